	.target	sm_90a

	.elftype	@"ET_EXEC"


//--------------------- .note.nv.tkinfo           --------------------------
	.section	.note.nv.tkinfo,"",@"SHT_NOTE"
	.sectionflags	@"SHF_NOTE_NV_TKINFO"
	.tkinfo
        /*0018*/ 	.word	0x00000002
        /*0030*/ 	.string	""
        /*0030*/ 	.string	"ptxas"
        /*0030*/ 	.string	"Cuda compilation tools, release 13.0, V13.0.88"
        /*0030*/ 	.string	"Build cuda_13.0.r13.0/compiler.36424714_0"
        /*0030*/ 	.string	"-arch sm_90a -m 64 "



//--------------------- .note.nv.cuinfo           --------------------------
	.section	.note.nv.cuinfo,"",@"SHT_NOTE"
	.sectionflags	@"SHF_NOTE_NV_CUINFO"
        /*0018*/ 	.short	0x0002
        /*001a*/ 	.short	0x005a
        /*001c*/ 	.short	0x0082
	.zero		2


//--------------------- .nv.info                  --------------------------
	.section	.nv.info,"",@"SHT_CUDA_INFO"
	.align	4


	//----- nvinfo : EIATTR_REGCOUNT
	.align		4
        /*0000*/ 	.byte	0x04, 0x2f
        /*0002*/ 	.short	(.L_21 - .L_20)
	.align		4
.L_20:
        /*0004*/ 	.word	index@(_ZN7cutlass13device_kernelIN5flash11enable_sm90INS1_16FlashAttnFwdSm90INS1_25CollectiveMainloopFwdSm90ILi2EN4cute5tupleIJNS5_1CILi1EEES8_S8_EEENS6_IJNS7_ILi192EEENS7_ILi160EEENS7_ILi64EEEEEELi64ENS_12float_e4m3_tEfNS_4arch4Sm90ELb1ELb0ELb1ELb1ELb0ELb1ELb0ELb1ELb1ELb1ELb1ELb0EEENS1_21CollectiveEpilogueFwdINS6_IJSA_SC_SB_EEES9_NS_10bfloat16_tESG_Li384ELb1ELb1ELb1ELb1EEENS1_36VarlenDynamicPersistentTileSchedulerILi192ELi160ELi384ELi128ELb1ELb1ELb1ELb1ELb1ELb1EEEEEEEEEvNT_6ParamsE)
        /*0008*/ 	.word	0x00000080


	//----- nvinfo : EIATTR_FRAME_SIZE
	.align		4
.L_21:
        /*000c*/ 	.byte	0x04, 0x11
        /*000e*/ 	.short	(.L_23 - .L_22)
	.align		4
.L_22:
        /*0010*/ 	.word	index@(_ZN7cutlass13device_kernelIN5flash11enable_sm90INS1_16FlashAttnFwdSm90INS1_25CollectiveMainloopFwdSm90ILi2EN4cute5tupleIJNS5_1CILi1EEES8_S8_EEENS6_IJNS7_ILi192EEENS7_ILi160EEENS7_ILi64EEEEEELi64ENS_12float_e4m3_tEfNS_4arch4Sm90ELb1ELb0ELb1ELb1ELb0ELb1ELb0ELb1ELb1ELb1ELb1ELb0EEENS1_21CollectiveEpilogueFwdINS6_IJSA_SC_SB_EEES9_NS_10bfloat16_tESG_Li384ELb1ELb1ELb1ELb1EEENS1_36VarlenDynamicPersistentTileSchedulerILi192ELi160ELi384ELi128ELb1ELb1ELb1ELb1ELb1ELb1EEEEEEEEEvNT_6ParamsE)
        /*0014*/ 	.word	0x000000a0


	//----- nvinfo : EIATTR_REGCOUNT
	.align		4
.L_23:
        /*0018*/ 	.byte	0x04, 0x2f
        /*001a*/ 	.short	(.L_25 - .L_24)
	.align		4
.L_24:
        /*001c*/ 	.word	index@(_ZN7cutlass13device_kernelIN5flash11enable_sm90INS1_16FlashAttnFwdSm90INS1_25CollectiveMainloopFwdSm90ILi2EN4cute5tupleIJNS5_1CILi1EEES8_S8_EEENS6_IJNS7_ILi192EEENS7_ILi160EEENS7_ILi64EEEEEELi64ENS_12float_e4m3_tEfNS_4arch4Sm90ELb1ELb0ELb1ELb1ELb0ELb0ELb0ELb1ELb1ELb1ELb1ELb0EEENS1_21CollectiveEpilogueFwdINS6_IJSA_SC_SB_EEES9_NS_10bfloat16_tESG_Li384ELb1ELb1ELb1ELb1EEENS1_36VarlenDynamicPersistentTileSchedulerILi192ELi160ELi384ELi128ELb1ELb1ELb1ELb1ELb1ELb1EEEEEEEEEvNT_6ParamsE)
        /*0020*/ 	.word	0x00000080


	//----- nvinfo : EIATTR_FRAME_SIZE
	.align		4
.L_25:
        /*0024*/ 	.byte	0x04, 0x11
        /*0026*/ 	.short	(.L_27 - .L_26)
	.align		4
.L_26:
        /*0028*/ 	.word	index@(_ZN7cutlass13device_kernelIN5flash11enable_sm90INS1_16FlashAttnFwdSm90INS1_25CollectiveMainloopFwdSm90ILi2EN4cute5tupleIJNS5_1CILi1EEES8_S8_EEENS6_IJNS7_ILi192EEENS7_ILi160EEENS7_ILi64EEEEEELi64ENS_12float_e4m3_tEfNS_4arch4Sm90ELb1ELb0ELb1ELb1ELb0ELb0ELb0ELb1ELb1ELb1ELb1ELb0EEENS1_21CollectiveEpilogueFwdINS6_IJSA_SC_SB_EEES9_NS_10bfloat16_tESG_Li384ELb1ELb1ELb1ELb1EEENS1_36VarlenDynamicPersistentTileSchedulerILi192ELi160ELi384ELi128ELb1ELb1ELb1ELb1ELb1ELb1EEEEEEEEEvNT_6ParamsE)
        /*002c*/ 	.word	0x00000020


	//----- nvinfo : EIATTR_REGCOUNT
	.align		4
.L_27:
        /*0030*/ 	.byte	0x04, 0x2f
        /*0032*/ 	.short	(.L_29 - .L_28)
	.align		4
.L_28:
        /*0034*/ 	.word	index@(_ZN7cutlass13device_kernelIN5flash11enable_sm90INS1_16FlashAttnFwdSm90INS1_25CollectiveMainloopFwdSm90ILi2EN4cute5tupleIJNS5_1CILi1EEES8_S8_EEENS6_IJNS7_ILi192EEENS7_ILi160EEENS7_ILi64EEEEEELi64ENS_12float_e4m3_tEfNS_4arch4Sm90ELb1ELb0ELb1ELb0ELb0ELb0ELb0ELb1ELb1ELb1ELb1ELb0EEENS1_21CollectiveEpilogueFwdINS6_IJSA_SC_SB_EEES9_NS_10bfloat16_tESG_Li384ELb0ELb1ELb1ELb1EEENS1_19SingleTileSchedulerILb0ELb1ELb1ELi192EEEEEEEEEvNT_6ParamsE)
        /*0038*/ 	.word	0x00000080


	//----- nvinfo : EIATTR_FRAME_SIZE
	.align		4
.L_29:
        /*003c*/ 	.byte	0x04, 0x11
        /*003e*/ 	.short	(.L_31 - .L_30)
	.align		4
.L_30:
        /*0040*/ 	.word	index@(_ZN7cutlass13device_kernelIN5flash11enable_sm90INS1_16FlashAttnFwdSm90INS1_25CollectiveMainloopFwdSm90ILi2EN4cute5tupleIJNS5_1CILi1EEES8_S8_EEENS6_IJNS7_ILi192EEENS7_ILi160EEENS7_ILi64EEEEEELi64ENS_12float_e4m3_tEfNS_4arch4Sm90ELb1ELb0ELb1ELb0ELb0ELb0ELb0ELb1ELb1ELb1ELb1ELb0EEENS1_21CollectiveEpilogueFwdINS6_IJSA_SC_SB_EEES9_NS_10bfloat16_tESG_Li384ELb0ELb1ELb1ELb1EEENS1_19SingleTileSchedulerILb0ELb1ELb1ELi192EEEEEEEEEvNT_6ParamsE)
        /*0044*/ 	.word	0x00000038


	//----- nvinfo : EIATTR_REGCOUNT
	.align		4
.L_31:
        /*0048*/ 	.byte	0x04, 0x2f
        /*004a*/ 	.short	(.L_33 - .L_32)
	.align		4
.L_32:
        /*004c*/ 	.word	index@(_ZN7cutlass13device_kernelIN5flash11enable_sm90INS1_16FlashAttnFwdSm90INS1_25CollectiveMainloopFwdSm90ILi2EN4cute5tupleIJNS5_1CILi1EEES8_S8_EEENS6_IJNS7_ILi192EEENS7_ILi160EEENS7_ILi64EEEEEELi64ENS_12float_e4m3_tEfNS_4arch4Sm90ELb0ELb1ELb1ELb1ELb0ELb1ELb0ELb1ELb1ELb1ELb1ELb0EEENS1_21CollectiveEpilogueFwdINS6_IJSA_SC_SB_EEES9_NS_10bfloat16_tESG_Li384ELb1ELb1ELb1ELb1EEENS1_36VarlenDynamicPersistentTileSchedulerILi192ELi160ELi384ELi128ELb1ELb1ELb1ELb1ELb0ELb1EEEEEEEEEvNT_6ParamsE)
        /*0050*/ 	.word	0x00000080


	//----- nvinfo : EIATTR_FRAME_SIZE
	.align		4
.L_33:
        /*0054*/ 	.byte	0x04, 0x11
        /*0056*/ 	.short	(.L_35 - .L_34)
	.align		4
.L_34:
        /*0058*/ 	.word	index@(_ZN7cutlass13device_kernelIN5flash11enable_sm90INS1_16FlashAttnFwdSm90INS1_25CollectiveMainloopFwdSm90ILi2EN4cute5tupleIJNS5_1CILi1EEES8_S8_EEENS6_IJNS7_ILi192EEENS7_ILi160EEENS7_ILi64EEEEEELi64ENS_12float_e4m3_tEfNS_4arch4Sm90ELb0ELb1ELb1ELb1ELb0ELb1ELb0ELb1ELb1ELb1ELb1ELb0EEENS1_21CollectiveEpilogueFwdINS6_IJSA_SC_SB_EEES9_NS_10bfloat16_tESG_Li384ELb1ELb1ELb1ELb1EEENS1_36VarlenDynamicPersistentTileSchedulerILi192ELi160ELi384ELi128ELb1ELb1ELb1ELb1ELb0ELb1EEEEEEEEEvNT_6ParamsE)
        /*005c*/ 	.word	0x00000088


	//----- nvinfo : EIATTR_REGCOUNT
	.align		4
.L_35:
        /*0060*/ 	.byte	0x04, 0x2f
        /*0062*/ 	.short	(.L_37 - .L_36)
	.align		4
.L_36:
        /*0064*/ 	.word	index@(_ZN7cutlass13device_kernelIN5flash11enable_sm90INS1_16FlashAttnFwdSm90INS1_25CollectiveMainloopFwdSm90ILi2EN4cute5tupleIJNS5_1CILi1EEES8_S8_EEENS6_IJNS7_ILi192EEENS7_ILi160EEENS7_ILi64EEEEEELi64ENS_12float_e4m3_tEfNS_4arch4Sm90ELb0ELb1ELb1ELb1ELb0ELb0ELb0ELb1ELb1ELb1ELb1ELb0EEENS1_21CollectiveEpilogueFwdINS6_IJSA_SC_SB_EEES9_NS_10bfloat16_tESG_Li384ELb1ELb1ELb1ELb1EEENS1_36VarlenDynamicPersistentTileSchedulerILi192ELi160ELi384ELi128ELb1ELb1ELb1ELb1ELb0ELb1EEEEEEEEEvNT_6ParamsE)
        /*0068*/ 	.word	0x00000080


	//----- nvinfo : EIATTR_FRAME_SIZE
	.align		4
.L_37:
        /*006c*/ 	.byte	0x04, 0x11
        /*006e*/ 	.short	(.L_39 - .L_38)
	.align		4
.L_38:
        /*0070*/ 	.word	index@(_ZN7cutlass13device_kernelIN5flash11enable_sm90INS1_16FlashAttnFwdSm90INS1_25CollectiveMainloopFwdSm90ILi2EN4cute5tupleIJNS5_1CILi1EEES8_S8_EEENS6_IJNS7_ILi192EEENS7_ILi160EEENS7_ILi64EEEEEELi64ENS_12float_e4m3_tEfNS_4arch4Sm90ELb0ELb1ELb1ELb1ELb0ELb0ELb0ELb1ELb1ELb1ELb1ELb0EEENS1_21CollectiveEpilogueFwdINS6_IJSA_SC_SB_EEES9_NS_10bfloat16_tESG_Li384ELb1ELb1ELb1ELb1EEENS1_36VarlenDynamicPersistentTileSchedulerILi192ELi160ELi384ELi128ELb1ELb1ELb1ELb1ELb0ELb1EEEEEEEEEvNT_6ParamsE)
        /*0074*/ 	.word	0x00000058


	//----- nvinfo : EIATTR_REGCOUNT
	.align		4
.L_39:
        /*0078*/ 	.byte	0x04, 0x2f
        /*007a*/ 	.short	(.L_41 - .L_40)
	.align		4
.L_40:
        /*007c*/ 	.word	index@(_ZN7cutlass13device_kernelIN5flash11enable_sm90INS1_16FlashAttnFwdSm90INS1_25CollectiveMainloopFwdSm90ILi2EN4cute5tupleIJNS5_1CILi1EEES8_S8_EEENS6_IJNS7_ILi192EEENS7_ILi160EEENS7_ILi64EEEEEELi64ENS_12float_e4m3_tEfNS_4arch4Sm90ELb0ELb1ELb1ELb0ELb0ELb0ELb0ELb1ELb1ELb1ELb1ELb0EEENS1_21CollectiveEpilogueFwdINS6_IJSA_SC_SB_EEES9_NS_10bfloat16_tESG_Li384ELb0ELb1ELb1ELb1EEENS1_19SingleTileSchedulerILb0ELb1ELb1ELi192EEEEEEEEEvNT_6ParamsE)
        /*0080*/ 	.word	0x00000080


	//----- nvinfo : EIATTR_FRAME_SIZE
	.align		4
.L_41:
        /*0084*/ 	.byte	0x04, 0x11
        /*0086*/ 	.short	(.L_43 - .L_42)
	.align		4
.L_42:
        /*0088*/ 	.word	index@(_ZN7cutlass13device_kernelIN5flash11enable_sm90INS1_16FlashAttnFwdSm90INS1_25CollectiveMainloopFwdSm90ILi2EN4cute5tupleIJNS5_1CILi1EEES8_S8_EEENS6_IJNS7_ILi192EEENS7_ILi160EEENS7_ILi64EEEEEELi64ENS_12float_e4m3_tEfNS_4arch4Sm90ELb0ELb1ELb1ELb0ELb0ELb0ELb0ELb1ELb1ELb1ELb1ELb0EEENS1_21CollectiveEpilogueFwdINS6_IJSA_SC_SB_EEES9_NS_10bfloat16_tESG_Li384ELb0ELb1ELb1ELb1EEENS1_19SingleTileSchedulerILb0ELb1ELb1ELi192EEEEEEEEEvNT_6ParamsE)
        /*008c*/ 	.word	0x00000050


	//----- nvinfo : EIATTR_REGCOUNT
	.align		4
.L_43:
        /*0090*/ 	.byte	0x04, 0x2f
        /*0092*/ 	.short	(.L_45 - .L_44)
	.align		4
.L_44:
        /*0094*/ 	.word	index@(_ZN7cutlass13device_kernelIN5flash11enable_sm90INS1_16FlashAttnFwdSm90INS1_25CollectiveMainloopFwdSm90ILi2EN4cute5tupleIJNS5_1CILi1EEES8_S8_EEENS6_IJNS7_ILi192EEENS7_ILi160EEENS7_ILi64EEEEEELi64ENS_12float_e4m3_tEfNS_4arch4Sm90ELb0ELb0ELb1ELb1ELb0ELb1ELb0ELb1ELb1ELb1ELb1ELb0EEENS1_21CollectiveEpilogueFwdINS6_IJSA_SC_SB_EEES9_NS_10bfloat16_tESG_Li384ELb1ELb1ELb1ELb1EEENS1_36VarlenDynamicPersistentTileSchedulerILi192ELi160ELi384ELi128ELb1ELb1ELb1ELb0ELb1ELb1EEEEEEEEEvNT_6ParamsE)
        /*0098*/ 	.word	0x00000080


	//----- nvinfo : EIATTR_FRAME_SIZE
	.align		4
.L_45:
        /*009c*/ 	.byte	0x04, 0x11
        /*009e*/ 	.short	(.L_47 - .L_46)
	.align		4
.L_46:
        /*00a0*/ 	.word	index@(_ZN7cutlass13device_kernelIN5flash11enable_sm90INS1_16FlashAttnFwdSm90INS1_25CollectiveMainloopFwdSm90ILi2EN4cute5tupleIJNS5_1CILi1EEES8_S8_EEENS6_IJNS7_ILi192EEENS7_ILi160EEENS7_ILi64EEEEEELi64ENS_12float_e4m3_tEfNS_4arch4Sm90ELb0ELb0ELb1ELb1ELb0ELb1ELb0ELb1ELb1ELb1ELb1ELb0EEENS1_21CollectiveEpilogueFwdINS6_IJSA_SC_SB_EEES9_NS_10bfloat16_tESG_Li384ELb1ELb1ELb1ELb1EEENS1_36VarlenDynamicPersistentTileSchedulerILi192ELi160ELi384ELi128ELb1ELb1ELb1ELb0ELb1ELb1EEEEEEEEEvNT_6ParamsE)
        /*00a4*/ 	.word	0x00000098


	//----- nvinfo : EIATTR_REGCOUNT
	.align		4
.L_47:
        /*00a8*/ 	.byte	0x04, 0x2f
        /*00aa*/ 	.short	(.L_49 - .L_48)
	.align		4
.L_48:
        /*00ac*/ 	.word	index@(_ZN7cutlass13device_kernelIN5flash11enable_sm90INS1_16FlashAttnFwdSm90INS1_25CollectiveMainloopFwdSm90ILi2EN4cute5tupleIJNS5_1CILi1EEES8_S8_EEENS6_IJNS7_ILi192EEENS7_ILi160EEENS7_ILi64EEEEEELi64ENS_12float_e4m3_tEfNS_4arch4Sm90ELb0ELb0ELb1ELb1ELb0ELb0ELb0ELb1ELb1ELb1ELb1ELb0EEENS1_21CollectiveEpilogueFwdINS6_IJSA_SC_SB_EEES9_NS_10bfloat16_tESG_Li384ELb1ELb1ELb1ELb1EEENS1_36VarlenDynamicPersistentTileSchedulerILi192ELi160ELi384ELi128ELb1ELb1ELb1ELb0ELb1ELb1EEEEEEEEEvNT_6ParamsE)
        /*00b0*/ 	.word	0x00000080


	//----- nvinfo : EIATTR_FRAME_SIZE
	.align		4
.L_49:
        /*00b4*/ 	.byte	0x04, 0x11
        /*00b6*/ 	.short	(.L_51 - .L_50)
	.align		4
.L_50:
        /*00b8*/ 	.word	index@(_ZN7cutlass13device_kernelIN5flash11enable_sm90INS1_16FlashAttnFwdSm90INS1_25CollectiveMainloopFwdSm90ILi2EN4cute5tupleIJNS5_1CILi1EEES8_S8_EEENS6_IJNS7_ILi192EEENS7_ILi160EEENS7_ILi64EEEEEELi64ENS_12float_e4m3_tEfNS_4arch4Sm90ELb0ELb0ELb1ELb1ELb0ELb0ELb0ELb1ELb1ELb1ELb1ELb0EEENS1_21CollectiveEpilogueFwdINS6_IJSA_SC_SB_EEES9_NS_10bfloat16_tESG_Li384ELb1ELb1ELb1ELb1EEENS1_36VarlenDynamicPersistentTileSchedulerILi192ELi160ELi384ELi128ELb1ELb1ELb1ELb0ELb1ELb1EEEEEEEEEvNT_6ParamsE)
        /*00bc*/ 	.word	0x00000020


	//----- nvinfo : EIATTR_REGCOUNT
	.align		4
.L_51:
        /*00c0*/ 	.byte	0x04, 0x2f
        /*00c2*/ 	.short	(.L_53 - .L_52)
	.align		4
.L_52:
        /*00c4*/ 	.word	index@(_ZN7cutlass13device_kernelIN5flash11enable_sm90INS1_16FlashAttnFwdSm90INS1_25CollectiveMainloopFwdSm90ILi2EN4cute5tupleIJNS5_1CILi1EEES8_S8_EEENS6_IJNS7_ILi192EEENS7_ILi160EEENS7_ILi64EEEEEELi64ENS_12float_e4m3_tEfNS_4arch4Sm90ELb0ELb0ELb1ELb0ELb0ELb0ELb0ELb1ELb1ELb1ELb1ELb0EEENS1_21CollectiveEpilogueFwdINS6_IJSA_SC_SB_EEES9_NS_10bfloat16_tESG_Li384ELb0ELb1ELb1ELb1EEENS1_19SingleTileSchedulerILb0ELb1ELb1ELi192EEEEEEEEEvNT_6ParamsE)
        /*00c8*/ 	.word	0x00000080


	//----- nvinfo : EIATTR_FRAME_SIZE
	.align		4
.L_53:
        /*00cc*/ 	.byte	0x04, 0x11
        /*00ce*/ 	.short	(.L_55 - .L_54)
	.align		4
.L_54:
        /*00d0*/ 	.word	index@(_ZN7cutlass13device_kernelIN5flash11enable_sm90INS1_16FlashAttnFwdSm90INS1_25CollectiveMainloopFwdSm90ILi2EN4cute5tupleIJNS5_1CILi1EEES8_S8_EEENS6_IJNS7_ILi192EEENS7_ILi160EEENS7_ILi64EEEEEELi64ENS_12float_e4m3_tEfNS_4arch4Sm90ELb0ELb0ELb1ELb0ELb0ELb0ELb0ELb1ELb1ELb1ELb1ELb0EEENS1_21CollectiveEpilogueFwdINS6_IJSA_SC_SB_EEES9_NS_10bfloat16_tESG_Li384ELb0ELb1ELb1ELb1EEENS1_19SingleTileSchedulerILb0ELb1ELb1ELi192EEEEEEEEEvNT_6ParamsE)
        /*00d4*/ 	.word	0x00000000


	//----- nvinfo : EIATTR_MIN_STACK_SIZE
	.align		4
.L_55:
        /*00d8*/ 	.byte	0x04, 0x12
        /*00da*/ 	.short	(.L_57 - .L_56)
	.align		4
.L_56:
        /*00dc*/ 	.word	index@(_ZN7cutlass13device_kernelIN5flash11enable_sm90INS1_16FlashAttnFwdSm90INS1_25CollectiveMainloopFwdSm90ILi2EN4cute5tupleIJNS5_1CILi1EEES8_S8_EEENS6_IJNS7_ILi192EEENS7_ILi160EEENS7_ILi64EEEEEELi64ENS_12float_e4m3_tEfNS_4arch4Sm90ELb0ELb0ELb1ELb0ELb0ELb0ELb0ELb1ELb1ELb1ELb1ELb0EEENS1_21CollectiveEpilogueFwdINS6_IJSA_SC_SB_EEES9_NS_10bfloat16_tESG_Li384ELb0ELb1ELb1ELb1EEENS1_19SingleTileSchedulerILb0ELb1ELb1ELi192EEEEEEEEEvNT_6ParamsE)
        /*00e0*/ 	.word	0x00000000


	//----- nvinfo : EIATTR_MIN_STACK_SIZE
	.align		4
.L_57:
        /*00e4*/ 	.byte	0x04, 0x12
        /*00e6*/ 	.short	(.L_59 - .L_58)
	.align		4
.L_58:
        /*00e8*/ 	.word	index@(_ZN7cutlass13device_kernelIN5flash11enable_sm90INS1_16FlashAttnFwdSm90INS1_25CollectiveMainloopFwdSm90ILi2EN4cute5tupleIJNS5_1CILi1EEES8_S8_EEENS6_IJNS7_ILi192EEENS7_ILi160EEENS7_ILi64EEEEEELi64ENS_12float_e4m3_tEfNS_4arch4Sm90ELb0ELb0ELb1ELb1ELb0ELb0ELb0ELb1ELb1ELb1ELb1ELb0EEENS1_21CollectiveEpilogueFwdINS6_IJSA_SC_SB_EEES9_NS_10bfloat16_tESG_Li384ELb1ELb1ELb1ELb1EEENS1_36VarlenDynamicPersistentTileSchedulerILi192ELi160ELi384ELi128ELb1ELb1ELb1ELb0ELb1ELb1EEEEEEEEEvNT_6ParamsE)
        /*00ec*/ 	.word	0x00000020


	//----- nvinfo : EIATTR_MIN_STACK_SIZE
	.align		4
.L_59:
        /*00f0*/ 	.byte	0x04, 0x12
        /*00f2*/ 	.short	(.L_61 - .L_60)
	.align		4
.L_60:
        /*00f4*/ 	.word	index@(_ZN7cutlass13device_kernelIN5flash11enable_sm90INS1_16FlashAttnFwdSm90INS1_25CollectiveMainloopFwdSm90ILi2EN4cute5tupleIJNS5_1CILi1EEES8_S8_EEENS6_IJNS7_ILi192EEENS7_ILi160EEENS7_ILi64EEEEEELi64ENS_12float_e4m3_tEfNS_4arch4Sm90ELb0ELb0ELb1ELb1ELb0ELb1ELb0ELb1ELb1ELb1ELb1ELb0EEENS1_21CollectiveEpilogueFwdINS6_IJSA_SC_SB_EEES9_NS_10bfloat16_tESG_Li384ELb1ELb1ELb1ELb1EEENS1_36VarlenDynamicPersistentTileSchedulerILi192ELi160ELi384ELi128ELb1ELb1ELb1ELb0ELb1ELb1EEEEEEEEEvNT_6ParamsE)
        /*00f8*/ 	.word	0x00000098


	//----- nvinfo : EIATTR_MIN_STACK_SIZE
	.align		4
.L_61:
        /*00fc*/ 	.byte	0x04, 0x12
        /*00fe*/ 	.short	(.L_63 - .L_62)
	.align		4
.L_62:
        /*0100*/ 	.word	index@(_ZN7cutlass13device_kernelIN5flash11enable_sm90INS1_16FlashAttnFwdSm90INS1_25CollectiveMainloopFwdSm90ILi2EN4cute5tupleIJNS5_1CILi1EEES8_S8_EEENS6_IJNS7_ILi192EEENS7_ILi160EEENS7_ILi64EEEEEELi64ENS_12float_e4m3_tEfNS_4arch4Sm90ELb0ELb1ELb1ELb0ELb0ELb0ELb0ELb1ELb1ELb1ELb1ELb0EEENS1_21CollectiveEpilogueFwdINS6_IJSA_SC_SB_EEES9_NS_10bfloat16_tESG_Li384ELb0ELb1ELb1ELb1EEENS1_19SingleTileSchedulerILb0ELb1ELb1ELi192EEEEEEEEEvNT_6ParamsE)
        /*0104*/ 	.word	0x00000050


	//----- nvinfo : EIATTR_MIN_STACK_SIZE
	.align		4
.L_63:
        /*0108*/ 	.byte	0x04, 0x12
        /*010a*/ 	.short	(.L_65 - .L_64)
	.align		4
.L_64:
        /*010c*/ 	.word	index@(_ZN7cutlass13device_kernelIN5flash11enable_sm90INS1_16FlashAttnFwdSm90INS1_25CollectiveMainloopFwdSm90ILi2EN4cute5tupleIJNS5_1CILi1EEES8_S8_EEENS6_IJNS7_ILi192EEENS7_ILi160EEENS7_ILi64EEEEEELi64ENS_12float_e4m3_tEfNS_4arch4Sm90ELb0ELb1ELb1ELb1ELb0ELb0ELb0ELb1ELb1ELb1ELb1ELb0EEENS1_21CollectiveEpilogueFwdINS6_IJSA_SC_SB_EEES9_NS_10bfloat16_tESG_Li384ELb1ELb1ELb1ELb1EEENS1_36VarlenDynamicPersistentTileSchedulerILi192ELi160ELi384ELi128ELb1ELb1ELb1ELb1ELb0ELb1EEEEEEEEEvNT_6ParamsE)
        /*0110*/ 	.word	0x00000058


	//----- nvinfo : EIATTR_MIN_STACK_SIZE
	.align		4
.L_65:
        /*0114*/ 	.byte	0x04, 0x12
        /*0116*/ 	.short	(.L_67 - .L_66)
	.align		4
.L_66:
        /*0118*/ 	.word	index@(_ZN7cutlass13device_kernelIN5flash11enable_sm90INS1_16FlashAttnFwdSm90INS1_25CollectiveMainloopFwdSm90ILi2EN4cute5tupleIJNS5_1CILi1EEES8_S8_EEENS6_IJNS7_ILi192EEENS7_ILi160EEENS7_ILi64EEEEEELi64ENS_12float_e4m3_tEfNS_4arch4Sm90ELb0ELb1ELb1ELb1ELb0ELb1ELb0ELb1ELb1ELb1ELb1ELb0EEENS1_21CollectiveEpilogueFwdINS6_IJSA_SC_SB_EEES9_NS_10bfloat16_tESG_Li384ELb1ELb1ELb1ELb1EEENS1_36VarlenDynamicPersistentTileSchedulerILi192ELi160ELi384ELi128ELb1ELb1ELb1ELb1ELb0ELb1EEEEEEEEEvNT_6ParamsE)
        /*011c*/ 	.word	0x00000088


	//----- nvinfo : EIATTR_MIN_STACK_SIZE
	.align		4
.L_67:
        /*0120*/ 	.byte	0x04, 0x12
        /*0122*/ 	.short	(.L_69 - .L_68)
	.align		4
.L_68:
        /*0124*/ 	.word	index@(_ZN7cutlass13device_kernelIN5flash11enable_sm90INS1_16FlashAttnFwdSm90INS1_25CollectiveMainloopFwdSm90ILi2EN4cute5tupleIJNS5_1CILi1EEES8_S8_EEENS6_IJNS7_ILi192EEENS7_ILi160EEENS7_ILi64EEEEEELi64ENS_12float_e4m3_tEfNS_4arch4Sm90ELb1ELb0ELb1ELb0ELb0ELb0ELb0ELb1ELb1ELb1ELb1ELb0EEENS1_21CollectiveEpilogueFwdINS6_IJSA_SC_SB_EEES9_NS_10bfloat16_tESG_Li384ELb0ELb1ELb1ELb1EEENS1_19SingleTileSchedulerILb0ELb1ELb1ELi192EEEEEEEEEvNT_6ParamsE)
        /*0128*/ 	.word	0x00000038


	//----- nvinfo : EIATTR_MIN_STACK_SIZE
	.align		4
.L_69:
        /*012c*/ 	.byte	0x04, 0x12
        /*012e*/ 	.short	(.L_71 - .L_70)
	.align		4
.L_70:
        /*0130*/ 	.word	index@(_ZN7cutlass13device_kernelIN5flash11enable_sm90INS1_16FlashAttnFwdSm90INS1_25CollectiveMainloopFwdSm90ILi2EN4cute5tupleIJNS5_1CILi1EEES8_S8_EEENS6_IJNS7_ILi192EEENS7_ILi160EEENS7_ILi64EEEEEELi64ENS_12float_e4m3_tEfNS_4arch4Sm90ELb1ELb0ELb1ELb1ELb0ELb0ELb0ELb1ELb1ELb1ELb1ELb0EEENS1_21CollectiveEpilogueFwdINS6_IJSA_SC_SB_EEES9_NS_10bfloat16_tESG_Li384ELb1ELb1ELb1ELb1EEENS1_36VarlenDynamicPersistentTileSchedulerILi192ELi160ELi384ELi128ELb1ELb1ELb1ELb1ELb1ELb1EEEEEEEEEvNT_6ParamsE)
        /*0134*/ 	.word	0x00000020


	//----- nvinfo : EIATTR_MIN_STACK_SIZE
	.align		4
.L_71:
        /*0138*/ 	.byte	0x04, 0x12
        /*013a*/ 	.short	(.L_73 - .L_72)
	.align		4
.L_72:
        /*013c*/ 	.word	index@(_ZN7cutlass13device_kernelIN5flash11enable_sm90INS1_16FlashAttnFwdSm90INS1_25CollectiveMainloopFwdSm90ILi2EN4cute5tupleIJNS5_1CILi1EEES8_S8_EEENS6_IJNS7_ILi192EEENS7_ILi160EEENS7_ILi64EEEEEELi64ENS_12float_e4m3_tEfNS_4arch4Sm90ELb1ELb0ELb1ELb1ELb0ELb1ELb0ELb1ELb1ELb1ELb1ELb0EEENS1_21CollectiveEpilogueFwdINS6_IJSA_SC_SB_EEES9_NS_10bfloat16_tESG_Li384ELb1ELb1ELb1ELb1EEENS1_36VarlenDynamicPersistentTileSchedulerILi192ELi160ELi384ELi128ELb1ELb1ELb1ELb1ELb1ELb1EEEEEEEEEvNT_6ParamsE)
        /*0140*/ 	.word	0x000000a0
.L_73:


//--------------------- .nv.compat                --------------------------
	.section	.nv.compat,"",@"SHT_CUDA_COMPAT_INFO"
	.align	4
        /*0000*/ 	.byte	0x02, 0x09, 0x01, 0x00, 0x02, 0x02, 0x04, 0x00, 0x02, 0x05, 0x05, 0x00, 0x03, 0x07, 0x01, 0x01
        /*0010*/ 	.byte	0x02, 0x03, 0x01, 0x00, 0x02, 0x06, 0x01, 0x00, 0x04, 0x0b, 0x08, 0x00, 0x00, 0x00, 0x00, 0x00
        /*0020*/ 	.byte	0x00, 0x00, 0x00, 0x00


//--------------------- .nv.info._ZN7cutlass13device_kernelIN5flash11enable_sm90INS1_16FlashAttnFwdSm90INS1_25CollectiveMainloopFwdSm90ILi2EN4cute5tupleIJNS5_1CILi1EEES8_S8_EEENS6_IJNS7_ILi192EEENS7_ILi160EEENS7_ILi64EEEEEELi64ENS_12float_e4m3_tEfNS_4arch4Sm90ELb0ELb0ELb1ELb0ELb0ELb0ELb0ELb1ELb1ELb1ELb1ELb0EEENS1_21CollectiveEpilogueFwdINS6_IJSA_SC_SB_EEES9_NS_10bfloat16_tESG_Li384ELb0ELb1ELb1ELb1EEENS1_19SingleTileSchedulerILb0ELb1ELb1ELi192EEEEEEEEEvNT_6ParamsE --------------------------
	.section	.nv.info._ZN7cutlass13device_kernelIN5flash11enable_sm90INS1_16FlashAttnFwdSm90INS1_25CollectiveMainloopFwdSm90ILi2EN4cute5tupleIJNS5_1CILi1EEES8_S8_EEENS6_IJNS7_ILi192EEENS7_ILi160EEENS7_ILi64EEEEEELi64ENS_12float_e4m3_tEfNS_4arch4Sm90ELb0ELb0ELb1ELb0ELb0ELb0ELb0ELb1ELb1ELb1ELb1ELb0EEENS1_21CollectiveEpilogueFwdINS6_IJSA_SC_SB_EEES9_NS_10bfloat16_tESG_Li384ELb0ELb1ELb1ELb1EEENS1_19SingleTileSchedulerILb0ELb1ELb1ELi192EEEEEEEEEvNT_6ParamsE,"",@"SHT_CUDA_INFO"
	.sectionflags	@""
	.align	4


	//----- nvinfo : EIATTR_CUDA_API_VERSION
	.align		4
        /*0000*/ 	.byte	0x04, 0x37
        /*0002*/ 	.short	(.L_75 - .L_74)
.L_74:
        /*0004*/ 	.word	0x00000082


	//----- nvinfo : EIATTR_KPARAM_INFO
	.align		4
.L_75:
        /*0008*/ 	.byte	0x04, 0x17
        /*000a*/ 	.short	(.L_77 - .L_76)
.L_76:
        /*000c*/ 	.word	0x00000000
        /*0010*/ 	.short	0x0000
        /*0012*/ 	.short	0x0070
        /*0014*/ 	.byte	0x00, 0xf0, 0x01, 0x28


	//----- nvinfo : EIATTR_SPARSE_MMA_MASK
	.align		4
.L_77:
        /*0018*/ 	.byte	0x03, 0x50
        /*001a*/ 	.short	0x0000


	//----- nvinfo : EIATTR_MAXREG_COUNT
	.align		4
        /*001c*/ 	.byte	0x03, 0x1b
        /*001e*/ 	.short	0x0080


	//----- nvinfo : EIATTR_NUM_BARRIERS
	.align		4
        /*0020*/ 	.byte	0x02, 0x4c
        /*0022*/ 	.byte	0x09
	.zero		1


	//----- nvinfo : EIATTR_EXTERNS
	.align		4
        /*0024*/ 	.byte	0x04, 0x0f
        /*0026*/ 	.short	(.L_79 - .L_78)


	//   ....[0]....
	.align		4
.L_78:
        /*0028*/ 	.word	index@(__assertfail)


	//----- nvinfo : EIATTR_MERCURY_ISA_VERSION
	.align		4
.L_79:
        /*002c*/ 	.byte	0x03, 0x5f
        /*002e*/ 	.short	0x0101


	//----- nvinfo : EIATTR_INT_WARP_WIDE_INSTR_OFFSETS
	.align		4
        /*0030*/ 	.byte	0x04, 0x31
        /*0032*/ 	.short	(.L_81 - .L_80)


	//   ....[0]....
.L_80:
        /*0034*/ 	.word	0x00000120


	//   ....[1]....
        /*0038*/ 	.word	0x00000160


	//   ....[2]....
        /*003c*/ 	.word	0x000001d0


	//----- nvinfo : EIATTR_COOP_GROUP_MASK_REGIDS
	.align		4
.L_81:
        /*0040*/ 	.byte	0x04, 0x29
        /*0042*/ 	.short	(.L_83 - .L_82)


	//   ....[0]....
.L_82:
        /*0044*/ 	.word	0xffffffff


	//   ....[1]....
        /*0048*/ 	.word	0xffffffff


	//   ....[2]....
        /*004c*/ 	.word	0xffffffff


	//   ....[3]....
        /*0050*/ 	.word	0xffffffff


	//   ....[4]....
        /*0054*/ 	.word	0xffffffff


	//   ....[5]....
        /*0058*/ 	.word	0xffffffff


	//   ....[6]....
        /*005c*/ 	.word	0xffffffff


	//   ....[7]....
        /*0060*/ 	.word	0xffffffff


	//   ....[8]....
        /*0064*/ 	.word	0xffffffff


	//   ....[9]....
        /*0068*/ 	.word	0xffffffff


	//   ....[10]....
        /*006c*/ 	.word	0xffffffff


	//   ....[11]....
        /*0070*/ 	.word	0xffffffff


	//   ....[12]....
        /*0074*/ 	.word	0xffffffff


	//   ....[13]....
        /*0078*/ 	.word	0xffffffff


	//   ....[14]....
        /*007c*/ 	.word	0xffffffff


	//   ....[15]....
        /*0080*/ 	.word	0xffffffff


	//   ....[16]....
        /*0084*/ 	.word	0xffffffff


	//   ....[17]....
        /*0088*/ 	.word	0xffffffff


	//   ....[18]....
        /*008c*/ 	.word	0xffffffff


	//   ....[19]....
        /*0090*/ 	.word	0xffffffff


	//   ....[20]....
        /*0094*/ 	.word	0xffffffff


	//   ....[21]....
        /*0098*/ 	.word	0xffffffff


	//   ....[22]....
        /*009c*/ 	.word	0xffffffff


	//   ....[23]....
        /*00a0*/ 	.word	0xffffffff


	//   ....[24]....
        /*00a4*/ 	.word	0xffffffff


	//   ....[25]....
        /*00a8*/ 	.word	0xffffffff


	//   ....[26]....
        /*00ac*/ 	.word	0xffffffff


	//   ....[27]....
        /*00b0*/ 	.word	0xffffffff


	//   ....[28]....
        /*00b4*/ 	.word	0xffffffff


	//   ....[29]....
        /*00b8*/ 	.word	0xffffffff


	//   ....[30]....
        /*00bc*/ 	.word	0xffffffff


	//   ....[31]....
        /*00c0*/ 	.word	0xffffffff


	//   ....[32]....
        /*00c4*/ 	.word	0xffffffff


	//   ....[33]....
        /*00c8*/ 	.word	0xffffffff


	//   ....[34]....
        /*00cc*/ 	.word	0xffffffff


	//   ....[35]....
        /*00d0*/ 	.word	0xffffffff


	//   ....[36]....
        /*00d4*/ 	.word	0xffffffff


	//   ....[37]....
        /*00d8*/ 	.word	0xffffffff


	//   ....[38]....
        /*00dc*/ 	.word	0xffffffff


	//   ....[39]....
        /*00e0*/ 	.word	0xffffffff


	//   ....[40]....
        /*00e4*/ 	.word	0xffffffff


	//   ....[41]....
        /*00e8*/ 	.word	0xffffffff


	//   ....[42]....
        /*00ec*/ 	.word	0xffffffff


	//   ....[43]....
        /*00f0*/ 	.word	0xffffffff


	//   ....[44]....
        /*00f4*/ 	.word	0xffffffff


	//   ....[45]....
        /*00f8*/ 	.word	0xffffffff


	//   ....[46]....
        /*00fc*/ 	.word	0xffffffff


	//   ....[47]....
        /*0100*/ 	.word	0xffffffff


	//   ....[48]....
        /*0104*/ 	.word	0xffffffff


	//   ....[49]....
        /*0108*/ 	.word	0xffffffff


	//   ....[50]....
        /*010c*/ 	.word	0xffffffff


	//   ....[51]....
        /*0110*/ 	.word	0xffffffff


	//   ....[52]....
        /*0114*/ 	.word	0xffffffff


	//   ....[53]....
        /*0118*/ 	.word	0xffffffff


	//   ....[54]....
        /*011c*/ 	.word	0xffffffff


	//   ....[55]....
        /*0120*/ 	.word	0xffffffff


	//   ....[56]....
        /*0124*/ 	.word	0xffffffff


	//   ....[57]....
        /*0128*/ 	.word	0xffffffff


	//   ....[58]....
        /*012c*/ 	.word	0xffffffff


	//   ....[59]....
        /*0130*/ 	.word	0xffffffff


	//   ....[60]....
        /*0134*/ 	.word	0xffffffff


	//   ....[61]....
        /*0138*/ 	.word	0xffffffff


	//   ....[62]....
        /*013c*/ 	.word	0xffffffff


	//   ....[63]....
        /*0140*/ 	.word	0xffffffff


	//   ....[64]....
        /*0144*/ 	.word	0xffffffff


	//   ....[65]....
        /*0148*/ 	.word	0xffffffff


	//   ....[66]....
        /*014c*/ 	.word	0xffffffff


	//   ....[67]....
        /*0150*/ 	.word	0xffffffff


	//   ....[68]....
        /*0154*/ 	.word	0xffffffff


	//   ....[69]....
        /*0158*/ 	.word	0xffffffff


	//   ....[70]....
        /*015c*/ 	.word	0xffffffff


	//   ....[71]....
        /*0160*/ 	.word	0xffffffff


	//   ....[72]....
        /*0164*/ 	.word	0xffffffff


	//   ....[73]....
        /*0168*/ 	.word	0xffffffff


	//   ....[74]....
        /*016c*/ 	.word	0xffffffff


	//   ....[75]....
        /*0170*/ 	.word	0x0500000f


	//   ....[76]....
        /*0174*/ 	.word	0x0500000f


	//   ....[77]....
        /*0178*/ 	.word	0x0500000f


	//   ....[78]....
        /*017c*/ 	.word	0x0500000f


	//   ....[79]....
        /*0180*/ 	.word	0x0500000f


	//   ....[80]....
        /*0184*/ 	.word	0x0500000f


	//   ....[81]....
        /*0188*/ 	.word	0x0500000f


	//   ....[82]....
        /*018c*/ 	.word	0x0500000f


	//   ....[83]....
        /*0190*/ 	.word	0x0500000f


	//   ....[84]....
        /*0194*/ 	.word	0x0500000f


	//   ....[85]....
        /*0198*/ 	.word	0x0500000f


	//   ....[86]....
        /*019c*/ 	.word	0x0500000f


	//   ....[87]....
        /*01a0*/ 	.word	0x0500000f


	//----- nvinfo : EIATTR_COOP_GROUP_INSTR_OFFSETS
	.align		4
.L_83:
        /*01a4*/ 	.byte	0x04, 0x28
        /*01a6*/ 	.short	(.L_85 - .L_84)


	//   ....[0]....
.L_84:
        /*01a8*/ 	.word	0x00000050


	//   ....[1]....
        /*01ac*/ 	.word	0x00000130


	//   ....[2]....
        /*01b0*/ 	.word	0x00000180


	//   ....[3]....
        /*01b4*/ 	.word	0x000003b0


	//   ....[4]....
        /*01b8*/ 	.word	0x00000510


	//   ....[5]....
        /*01bc*/ 	.word	0x00000630


	//   ....[6]....
        /*01c0*/ 	.word	0x00000790


	//   ....[7]....
        /*01c4*/ 	.word	0x00001030


	//   ....[8]....
        /*01c8*/ 	.word	0x00002ee0


	//   ....[9]....
        /*01cc*/ 	.word	0x00002f20


	//   ....[10]....
        /*01d0*/ 	.word	0x00003600


	//   ....[11]....
        /*01d4*/ 	.word	0x00003690


	//   ....[12]....
        /*01d8*/ 	.word	0x00005d10


	//   ....[13]....
        /*01dc*/ 	.word	0x00005d40


	//   ....[14]....
        /*01e0*/ 	.word	0x00005dd0


	//   ....[15]....
        /*01e4*/ 	.word	0x00005de0


	//   ....[16]....
        /*01e8*/ 	.word	0x00007810


	//   ....[17]....
        /*01ec*/ 	.word	0x00007820


	//   ....[18]....
        /*01f0*/ 	.word	0x000078a0


	//   ....[19]....
        /*01f4*/ 	.word	0x000078c0


	//   ....[20]....
        /*01f8*/ 	.word	0x00008430


	//   ....[21]....
        /*01fc*/ 	.word	0x00008440


	//   ....[22]....
        /*0200*/ 	.word	0x00008450


	//   ....[23]....
        /*0204*/ 	.word	0x00008460


	//   ....[24]....
        /*0208*/ 	.word	0x00008470


	//   ....[25]....
        /*020c*/ 	.word	0x00008480


	//   ....[26]....
        /*0210*/ 	.word	0x00008490


	//   ....[27]....
        /*0214*/ 	.word	0x000084b0


	//   ....[28]....
        /*0218*/ 	.word	0x000084e0


	//   ....[29]....
        /*021c*/ 	.word	0x00008500


	//   ....[30]....
        /*0220*/ 	.word	0x00008510


	//   ....[31]....
        /*0224*/ 	.word	0x00008540


	//   ....[32]....
        /*0228*/ 	.word	0x00008560


	//   ....[33]....
        /*022c*/ 	.word	0x000085a0


	//   ....[34]....
        /*0230*/ 	.word	0x000085b0


	//   ....[35]....
        /*0234*/ 	.word	0x000085e0


	//   ....[36]....
        /*0238*/ 	.word	0x00008600


	//   ....[37]....
        /*023c*/ 	.word	0x00008630


	//   ....[38]....
        /*0240*/ 	.word	0x00008650


	//   ....[39]....
        /*0244*/ 	.word	0x00008660


	//   ....[40]....
        /*0248*/ 	.word	0x00008670


	//   ....[41]....
        /*024c*/ 	.word	0x00008680


	//   ....[42]....
        /*0250*/ 	.word	0x00008690


	//   ....[43]....
        /*0254*/ 	.word	0x000086a0


	//   ....[44]....
        /*0258*/ 	.word	0x000086b0


	//   ....[45]....
        /*025c*/ 	.word	0x000086c0


	//   ....[46]....
        /*0260*/ 	.word	0x000086d0


	//   ....[47]....
        /*0264*/ 	.word	0x000086e0


	//   ....[48]....
        /*0268*/ 	.word	0x000086f0


	//   ....[49]....
        /*026c*/ 	.word	0x00008700


	//   ....[50]....
        /*0270*/ 	.word	0x00008710


	//   ....[51]....
        /*0274*/ 	.word	0x00008730


	//   ....[52]....
        /*0278*/ 	.word	0x000089d0


	//   ....[53]....
        /*027c*/ 	.word	0x00008a10


	//   ....[54]....
        /*0280*/ 	.word	0x00008a50


	//   ....[55]....
        /*0284*/ 	.word	0x00008a80


	//   ....[56]....
        /*0288*/ 	.word	0x00008ab0


	//   ....[57]....
        /*028c*/ 	.word	0x00008ae0


	//   ....[58]....
        /*0290*/ 	.word	0x00008ea0


	//   ....[59]....
        /*0294*/ 	.word	0x00008ed0


	//   ....[60]....
        /*0298*/ 	.word	0x000096c0


	//   ....[61]....
        /*029c*/ 	.word	0x0000a390


	//   ....[62]....
        /*02a0*/ 	.word	0x0000ae90


	//   ....[63]....
        /*02a4*/ 	.word	0x0000aec0


	//   ....[64]....
        /*02a8*/ 	.word	0x0000aef0


	//   ....[65]....
        /*02ac*/ 	.word	0x0000af10


	//   ....[66]....
        /*02b0*/ 	.word	0x0000af20


	//   ....[67]....
        /*02b4*/ 	.word	0x0000af30


	//   ....[68]....
        /*02b8*/ 	.word	0x0000af80


	//   ....[69]....
        /*02bc*/ 	.word	0x0000b000


	//   ....[70]....
        /*02c0*/ 	.word	0x0000b060


	//   ....[71]....
        /*02c4*/ 	.word	0x0000b090


	//   ....[72]....
        /*02c8*/ 	.word	0x0000b0c0


	//   ....[73]....
        /*02cc*/ 	.word	0x0000b100


	//   ....[74]....
        /*02d0*/ 	.word	0x0000c2d0


	//   ....[75]....
        /*02d4*/ 	.word	0x0000c7c0


	//   ....[76]....
        /*02d8*/ 	.word	0x0000c990


	//   ....[77]....
        /*02dc*/ 	.word	0x0000c9f0


	//   ....[78]....
        /*02e0*/ 	.word	0x0000cab0


	//   ....[79]....
        /*02e4*/ 	.word	0x0000cb60


	//   ....[80]....
        /*02e8*/ 	.word	0x0000cbc0


	//   ....[81]....
        /*02ec*/ 	.word	0x0000cc80


	//   ....[82]....
        /*02f0*/ 	.word	0x0000ccf0


	//   ....[83]....
        /*02f4*/ 	.word	0x0000cda0


	//   ....[84]....
        /*02f8*/ 	.word	0x0000ce30


	//   ....[85]....
        /*02fc*/ 	.word	0x0000cee0


	//   ....[86]....
        /*0300*/ 	.word	0x0000cf60


	//   ....[87]....
        /*0304*/ 	.word	0x0000d010


	//----- nvinfo : EIATTR_REG_RECONFIG
	.align		4
.L_85:
        /*0308*/ 	.byte	0x01, 0x54
	.zero		2


	//----- nvinfo : EIATTR_SYSCALL_OFFSETS
	.align		4
        /*030c*/ 	.byte	0x04, 0x46
        /*030e*/ 	.short	(.L_87 - .L_86)


	//   ....[0]....
.L_86:
        /*0310*/ 	.word	0x000011f0


	//   ....[1]....
        /*0314*/ 	.word	0x00009dc0


	//   ....[2]....
        /*0318*/ 	.word	0x00009f00


	//   ....[3]....
        /*031c*/ 	.word	0x0000a040


	//   ....[4]....
        /*0320*/ 	.word	0x0000a160


	//   ....[5]....
        /*0324*/ 	.word	0x0000aa30


	//----- nvinfo : EIATTR_MBARRIER_INSTR_OFFSETS
	.align		4
.L_87:
        /*0328*/ 	.byte	0x04, 0x39
        /*032a*/ 	.short	(.L_89 - .L_88)


	//   ....[0]....
.L_88:
        /*032c*/ 	.word	0x00000260
        /*0330*/ 	.word	0x000000ff
        /*0334*/ 	.word	0x00012400
        /*0338*/ 	.short	0x0100
        /*033a*/ 	.byte	0x08
	.zero		1


	//   ....[1]....
        /*033c*/ 	.word	0x00000270
        /*0340*/ 	.word	0x000000ff
        /*0344*/ 	.word	0x00012420
        /*0348*/ 	.short	0x0100
        /*034a*/ 	.byte	0x08
	.zero		1


	//   ....[2]....
        /*034c*/ 	.word	0x00000360
        /*0350*/ 	.word	0x000000ff
        /*0354*/ 	.word	0x00012430
        /*0358*/ 	.short	0x0100
        /*035a*/ 	.byte	0x08
	.zero		1


	//   ....[3]....
        /*035c*/ 	.word	0x00000370
        /*0360*/ 	.word	0x000000ff
        /*0364*/ 	.word	0x00012440
        /*0368*/ 	.short	0x0100
        /*036a*/ 	.byte	0x08
	.zero		1


	//   ....[4]....
        /*036c*/ 	.word	0x00000380
        /*0370*/ 	.word	0x000000ff
        /*0374*/ 	.word	0x00012438
        /*0378*/ 	.short	0x0100
        /*037a*/ 	.byte	0x08
	.zero		1


	//   ....[5]....
        /*037c*/ 	.word	0x00000390
        /*0380*/ 	.word	0x000000ff
        /*0384*/ 	.word	0x00012448
        /*0388*/ 	.short	0x0100
        /*038a*/ 	.byte	0x08
	.zero		1


	//   ....[6]....
        /*038c*/ 	.word	0x000004c0
        /*0390*/ 	.word	0x000000ff
        /*0394*/ 	.word	0x00012450
        /*0398*/ 	.short	0x0100
        /*039a*/ 	.byte	0x08
	.zero		1


	//   ....[7]....
        /*039c*/ 	.word	0x000004d0
        /*03a0*/ 	.word	0x000000ff
        /*03a4*/ 	.word	0x00012460
        /*03a8*/ 	.short	0x0100
        /*03aa*/ 	.byte	0x08
	.zero		1


	//   ....[8]....
        /*03ac*/ 	.word	0x000004e0
        /*03b0*/ 	.word	0x000000ff
        /*03b4*/ 	.word	0x00012458
        /*03b8*/ 	.short	0x0100
        /*03ba*/ 	.byte	0x08
	.zero		1


	//   ....[9]....
        /*03bc*/ 	.word	0x000004f0
        /*03c0*/ 	.word	0x000000ff
        /*03c4*/ 	.word	0x00012468
        /*03c8*/ 	.short	0x0100
        /*03ca*/ 	.byte	0x08
	.zero		1


	//   ....[10]....
        /*03cc*/ 	.word	0x000005e0
        /*03d0*/ 	.word	0x000000ff
        /*03d4*/ 	.word	0x00012470
        /*03d8*/ 	.short	0x0100
        /*03da*/ 	.byte	0x06
	.zero		1


	//   ....[11]....
        /*03dc*/ 	.word	0x000005f0
        /*03e0*/ 	.word	0x000000ff
        /*03e4*/ 	.word	0x00012480
        /*03e8*/ 	.short	0x0100
        /*03ea*/ 	.byte	0x06
	.zero		1


	//   ....[12]....
        /*03ec*/ 	.word	0x00000600
        /*03f0*/ 	.word	0x000000ff
        /*03f4*/ 	.word	0x00012478
        /*03f8*/ 	.short	0x0100
        /*03fa*/ 	.byte	0x06
	.zero		1


	//   ....[13]....
        /*03fc*/ 	.word	0x00000610
        /*0400*/ 	.word	0x000000ff
        /*0404*/ 	.word	0x00012488
        /*0408*/ 	.short	0x0100
        /*040a*/ 	.byte	0x06
	.zero		1


	//   ....[14]....
        /*040c*/ 	.word	0x00000740
        /*0410*/ 	.word	0x000000ff
        /*0414*/ 	.word	0x00012490
        /*0418*/ 	.short	0x0100
        /*041a*/ 	.byte	0x08
	.zero		1


	//   ....[15]....
        /*041c*/ 	.word	0x00000750
        /*0420*/ 	.word	0x000000ff
        /*0424*/ 	.word	0x000124a0
        /*0428*/ 	.short	0x0100
        /*042a*/ 	.byte	0x08
	.zero		1


	//   ....[16]....
        /*042c*/ 	.word	0x00000760
        /*0430*/ 	.word	0x000000ff
        /*0434*/ 	.word	0x00012498
        /*0438*/ 	.short	0x0100
        /*043a*/ 	.byte	0x08
	.zero		1


	//   ....[17]....
        /*043c*/ 	.word	0x00000770
        /*0440*/ 	.word	0x000000ff
        /*0444*/ 	.word	0x000124a8
        /*0448*/ 	.short	0x0100
        /*044a*/ 	.byte	0x08
	.zero		1


	//   ....[18]....
        /*044c*/ 	.word	0x000008a0
        /*0450*/ 	.word	0x000000ff
        /*0454*/ 	.word	0x000124b0
        /*0458*/ 	.short	0x0100
        /*045a*/ 	.byte	0x08
	.zero		1


	//   ....[19]....
        /*045c*/ 	.word	0x000008b0
        /*0460*/ 	.word	0x000000ff
        /*0464*/ 	.word	0x000124c0
        /*0468*/ 	.short	0x0100
        /*046a*/ 	.byte	0x08
	.zero		1


	//   ....[20]....
        /*046c*/ 	.word	0x000008c0
        /*0470*/ 	.word	0x000000ff
        /*0474*/ 	.word	0x000124b8
        /*0478*/ 	.short	0x0100
        /*047a*/ 	.byte	0x08
	.zero		1


	//   ....[21]....
        /*047c*/ 	.word	0x000008d0
        /*0480*/ 	.word	0x000000ff
        /*0484*/ 	.word	0x000124c8
        /*0488*/ 	.short	0x0100
        /*048a*/ 	.byte	0x08
	.zero		1


	//   ....[22]....
        /*048c*/ 	.word	0x000014c0
        /*0490*/ 	.word	0x000000ff
        /*0494*/ 	.word	0x00012400
        /*0498*/ 	.short	0x010a
        /*049a*/ 	.byte	0x26
	.zero		1


	//   ....[23]....
        /*049c*/ 	.word	0x00001550
        /*04a0*/ 	.word	0x000000ff
        /*04a4*/ 	.word	0x00012430
        /*04a8*/ 	.short	0x010a
        /*04aa*/ 	.byte	0x26
	.zero		1


	//   ....[24]....
        /*04ac*/ 	.word	0x000015b0
        /*04b0*/ 	.word	0x000000ff
        /*04b4*/ 	.word	0x00012430
        /*04b8*/ 	.short	0x010a
        /*04ba*/ 	.byte	0x26
	.zero		1


	//   ....[25]....
        /*04bc*/ 	.word	0x00003a90
        /*04c0*/ 	.word	0x0000001f
        /*04c4*/ 	.word	0x00000000
        /*04c8*/ 	.short	0x0101
        /*04ca*/ 	.byte	0x3f
	.zero		1


	//   ....[26]....
        /*04cc*/ 	.word	0x00004890
        /*04d0*/ 	.word	0x000000ff
        /*04d4*/ 	.word	0x00012430
        /*04d8*/ 	.short	0x010a
        /*04da*/ 	.byte	0x23
	.zero		1


	//   ....[27]....
        /*04dc*/ 	.word	0x000048d0
        /*04e0*/ 	.word	0x000000ff
        /*04e4*/ 	.word	0x00012430
        /*04e8*/ 	.short	0x010a
        /*04ea*/ 	.byte	0x23
	.zero		1


	//   ....[28]....
        /*04ec*/ 	.word	0x00004d70
        /*04f0*/ 	.word	0x000000ff
        /*04f4*/ 	.word	0x00012450
        /*04f8*/ 	.short	0x010a
        /*04fa*/ 	.byte	0x0c
	.zero		1


	//   ....[29]....
        /*04fc*/ 	.word	0x00005ca0
        /*0500*/ 	.word	0x000000ff
        /*0504*/ 	.word	0x00012450
        /*0508*/ 	.short	0x010a
        /*050a*/ 	.byte	0x0c
	.zero		1


	//   ....[30]....
        /*050c*/ 	.word	0x00006d20
        /*0510*/ 	.word	0x00000008
        /*0514*/ 	.word	0x00000000
        /*0518*/ 	.short	0x0101
        /*051a*/ 	.byte	0x3f
	.zero		1


	//   ....[31]....
        /*051c*/ 	.word	0x00007030
        /*0520*/ 	.word	0x000000ff
        /*0524*/ 	.word	0x00000000
        /*0528*/ 	.short	0x0101
        /*052a*/ 	.byte	0x05
	.zero		1


	//   ....[32]....
        /*052c*/ 	.word	0x000074d0
        /*0530*/ 	.word	0x000000ff
        /*0534*/ 	.word	0x00012450
        /*0538*/ 	.short	0x010a
        /*053a*/ 	.byte	0x10
	.zero		1


	//   ....[33]....
        /*053c*/ 	.word	0x00007510
        /*0540*/ 	.word	0x000000ff
        /*0544*/ 	.word	0x00012450
        /*0548*/ 	.short	0x010a
        /*054a*/ 	.byte	0x10
	.zero		1


	//   ....[34]....
        /*054c*/ 	.word	0x00007ba0
        /*0550*/ 	.word	0x000000ff
        /*0554*/ 	.word	0x00000000
        /*0558*/ 	.short	0x0101
        /*055a*/ 	.byte	0x04
	.zero		1


	//   ....[35]....
        /*055c*/ 	.word	0x00008aa0
        /*0560*/ 	.word	0x000000ff
        /*0564*/ 	.word	0x00000000
        /*0568*/ 	.short	0x0101
        /*056a*/ 	.byte	0x04
	.zero		1


	//   ....[36]....
        /*056c*/ 	.word	0x0000a5b0
        /*0570*/ 	.word	0x000000ff
        /*0574*/ 	.word	0x00012480
        /*0578*/ 	.short	0x010a
        /*057a*/ 	.byte	0x27
	.zero		1


	//   ....[37]....
        /*057c*/ 	.word	0x0000a710
        /*0580*/ 	.word	0x000000ff
        /*0584*/ 	.word	0x00012440
        /*0588*/ 	.short	0x010a
        /*058a*/ 	.byte	0x27
	.zero		1


	//   ....[38]....
        /*058c*/ 	.word	0x0000b210
        /*0590*/ 	.word	0x000000ff
        /*0594*/ 	.word	0x00012400
        /*0598*/ 	.short	0x0107
        /*059a*/ 	.byte	0x27
	.zero		1


	//   ....[39]....
        /*059c*/ 	.word	0x0000b250
        /*05a0*/ 	.word	0x000000ff
        /*05a4*/ 	.word	0x00012400
        /*05a8*/ 	.short	0x0101
        /*05aa*/ 	.byte	0x27
	.zero		1


	//   ....[40]....
        /*05ac*/ 	.word	0x0000b260
        /*05b0*/ 	.word	0x000000ff
        /*05b4*/ 	.word	0x00012420
        /*05b8*/ 	.short	0x010a
        /*05ba*/ 	.byte	0x27
	.zero		1


	//   ....[41]....
        /*05bc*/ 	.word	0x0000b550
        /*05c0*/ 	.word	0x00000007
        /*05c4*/ 	.word	0x00012480
        /*05c8*/ 	.short	0x010a
        /*05ca*/ 	.byte	0x3f
	.zero		1


	//   ....[42]....
        /*05cc*/ 	.word	0x0000b750
        /*05d0*/ 	.word	0x00000007
        /*05d4*/ 	.word	0x00012440
        /*05d8*/ 	.short	0x010a
        /*05da*/ 	.byte	0x3f
	.zero		1


	//   ....[43]....
        /*05dc*/ 	.word	0x0000b9c0
        /*05e0*/ 	.word	0x00000014
        /*05e4*/ 	.word	0x00012470
        /*05e8*/ 	.short	0x010a
        /*05ea*/ 	.byte	0x3f
	.zero		1


	//   ....[44]....
        /*05ec*/ 	.word	0x0000ba20
        /*05f0*/ 	.word	0x00000014
        /*05f4*/ 	.word	0x00012460
        /*05f8*/ 	.short	0x010a
        /*05fa*/ 	.byte	0x3f
	.zero		1


	//   ....[45]....
        /*05fc*/ 	.word	0x0000bce0
        /*0600*/ 	.word	0x00000014
        /*0604*/ 	.word	0x00012450
        /*0608*/ 	.short	0x0101
        /*060a*/ 	.byte	0x3f
	.zero		1


	//   ....[46]....
        /*060c*/ 	.word	0x0000bd50
        /*0610*/ 	.word	0x00000004
        /*0614*/ 	.word	0x00000000
        /*0618*/ 	.short	0x0101
        /*061a*/ 	.byte	0x3f
	.zero		1


	//   ....[47]....
        /*061c*/ 	.word	0x0000be50
        /*0620*/ 	.word	0x0000000c
        /*0624*/ 	.word	0x00012470
        /*0628*/ 	.short	0x010a
        /*062a*/ 	.byte	0x3f
	.zero		1


	//   ....[48]....
        /*062c*/ 	.word	0x0000bef0
        /*0630*/ 	.word	0x0000000c
        /*0634*/ 	.word	0x00012460
        /*0638*/ 	.short	0x010a
        /*063a*/ 	.byte	0x3f
	.zero		1


	//   ....[49]....
        /*063c*/ 	.word	0x0000c1b0
        /*0640*/ 	.word	0x0000000c
        /*0644*/ 	.word	0x00012450
        /*0648*/ 	.short	0x0101
        /*064a*/ 	.byte	0x3f
	.zero		1


	//   ....[50]....
        /*064c*/ 	.word	0x0000c210
        /*0650*/ 	.word	0x00000004
        /*0654*/ 	.word	0x00000000
        /*0658*/ 	.short	0x0101
        /*065a*/ 	.byte	0x3f
	.zero		1


	//   ....[51]....
        /*065c*/ 	.word	0x0000c2b0
        /*0660*/ 	.word	0x00000009
        /*0664*/ 	.word	0x00012420
        /*0668*/ 	.short	0x010a
        /*066a*/ 	.byte	0x3f
	.zero		1


	//   ....[52]....
        /*066c*/ 	.word	0x0000c3c0
        /*0670*/ 	.word	0x00000007
        /*0674*/ 	.word	0x00000000
        /*0678*/ 	.short	0x010a
        /*067a*/ 	.byte	0x3f
	.zero		1


	//   ....[53]....
        /*067c*/ 	.word	0x0000c430
        /*0680*/ 	.word	0x00000005
        /*0684*/ 	.word	0x00000000
        /*0688*/ 	.short	0x010a
        /*068a*/ 	.byte	0x3f
	.zero		1


	//   ....[54]....
        /*068c*/ 	.word	0x0000c480
        /*0690*/ 	.word	0x00000003
        /*0694*/ 	.word	0x00012460
        /*0698*/ 	.short	0x010a
        /*069a*/ 	.byte	0x3f
	.zero		1


	//   ....[55]....
        /*069c*/ 	.word	0x0000c4d0
        /*06a0*/ 	.word	0x00000005
        /*06a4*/ 	.word	0x00012460
        /*06a8*/ 	.short	0x010a
        /*06aa*/ 	.byte	0x3f
	.zero		1


	//   ....[56]....
        /*06ac*/ 	.word	0x0000c510
        /*06b0*/ 	.word	0x00000003
        /*06b4*/ 	.word	0x00012480
        /*06b8*/ 	.short	0x010a
        /*06ba*/ 	.byte	0x3f
	.zero		1


	//   ....[57]....
        /*06bc*/ 	.word	0x0000c530
        /*06c0*/ 	.word	0x00000005
        /*06c4*/ 	.word	0x00012480
        /*06c8*/ 	.short	0x010a
        /*06ca*/ 	.byte	0x3f
	.zero		1


	//   ....[58]....
        /*06cc*/ 	.word	0x0000c5a0
        /*06d0*/ 	.word	0x00000003
        /*06d4*/ 	.word	0x00012400
        /*06d8*/ 	.short	0x010a
        /*06da*/ 	.byte	0x3f
	.zero		1


	//   ....[59]....
        /*06dc*/ 	.word	0x0000c600
        /*06e0*/ 	.word	0x00000003
        /*06e4*/ 	.word	0x00012430
        /*06e8*/ 	.short	0x010a
        /*06ea*/ 	.byte	0x3f
	.zero		1


	//   ....[60]....
        /*06ec*/ 	.word	0x0000c660
        /*06f0*/ 	.word	0x0000000a
        /*06f4*/ 	.word	0x00012430
        /*06f8*/ 	.short	0x010a
        /*06fa*/ 	.byte	0x3f
	.zero		1


	//   ....[61]....
        /*06fc*/ 	.word	0x0000c6c0
        /*0700*/ 	.word	0x0000007a
        /*0704*/ 	.word	0x00012450
        /*0708*/ 	.short	0x010a
        /*070a*/ 	.byte	0x3f
	.zero		1


	//   ....[62]....
        /*070c*/ 	.word	0x0000c720
        /*0710*/ 	.word	0x00000005
        /*0714*/ 	.word	0x00012450
        /*0718*/ 	.short	0x010a
        /*071a*/ 	.byte	0x3f
	.zero		1


	//   ....[63]....
        /*071c*/ 	.word	0x0000c880
        /*0720*/ 	.word	0x00000005
        /*0724*/ 	.word	0x00012480
        /*0728*/ 	.short	0x010a
        /*072a*/ 	.byte	0x3f
	.zero		1


	//   ....[64]....
        /*072c*/ 	.word	0x0000c8e0
        /*0730*/ 	.word	0x00000005
        /*0734*/ 	.word	0x00012440
        /*0738*/ 	.short	0x010a
        /*073a*/ 	.byte	0x3f
	.zero		1


	//   ....[65]....
        /*073c*/ 	.word	0x0000d050
        /*0740*/ 	.word	0x00000003
        /*0744*/ 	.word	0x00012420
        /*0748*/ 	.short	0x010a
        /*074a*/ 	.byte	0x3f
	.zero		1


	//   ....[66]....
        /*074c*/ 	.word	0x0000d0a0
        /*0750*/ 	.word	0x00000007
        /*0754*/ 	.word	0x00012480
        /*0758*/ 	.short	0x010a
        /*075a*/ 	.byte	0x3f
	.zero		1


	//   ....[67]....
        /*075c*/ 	.word	0x0000d0f0
        /*0760*/ 	.word	0x00000007
        /*0764*/ 	.word	0x00012440
        /*0768*/ 	.short	0x010a
        /*076a*/ 	.byte	0x3f
	.zero		1


	//   ....[68]....
        /*076c*/ 	.word	0x0000d140
        /*0770*/ 	.word	0x00000014
        /*0774*/ 	.word	0x00012470
        /*0778*/ 	.short	0x010a
        /*077a*/ 	.byte	0x3f
	.zero		1


	//   ....[69]....
        /*077c*/ 	.word	0x0000d190
        /*0780*/ 	.word	0x00000014
        /*0784*/ 	.word	0x00012460
        /*0788*/ 	.short	0x010a
        /*078a*/ 	.byte	0x3f
	.zero		1


	//   ....[70]....
        /*078c*/ 	.word	0x0000d1e0
        /*0790*/ 	.word	0x0000000c
        /*0794*/ 	.word	0x00012470
        /*0798*/ 	.short	0x010a
        /*079a*/ 	.byte	0x3f
	.zero		1


	//   ....[71]....
        /*079c*/ 	.word	0x0000d230
        /*07a0*/ 	.word	0x0000000c
        /*07a4*/ 	.word	0x00012460
        /*07a8*/ 	.short	0x010a
        /*07aa*/ 	.byte	0x3f
	.zero		1


	//   ....[72]....
        /*07ac*/ 	.word	0x0000d280
        /*07b0*/ 	.word	0x00000009
        /*07b4*/ 	.word	0x00012420
        /*07b8*/ 	.short	0x010a
        /*07ba*/ 	.byte	0x3f
	.zero		1


	//   ....[73]....
        /*07bc*/ 	.word	0x0000d2d0
        /*07c0*/ 	.word	0x00000007
        /*07c4*/ 	.word	0x00000000
        /*07c8*/ 	.short	0x010a
        /*07ca*/ 	.byte	0x3f
	.zero		1


	//   ....[74]....
        /*07cc*/ 	.word	0x0000d320
        /*07d0*/ 	.word	0x00000005
        /*07d4*/ 	.word	0x00000000
        /*07d8*/ 	.short	0x010a
        /*07da*/ 	.byte	0x3f
	.zero		1


	//   ....[75]....
        /*07dc*/ 	.word	0x0000d370
        /*07e0*/ 	.word	0x00000003
        /*07e4*/ 	.word	0x00012460
        /*07e8*/ 	.short	0x010a
        /*07ea*/ 	.byte	0x3f
	.zero		1


	//   ....[76]....
        /*07ec*/ 	.word	0x0000d3c0
        /*07f0*/ 	.word	0x00000005
        /*07f4*/ 	.word	0x00012460
        /*07f8*/ 	.short	0x010a
        /*07fa*/ 	.byte	0x3f
	.zero		1


	//   ....[77]....
        /*07fc*/ 	.word	0x0000d410
        /*0800*/ 	.word	0x00000003
        /*0804*/ 	.word	0x00012480
        /*0808*/ 	.short	0x010a
        /*080a*/ 	.byte	0x3f
	.zero		1


	//----- nvinfo : EIATTR_NUM_MBARRIERS
	.align		4
.L_89:
        /*080c*/ 	.byte	0x03, 0x38
        /*080e*/ 	.short	0x0016


	//----- nvinfo : EIATTR_EXIT_INSTR_OFFSETS
	.align		4
        /*0810*/ 	.byte	0x04, 0x1c
        /*0812*/ 	.short	(.L_91 - .L_90)


	//   ....[0]....
.L_90:
        /*0814*/ 	.word	0x0000c580


	//----- nvinfo : EIATTR_MAX_THREADS
	.align		4
.L_91:
        /*0818*/ 	.byte	0x04, 0x05
        /*081a*/ 	.short	(.L_93 - .L_92)
.L_92:
        /*081c*/ 	.word	0x00000200
        /*0820*/ 	.word	0x00000001
        /*0824*/ 	.word	0x00000001


	//----- nvinfo : EIATTR_CRS_STACK_SIZE
	.align		4
.L_93:
        /*0828*/ 	.byte	0x04, 0x1e
        /*082a*/ 	.short	(.L_95 - .L_94)
.L_94:
        /*082c*/ 	.word	0x00000000


	//----- nvinfo : EIATTR_CBANK_PARAM_SIZE
	.align		4
.L_95:
        /*0830*/ 	.byte	0x03, 0x19
        /*0832*/ 	.short	0x0a70


	//----- nvinfo : EIATTR_PARAM_CBANK
	.align		4
        /*0834*/ 	.byte	0x04, 0x0a
        /*0836*/ 	.short	(.L_97 - .L_96)
	.align		4
.L_96:
        /*0838*/ 	.word	index@(.nv.constant0._ZN7cutlass13device_kernelIN5flash11enable_sm90INS1_16FlashAttnFwdSm90INS1_25CollectiveMainloopFwdSm90ILi2EN4cute5tupleIJNS5_1CILi1EEES8_S8_EEENS6_IJNS7_ILi192EEENS7_ILi160EEENS7_ILi64EEEEEELi64ENS_12float_e4m3_tEfNS_4arch4Sm90ELb0ELb0ELb1ELb0ELb0ELb0ELb0ELb1ELb1ELb1ELb1ELb0EEENS1_21CollectiveEpilogueFwdINS6_IJSA_SC_SB_EEES9_NS_10bfloat16_tESG_Li384ELb0ELb1ELb1ELb1EEENS1_19SingleTileSchedulerILb0ELb1ELb1ELi192EEEEEEEEEvNT_6ParamsE)
        /*083c*/ 	.short	0x0210
        /*083e*/ 	.short	0x0a70


	//----- nvinfo : EIATTR_SW_WAR
	.align		4
.L_97:
        /*0840*/ 	.byte	0x04, 0x36
        /*0842*/ 	.short	(.L_99 - .L_98)
.L_98:
        /*0844*/ 	.word	0x00000008
.L_99:


//--------------------- .nv.info._ZN7cutlass13device_kernelIN5flash11enable_sm90INS1_16FlashAttnFwdSm90INS1_25CollectiveMainloopFwdSm90ILi2EN4cute5tupleIJNS5_1CILi1EEES8_S8_EEENS6_IJNS7_ILi192EEENS7_ILi160EEENS7_ILi64EEEEEELi64ENS_12float_e4m3_tEfNS_4arch4Sm90ELb0ELb0ELb1ELb1ELb0ELb0ELb0ELb1ELb1ELb1ELb1ELb0EEENS1_21CollectiveEpilogueFwdINS6_IJSA_SC_SB_EEES9_NS_10bfloat16_tESG_Li384ELb1ELb1ELb1ELb1EEENS1_36VarlenDynamicPersistentTileSchedulerILi192ELi160ELi384ELi128ELb1ELb1ELb1ELb0ELb1ELb1EEEEEEEEEvNT_6ParamsE --------------------------
	.section	.nv.info._ZN7cutlass13device_kernelIN5flash11enable_sm90INS1_16FlashAttnFwdSm90INS1_25CollectiveMainloopFwdSm90ILi2EN4cute5tupleIJNS5_1CILi1EEES8_S8_EEENS6_IJNS7_ILi192EEENS7_ILi160EEENS7_ILi64EEEEEELi64ENS_12float_e4m3_tEfNS_4arch4Sm90ELb0ELb0ELb1ELb1ELb0ELb0ELb0ELb1ELb1ELb1ELb1ELb0EEENS1_21CollectiveEpilogueFwdINS6_IJSA_SC_SB_EEES9_NS_10bfloat16_tESG_Li384ELb1ELb1ELb1ELb1EEENS1_36VarlenDynamicPersistentTileSchedulerILi192ELi160ELi384ELi128ELb1ELb1ELb1ELb0ELb1ELb1EEEEEEEEEvNT_6ParamsE,"",@"SHT_CUDA_INFO"
	.sectionflags	@""
	.align	4


	//----- nvinfo : EIATTR_CUDA_API_VERSION
	.align		4
        /*0000*/ 	.byte	0x04, 0x37
        /*0002*/ 	.short	(.L_101 - .L_100)
.L_100:
        /*0004*/ 	.word	0x00000082


	//----- nvinfo : EIATTR_KPARAM_INFO
	.align		4
.L_101:
        /*0008*/ 	.byte	0x04, 0x17
        /*000a*/ 	.short	(.L_103 - .L_102)
.L_102:
        /*000c*/ 	.word	0x00000000
        /*0010*/ 	.short	0x0000
        /*0012*/ 	.short	0x0070
        /*0014*/ 	.byte	0x00, 0xf0, 0x01, 0x2a


	//----- nvinfo : EIATTR_SPARSE_MMA_MASK
	.align		4
.L_103:
        /*0018*/ 	.byte	0x03, 0x50
        /*001a*/ 	.short	0x0000


	//----- nvinfo : EIATTR_MAXREG_COUNT
	.align		4
        /*001c*/ 	.byte	0x03, 0x1b
        /*001e*/ 	.short	0x0080


	//----- nvinfo : EIATTR_NUM_BARRIERS
	.align		4
        /*0020*/ 	.byte	0x02, 0x4c
        /*0022*/ 	.byte	0x09
	.zero		1


	//----- nvinfo : EIATTR_EXTERNS
	.align		4
        /*0024*/ 	.byte	0x04, 0x0f
        /*0026*/ 	.short	(.L_105 - .L_104)


	//   ....[0]....
	.align		4
.L_104:
        /*0028*/ 	.word	index@(__assertfail)


	//----- nvinfo : EIATTR_ANNOTATIONS
	.align		4
.L_105:
        /*002c*/ 	.byte	0x04, 0x55
        /*002e*/ 	.short	(.L_107 - .L_106)


	//   ....[0]....
.L_106:
        /*0030*/ 	.word	0x00000001
        /*0034*/ 	.byte	0x00, 0x0d, 0x00, 0x00, 0x01, 0x00, 0x00, 0x00, 0x70, 0x0d, 0x00, 0x00, 0x01, 0x00, 0x00, 0x00
        /* <DEDUP_REMOVED lines=11> */
        /*00f4*/ 	.byte	0xe0, 0xdd, 0x00, 0x00, 0x01, 0x00, 0x00, 0x00, 0x40, 0xfb, 0x00, 0x00


	//----- nvinfo : EIATTR_MERCURY_ISA_VERSION
	.align		4
.L_107:
        /*0100*/ 	.byte	0x03, 0x5f
        /*0102*/ 	.short	0x0101


	//----- nvinfo : EIATTR_UNUSED_LOAD_BYTE_OFFSET
	.align		4
        /*0104*/ 	.byte	0x04, 0x44
        /*0106*/ 	.short	(.L_109 - .L_108)


	//   ....[0]....
.L_108:
        /*0108*/ 	.word	0x00000a00
        /*010c*/ 	.word	0x0000fff0


	//   ....[1]....
        /*0110*/ 	.word	0x00008470
        /*0114*/ 	.word	0x0000fff0


	//----- nvinfo : EIATTR_INT_WARP_WIDE_INSTR_OFFSETS
	.align		4
.L_109:
        /*0118*/ 	.byte	0x04, 0x31
        /*011a*/ 	.short	(.L_111 - .L_110)


	//   ....[0]....
.L_110:
        /*011c*/ 	.word	0x00000130


	//   ....[1]....
        /*0120*/ 	.word	0x00000170


	//   ....[2]....
        /*0124*/ 	.word	0x000001e0


	//   ....[3]....
        /*0128*/ 	.word	0x0000c670


	//   ....[4]....
        /*012c*/ 	.word	0x0000c700


	//   ....[5]....
        /*0130*/ 	.word	0x0000ea60


	//   ....[6]....
        /*0134*/ 	.word	0x0000eaf0


	//----- nvinfo : EIATTR_COOP_GROUP_MASK_REGIDS
	.align		4
.L_111:
        /*0138*/ 	.byte	0x04, 0x29
        /*013a*/ 	.short	(.L_113 - .L_112)


	//   ....[0]....
.L_112:
        /*013c*/ 	.word	0xffffffff


	//   ....[1]....
        /*0140*/ 	.word	0xffffffff


	//   ....[2]....
        /*0144*/ 	.word	0xffffffff


	//   ....[3]....
        /*0148*/ 	.word	0xffffffff


	//   ....[4]....
        /*014c*/ 	.word	0xffffffff


	//   ....[5]....
        /*0150*/ 	.word	0xffffffff


	//   ....[6]....
        /*0154*/ 	.word	0xffffffff


	//   ....[7]....
        /*0158*/ 	.word	0xffffffff


	//   ....[8]....
        /*015c*/ 	.word	0xffffffff


	//   ....[9]....
        /*0160*/ 	.word	0xffffffff


	//   ....[10]....
        /*0164*/ 	.word	0xffffffff


	//   ....[11]....
        /*0168*/ 	.word	0xffffffff


	//   ....[12]....
        /*016c*/ 	.word	0xffffffff


	//   ....[13]....
        /*0170*/ 	.word	0xffffffff


	//   ....[14]....
        /*0174*/ 	.word	0xffffffff


	//   ....[15]....
        /*0178*/ 	.word	0xffffffff


	//   ....[16]....
        /*017c*/ 	.word	0xffffffff


	//   ....[17]....
        /*0180*/ 	.word	0xffffffff


	//   ....[18]....
        /*0184*/ 	.word	0xffffffff


	//   ....[19]....
        /*0188*/ 	.word	0xffffffff


	//   ....[20]....
        /*018c*/ 	.word	0xffffffff


	//   ....[21]....
        /*0190*/ 	.word	0xffffffff


	//   ....[22]....
        /*0194*/ 	.word	0xffffffff


	//   ....[23]....
        /*0198*/ 	.word	0xffffffff


	//   ....[24]....
        /*019c*/ 	.word	0xffffffff


	//   ....[25]....
        /*01a0*/ 	.word	0xffffffff


	//   ....[26]....
        /*01a4*/ 	.word	0xffffffff


	//   ....[27]....
        /*01a8*/ 	.word	0xffffffff


	//   ....[28]....
        /*01ac*/ 	.word	0xffffffff


	//   ....[29]....
        /*01b0*/ 	.word	0xffffffff


	//   ....[30]....
        /*01b4*/ 	.word	0xffffffff


	//   ....[31]....
        /*01b8*/ 	.word	0xffffffff


	//   ....[32]....
        /*01bc*/ 	.word	0xffffffff


	//   ....[33]....
        /*01c0*/ 	.word	0xffffffff


	//   ....[34]....
        /*01c4*/ 	.word	0xffffffff


	//   ....[35]....
        /*01c8*/ 	.word	0xffffffff


	//   ....[36]....
        /*01cc*/ 	.word	0xffffffff


	//   ....[37]....
        /*01d0*/ 	.word	0xffffffff


	//   ....[38]....
        /*01d4*/ 	.word	0xffffffff


	//   ....[39]....
        /*01d8*/ 	.word	0xffffffff


	//   ....[40]....
        /*01dc*/ 	.word	0xffffffff


	//   ....[41]....
        /*01e0*/ 	.word	0xffffffff


	//   ....[42]....
        /*01e4*/ 	.word	0xffffffff


	//   ....[43]....
        /*01e8*/ 	.word	0xffffffff


	//   ....[44]....
        /*01ec*/ 	.word	0xffffffff


	//   ....[45]....
        /*01f0*/ 	.word	0xffffffff


	//   ....[46]....
        /*01f4*/ 	.word	0xffffffff


	//   ....[47]....
        /*01f8*/ 	.word	0xffffffff


	//   ....[48]....
        /*01fc*/ 	.word	0xffffffff


	//   ....[49]....
        /*0200*/ 	.word	0xffffffff


	//   ....[50]....
        /*0204*/ 	.word	0xffffffff


	//   ....[51]....
        /*0208*/ 	.word	0xffffffff


	//   ....[52]....
        /*020c*/ 	.word	0xffffffff


	//   ....[53]....
        /*0210*/ 	.word	0xffffffff


	//   ....[54]....
        /*0214*/ 	.word	0xffffffff


	//   ....[55]....
        /*0218*/ 	.word	0xffffffff


	//   ....[56]....
        /*021c*/ 	.word	0xffffffff


	//   ....[57]....
        /*0220*/ 	.word	0xffffffff


	//   ....[58]....
        /*0224*/ 	.word	0xffffffff


	//   ....[59]....
        /*0228*/ 	.word	0xffffffff


	//   ....[60]....
        /*022c*/ 	.word	0xffffffff


	//   ....[61]....
        /*0230*/ 	.word	0xffffffff


	//   ....[62]....
        /*0234*/ 	.word	0xffffffff


	//   ....[63]....
        /*0238*/ 	.word	0xffffffff


	//   ....[64]....
        /*023c*/ 	.word	0xffffffff


	//   ....[65]....
        /*0240*/ 	.word	0xffffffff


	//   ....[66]....
        /*0244*/ 	.word	0xffffffff


	//   ....[67]....
        /*0248*/ 	.word	0xffffffff


	//   ....[68]....
        /*024c*/ 	.word	0xffffffff


	//   ....[69]....
        /*0250*/ 	.word	0xffffffff


	//   ....[70]....
        /*0254*/ 	.word	0xffffffff


	//   ....[71]....
        /*0258*/ 	.word	0xffffffff


	//   ....[72]....
        /*025c*/ 	.word	0xffffffff


	//   ....[73]....
        /*0260*/ 	.word	0xffffffff


	//   ....[74]....
        /*0264*/ 	.word	0xffffffff


	//   ....[75]....
        /*0268*/ 	.word	0xffffffff


	//   ....[76]....
        /*026c*/ 	.word	0xffffffff


	//   ....[77]....
        /*0270*/ 	.word	0xffffffff


	//   ....[78]....
        /*0274*/ 	.word	0xffffffff


	//   ....[79]....
        /*0278*/ 	.word	0xffffffff


	//   ....[80]....
        /*027c*/ 	.word	0xffffffff


	//   ....[81]....
        /*0280*/ 	.word	0xffffffff


	//   ....[82]....
        /*0284*/ 	.word	0xffffffff


	//   ....[83]....
        /*0288*/ 	.word	0xffffffff


	//   ....[84]....
        /*028c*/ 	.word	0xffffffff


	//   ....[85]....
        /*0290*/ 	.word	0xffffffff


	//   ....[86]....
        /*0294*/ 	.word	0xffffffff


	//   ....[87]....
        /*0298*/ 	.word	0xffffffff


	//   ....[88]....
        /*029c*/ 	.word	0xffffffff


	//   ....[89]....
        /*02a0*/ 	.word	0xffffffff


	//   ....[90]....
        /*02a4*/ 	.word	0xffffffff


	//   ....[91]....
        /*02a8*/ 	.word	0xffffffff


	//   ....[92]....
        /*02ac*/ 	.word	0xffffffff


	//   ....[93]....
        /*02b0*/ 	.word	0xffffffff


	//   ....[94]....
        /*02b4*/ 	.word	0xffffffff


	//   ....[95]....
        /*02b8*/ 	.word	0xffffffff


	//   ....[96]....
        /*02bc*/ 	.word	0xffffffff


	//   ....[97]....
        /*02c0*/ 	.word	0xffffffff


	//   ....[98]....
        /*02c4*/ 	.word	0xffffffff


	//   ....[99]....
        /*02c8*/ 	.word	0xffffffff


	//   ....[100]....
        /*02cc*/ 	.word	0xffffffff


	//   ....[101]....
        /*02d0*/ 	.word	0xffffffff


	//   ....[102]....
        /*02d4*/ 	.word	0xffffffff


	//   ....[103]....
        /*02d8*/ 	.word	0xffffffff


	//   ....[104]....
        /*02dc*/ 	.word	0xffffffff


	//   ....[105]....
        /*02e0*/ 	.word	0xffffffff


	//   ....[106]....
        /*02e4*/ 	.word	0xffffffff


	//   ....[107]....
        /*02e8*/ 	.word	0xffffffff


	//   ....[108]....
        /*02ec*/ 	.word	0xffffffff


	//   ....[109]....
        /*02f0*/ 	.word	0xffffffff


	//   ....[110]....
        /*02f4*/ 	.word	0xffffffff


	//   ....[111]....
        /*02f8*/ 	.word	0xffffffff


	//   ....[112]....
        /*02fc*/ 	.word	0xffffffff


	//   ....[113]....
        /*0300*/ 	.word	0xffffffff


	//   ....[114]....
        /*0304*/ 	.word	0xffffffff


	//   ....[115]....
        /*0308*/ 	.word	0xffffffff


	//   ....[116]....
        /*030c*/ 	.word	0xffffffff


	//   ....[117]....
        /*0310*/ 	.word	0xffffffff


	//   ....[118]....
        /*0314*/ 	.word	0xffffffff


	//   ....[119]....
        /*0318*/ 	.word	0xffffffff


	//   ....[120]....
        /*031c*/ 	.word	0xffffffff


	//   ....[121]....
        /*0320*/ 	.word	0xffffffff


	//   ....[122]....
        /*0324*/ 	.word	0xffffffff


	//   ....[123]....
        /*0328*/ 	.word	0xffffffff


	//   ....[124]....
        /*032c*/ 	.word	0xffffffff


	//   ....[125]....
        /*0330*/ 	.word	0x0500000f


	//   ....[126]....
        /*0334*/ 	.word	0x0500000f


	//   ....[127]....
        /*0338*/ 	.word	0x0500000f


	//   ....[128]....
        /*033c*/ 	.word	0x0500000f


	//   ....[129]....
        /*0340*/ 	.word	0x0500000f


	//   ....[130]....
        /*0344*/ 	.word	0x0500000f


	//   ....[131]....
        /*0348*/ 	.word	0x0500000f


	//   ....[132]....
        /*034c*/ 	.word	0x0500000f


	//   ....[133]....
        /*0350*/ 	.word	0x0500000f


	//   ....[134]....
        /*0354*/ 	.word	0x0500000f


	//   ....[135]....
        /*0358*/ 	.word	0x0500000f


	//   ....[136]....
        /*035c*/ 	.word	0x0500000f


	//   ....[137]....
        /*0360*/ 	.word	0x0500000f


	//   ....[138]....
        /*0364*/ 	.word	0x0500000f


	//----- nvinfo : EIATTR_COOP_GROUP_INSTR_OFFSETS
	.align		4
.L_113:
        /*0368*/ 	.byte	0x04, 0x28
        /*036a*/ 	.short	(.L_115 - .L_114)


	//   ....[0]....
.L_114:
        /*036c*/ 	.word	0x00000060


	//   ....[1]....
        /*0370*/ 	.word	0x00000140


	//   ....[2]....
        /*0374*/ 	.word	0x00000190


	//   ....[3]....
        /*0378*/ 	.word	0x000003c0


	//   ....[4]....
        /*037c*/ 	.word	0x00000520


	//   ....[5]....
        /*0380*/ 	.word	0x00000640


	//   ....[6]....
        /*0384*/ 	.word	0x000007a0


	//   ....[7]....
        /*0388*/ 	.word	0x000017a0


	//   ....[8]....
        /*038c*/ 	.word	0x00003580


	//   ....[9]....
        /*0390*/ 	.word	0x000035d0


	//   ....[10]....
        /*0394*/ 	.word	0x00003ca0


	//   ....[11]....
        /*0398*/ 	.word	0x00003d40


	//   ....[12]....
        /*039c*/ 	.word	0x00006540


	//   ....[13]....
        /*03a0*/ 	.word	0x00006560


	//   ....[14]....
        /*03a4*/ 	.word	0x00006580


	//   ....[15]....
        /*03a8*/ 	.word	0x000065a0


	//   ....[16]....
        /*03ac*/ 	.word	0x00007e90


	//   ....[17]....
        /*03b0*/ 	.word	0x00007ea0


	//   ....[18]....
        /*03b4*/ 	.word	0x00007f30


	//   ....[19]....
        /*03b8*/ 	.word	0x00007f50


	//   ....[20]....
        /*03bc*/ 	.word	0x00008980


	//   ....[21]....
        /*03c0*/ 	.word	0x000089a0


	//   ....[22]....
        /*03c4*/ 	.word	0x000089c0


	//   ....[23]....
        /*03c8*/ 	.word	0x000089d0


	//   ....[24]....
        /*03cc*/ 	.word	0x000089e0


	//   ....[25]....
        /*03d0*/ 	.word	0x000089f0


	//   ....[26]....
        /*03d4*/ 	.word	0x00008a00


	//   ....[27]....
        /*03d8*/ 	.word	0x00008a10


	//   ....[28]....
        /*03dc*/ 	.word	0x00008a20


	//   ....[29]....
        /*03e0*/ 	.word	0x00008a30


	//   ....[30]....
        /*03e4*/ 	.word	0x00008a40


	//   ....[31]....
        /*03e8*/ 	.word	0x00008a50


	//   ....[32]....
        /*03ec*/ 	.word	0x00008a60


	//   ....[33]....
        /*03f0*/ 	.word	0x00008a70


	//   ....[34]....
        /*03f4*/ 	.word	0x00008a80


	//   ....[35]....
        /*03f8*/ 	.word	0x00008a90


	//   ....[36]....
        /*03fc*/ 	.word	0x00008aa0


	//   ....[37]....
        /*0400*/ 	.word	0x00008ab0


	//   ....[38]....
        /*0404*/ 	.word	0x00008ac0


	//   ....[39]....
        /*0408*/ 	.word	0x00008ad0


	//   ....[40]....
        /*040c*/ 	.word	0x00008ae0


	//   ....[41]....
        /*0410*/ 	.word	0x00008af0


	//   ....[42]....
        /*0414*/ 	.word	0x00008b00


	//   ....[43]....
        /*0418*/ 	.word	0x00008b10


	//   ....[44]....
        /*041c*/ 	.word	0x00008b20


	//   ....[45]....
        /*0420*/ 	.word	0x00008b30


	//   ....[46]....
        /*0424*/ 	.word	0x00008b40


	//   ....[47]....
        /*0428*/ 	.word	0x00008b50


	//   ....[48]....
        /*042c*/ 	.word	0x00008b60


	//   ....[49]....
        /*0430*/ 	.word	0x00008b70


	//   ....[50]....
        /*0434*/ 	.word	0x00008b80


	//   ....[51]....
        /*0438*/ 	.word	0x00008b90


	//   ....[52]....
        /*043c*/ 	.word	0x000093b0


	//   ....[53]....
        /*0440*/ 	.word	0x000093c0


	//   ....[54]....
        /*0444*/ 	.word	0x000093d0


	//   ....[55]....
        /*0448*/ 	.word	0x00009410


	//   ....[56]....
        /*044c*/ 	.word	0x00009a30


	//   ....[57]....
        /*0450*/ 	.word	0x00009a70


	//   ....[58]....
        /*0454*/ 	.word	0x00009a90


	//   ....[59]....
        /*0458*/ 	.word	0x00009ad0


	//   ....[60]....
        /*045c*/ 	.word	0x00009af0


	//   ....[61]....
        /*0460*/ 	.word	0x00009b00


	//   ....[62]....
        /*0464*/ 	.word	0x00009b20


	//   ....[63]....
        /*0468*/ 	.word	0x00009b40


	//   ....[64]....
        /*046c*/ 	.word	0x00009f90


	//   ....[65]....
        /*0470*/ 	.word	0x00009fa0


	//   ....[66]....
        /*0474*/ 	.word	0x0000a1e0


	//   ....[67]....
        /*0478*/ 	.word	0x0000a1f0


	//   ....[68]....
        /*047c*/ 	.word	0x0000ad30


	//   ....[69]....
        /*0480*/ 	.word	0x0000ad60


	//   ....[70]....
        /*0484*/ 	.word	0x0000ada0


	//   ....[71]....
        /*0488*/ 	.word	0x0000add0


	//   ....[72]....
        /*048c*/ 	.word	0x0000ade0


	//   ....[73]....
        /*0490*/ 	.word	0x0000adf0


	//   ....[74]....
        /*0494*/ 	.word	0x0000ae00


	//   ....[75]....
        /*0498*/ 	.word	0x0000ae20


	//   ....[76]....
        /*049c*/ 	.word	0x0000af70


	//   ....[77]....
        /*04a0*/ 	.word	0x0000b180


	//   ....[78]....
        /*04a4*/ 	.word	0x0000b1b0


	//   ....[79]....
        /*04a8*/ 	.word	0x0000b1e0


	//   ....[80]....
        /*04ac*/ 	.word	0x0000b210


	//   ....[81]....
        /*04b0*/ 	.word	0x0000b240


	//   ....[82]....
        /*04b4*/ 	.word	0x0000b280


	//   ....[83]....
        /*04b8*/ 	.word	0x0000b420


	//   ....[84]....
        /*04bc*/ 	.word	0x0000b450


	//   ....[85]....
        /*04c0*/ 	.word	0x0000b480


	//   ....[86]....
        /*04c4*/ 	.word	0x0000b4b0


	//   ....[87]....
        /*04c8*/ 	.word	0x0000b4e0


	//   ....[88]....
        /*04cc*/ 	.word	0x0000b510


	//   ....[89]....
        /*04d0*/ 	.word	0x0000b5a0


	//   ....[90]....
        /*04d4*/ 	.word	0x0000b5f0


	//   ....[91]....
        /*04d8*/ 	.word	0x0000b600


	//   ....[92]....
        /*04dc*/ 	.word	0x0000b6b0


	//   ....[93]....
        /*04e0*/ 	.word	0x0000cdc0


	//   ....[94]....
        /*04e4*/ 	.word	0x0000d9d0


	//   ....[95]....
        /*04e8*/ 	.word	0x0000da00


	//   ....[96]....
        /*04ec*/ 	.word	0x0000da70


	//   ....[97]....
        /*04f0*/ 	.word	0x0000dab0


	//   ....[98]....
        /*04f4*/ 	.word	0x0000daf0


	//   ....[99]....
        /*04f8*/ 	.word	0x0000db20


	//   ....[100]....
        /*04fc*/ 	.word	0x0000db30


	//   ....[101]....
        /*0500*/ 	.word	0x0000db40


	//   ....[102]....
        /*0504*/ 	.word	0x0000db50


	//   ....[103]....
        /*0508*/ 	.word	0x0000db70


	//   ....[104]....
        /*050c*/ 	.word	0x0000dbc0


	//   ....[105]....
        /*0510*/ 	.word	0x0000dc30


	//   ....[106]....
        /*0514*/ 	.word	0x0000f1b0


	//   ....[107]....
        /*0518*/ 	.word	0x0000f1e0


	//   ....[108]....
        /*051c*/ 	.word	0x0000f210


	//   ....[109]....
        /*0520*/ 	.word	0x0000f220


	//   ....[110]....
        /*0524*/ 	.word	0x0000f240


	//   ....[111]....
        /*0528*/ 	.word	0x0000f260


	//   ....[112]....
        /*052c*/ 	.word	0x0000f2a0


	//   ....[113]....
        /*0530*/ 	.word	0x0000f2d0


	//   ....[114]....
        /*0534*/ 	.word	0x0000f440


	//   ....[115]....
        /*0538*/ 	.word	0x0000f470


	//   ....[116]....
        /*053c*/ 	.word	0x0000f4a0


	//   ....[117]....
        /*0540*/ 	.word	0x0000f4d0


	//   ....[118]....
        /*0544*/ 	.word	0x0000f500


	//   ....[119]....
        /*0548*/ 	.word	0x0000f540


	//   ....[120]....
        /*054c*/ 	.word	0x0000f5c0


	//   ....[121]....
        /*0550*/ 	.word	0x0000f610


	//   ....[122]....
        /*0554*/ 	.word	0x0000f620


	//   ....[123]....
        /*0558*/ 	.word	0x0000f6b0


	//   ....[124]....
        /*055c*/ 	.word	0x0000fc60


	//   ....[125]....
        /*0560*/ 	.word	0x00010140


	//   ....[126]....
        /*0564*/ 	.word	0x00010300


	//   ....[127]....
        /*0568*/ 	.word	0x00010370


	//   ....[128]....
        /*056c*/ 	.word	0x000103f0


	//   ....[129]....
        /*0570*/ 	.word	0x000104a0


	//   ....[130]....
        /*0574*/ 	.word	0x00010520


	//   ....[131]....
        /*0578*/ 	.word	0x000105c0


	//   ....[132]....
        /*057c*/ 	.word	0x00010640


	//   ....[133]....
        /*0580*/ 	.word	0x000106f0


	//   ....[134]....
        /*0584*/ 	.word	0x00010750


	//   ....[135]....
        /*0588*/ 	.word	0x00010800


	//   ....[136]....
        /*058c*/ 	.word	0x00010880


	//   ....[137]....
        /*0590*/ 	.word	0x00010920


	//   ....[138]....
        /*0594*/ 	.word	0x00010c60


	//----- nvinfo : EIATTR_REG_RECONFIG
	.align		4
.L_115:
        /*0598*/ 	.byte	0x01, 0x54
	.zero		2


	//----- nvinfo : EIATTR_SYSCALL_OFFSETS
	.align		4
        /*059c*/ 	.byte	0x04, 0x46
        /*059e*/ 	.short	(.L_117 - .L_116)


	//   ....[0]....
.L_116:
        /*05a0*/ 	.word	0x00001950


	//   ....[1]....
        /*05a4*/ 	.word	0x0000c860


	//   ....[2]....
        /*05a8*/ 	.word	0x0000c9d0


	//   ....[3]....
        /*05ac*/ 	.word	0x0000cb20


	//   ....[4]....
        /*05b0*/ 	.word	0x0000cc60


	//   ....[5]....
        /*05b4*/ 	.word	0x0000d550


	//----- nvinfo : EIATTR_MBARRIER_INSTR_OFFSETS
	.align		4
.L_117:
        /*05b8*/ 	.byte	0x04, 0x39
        /*05ba*/ 	.short	(.L_119 - .L_118)


	//   ....[0]....
.L_118:
        /*05bc*/ 	.word	0x00000270
        /*05c0*/ 	.word	0x000000ff
        /*05c4*/ 	.word	0x00013200
        /*05c8*/ 	.short	0x0100
        /*05ca*/ 	.byte	0x08
	.zero		1


	//   ....[1]....
        /*05cc*/ 	.word	0x00000280
        /*05d0*/ 	.word	0x000000ff
        /*05d4*/ 	.word	0x00013220
        /*05d8*/ 	.short	0x0100
        /*05da*/ 	.byte	0x08
	.zero		1


	//   ....[2]....
        /*05dc*/ 	.word	0x00000370
        /*05e0*/ 	.word	0x000000ff
        /*05e4*/ 	.word	0x00013230
        /*05e8*/ 	.short	0x0100
        /*05ea*/ 	.byte	0x08
	.zero		1


	//   ....[3]....
        /*05ec*/ 	.word	0x00000380
        /*05f0*/ 	.word	0x000000ff
        /*05f4*/ 	.word	0x00013240
        /*05f8*/ 	.short	0x0100
        /*05fa*/ 	.byte	0x08
	.zero		1


	//   ....[4]....
        /*05fc*/ 	.word	0x00000390
        /*0600*/ 	.word	0x000000ff
        /*0604*/ 	.word	0x00013238
        /*0608*/ 	.short	0x0100
        /*060a*/ 	.byte	0x08
	.zero		1


	//   ....[5]....
        /*060c*/ 	.word	0x000003a0
        /*0610*/ 	.word	0x000000ff
        /*0614*/ 	.word	0x00013248
        /*0618*/ 	.short	0x0100
        /*061a*/ 	.byte	0x08
	.zero		1


	//   ....[6]....
        /*061c*/ 	.word	0x000004d0
        /*0620*/ 	.word	0x000000ff
        /*0624*/ 	.word	0x00013250
        /*0628*/ 	.short	0x0100
        /*062a*/ 	.byte	0x08
	.zero		1


	//   ....[7]....
        /*062c*/ 	.word	0x000004e0
        /*0630*/ 	.word	0x000000ff
        /*0634*/ 	.word	0x00013260
        /*0638*/ 	.short	0x0100
        /*063a*/ 	.byte	0x08
	.zero		1


	//   ....[8]....
        /*063c*/ 	.word	0x000004f0
        /*0640*/ 	.word	0x000000ff
        /*0644*/ 	.word	0x00013258
        /*0648*/ 	.short	0x0100
        /*064a*/ 	.byte	0x08
	.zero		1


	//   ....[9]....
        /*064c*/ 	.word	0x00000500
        /*0650*/ 	.word	0x000000ff
        /*0654*/ 	.word	0x00013268
        /*0658*/ 	.short	0x0100
        /*065a*/ 	.byte	0x08
	.zero		1


	//   ....[10]....
        /*065c*/ 	.word	0x000005f0
        /*0660*/ 	.word	0x000000ff
        /*0664*/ 	.word	0x00013270
        /*0668*/ 	.short	0x0100
        /*066a*/ 	.byte	0x06
	.zero		1


	//   ....[11]....
        /*066c*/ 	.word	0x00000600
        /*0670*/ 	.word	0x000000ff
        /*0674*/ 	.word	0x00013280
        /*0678*/ 	.short	0x0100
        /*067a*/ 	.byte	0x06
	.zero		1


	//   ....[12]....
        /*067c*/ 	.word	0x00000610
        /*0680*/ 	.word	0x000000ff
        /*0684*/ 	.word	0x00013278
        /*0688*/ 	.short	0x0100
        /*068a*/ 	.byte	0x06
	.zero		1


	//   ....[13]....
        /*068c*/ 	.word	0x00000620
        /*0690*/ 	.word	0x000000ff
        /*0694*/ 	.word	0x00013288
        /*0698*/ 	.short	0x0100
        /*069a*/ 	.byte	0x06
	.zero		1


	//   ....[14]....
        /*069c*/ 	.word	0x00000750
        /*06a0*/ 	.word	0x000000ff
        /*06a4*/ 	.word	0x00013290
        /*06a8*/ 	.short	0x0100
        /*06aa*/ 	.byte	0x08
	.zero		1


	//   ....[15]....
        /*06ac*/ 	.word	0x00000760
        /*06b0*/ 	.word	0x000000ff
        /*06b4*/ 	.word	0x000132a0
        /*06b8*/ 	.short	0x0100
        /*06ba*/ 	.byte	0x08
	.zero		1


	//   ....[16]....
        /*06bc*/ 	.word	0x00000770
        /*06c0*/ 	.word	0x000000ff
        /*06c4*/ 	.word	0x00013298
        /*06c8*/ 	.short	0x0100
        /*06ca*/ 	.byte	0x08
	.zero		1


	//   ....[17]....
        /*06cc*/ 	.word	0x00000780
        /*06d0*/ 	.word	0x000000ff
        /*06d4*/ 	.word	0x000132a8
        /*06d8*/ 	.short	0x0100
        /*06da*/ 	.byte	0x08
	.zero		1


	//   ....[18]....
        /*06dc*/ 	.word	0x000008b0
        /*06e0*/ 	.word	0x000000ff
        /*06e4*/ 	.word	0x000132b0
        /*06e8*/ 	.short	0x0100
        /*06ea*/ 	.byte	0x08
	.zero		1


	//   ....[19]....
        /*06ec*/ 	.word	0x000008c0
        /*06f0*/ 	.word	0x000000ff
        /*06f4*/ 	.word	0x000132c0
        /*06f8*/ 	.short	0x0100
        /*06fa*/ 	.byte	0x08
	.zero		1


	//   ....[20]....
        /*06fc*/ 	.word	0x000008d0
        /*0700*/ 	.word	0x000000ff
        /*0704*/ 	.word	0x000132b8
        /*0708*/ 	.short	0x0100
        /*070a*/ 	.byte	0x08
	.zero		1


	//   ....[21]....
        /*070c*/ 	.word	0x000008e0
        /*0710*/ 	.word	0x000000ff
        /*0714*/ 	.word	0x000132c8
        /*0718*/ 	.short	0x0100
        /*071a*/ 	.byte	0x08
	.zero		1


	//   ....[22]....
        /*071c*/ 	.word	0x00001c00
        /*0720*/ 	.word	0x00000002
        /*0724*/ 	.word	0x00013200
        /*0728*/ 	.short	0x010a
        /*072a*/ 	.byte	0x3f
	.zero		1


	//   ....[23]....
        /*072c*/ 	.word	0x00001ca0
        /*0730*/ 	.word	0x00000006
        /*0734*/ 	.word	0x00013230
        /*0738*/ 	.short	0x010a
        /*073a*/ 	.byte	0x3f
	.zero		1


	//   ....[24]....
        /*073c*/ 	.word	0x00001d30
        /*0740*/ 	.word	0x00000006
        /*0744*/ 	.word	0x00013230
        /*0748*/ 	.short	0x010a
        /*074a*/ 	.byte	0x3f
	.zero		1


	//   ....[25]....
        /*074c*/ 	.word	0x000040a0
        /*0750*/ 	.word	0x0000002e
        /*0754*/ 	.word	0x00000000
        /*0758*/ 	.short	0x0101
        /*075a*/ 	.byte	0x3f
	.zero		1


	//   ....[26]....
        /*075c*/ 	.word	0x00004f40
        /*0760*/ 	.word	0x0000000a
        /*0764*/ 	.word	0x00013230
        /*0768*/ 	.short	0x010a
        /*076a*/ 	.byte	0x3f
	.zero		1


	//   ....[27]....
        /*076c*/ 	.word	0x00004f80
        /*0770*/ 	.word	0x0000000a
        /*0774*/ 	.word	0x00013230
        /*0778*/ 	.short	0x010a
        /*077a*/ 	.byte	0x3f
	.zero		1


	//   ....[28]....
        /*077c*/ 	.word	0x000053e0
        /*0780*/ 	.word	0x000000ff
        /*0784*/ 	.word	0x00013250
        /*0788*/ 	.short	0x010a
        /*078a*/ 	.byte	0x0b
	.zero		1


	//   ....[29]....
        /*078c*/ 	.word	0x00005420
        /*0790*/ 	.word	0x000000ff
        /*0794*/ 	.word	0x00013250
        /*0798*/ 	.short	0x010a
        /*079a*/ 	.byte	0x0b
	.zero		1


	//   ....[30]....
        /*079c*/ 	.word	0x000073a0
        /*07a0*/ 	.word	0x00000006
        /*07a4*/ 	.word	0x00000000
        /*07a8*/ 	.short	0x0101
        /*07aa*/ 	.byte	0x3f
	.zero		1


	//   ....[31]....
        /*07ac*/ 	.word	0x00007720
        /*07b0*/ 	.word	0x000000ff
        /*07b4*/ 	.word	0x00000000
        /*07b8*/ 	.short	0x0101
        /*07ba*/ 	.byte	0x06
	.zero		1


	//   ....[32]....
        /*07bc*/ 	.word	0x00007b60
        /*07c0*/ 	.word	0x0000000d
        /*07c4*/ 	.word	0x00013250
        /*07c8*/ 	.short	0x010a
        /*07ca*/ 	.byte	0x3f
	.zero		1


	//   ....[33]....
        /*07cc*/ 	.word	0x00007ba0
        /*07d0*/ 	.word	0x0000000d
        /*07d4*/ 	.word	0x00013250
        /*07d8*/ 	.short	0x010a
        /*07da*/ 	.byte	0x3f
	.zero		1


	//   ....[34]....
        /*07dc*/ 	.word	0x000081f0
        /*07e0*/ 	.word	0x00000000
        /*07e4*/ 	.word	0x00000000
        /*07e8*/ 	.short	0x0101
        /*07ea*/ 	.byte	0x3f
	.zero		1


	//   ....[35]....
        /*07ec*/ 	.word	0x00009930
        /*07f0*/ 	.word	0x00000000
        /*07f4*/ 	.word	0x00000000
        /*07f8*/ 	.short	0x0101
        /*07fa*/ 	.byte	0x3f
	.zero		1


	//   ....[36]....
        /*07fc*/ 	.word	0x00009f80
        /*0800*/ 	.word	0x00000006
        /*0804*/ 	.word	0x00000000
        /*0808*/ 	.short	0x0101
        /*080a*/ 	.byte	0x3f
	.zero		1


	//   ....[37]....
        /*080c*/ 	.word	0x0000d010
        /*0810*/ 	.word	0x00000002
        /*0814*/ 	.word	0x00013280
        /*0818*/ 	.short	0x010a
        /*081a*/ 	.byte	0x3f
	.zero		1


	//   ....[38]....
        /*081c*/ 	.word	0x0000d1a0
        /*0820*/ 	.word	0x00000002
        /*0824*/ 	.word	0x00013240
        /*0828*/ 	.short	0x010a
        /*082a*/ 	.byte	0x3f
	.zero		1


	//   ....[39]....
        /*082c*/ 	.word	0x0000dcf0
        /*0830*/ 	.word	0x00000010
        /*0834*/ 	.word	0x00013200
        /*0838*/ 	.short	0x0107
        /*083a*/ 	.byte	0x3f
	.zero		1


	//   ....[40]....
        /*083c*/ 	.word	0x0000ddf0
        /*0840*/ 	.word	0x00000010
        /*0844*/ 	.word	0x00013200
        /*0848*/ 	.short	0x0101
        /*084a*/ 	.byte	0x3f
	.zero		1


	//   ....[41]....
        /*084c*/ 	.word	0x0000de10
        /*0850*/ 	.word	0x00000010
        /*0854*/ 	.word	0x00013220
        /*0858*/ 	.short	0x010a
        /*085a*/ 	.byte	0x3f
	.zero		1


	//   ....[42]....
        /*085c*/ 	.word	0x0000e0d0
        /*0860*/ 	.word	0x00000004
        /*0864*/ 	.word	0x00013280
        /*0868*/ 	.short	0x010a
        /*086a*/ 	.byte	0x3f
	.zero		1


	//   ....[43]....
        /*086c*/ 	.word	0x0000e320
        /*0870*/ 	.word	0x00000004
        /*0874*/ 	.word	0x00013240
        /*0878*/ 	.short	0x010a
        /*087a*/ 	.byte	0x3f
	.zero		1


	//   ....[44]....
        /*087c*/ 	.word	0x0000e5e0
        /*0880*/ 	.word	0x00000003
        /*0884*/ 	.word	0x00013270
        /*0888*/ 	.short	0x010a
        /*088a*/ 	.byte	0x3f
	.zero		1


	//   ....[45]....
        /*088c*/ 	.word	0x0000e660
        /*0890*/ 	.word	0x00000003
        /*0894*/ 	.word	0x00013260
        /*0898*/ 	.short	0x010a
        /*089a*/ 	.byte	0x3f
	.zero		1


	//   ....[46]....
        /*089c*/ 	.word	0x0000e940
        /*08a0*/ 	.word	0x00000003
        /*08a4*/ 	.word	0x00013250
        /*08a8*/ 	.short	0x0101
        /*08aa*/ 	.byte	0x3f
	.zero		1


	//   ....[47]....
        /*08ac*/ 	.word	0x0000e9c0
        /*08b0*/ 	.word	0x00000002
        /*08b4*/ 	.word	0x00000000
        /*08b8*/ 	.short	0x0101
        /*08ba*/ 	.byte	0x3f
	.zero		1


	//   ....[48]....
        /*08bc*/ 	.word	0x0000ebb0
        /*08c0*/ 	.word	0x00000002
        /*08c4*/ 	.word	0x00013270
        /*08c8*/ 	.short	0x010a
        /*08ca*/ 	.byte	0x3f
	.zero		1


	//   ....[49]....
        /*08cc*/ 	.word	0x0000ec30
        /*08d0*/ 	.word	0x00000002
        /*08d4*/ 	.word	0x00013260
        /*08d8*/ 	.short	0x010a
        /*08da*/ 	.byte	0x3f
	.zero		1


	//   ....[50]....
        /*08dc*/ 	.word	0x0000ef00
        /*08e0*/ 	.word	0x00000002
        /*08e4*/ 	.word	0x00013250
        /*08e8*/ 	.short	0x0101
        /*08ea*/ 	.byte	0x3f
	.zero		1


	//   ....[51]....
        /*08ec*/ 	.word	0x0000ef50
        /*08f0*/ 	.word	0x00000000
        /*08f4*/ 	.word	0x00000000
        /*08f8*/ 	.short	0x0101
        /*08fa*/ 	.byte	0x3f
	.zero		1


	//   ....[52]....
        /*08fc*/ 	.word	0x0000fbe0
        /*0900*/ 	.word	0x00000007
        /*0904*/ 	.word	0x00013220
        /*0908*/ 	.short	0x010a
        /*090a*/ 	.byte	0x3f
	.zero		1


	//   ....[53]....
        /*090c*/ 	.word	0x0000fd80
        /*0910*/ 	.word	0x00000005
        /*0914*/ 	.word	0x00000000
        /*0918*/ 	.short	0x010a
        /*091a*/ 	.byte	0x3f
	.zero		1


	//   ....[54]....
        /*091c*/ 	.word	0x0000fdf0
        /*0920*/ 	.word	0x00000003
        /*0924*/ 	.word	0x00000000
        /*0928*/ 	.short	0x010a
        /*092a*/ 	.byte	0x3f
	.zero		1


	//   ....[55]....
        /*092c*/ 	.word	0x0000fe40
        /*0930*/ 	.word	0x00000003
        /*0934*/ 	.word	0x00013260
        /*0938*/ 	.short	0x010a
        /*093a*/ 	.byte	0x3f
	.zero		1


	//   ....[56]....
        /*093c*/ 	.word	0x0000fe90
        /*0940*/ 	.word	0x00000005
        /*0944*/ 	.word	0x00013260
        /*0948*/ 	.short	0x010a
        /*094a*/ 	.byte	0x3f
	.zero		1


	//   ....[57]....
        /*094c*/ 	.word	0x0000fed0
        /*0950*/ 	.word	0x00000003
        /*0954*/ 	.word	0x00013280
        /*0958*/ 	.short	0x010a
        /*095a*/ 	.byte	0x3f
	.zero		1


	//   ....[58]....
        /*095c*/ 	.word	0x0000fef0
        /*0960*/ 	.word	0x00000005
        /*0964*/ 	.word	0x00013280
        /*0968*/ 	.short	0x010a
        /*096a*/ 	.byte	0x3f
	.zero		1


	//   ....[59]....
        /*096c*/ 	.word	0x0000ff50
        /*0970*/ 	.word	0x00000002
        /*0974*/ 	.word	0x00013200
        /*0978*/ 	.short	0x010a
        /*097a*/ 	.byte	0x3f
	.zero		1


	//   ....[60]....
        /*097c*/ 	.word	0x0000ffa0
        /*0980*/ 	.word	0x00000006
        /*0984*/ 	.word	0x00013230
        /*0988*/ 	.short	0x010a
        /*098a*/ 	.byte	0x3f
	.zero		1


	//   ....[61]....
        /*098c*/ 	.word	0x0000fff0
        /*0990*/ 	.word	0x0000000a
        /*0994*/ 	.word	0x00013230
        /*0998*/ 	.short	0x010a
        /*099a*/ 	.byte	0x3f
	.zero		1


	//   ....[62]....
        /*099c*/ 	.word	0x00010050
        /*09a0*/ 	.word	0x0000000c
        /*09a4*/ 	.word	0x00013250
        /*09a8*/ 	.short	0x010a
        /*09aa*/ 	.byte	0x3f
	.zero		1


	//   ....[63]....
        /*09ac*/ 	.word	0x000100a0
        /*09b0*/ 	.word	0x0000000d
        /*09b4*/ 	.word	0x00013250
        /*09b8*/ 	.short	0x010a
        /*09ba*/ 	.byte	0x3f
	.zero		1


	//   ....[64]....
        /*09bc*/ 	.word	0x000101f0
        /*09c0*/ 	.word	0x00000002
        /*09c4*/ 	.word	0x00013280
        /*09c8*/ 	.short	0x010a
        /*09ca*/ 	.byte	0x3f
	.zero		1


	//   ....[65]....
        /*09cc*/ 	.word	0x00010240
        /*09d0*/ 	.word	0x00000002
        /*09d4*/ 	.word	0x00013240
        /*09d8*/ 	.short	0x010a
        /*09da*/ 	.byte	0x3f
	.zero		1


	//   ....[66]....
        /*09dc*/ 	.word	0x00010950
        /*09e0*/ 	.word	0x00000010
        /*09e4*/ 	.word	0x00013220
        /*09e8*/ 	.short	0x010a
        /*09ea*/ 	.byte	0x3f
	.zero		1


	//   ....[67]....
        /*09ec*/ 	.word	0x000109a0
        /*09f0*/ 	.word	0x00000004
        /*09f4*/ 	.word	0x00013280
        /*09f8*/ 	.short	0x010a
        /*09fa*/ 	.byte	0x3f
	.zero		1


	//   ....[68]....
        /*09fc*/ 	.word	0x000109f0
        /*0a00*/ 	.word	0x00000004
        /*0a04*/ 	.word	0x00013240
        /*0a08*/ 	.short	0x010a
        /*0a0a*/ 	.byte	0x3f
	.zero		1


	//   ....[69]....
        /*0a0c*/ 	.word	0x00010a40
        /*0a10*/ 	.word	0x00000003
        /*0a14*/ 	.word	0x00013270
        /*0a18*/ 	.short	0x010a
        /*0a1a*/ 	.byte	0x3f
	.zero		1


	//   ....[70]....
        /*0a1c*/ 	.word	0x00010a90
        /*0a20*/ 	.word	0x00000003
        /*0a24*/ 	.word	0x00013260
        /*0a28*/ 	.short	0x010a
        /*0a2a*/ 	.byte	0x3f
	.zero		1


	//   ....[71]....
        /*0a2c*/ 	.word	0x00010ae0
        /*0a30*/ 	.word	0x00000002
        /*0a34*/ 	.word	0x00013270
        /*0a38*/ 	.short	0x010a
        /*0a3a*/ 	.byte	0x3f
	.zero		1


	//   ....[72]....
        /*0a3c*/ 	.word	0x00010b30
        /*0a40*/ 	.word	0x00000002
        /*0a44*/ 	.word	0x00013260
        /*0a48*/ 	.short	0x010a
        /*0a4a*/ 	.byte	0x3f
	.zero		1


	//   ....[73]....
        /*0a4c*/ 	.word	0x00010b80
        /*0a50*/ 	.word	0x00000007
        /*0a54*/ 	.word	0x00013220
        /*0a58*/ 	.short	0x010a
        /*0a5a*/ 	.byte	0x3f
	.zero		1


	//   ....[74]....
        /*0a5c*/ 	.word	0x00010d20
        /*0a60*/ 	.word	0x00000005
        /*0a64*/ 	.word	0x00000000
        /*0a68*/ 	.short	0x010a
        /*0a6a*/ 	.byte	0x3f
	.zero		1


	//   ....[75]....
        /*0a6c*/ 	.word	0x00010d70
        /*0a70*/ 	.word	0x00000003
        /*0a74*/ 	.word	0x00000000
        /*0a78*/ 	.short	0x010a
        /*0a7a*/ 	.byte	0x3f
	.zero		1


	//   ....[76]....
        /*0a7c*/ 	.word	0x00010dc0
        /*0a80*/ 	.word	0x00000003
        /*0a84*/ 	.word	0x00013260
        /*0a88*/ 	.short	0x010a
        /*0a8a*/ 	.byte	0x3f
	.zero		1


	//   ....[77]....
        /*0a8c*/ 	.word	0x00010e10
        /*0a90*/ 	.word	0x00000005
        /*0a94*/ 	.word	0x00013260
        /*0a98*/ 	.short	0x010a
        /*0a9a*/ 	.byte	0x3f
	.zero		1


	//   ....[78]....
        /*0a9c*/ 	.word	0x00010e60
        /*0aa0*/ 	.word	0x00000003
        /*0aa4*/ 	.word	0x00013280
        /*0aa8*/ 	.short	0x010a
        /*0aaa*/ 	.byte	0x3f
	.zero		1


	//----- nvinfo : EIATTR_NUM_MBARRIERS
	.align		4
.L_119:
        /*0aac*/ 	.byte	0x03, 0x38
        /*0aae*/ 	.short	0x0016


	//----- nvinfo : EIATTR_EXIT_INSTR_OFFSETS
	.align		4
        /*0ab0*/ 	.byte	0x04, 0x1c
        /*0ab2*/ 	.short	(.L_121 - .L_120)


	//   ....[0]....
.L_120:
        /*0ab4*/ 	.word	0x00000a40


	//   ....[1]....
        /*0ab8*/ 	.word	0x0000af20


	//   ....[2]....
        /*0abc*/ 	.word	0x0000ff40


	//----- nvinfo : EIATTR_MAX_THREADS
	.align		4
.L_121:
        /*0ac0*/ 	.byte	0x04, 0x05
        /*0ac2*/ 	.short	(.L_123 - .L_122)
.L_122:
        /*0ac4*/ 	.word	0x00000200
        /*0ac8*/ 	.word	0x00000001
        /*0acc*/ 	.word	0x00000001


	//----- nvinfo : EIATTR_CRS_STACK_SIZE
	.align		4
.L_123:
        /*0ad0*/ 	.byte	0x04, 0x1e
        /*0ad2*/ 	.short	(.L_125 - .L_124)
.L_124:
        /*0ad4*/ 	.word	0x00000000


	//----- nvinfo : EIATTR_CBANK_PARAM_SIZE
	.align		4
.L_125:
        /*0ad8*/ 	.byte	0x03, 0x19
        /*0ada*/ 	.short	0x0af0


	//----- nvinfo : EIATTR_PARAM_CBANK
	.align		4
        /*0adc*/ 	.byte	0x04, 0x0a
        /*0ade*/ 	.short	(.L_127 - .L_126)
	.align		4
.L_126:
        /*0ae0*/ 	.word	index@(.nv.constant0._ZN7cutlass13device_kernelIN5flash11enable_sm90INS1_16FlashAttnFwdSm90INS1_25CollectiveMainloopFwdSm90ILi2EN4cute5tupleIJNS5_1CILi1EEES8_S8_EEENS6_IJNS7_ILi192EEENS7_ILi160EEENS7_ILi64EEEEEELi64ENS_12float_e4m3_tEfNS_4arch4Sm90ELb0ELb0ELb1ELb1ELb0ELb0ELb0ELb1ELb1ELb1ELb1ELb0EEENS1_21CollectiveEpilogueFwdINS6_IJSA_SC_SB_EEES9_NS_10bfloat16_tESG_Li384ELb1ELb1ELb1ELb1EEENS1_36VarlenDynamicPersistentTileSchedulerILi192ELi160ELi384ELi128ELb1ELb1ELb1ELb0ELb1ELb1EEEEEEEEEvNT_6ParamsE)
        /*0ae4*/ 	.short	0x0210
        /*0ae6*/ 	.short	0x0af0


	//----- nvinfo : EIATTR_SW_WAR
	.align		4
.L_127:
        /*0ae8*/ 	.byte	0x04, 0x36
        /*0aea*/ 	.short	(.L_129 - .L_128)
.L_128:
        /*0aec*/ 	.word	0x00000008
.L_129:


//--------------------- .nv.info._ZN7cutlass13device_kernelIN5flash11enable_sm90INS1_16FlashAttnFwdSm90INS1_25CollectiveMainloopFwdSm90ILi2EN4cute5tupleIJNS5_1CILi1EEES8_S8_EEENS6_IJNS7_ILi192EEENS7_ILi160EEENS7_ILi64EEEEEELi64ENS_12float_e4m3_tEfNS_4arch4Sm90ELb0ELb0ELb1ELb1ELb0ELb1ELb0ELb1ELb1ELb1ELb1ELb0EEENS1_21CollectiveEpilogueFwdINS6_IJSA_SC_SB_EEES9_NS_10bfloat16_tESG_Li384ELb1ELb1ELb1ELb1EEENS1_36VarlenDynamicPersistentTileSchedulerILi192ELi160ELi384ELi128ELb1ELb1ELb1ELb0ELb1ELb1EEEEEEEEEvNT_6ParamsE --------------------------
	.section	.nv.info._ZN7cutlass13device_kernelIN5flash11enable_sm90INS1_16FlashAttnFwdSm90INS1_25CollectiveMainloopFwdSm90ILi2EN4cute5tupleIJNS5_1CILi1EEES8_S8_EEENS6_IJNS7_ILi192EEENS7_ILi160EEENS7_ILi64EEEEEELi64ENS_12float_e4m3_tEfNS_4arch4Sm90ELb0ELb0ELb1ELb1ELb0ELb1ELb0ELb1ELb1ELb1ELb1ELb0EEENS1_21CollectiveEpilogueFwdINS6_IJSA_SC_SB_EEES9_NS_10bfloat16_tESG_Li384ELb1ELb1ELb1ELb1EEENS1_36VarlenDynamicPersistentTileSchedulerILi192ELi160ELi384ELi128ELb1ELb1ELb1ELb0ELb1ELb1EEEEEEEEEvNT_6ParamsE,"",@"SHT_CUDA_INFO"
	.sectionflags	@""
	.align	4


	//----- nvinfo : EIATTR_CUDA_API_VERSION
	.align		4
        /*0000*/ 	.byte	0x04, 0x37
        /*0002*/ 	.short	(.L_131 - .L_130)
.L_130:
        /*0004*/ 	.word	0x00000082


	//----- nvinfo : EIATTR_KPARAM_INFO
	.align		4
.L_131:
        /*0008*/ 	.byte	0x04, 0x17
        /*000a*/ 	.short	(.L_133 - .L_132)
.L_132:
        /*000c*/ 	.word	0x00000000
        /*0010*/ 	.short	0x0000
        /*0012*/ 	.short	0x0070
        /*0014*/ 	.byte	0x00, 0xf0, 0x01, 0x2a


	//----- nvinfo : EIATTR_SPARSE_MMA_MASK
	.align		4
.L_133:
        /*0018*/ 	.byte	0x03, 0x50
        /*001a*/ 	.short	0x0000


	//----- nvinfo : EIATTR_MAXREG_COUNT
	.align		4
        /*001c*/ 	.byte	0x03, 0x1b
        /*001e*/ 	.short	0x0080


	//----- nvinfo : EIATTR_NUM_BARRIERS
	.align		4
        /*0020*/ 	.byte	0x02, 0x4c
        /*0022*/ 	.byte	0x10
	.zero		1


	//----- nvinfo : EIATTR_EXTERNS
	.align		4
        /*0024*/ 	.byte	0x04, 0x0f
        /*0026*/ 	.short	(.L_135 - .L_134)


	//   ....[0]....
	.align		4
.L_134:
        /*0028*/ 	.word	index@(__assertfail)


	//----- nvinfo : EIATTR_ANNOTATIONS
	.align		4
.L_135:
        /*002c*/ 	.byte	0x04, 0x55
        /*002e*/ 	.short	(.L_137 - .L_136)


	//   ....[0]....
.L_136:
        /* <DEDUP_REMOVED lines=93> */
        /*05f4*/ 	.byte	0x50, 0x85, 0x01, 0x00


	//----- nvinfo : EIATTR_MERCURY_ISA_VERSION
	.align		4
.L_137:
        /*05f8*/ 	.byte	0x03, 0x5f
        /*05fa*/ 	.short	0x0101


	//----- nvinfo : EIATTR_UNUSED_LOAD_BYTE_OFFSET
	.align		4
        /*05fc*/ 	.byte	0x04, 0x44
        /*05fe*/ 	.short	(.L_139 - .L_138)


	//   ....[0]....
.L_138:
        /*0600*/ 	.word	0x00000a90
        /*0604*/ 	.word	0x0000fff0


	//   ....[1]....
        /*0608*/ 	.word	0x0000eea0
        /*060c*/ 	.word	0x0000fff0


	//----- nvinfo : EIATTR_INT_WARP_WIDE_INSTR_OFFSETS
	.align		4
.L_139:
        /*0610*/ 	.byte	0x04, 0x31
        /*0612*/ 	.short	(.L_141 - .L_140)


	//   ....[0]....
.L_140:
        /*0614*/ 	.word	0x00000180


	//   ....[1]....
        /*0618*/ 	.word	0x00000220


	//   ....[2]....
        /*061c*/ 	.word	0x00000290


	//   ....[3]....
        /*0620*/ 	.word	0x00013f10


	//   ....[4]....
        /*0624*/ 	.word	0x00013fa0


	//   ....[5]....
        /*0628*/ 	.word	0x00016470


	//   ....[6]....
        /*062c*/ 	.word	0x00016500


	//----- nvinfo : EIATTR_COOP_GROUP_MASK_REGIDS
	.align		4
.L_141:
        /*0630*/ 	.byte	0x04, 0x29
        /*0632*/ 	.short	(.L_143 - .L_142)


	//   ....[0]....
.L_142:
        /*0634*/ 	.word	0xffffffff


	//   ....[1]....
        /*0638*/ 	.word	0xffffffff


	//   ....[2]....
        /*063c*/ 	.word	0xffffffff


	//   ....[3]....
        /*0640*/ 	.word	0xffffffff


	//   ....[4]....
        /*0644*/ 	.word	0xffffffff


	//   ....[5]....
        /*0648*/ 	.word	0xffffffff


	//   ....[6]....
        /*064c*/ 	.word	0xffffffff


	//   ....[7]....
        /*0650*/ 	.word	0xffffffff


	//   ....[8]....
        /*0654*/ 	.word	0xffffffff


	//   ....[9]....
        /*0658*/ 	.word	0xffffffff


	//   ....[10]....
        /*065c*/ 	.word	0xffffffff


	//   ....[11]....
        /*0660*/ 	.word	0xffffffff


	//   ....[12]....
        /*0664*/ 	.word	0xffffffff


	//   ....[13]....
        /*0668*/ 	.word	0xffffffff


	//   ....[14]....
        /*066c*/ 	.word	0xffffffff


	//   ....[15]....
        /*0670*/ 	.word	0xffffffff


	//   ....[16]....
        /*0674*/ 	.word	0xffffffff


	//   ....[17]....
        /*0678*/ 	.word	0xffffffff


	//   ....[18]....
        /*067c*/ 	.word	0xffffffff


	//   ....[19]....
        /*0680*/ 	.word	0xffffffff


	//   ....[20]....
        /*0684*/ 	.word	0xffffffff


	//   ....[21]....
        /*0688*/ 	.word	0xffffffff


	//   ....[22]....
        /*068c*/ 	.word	0xffffffff


	//   ....[23]....
        /*0690*/ 	.word	0xffffffff


	//   ....[24]....
        /*0694*/ 	.word	0xffffffff


	//   ....[25]....
        /*0698*/ 	.word	0xffffffff


	//   ....[26]....
        /*069c*/ 	.word	0xffffffff


	//   ....[27]....
        /*06a0*/ 	.word	0xffffffff


	//   ....[28]....
        /*06a4*/ 	.word	0xffffffff


	//   ....[29]....
        /*06a8*/ 	.word	0xffffffff


	//   ....[30]....
        /*06ac*/ 	.word	0xffffffff


	//   ....[31]....
        /*06b0*/ 	.word	0xffffffff


	//   ....[32]....
        /*06b4*/ 	.word	0xffffffff


	//   ....[33]....
        /*06b8*/ 	.word	0xffffffff


	//   ....[34]....
        /*06bc*/ 	.word	0xffffffff


	//   ....[35]....
        /*06c0*/ 	.word	0xffffffff


	//   ....[36]....
        /*06c4*/ 	.word	0xffffffff


	//   ....[37]....
        /*06c8*/ 	.word	0xffffffff


	//   ....[38]....
        /*06cc*/ 	.word	0xffffffff


	//   ....[39]....
        /*06d0*/ 	.word	0xffffffff


	//   ....[40]....
        /*06d4*/ 	.word	0xffffffff


	//   ....[41]....
        /*06d8*/ 	.word	0xffffffff


	//   ....[42]....
        /*06dc*/ 	.word	0xffffffff


	//   ....[43]....
        /*06e0*/ 	.word	0xffffffff


	//   ....[44]....
        /*06e4*/ 	.word	0xffffffff


	//   ....[45]....
        /*06e8*/ 	.word	0xffffffff


	//   ....[46]....
        /*06ec*/ 	.word	0xffffffff


	//   ....[47]....
        /*06f0*/ 	.word	0xffffffff


	//   ....[48]....
        /*06f4*/ 	.word	0xffffffff


	//   ....[49]....
        /*06f8*/ 	.word	0xffffffff


	//   ....[50]....
        /*06fc*/ 	.word	0xffffffff


	//   ....[51]....
        /*0700*/ 	.word	0xffffffff


	//   ....[52]....
        /*0704*/ 	.word	0xffffffff


	//   ....[53]....
        /*0708*/ 	.word	0xffffffff


	//   ....[54]....
        /*070c*/ 	.word	0xffffffff


	//   ....[55]....
        /*0710*/ 	.word	0xffffffff


	//   ....[56]....
        /*0714*/ 	.word	0xffffffff


	//   ....[57]....
        /*0718*/ 	.word	0xffffffff


	//   ....[58]....
        /*071c*/ 	.word	0xffffffff


	//   ....[59]....
        /*0720*/ 	.word	0xffffffff


	//   ....[60]....
        /*0724*/ 	.word	0xffffffff


	//   ....[61]....
        /*0728*/ 	.word	0xffffffff


	//   ....[62]....
        /*072c*/ 	.word	0xffffffff


	//   ....[63]....
        /*0730*/ 	.word	0xffffffff


	//   ....[64]....
        /*0734*/ 	.word	0xffffffff


	//   ....[65]....
        /*0738*/ 	.word	0xffffffff


	//   ....[66]....
        /*073c*/ 	.word	0xffffffff


	//   ....[67]....
        /*0740*/ 	.word	0xffffffff


	//   ....[68]....
        /*0744*/ 	.word	0xffffffff


	//   ....[69]....
        /*0748*/ 	.word	0xffffffff


	//   ....[70]....
        /*074c*/ 	.word	0xffffffff


	//   ....[71]....
        /*0750*/ 	.word	0xffffffff


	//   ....[72]....
        /*0754*/ 	.word	0xffffffff


	//   ....[73]....
        /*0758*/ 	.word	0xffffffff


	//   ....[74]....
        /*075c*/ 	.word	0xffffffff


	//   ....[75]....
        /*0760*/ 	.word	0xffffffff


	//   ....[76]....
        /*0764*/ 	.word	0xffffffff


	//   ....[77]....
        /*0768*/ 	.word	0xffffffff


	//   ....[78]....
        /*076c*/ 	.word	0xffffffff


	//   ....[79]....
        /*0770*/ 	.word	0xffffffff


	//   ....[80]....
        /*0774*/ 	.word	0xffffffff


	//   ....[81]....
        /*0778*/ 	.word	0xffffffff


	//   ....[82]....
        /*077c*/ 	.word	0xffffffff


	//   ....[83]....
        /*0780*/ 	.word	0xffffffff


	//   ....[84]....
        /*0784*/ 	.word	0xffffffff


	//   ....[85]....
        /*0788*/ 	.word	0xffffffff


	//   ....[86]....
        /*078c*/ 	.word	0xffffffff


	//   ....[87]....
        /*0790*/ 	.word	0xffffffff


	//   ....[88]....
        /*0794*/ 	.word	0xffffffff


	//   ....[89]....
        /*0798*/ 	.word	0xffffffff


	//   ....[90]....
        /*079c*/ 	.word	0xffffffff


	//   ....[91]....
        /*07a0*/ 	.word	0xffffffff


	//   ....[92]....
        /*07a4*/ 	.word	0xffffffff


	//   ....[93]....
        /*07a8*/ 	.word	0xffffffff


	//   ....[94]....
        /*07ac*/ 	.word	0xffffffff


	//   ....[95]....
        /*07b0*/ 	.word	0xffffffff


	//   ....[96]....
        /*07b4*/ 	.word	0xffffffff


	//   ....[97]....
        /*07b8*/ 	.word	0xffffffff


	//   ....[98]....
        /*07bc*/ 	.word	0xffffffff


	//   ....[99]....
        /*07c0*/ 	.word	0xffffffff


	//   ....[100]....
        /*07c4*/ 	.word	0xffffffff


	//   ....[101]....
        /*07c8*/ 	.word	0xffffffff


	//   ....[102]....
        /*07cc*/ 	.word	0xffffffff


	//   ....[103]....
        /*07d0*/ 	.word	0xffffffff


	//   ....[104]....
        /*07d4*/ 	.word	0xffffffff


	//   ....[105]....
        /*07d8*/ 	.word	0xffffffff


	//   ....[106]....
        /*07dc*/ 	.word	0xffffffff


	//   ....[107]....
        /*07e0*/ 	.word	0xffffffff


	//   ....[108]....
        /*07e4*/ 	.word	0xffffffff


	//   ....[109]....
        /*07e8*/ 	.word	0xffffffff


	//   ....[110]....
        /*07ec*/ 	.word	0xffffffff


	//   ....[111]....
        /*07f0*/ 	.word	0xffffffff


	//   ....[112]....
        /*07f4*/ 	.word	0xffffffff


	//   ....[113]....
        /*07f8*/ 	.word	0xffffffff


	//   ....[114]....
        /*07fc*/ 	.word	0xffffffff


	//   ....[115]....
        /*0800*/ 	.word	0xffffffff


	//   ....[116]....
        /*0804*/ 	.word	0xffffffff


	//   ....[117]....
        /*0808*/ 	.word	0xffffffff


	//   ....[118]....
        /*080c*/ 	.word	0xffffffff


	//   ....[119]....
        /*0810*/ 	.word	0xffffffff


	//   ....[120]....
        /*0814*/ 	.word	0xffffffff


	//   ....[121]....
        /*0818*/ 	.word	0xffffffff


	//   ....[122]....
        /*081c*/ 	.word	0xffffffff


	//   ....[123]....
        /*0820*/ 	.word	0xffffffff


	//   ....[124]....
        /*0824*/ 	.word	0xffffffff


	//   ....[125]....
        /*0828*/ 	.word	0xffffffff


	//   ....[126]....
        /*082c*/ 	.word	0xffffffff


	//   ....[127]....
        /*0830*/ 	.word	0xffffffff


	//   ....[128]....
        /*0834*/ 	.word	0xffffffff


	//   ....[129]....
        /*0838*/ 	.word	0xffffffff


	//   ....[130]....
        /*083c*/ 	.word	0xffffffff


	//   ....[131]....
        /*0840*/ 	.word	0xffffffff


	//   ....[132]....
        /*0844*/ 	.word	0xffffffff


	//   ....[133]....
        /*0848*/ 	.word	0xffffffff


	//   ....[134]....
        /*084c*/ 	.word	0x0500000f


	//   ....[135]....
        /*0850*/ 	.word	0x0500000f


	//   ....[136]....
        /*0854*/ 	.word	0x0500000f


	//   ....[137]....
        /*0858*/ 	.word	0x0500000f


	//   ....[138]....
        /*085c*/ 	.word	0x0500000f


	//   ....[139]....
        /*0860*/ 	.word	0x0500000f


	//   ....[140]....
        /*0864*/ 	.word	0x0500000f


	//   ....[141]....
        /*0868*/ 	.word	0x0500000f


	//   ....[142]....
        /*086c*/ 	.word	0x0500000f


	//   ....[143]....
        /*0870*/ 	.word	0x0500000f


	//   ....[144]....
        /*0874*/ 	.word	0x0500000f


	//   ....[145]....
        /*0878*/ 	.word	0x0500000f


	//   ....[146]....
        /*087c*/ 	.word	0x0500000f


	//   ....[147]....
        /*0880*/ 	.word	0x0500000f


	//   ....[148]....
        /*0884*/ 	.word	0x0500000f


	//   ....[149]....
        /*0888*/ 	.word	0x0500000f


	//   ....[150]....
        /*088c*/ 	.word	0x0500000f


	//   ....[151]....
        /*0890*/ 	.word	0x0500000f


	//   ....[152]....
        /*0894*/ 	.word	0x0500000f


	//   ....[153]....
        /*0898*/ 	.word	0x0500000f


	//   ....[154]....
        /*089c*/ 	.word	0x0500000f


	//   ....[155]....
        /*08a0*/ 	.word	0x0500000f


	//   ....[156]....
        /*08a4*/ 	.word	0x0500000f


	//   ....[157]....
        /*08a8*/ 	.word	0x0500000f


	//   ....[158]....
        /*08ac*/ 	.word	0x0500000f


	//   ....[159]....
        /*08b0*/ 	.word	0x0500000f


	//   ....[160]....
        /*08b4*/ 	.word	0x0500000f


	//   ....[161]....
        /*08b8*/ 	.word	0x0500000f


	//   ....[162]....
        /*08bc*/ 	.word	0x0500000f


	//   ....[163]....
        /*08c0*/ 	.word	0x0500000f


	//   ....[164]....
        /*08c4*/ 	.word	0x0500000f


	//   ....[165]....
        /*08c8*/ 	.word	0x0500000f


	//   ....[166]....
        /*08cc*/ 	.word	0x0500000f


	//   ....[167]....
        /*08d0*/ 	.word	0x0500000f


	//   ....[168]....
        /*08d4*/ 	.word	0x0500000f


	//   ....[169]....
        /*08d8*/ 	.word	0x0500000f


	//   ....[170]....
        /*08dc*/ 	.word	0x0500000f


	//   ....[171]....
        /*08e0*/ 	.word	0x0500000f


	//   ....[172]....
        /*08e4*/ 	.word	0x0500000f


	//   ....[173]....
        /*08e8*/ 	.word	0x0500000f


	//   ....[174]....
        /*08ec*/ 	.word	0x0500000f


	//----- nvinfo : EIATTR_COOP_GROUP_INSTR_OFFSETS
	.align		4
.L_143:
        /*08f0*/ 	.byte	0x04, 0x28
        /*08f2*/ 	.short	(.L_145 - .L_144)


	//   ....[0]....
.L_144:
        /*08f4*/ 	.word	0x00000060


	//   ....[1]....
        /*08f8*/ 	.word	0x00000190


	//   ....[2]....
        /*08fc*/ 	.word	0x00000240


	//   ....[3]....
        /*0900*/ 	.word	0x00000400


	//   ....[4]....
        /*0904*/ 	.word	0x00000560


	//   ....[5]....
        /*0908*/ 	.word	0x00000680


	//   ....[6]....
        /*090c*/ 	.word	0x000007e0


	//   ....[7]....
        /*0910*/ 	.word	0x00005330


	//   ....[8]....
        /*0914*/ 	.word	0x00005ab0


	//   ....[9]....
        /*0918*/ 	.word	0x00005ac0


	//   ....[10]....
        /*091c*/ 	.word	0x00005ad0


	//   ....[11]....
        /*0920*/ 	.word	0x00005ae0


	//   ....[12]....
        /*0924*/ 	.word	0x00006de0


	//   ....[13]....
        /*0928*/ 	.word	0x00006df0


	//   ....[14]....
        /*092c*/ 	.word	0x00006e00


	//   ....[15]....
        /*0930*/ 	.word	0x00006e10


	//   ....[16]....
        /*0934*/ 	.word	0x00009bb0


	//   ....[17]....
        /*0938*/ 	.word	0x00009c40


	//   ....[18]....
        /*093c*/ 	.word	0x00009fe0


	//   ....[19]....
        /*0940*/ 	.word	0x0000a000


	//   ....[20]....
        /*0944*/ 	.word	0x0000cd60


	//   ....[21]....
        /*0948*/ 	.word	0x0000cd90


	//   ....[22]....
        /*094c*/ 	.word	0x0000cdc0


	//   ....[23]....
        /*0950*/ 	.word	0x0000ce10


	//   ....[24]....
        /*0954*/ 	.word	0x0000e800


	//   ....[25]....
        /*0958*/ 	.word	0x0000e810


	//   ....[26]....
        /*095c*/ 	.word	0x0000e8a0


	//   ....[27]....
        /*0960*/ 	.word	0x0000e8c0


	//   ....[28]....
        /*0964*/ 	.word	0x0000f3d0


	//   ....[29]....
        /*0968*/ 	.word	0x0000f400


	//   ....[30]....
        /*096c*/ 	.word	0x0000f430


	//   ....[31]....
        /*0970*/ 	.word	0x0000f440


	//   ....[32]....
        /*0974*/ 	.word	0x0000f450


	//   ....[33]....
        /*0978*/ 	.word	0x0000f460


	//   ....[34]....
        /*097c*/ 	.word	0x0000f480


	//   ....[35]....
        /*0980*/ 	.word	0x0000f490


	//   ....[36]....
        /*0984*/ 	.word	0x0000f4a0


	//   ....[37]....
        /*0988*/ 	.word	0x0000f4b0


	//   ....[38]....
        /*098c*/ 	.word	0x0000f4c0


	//   ....[39]....
        /*0990*/ 	.word	0x0000f4d0


	//   ....[40]....
        /*0994*/ 	.word	0x0000f4e0


	//   ....[41]....
        /*0998*/ 	.word	0x0000f4f0


	//   ....[42]....
        /*099c*/ 	.word	0x0000f500


	//   ....[43]....
        /*09a0*/ 	.word	0x0000f520


	//   ....[44]....
        /*09a4*/ 	.word	0x0000f530


	//   ....[45]....
        /*09a8*/ 	.word	0x0000f540


	//   ....[46]....
        /*09ac*/ 	.word	0x0000f550


	//   ....[47]....
        /*09b0*/ 	.word	0x0000f560


	//   ....[48]....
        /*09b4*/ 	.word	0x0000f570


	//   ....[49]....
        /*09b8*/ 	.word	0x0000f580


	//   ....[50]....
        /*09bc*/ 	.word	0x0000f590


	//   ....[51]....
        /*09c0*/ 	.word	0x0000f5a0


	//   ....[52]....
        /*09c4*/ 	.word	0x0000f5b0


	//   ....[53]....
        /*09c8*/ 	.word	0x0000f5c0


	//   ....[54]....
        /*09cc*/ 	.word	0x0000f5d0


	//   ....[55]....
        /*09d0*/ 	.word	0x0000f5e0


	//   ....[56]....
        /*09d4*/ 	.word	0x0000f5f0


	//   ....[57]....
        /*09d8*/ 	.word	0x0000f600


	//   ....[58]....
        /*09dc*/ 	.word	0x0000f610


	//   ....[59]....
        /*09e0*/ 	.word	0x0000f620


	//   ....[60]....
        /*09e4*/ 	.word	0x0000fdc0


	//   ....[61]....
        /*09e8*/ 	.word	0x0000fdd0


	//   ....[62]....
        /*09ec*/ 	.word	0x0000fde0


	//   ....[63]....
        /*09f0*/ 	.word	0x0000fe20


	//   ....[64]....
        /*09f4*/ 	.word	0x00010390


	//   ....[65]....
        /*09f8*/ 	.word	0x000103c0


	//   ....[66]....
        /*09fc*/ 	.word	0x00010400


	//   ....[67]....
        /*0a00*/ 	.word	0x00010440


	//   ....[68]....
        /*0a04*/ 	.word	0x00010460


	//   ....[69]....
        /*0a08*/ 	.word	0x00010480


	//   ....[70]....
        /*0a0c*/ 	.word	0x000104a0


	//   ....[71]....
        /*0a10*/ 	.word	0x000104c0


	//   ....[72]....
        /*0a14*/ 	.word	0x000108f0


	//   ....[73]....
        /*0a18*/ 	.word	0x00010900


	//   ....[74]....
        /*0a1c*/ 	.word	0x00010b90


	//   ....[75]....
        /*0a20*/ 	.word	0x00010ba0


	//   ....[76]....
        /*0a24*/ 	.word	0x00011640


	//   ....[77]....
        /*0a28*/ 	.word	0x00011680


	//   ....[78]....
        /*0a2c*/ 	.word	0x000116b0


	//   ....[79]....
        /*0a30*/ 	.word	0x000116e0


	//   ....[80]....
        /*0a34*/ 	.word	0x00011700


	//   ....[81]....
        /*0a38*/ 	.word	0x00011710


	//   ....[82]....
        /*0a3c*/ 	.word	0x00011720


	//   ....[83]....
        /*0a40*/ 	.word	0x00011740


	//   ....[84]....
        /*0a44*/ 	.word	0x000118a0


	//   ....[85]....
        /*0a48*/ 	.word	0x00011aa0


	//   ....[86]....
        /*0a4c*/ 	.word	0x00011ad0


	//   ....[87]....
        /*0a50*/ 	.word	0x00011b00


	//   ....[88]....
        /*0a54*/ 	.word	0x00011b30


	//   ....[89]....
        /*0a58*/ 	.word	0x00011b60


	//   ....[90]....
        /*0a5c*/ 	.word	0x00011b90


	//   ....[91]....
        /*0a60*/ 	.word	0x00011d10


	//   ....[92]....
        /*0a64*/ 	.word	0x00011d40


	//   ....[93]....
        /*0a68*/ 	.word	0x00011d70


	//   ....[94]....
        /*0a6c*/ 	.word	0x00011da0


	//   ....[95]....
        /*0a70*/ 	.word	0x00011dd0


	//   ....[96]....
        /*0a74*/ 	.word	0x00011e00


	//   ....[97]....
        /*0a78*/ 	.word	0x00011e90


	//   ....[98]....
        /*0a7c*/ 	.word	0x00011ec0


	//   ....[99]....
        /*0a80*/ 	.word	0x00011ed0


	//   ....[100]....
        /*0a84*/ 	.word	0x00011f70


	//   ....[101]....
        /*0a88*/ 	.word	0x00013050


	//   ....[102]....
        /*0a8c*/ 	.word	0x00014650


	//   ....[103]....
        /*0a90*/ 	.word	0x00015310


	//   ....[104]....
        /*0a94*/ 	.word	0x00015320


	//   ....[105]....
        /*0a98*/ 	.word	0x00015330


	//   ....[106]....
        /*0a9c*/ 	.word	0x00015350


	//   ....[107]....
        /*0aa0*/ 	.word	0x000153e0


	//   ....[108]....
        /*0aa4*/ 	.word	0x00015400


	//   ....[109]....
        /*0aa8*/ 	.word	0x00015480


	//   ....[110]....
        /*0aac*/ 	.word	0x000154a0


	//   ....[111]....
        /*0ab0*/ 	.word	0x000154b0


	//   ....[112]....
        /*0ab4*/ 	.word	0x00015520


	//   ....[113]....
        /*0ab8*/ 	.word	0x00015570


	//   ....[114]....
        /*0abc*/ 	.word	0x00015580


	//   ....[115]....
        /*0ac0*/ 	.word	0x00016b70


	//   ....[116]....
        /*0ac4*/ 	.word	0x00016ba0


	//   ....[117]....
        /*0ac8*/ 	.word	0x00016c10


	//   ....[118]....
        /*0acc*/ 	.word	0x00016c40


	//   ....[119]....
        /*0ad0*/ 	.word	0x00016c70


	//   ....[120]....
        /*0ad4*/ 	.word	0x00016ca0


	//   ....[121]....
        /*0ad8*/ 	.word	0x00016cd0


	//   ....[122]....
        /*0adc*/ 	.word	0x00016d00


	//   ....[123]....
        /*0ae0*/ 	.word	0x00016ea0


	//   ....[124]....
        /*0ae4*/ 	.word	0x00016ed0


	//   ....[125]....
        /*0ae8*/ 	.word	0x00016f00


	//   ....[126]....
        /*0aec*/ 	.word	0x00016f30


	//   ....[127]....
        /*0af0*/ 	.word	0x00016f60


	//   ....[128]....
        /*0af4*/ 	.word	0x00016f90


	//   ....[129]....
        /*0af8*/ 	.word	0x00017050


	//   ....[130]....
        /*0afc*/ 	.word	0x00017070


	//   ....[131]....
        /*0b00*/ 	.word	0x00017080


	//   ....[132]....
        /*0b04*/ 	.word	0x000170e0


	//   ....[133]....
        /*0b08*/ 	.word	0x00017700


	//   ....[134]....
        /*0b0c*/ 	.word	0x00017b80


	//   ....[135]....
        /*0b10*/ 	.word	0x00017c10


	//   ....[136]....
        /*0b14*/ 	.word	0x00017c60


	//   ....[137]....
        /*0b18*/ 	.word	0x00017cb0


	//   ....[138]....
        /*0b1c*/ 	.word	0x00017d90


	//   ....[139]....
        /*0b20*/ 	.word	0x00017e20


	//   ....[140]....
        /*0b24*/ 	.word	0x00017e70


	//   ....[141]....
        /*0b28*/ 	.word	0x00017ec0


	//   ....[142]....
        /*0b2c*/ 	.word	0x00018110


	//   ....[143]....
        /*0b30*/ 	.word	0x000183f0


	//   ....[144]....
        /*0b34*/ 	.word	0x000185f0


	//   ....[145]....
        /*0b38*/ 	.word	0x00018640


	//   ....[146]....
        /*0b3c*/ 	.word	0x000186a0


	//   ....[147]....
        /*0b40*/ 	.word	0x00018790


	//   ....[148]....
        /*0b44*/ 	.word	0x000187f0


	//   ....[149]....
        /*0b48*/ 	.word	0x000188f0


	//   ....[150]....
        /*0b4c*/ 	.word	0x00018950


	//   ....[151]....
        /*0b50*/ 	.word	0x00018a00


	//   ....[152]....
        /*0b54*/ 	.word	0x00018ab0


	//   ....[153]....
        /*0b58*/ 	.word	0x00018b90


	//   ....[154]....
        /*0b5c*/ 	.word	0x00018bf0


	//   ....[155]....
        /*0b60*/ 	.word	0x00018cb0


	//   ....[156]....
        /*0b64*/ 	.word	0x00018f80


	//   ....[157]....
        /*0b68*/ 	.word	0x00019020


	//   ....[158]....
        /*0b6c*/ 	.word	0x000191b0


	//   ....[159]....
        /*0b70*/ 	.word	0x00019220


	//   ....[160]....
        /*0b74*/ 	.word	0x00019290


	//   ....[161]....
        /*0b78*/ 	.word	0x00019300


	//   ....[162]....
        /*0b7c*/ 	.word	0x00019370


	//   ....[163]....
        /*0b80*/ 	.word	0x000193f0


	//   ....[164]....
        /*0b84*/ 	.word	0x00019480


	//   ....[165]....
        /*0b88*/ 	.word	0x00019520


	//   ....[166]....
        /*0b8c*/ 	.word	0x00019590


	//   ....[167]....
        /*0b90*/ 	.word	0x00019600


	//   ....[168]....
        /*0b94*/ 	.word	0x00019670


	//   ....[169]....
        /*0b98*/ 	.word	0x000196f0


	//   ....[170]....
        /*0b9c*/ 	.word	0x00019760


	//   ....[171]....
        /*0ba0*/ 	.word	0x00019800


	//   ....[172]....
        /*0ba4*/ 	.word	0x00019850


	//   ....[173]....
        /*0ba8*/ 	.word	0x000198e0


	//   ....[174]....
        /*0bac*/ 	.word	0x00019a10


	//----- nvinfo : EIATTR_REG_RECONFIG
	.align		4
.L_145:
        /*0bb0*/ 	.byte	0x01, 0x54
	.zero		2


	//----- nvinfo : EIATTR_SYSCALL_OFFSETS
	.align		4
        /*0bb4*/ 	.byte	0x04, 0x46
        /*0bb6*/ 	.short	(.L_147 - .L_146)


	//   ....[0]....
.L_146:
        /*0bb8*/ 	.word	0x00001c40


	//   ....[1]....
        /*0bbc*/ 	.word	0x00001d90


	//   ....[2]....
        /*0bc0*/ 	.word	0x000054a0


	//   ....[3]....
        /*0bc4*/ 	.word	0x00005a20


	//   ....[4]....
        /*0bc8*/ 	.word	0x00014100


	//   ....[5]....
        /*0bcc*/ 	.word	0x00014270


	//   ....[6]....
        /*0bd0*/ 	.word	0x000143c0


	//   ....[7]....
        /*0bd4*/ 	.word	0x00014500


	//   ....[8]....
        /*0bd8*/ 	.word	0x00014e60


	//----- nvinfo : EIATTR_MBARRIER_INSTR_OFFSETS
	.align		4
.L_147:
        /*0bdc*/ 	.byte	0x04, 0x39
        /*0bde*/ 	.short	(.L_149 - .L_148)


	//   ....[0]....
.L_148:
        /*0be0*/ 	.word	0x000002b0
        /*0be4*/ 	.word	0x000000ff
        /*0be8*/ 	.word	0x00013200
        /*0bec*/ 	.short	0x0100
        /*0bee*/ 	.byte	0x08
	.zero		1


	//   ....[1]....
        /*0bf0*/ 	.word	0x000002c0
        /*0bf4*/ 	.word	0x000000ff
        /*0bf8*/ 	.word	0x00013220
        /*0bfc*/ 	.short	0x0100
        /*0bfe*/ 	.byte	0x08
	.zero		1


	//   ....[2]....
        /*0c00*/ 	.word	0x000003b0
        /*0c04*/ 	.word	0x000000ff
        /*0c08*/ 	.word	0x00013230
        /*0c0c*/ 	.short	0x0100
        /*0c0e*/ 	.byte	0x08
	.zero		1


	//   ....[3]....
        /*0c10*/ 	.word	0x000003c0
        /*0c14*/ 	.word	0x000000ff
        /*0c18*/ 	.word	0x00013240
        /*0c1c*/ 	.short	0x0100
        /*0c1e*/ 	.byte	0x08
	.zero		1


	//   ....[4]....
        /*0c20*/ 	.word	0x000003d0
        /*0c24*/ 	.word	0x000000ff
        /*0c28*/ 	.word	0x00013238
        /*0c2c*/ 	.short	0x0100
        /*0c2e*/ 	.byte	0x08
	.zero		1


	//   ....[5]....
        /*0c30*/ 	.word	0x000003e0
        /*0c34*/ 	.word	0x000000ff
        /*0c38*/ 	.word	0x00013248
        /*0c3c*/ 	.short	0x0100
        /*0c3e*/ 	.byte	0x08
	.zero		1


	//   ....[6]....
        /*0c40*/ 	.word	0x00000510
        /*0c44*/ 	.word	0x000000ff
        /*0c48*/ 	.word	0x00013250
        /*0c4c*/ 	.short	0x0100
        /*0c4e*/ 	.byte	0x08
	.zero		1


	//   ....[7]....
        /*0c50*/ 	.word	0x00000520
        /*0c54*/ 	.word	0x000000ff
        /*0c58*/ 	.word	0x00013260
        /*0c5c*/ 	.short	0x0100
        /*0c5e*/ 	.byte	0x08
	.zero		1


	//   ....[8]....
        /*0c60*/ 	.word	0x00000530
        /*0c64*/ 	.word	0x000000ff
        /*0c68*/ 	.word	0x00013258
        /*0c6c*/ 	.short	0x0100
        /*0c6e*/ 	.byte	0x08
	.zero		1


	//   ....[9]....
        /*0c70*/ 	.word	0x00000540
        /*0c74*/ 	.word	0x000000ff
        /*0c78*/ 	.word	0x00013268
        /*0c7c*/ 	.short	0x0100
        /*0c7e*/ 	.byte	0x08
	.zero		1


	//   ....[10]....
        /*0c80*/ 	.word	0x00000630
        /*0c84*/ 	.word	0x000000ff
        /*0c88*/ 	.word	0x00013270
        /*0c8c*/ 	.short	0x0100
        /*0c8e*/ 	.byte	0x06
	.zero		1


	//   ....[11]....
        /*0c90*/ 	.word	0x00000640
        /*0c94*/ 	.word	0x000000ff
        /*0c98*/ 	.word	0x00013280
        /*0c9c*/ 	.short	0x0100
        /*0c9e*/ 	.byte	0x06
	.zero		1


	//   ....[12]....
        /*0ca0*/ 	.word	0x00000650
        /*0ca4*/ 	.word	0x000000ff
        /*0ca8*/ 	.word	0x00013278
        /*0cac*/ 	.short	0x0100
        /*0cae*/ 	.byte	0x06
	.zero		1


	//   ....[13]....
        /*0cb0*/ 	.word	0x00000660
        /*0cb4*/ 	.word	0x000000ff
        /*0cb8*/ 	.word	0x00013288
        /*0cbc*/ 	.short	0x0100
        /*0cbe*/ 	.byte	0x06
	.zero		1


	//   ....[14]....
        /*0cc0*/ 	.word	0x00000790
        /*0cc4*/ 	.word	0x000000ff
        /*0cc8*/ 	.word	0x00013290
        /*0ccc*/ 	.short	0x0100
        /*0cce*/ 	.byte	0x08
	.zero		1


	//   ....[15]....
        /*0cd0*/ 	.word	0x000007a0
        /*0cd4*/ 	.word	0x000000ff
        /*0cd8*/ 	.word	0x000132a0
        /*0cdc*/ 	.short	0x0100
        /*0cde*/ 	.byte	0x08
	.zero		1


	//   ....[16]....
        /*0ce0*/ 	.word	0x000007b0
        /*0ce4*/ 	.word	0x000000ff
        /*0ce8*/ 	.word	0x00013298
        /*0cec*/ 	.short	0x0100
        /*0cee*/ 	.byte	0x08
	.zero		1


	//   ....[17]....
        /*0cf0*/ 	.word	0x000007c0
        /*0cf4*/ 	.word	0x000000ff
        /*0cf8*/ 	.word	0x000132a8
        /*0cfc*/ 	.short	0x0100
        /*0cfe*/ 	.byte	0x08
	.zero		1


	//   ....[18]....
        /*0d00*/ 	.word	0x000008f0
        /*0d04*/ 	.word	0x000000ff
        /*0d08*/ 	.word	0x000132b0
        /*0d0c*/ 	.short	0x0100
        /*0d0e*/ 	.byte	0x08
	.zero		1


	//   ....[19]....
        /*0d10*/ 	.word	0x00000900
        /*0d14*/ 	.word	0x000000ff
        /*0d18*/ 	.word	0x000132c0
        /*0d1c*/ 	.short	0x0100
        /*0d1e*/ 	.byte	0x08
	.zero		1


	//   ....[20]....
        /*0d20*/ 	.word	0x00000910
        /*0d24*/ 	.word	0x000000ff
        /*0d28*/ 	.word	0x000132b8
        /*0d2c*/ 	.short	0x0100
        /*0d2e*/ 	.byte	0x08
	.zero		1


	//   ....[21]....
        /*0d30*/ 	.word	0x00000920
        /*0d34*/ 	.word	0x000000ff
        /*0d38*/ 	.word	0x000132c8
        /*0d3c*/ 	.short	0x0100
        /*0d3e*/ 	.byte	0x08
	.zero		1


	//   ....[22]....
        /*0d40*/ 	.word	0x000028e0
        /*0d44*/ 	.word	0x0000004b
        /*0d48*/ 	.word	0x00013290
        /*0d4c*/ 	.short	0x010a
        /*0d4e*/ 	.byte	0x3f
	.zero		1


	//   ....[23]....
        /*0d50*/ 	.word	0x00003980
        /*0d54*/ 	.word	0x0000004b
        /*0d58*/ 	.word	0x00013290
        /*0d5c*/ 	.short	0x010a
        /*0d5e*/ 	.byte	0x3f
	.zero		1


	//   ....[24]....
        /*0d60*/ 	.word	0x00004a00
        /*0d64*/ 	.word	0x0000004b
        /*0d68*/ 	.word	0x00013290
        /*0d6c*/ 	.short	0x010a
        /*0d6e*/ 	.byte	0x3f
	.zero		1


	//   ....[25]....
        /*0d70*/ 	.word	0x00004b80
        /*0d74*/ 	.word	0x00000004
        /*0d78*/ 	.word	0x00000000
        /*0d7c*/ 	.short	0x0101
        /*0d7e*/ 	.byte	0x3f
	.zero		1


	//   ....[26]....
        /*0d80*/ 	.word	0x00004bc0
        /*0d84*/ 	.word	0x0000004b
        /*0d88*/ 	.word	0x000132b0
        /*0d8c*/ 	.short	0x010a
        /*0d8e*/ 	.byte	0x3f
	.zero		1


	//   ....[27]....
        /*0d90*/ 	.word	0x00004e40
        /*0d94*/ 	.word	0x0000004b
        /*0d98*/ 	.word	0x00000000
        /*0d9c*/ 	.short	0x0101
        /*0d9e*/ 	.byte	0x3f
	.zero		1


	//   ....[28]....
        /*0da0*/ 	.word	0x00005780
        /*0da4*/ 	.word	0x00000010
        /*0da8*/ 	.word	0x00013200
        /*0dac*/ 	.short	0x010a
        /*0dae*/ 	.byte	0x3f
	.zero		1


	//   ....[29]....
        /*0db0*/ 	.word	0x000057d0
        /*0db4*/ 	.word	0x00000010
        /*0db8*/ 	.word	0x00013200
        /*0dbc*/ 	.short	0x010a
        /*0dbe*/ 	.byte	0x3f
	.zero		1


	//   ....[30]....
        /*0dc0*/ 	.word	0x00005d40
        /*0dc4*/ 	.word	0x00000010
        /*0dc8*/ 	.word	0x00013200
        /*0dcc*/ 	.short	0x010a
        /*0dce*/ 	.byte	0x3f
	.zero		1


	//   ....[31]....
        /*0dd0*/ 	.word	0x00006fd0
        /*0dd4*/ 	.word	0x00000010
        /*0dd8*/ 	.word	0x00013200
        /*0ddc*/ 	.short	0x010a
        /*0dde*/ 	.byte	0x3f
	.zero		1


	//   ....[32]....
        /*0de0*/ 	.word	0x00008130
        /*0de4*/ 	.word	0x00000000
        /*0de8*/ 	.word	0x00013230
        /*0dec*/ 	.short	0x010a
        /*0dee*/ 	.byte	0x3f
	.zero		1


	//   ....[33]....
        /*0df0*/ 	.word	0x000081e0
        /*0df4*/ 	.word	0x00000000
        /*0df8*/ 	.word	0x00013230
        /*0dfc*/ 	.short	0x010a
        /*0dfe*/ 	.byte	0x3f
	.zero		1


	//   ....[34]....
        /*0e00*/ 	.word	0x0000a680
        /*0e04*/ 	.word	0x0000001b
        /*0e08*/ 	.word	0x00000000
        /*0e0c*/ 	.short	0x0101
        /*0e0e*/ 	.byte	0x3f
	.zero		1


	//   ....[35]....
        /*0e10*/ 	.word	0x0000b5b0
        /*0e14*/ 	.word	0x0000000d
        /*0e18*/ 	.word	0x00013230
        /*0e1c*/ 	.short	0x010a
        /*0e1e*/ 	.byte	0x3f
	.zero		1


	//   ....[36]....
        /*0e20*/ 	.word	0x0000b640
        /*0e24*/ 	.word	0x0000000d
        /*0e28*/ 	.word	0x00013230
        /*0e2c*/ 	.short	0x010a
        /*0e2e*/ 	.byte	0x3f
	.zero		1


	//   ....[37]....
        /*0e30*/ 	.word	0x0000bc00
        /*0e34*/ 	.word	0x0000000e
        /*0e38*/ 	.word	0x00013250
        /*0e3c*/ 	.short	0x010a
        /*0e3e*/ 	.byte	0x3f
	.zero		1


	//   ....[38]....
        /*0e40*/ 	.word	0x0000bc50
        /*0e44*/ 	.word	0x0000000e
        /*0e48*/ 	.word	0x00013250
        /*0e4c*/ 	.short	0x010a
        /*0e4e*/ 	.byte	0x3f
	.zero		1


	//   ....[39]....
        /*0e50*/ 	.word	0x0000d6c0
        /*0e54*/ 	.word	0x0000000d
        /*0e58*/ 	.word	0x00000000
        /*0e5c*/ 	.short	0x0101
        /*0e5e*/ 	.byte	0x3f
	.zero		1


	//   ....[40]....
        /*0e60*/ 	.word	0x0000df40
        /*0e64*/ 	.word	0x0000000e
        /*0e68*/ 	.word	0x00000000
        /*0e6c*/ 	.short	0x0101
        /*0e6e*/ 	.byte	0x3f
	.zero		1


	//   ....[41]....
        /*0e70*/ 	.word	0x0000e490
        /*0e74*/ 	.word	0x00000008
        /*0e78*/ 	.word	0x00013250
        /*0e7c*/ 	.short	0x010a
        /*0e7e*/ 	.byte	0x3f
	.zero		1


	//   ....[42]....
        /*0e80*/ 	.word	0x0000e4e0
        /*0e84*/ 	.word	0x00000008
        /*0e88*/ 	.word	0x00013250
        /*0e8c*/ 	.short	0x010a
        /*0e8e*/ 	.byte	0x3f
	.zero		1


	//   ....[43]....
        /*0e90*/ 	.word	0x0000ed00
        /*0e94*/ 	.word	0x00000002
        /*0e98*/ 	.word	0x00000000
        /*0e9c*/ 	.short	0x0101
        /*0e9e*/ 	.byte	0x3f
	.zero		1


	//   ....[44]....
        /*0ea0*/ 	.word	0x00010450
        /*0ea4*/ 	.word	0x00000000
        /*0ea8*/ 	.word	0x00000000
        /*0eac*/ 	.short	0x0101
        /*0eae*/ 	.byte	0x3f
	.zero		1


	//   ....[45]....
        /*0eb0*/ 	.word	0x000108e0
        /*0eb4*/ 	.word	0x00000004
        /*0eb8*/ 	.word	0x00000000
        /*0ebc*/ 	.short	0x0101
        /*0ebe*/ 	.byte	0x3f
	.zero		1


	//   ....[46]....
        /*0ec0*/ 	.word	0x00013130
        /*0ec4*/ 	.word	0x00000012
        /*0ec8*/ 	.word	0x00013220
        /*0ecc*/ 	.short	0x010a
        /*0ece*/ 	.byte	0x3f
	.zero		1


	//   ....[47]....
        /*0ed0*/ 	.word	0x000131c0
        /*0ed4*/ 	.word	0x00000007
        /*0ed8*/ 	.word	0x000132a0
        /*0edc*/ 	.short	0x010a
        /*0ede*/ 	.byte	0x3f
	.zero		1


	//   ....[48]....
        /*0ee0*/ 	.word	0x00013410
        /*0ee4*/ 	.word	0x00000007
        /*0ee8*/ 	.word	0x000132c0
        /*0eec*/ 	.short	0x010a
        /*0eee*/ 	.byte	0x3f
	.zero		1


	//   ....[49]....
        /*0ef0*/ 	.word	0x00013760
        /*0ef4*/ 	.word	0x00000007
        /*0ef8*/ 	.word	0x000132a0
        /*0efc*/ 	.short	0x010a
        /*0efe*/ 	.byte	0x3f
	.zero		1


	//   ....[50]....
        /*0f00*/ 	.word	0x00013980
        /*0f04*/ 	.word	0x00000007
        /*0f08*/ 	.word	0x000132c0
        /*0f0c*/ 	.short	0x010a
        /*0f0e*/ 	.byte	0x3f
	.zero		1


	//   ....[51]....
        /*0f10*/ 	.word	0x00014880
        /*0f14*/ 	.word	0x00000004
        /*0f18*/ 	.word	0x00013280
        /*0f1c*/ 	.short	0x010a
        /*0f1e*/ 	.byte	0x3f
	.zero		1


	//   ....[52]....
        /*0f20*/ 	.word	0x00014a40
        /*0f24*/ 	.word	0x00000004
        /*0f28*/ 	.word	0x00013240
        /*0f2c*/ 	.short	0x010a
        /*0f2e*/ 	.byte	0x3f
	.zero		1


	//   ....[53]....
        /*0f30*/ 	.word	0x000156a0
        /*0f34*/ 	.word	0x00000012
        /*0f38*/ 	.word	0x00013200
        /*0f3c*/ 	.short	0x0107
        /*0f3e*/ 	.byte	0x3f
	.zero		1


	//   ....[54]....
        /*0f40*/ 	.word	0x00015790
        /*0f44*/ 	.word	0x00000012
        /*0f48*/ 	.word	0x00013200
        /*0f4c*/ 	.short	0x0101
        /*0f4e*/ 	.byte	0x3f
	.zero		1


	//   ....[55]....
        /*0f50*/ 	.word	0x000157b0
        /*0f54*/ 	.word	0x00000012
        /*0f58*/ 	.word	0x00013220
        /*0f5c*/ 	.short	0x010a
        /*0f5e*/ 	.byte	0x3f
	.zero		1


	//   ....[56]....
        /*0f60*/ 	.word	0x00015a90
        /*0f64*/ 	.word	0x00000004
        /*0f68*/ 	.word	0x00013280
        /*0f6c*/ 	.short	0x010a
        /*0f6e*/ 	.byte	0x3f
	.zero		1


	//   ....[57]....
        /*0f70*/ 	.word	0x00015ce0
        /*0f74*/ 	.word	0x00000004
        /*0f78*/ 	.word	0x00013240
        /*0f7c*/ 	.short	0x010a
        /*0f7e*/ 	.byte	0x3f
	.zero		1


	//   ....[58]....
        /*0f80*/ 	.word	0x00015fa0
        /*0f84*/ 	.word	0x00000003
        /*0f88*/ 	.word	0x00013270
        /*0f8c*/ 	.short	0x010a
        /*0f8e*/ 	.byte	0x3f
	.zero		1


	//   ....[59]....
        /*0f90*/ 	.word	0x00016020
        /*0f94*/ 	.word	0x00000003
        /*0f98*/ 	.word	0x00013260
        /*0f9c*/ 	.short	0x010a
        /*0f9e*/ 	.byte	0x3f
	.zero		1


	//   ....[60]....
        /*0fa0*/ 	.word	0x00016320
        /*0fa4*/ 	.word	0x00000003
        /*0fa8*/ 	.word	0x00013250
        /*0fac*/ 	.short	0x0101
        /*0fae*/ 	.byte	0x3f
	.zero		1


	//   ....[61]....
        /*0fb0*/ 	.word	0x000163b0
        /*0fb4*/ 	.word	0x00000003
        /*0fb8*/ 	.word	0x00000000
        /*0fbc*/ 	.short	0x0101
        /*0fbe*/ 	.byte	0x3f
	.zero		1


	//   ....[62]....
        /*0fc0*/ 	.word	0x000165a0
        /*0fc4*/ 	.word	0x00000003
        /*0fc8*/ 	.word	0x00013270
        /*0fcc*/ 	.short	0x010a
        /*0fce*/ 	.byte	0x3f
	.zero		1


	//   ....[63]....
        /*0fd0*/ 	.word	0x00016610
        /*0fd4*/ 	.word	0x00000003
        /*0fd8*/ 	.word	0x00013260
        /*0fdc*/ 	.short	0x010a
        /*0fde*/ 	.byte	0x3f
	.zero		1


	//   ....[64]....
        /*0fe0*/ 	.word	0x00016910
        /*0fe4*/ 	.word	0x00000003
        /*0fe8*/ 	.word	0x00013250
        /*0fec*/ 	.short	0x0101
        /*0fee*/ 	.byte	0x3f
	.zero		1


	//   ....[65]....
        /*0ff0*/ 	.word	0x00016960
        /*0ff4*/ 	.word	0x00000000
        /*0ff8*/ 	.word	0x00000000
        /*0ffc*/ 	.short	0x0101
        /*0ffe*/ 	.byte	0x3f
	.zero		1


	//   ....[66]....
        /*1000*/ 	.word	0x00017680
        /*1004*/ 	.word	0x00000006
        /*1008*/ 	.word	0x00013220
        /*100c*/ 	.short	0x010a
        /*100e*/ 	.byte	0x3f
	.zero		1


	//   ....[67]....
        /*1010*/ 	.word	0x00017810
        /*1014*/ 	.word	0x00000005
        /*1018*/ 	.word	0x00000000
        /*101c*/ 	.short	0x010a
        /*101e*/ 	.byte	0x3f
	.zero		1


	//   ....[68]....
        /*1020*/ 	.word	0x00017880
        /*1024*/ 	.word	0x00000009
        /*1028*/ 	.word	0x00000000
        /*102c*/ 	.short	0x010a
        /*102e*/ 	.byte	0x3f
	.zero		1


	//   ....[69]....
        /*1030*/ 	.word	0x000178d0
        /*1034*/ 	.word	0x00000013
        /*1038*/ 	.word	0x00013260
        /*103c*/ 	.short	0x010a
        /*103e*/ 	.byte	0x3f
	.zero		1


	//   ....[70]....
        /*1040*/ 	.word	0x00017920
        /*1044*/ 	.word	0x00000007
        /*1048*/ 	.word	0x00013260
        /*104c*/ 	.short	0x010a
        /*104e*/ 	.byte	0x3f
	.zero		1


	//   ....[71]....
        /*1050*/ 	.word	0x00017960
        /*1054*/ 	.word	0x00000013
        /*1058*/ 	.word	0x00013280
        /*105c*/ 	.short	0x010a
        /*105e*/ 	.byte	0x3f
	.zero		1


	//   ....[72]....
        /*1060*/ 	.word	0x00017980
        /*1064*/ 	.word	0x00000007
        /*1068*/ 	.word	0x00013280
        /*106c*/ 	.short	0x010a
        /*106e*/ 	.byte	0x3f
	.zero		1


	//   ....[73]....
        /*1070*/ 	.word	0x000179e0
        /*1074*/ 	.word	0x0000004b
        /*1078*/ 	.word	0x00013290
        /*107c*/ 	.short	0x010a
        /*107e*/ 	.byte	0x3f
	.zero		1


	//   ....[74]....
        /*1080*/ 	.word	0x00017a30
        /*1084*/ 	.word	0x0000004b
        /*1088*/ 	.word	0x00013290
        /*108c*/ 	.short	0x010a
        /*108e*/ 	.byte	0x3f
	.zero		1


	//   ....[75]....
        /*1090*/ 	.word	0x00017a80
        /*1094*/ 	.word	0x0000004b
        /*1098*/ 	.word	0x00013290
        /*109c*/ 	.short	0x010a
        /*109e*/ 	.byte	0x3f
	.zero		1


	//   ....[76]....
        /*10a0*/ 	.word	0x00017ad0
        /*10a4*/ 	.word	0x0000004b
        /*10a8*/ 	.word	0x000132b0
        /*10ac*/ 	.short	0x010a
        /*10ae*/ 	.byte	0x3f
	.zero		1


	//   ....[77]....
        /*10b0*/ 	.word	0x00017ce0
        /*10b4*/ 	.word	0x00000010
        /*10b8*/ 	.word	0x00013200
        /*10bc*/ 	.short	0x010a
        /*10be*/ 	.byte	0x3f
	.zero		1


	//   ....[78]....
        /*10c0*/ 	.word	0x00017ef0
        /*10c4*/ 	.word	0x00000010
        /*10c8*/ 	.word	0x00013200
        /*10cc*/ 	.short	0x010a
        /*10ce*/ 	.byte	0x3f
	.zero		1


	//   ....[79]....
        /*10d0*/ 	.word	0x00017f40
        /*10d4*/ 	.word	0x00000000
        /*10d8*/ 	.word	0x00013230
        /*10dc*/ 	.short	0x010a
        /*10de*/ 	.byte	0x3f
	.zero		1


	//   ....[80]....
        /*10e0*/ 	.word	0x00017f90
        /*10e4*/ 	.word	0x0000000d
        /*10e8*/ 	.word	0x00013230
        /*10ec*/ 	.short	0x010a
        /*10ee*/ 	.byte	0x3f
	.zero		1


	//   ....[81]....
        /*10f0*/ 	.word	0x00017fe0
        /*10f4*/ 	.word	0x0000000e
        /*10f8*/ 	.word	0x00013250
        /*10fc*/ 	.short	0x010a
        /*10fe*/ 	.byte	0x3f
	.zero		1


	//   ....[82]....
        /*1100*/ 	.word	0x00018030
        /*1104*/ 	.word	0x00000008
        /*1108*/ 	.word	0x00013250
        /*110c*/ 	.short	0x010a
        /*110e*/ 	.byte	0x3f
	.zero		1


	//   ....[83]....
        /*1110*/ 	.word	0x000181d0
        /*1114*/ 	.word	0x00000012
        /*1118*/ 	.word	0x00013220
        /*111c*/ 	.short	0x010a
        /*111e*/ 	.byte	0x3f
	.zero		1


	//   ....[84]....
        /*1120*/ 	.word	0x00018220
        /*1124*/ 	.word	0x00000007
        /*1128*/ 	.word	0x000132a0
        /*112c*/ 	.short	0x010a
        /*112e*/ 	.byte	0x3f
	.zero		1


	//   ....[85]....
        /*1130*/ 	.word	0x00018270
        /*1134*/ 	.word	0x00000007
        /*1138*/ 	.word	0x000132c0
        /*113c*/ 	.short	0x010a
        /*113e*/ 	.byte	0x3f
	.zero		1


	//   ....[86]....
        /*1140*/ 	.word	0x000182c0
        /*1144*/ 	.word	0x00000007
        /*1148*/ 	.word	0x000132a0
        /*114c*/ 	.short	0x010a
        /*114e*/ 	.byte	0x3f
	.zero		1


	//   ....[87]....
        /*1150*/ 	.word	0x00018310
        /*1154*/ 	.word	0x00000007
        /*1158*/ 	.word	0x000132c0
        /*115c*/ 	.short	0x010a
        /*115e*/ 	.byte	0x3f
	.zero		1


	//   ....[88]....
        /*1160*/ 	.word	0x000184b0
        /*1164*/ 	.word	0x00000004
        /*1168*/ 	.word	0x00013280
        /*116c*/ 	.short	0x010a
        /*116e*/ 	.byte	0x3f
	.zero		1


	//   ....[89]....
        /*1170*/ 	.word	0x00018500
        /*1174*/ 	.word	0x00000004
        /*1178*/ 	.word	0x00013240
        /*117c*/ 	.short	0x010a
        /*117e*/ 	.byte	0x3f
	.zero		1


	//   ....[90]....
        /*1180*/ 	.word	0x00018cf0
        /*1184*/ 	.word	0x00000012
        /*1188*/ 	.word	0x00013220
        /*118c*/ 	.short	0x010a
        /*118e*/ 	.byte	0x3f
	.zero		1


	//   ....[91]....
        /*1190*/ 	.word	0x00018d40
        /*1194*/ 	.word	0x00000004
        /*1198*/ 	.word	0x00013280
        /*119c*/ 	.short	0x010a
        /*119e*/ 	.byte	0x3f
	.zero		1


	//   ....[92]....
        /*11a0*/ 	.word	0x00018d90
        /*11a4*/ 	.word	0x00000004
        /*11a8*/ 	.word	0x00013240
        /*11ac*/ 	.short	0x010a
        /*11ae*/ 	.byte	0x3f
	.zero		1


	//   ....[93]....
        /*11b0*/ 	.word	0x00018de0
        /*11b4*/ 	.word	0x00000003
        /*11b8*/ 	.word	0x00013270
        /*11bc*/ 	.short	0x010a
        /*11be*/ 	.byte	0x3f
	.zero		1


	//   ....[94]....
        /*11c0*/ 	.word	0x00018e30
        /*11c4*/ 	.word	0x00000003
        /*11c8*/ 	.word	0x00013260
        /*11cc*/ 	.short	0x010a
        /*11ce*/ 	.byte	0x3f
	.zero		1


	//   ....[95]....
        /*11d0*/ 	.word	0x00018e80
        /*11d4*/ 	.word	0x00000003
        /*11d8*/ 	.word	0x00013270
        /*11dc*/ 	.short	0x010a
        /*11de*/ 	.byte	0x3f
	.zero		1


	//   ....[96]....
        /*11e0*/ 	.word	0x00018ed0
        /*11e4*/ 	.word	0x00000003
        /*11e8*/ 	.word	0x00013260
        /*11ec*/ 	.short	0x010a
        /*11ee*/ 	.byte	0x3f
	.zero		1


	//   ....[97]....
        /*11f0*/ 	.word	0x00019930
        /*11f4*/ 	.word	0x00000006
        /*11f8*/ 	.word	0x00013220
        /*11fc*/ 	.short	0x010a
        /*11fe*/ 	.byte	0x3f
	.zero		1


	//   ....[98]....
        /*1200*/ 	.word	0x00019ad0
        /*1204*/ 	.word	0x00000005
        /*1208*/ 	.word	0x00000000
        /*120c*/ 	.short	0x010a
        /*120e*/ 	.byte	0x3f
	.zero		1


	//   ....[99]....
        /*1210*/ 	.word	0x00019b20
        /*1214*/ 	.word	0x00000009
        /*1218*/ 	.word	0x00000000
        /*121c*/ 	.short	0x010a
        /*121e*/ 	.byte	0x3f
	.zero		1


	//   ....[100]....
        /*1220*/ 	.word	0x00019b70
        /*1224*/ 	.word	0x00000013
        /*1228*/ 	.word	0x00013260
        /*122c*/ 	.short	0x010a
        /*122e*/ 	.byte	0x3f
	.zero		1


	//   ....[101]....
        /*1230*/ 	.word	0x00019bc0
        /*1234*/ 	.word	0x00000007
        /*1238*/ 	.word	0x00013260
        /*123c*/ 	.short	0x010a
        /*123e*/ 	.byte	0x3f
	.zero		1


	//   ....[102]....
        /*1240*/ 	.word	0x00019c10
        /*1244*/ 	.word	0x00000013
        /*1248*/ 	.word	0x00013280
        /*124c*/ 	.short	0x010a
        /*124e*/ 	.byte	0x3f
	.zero		1


	//----- nvinfo : EIATTR_NUM_MBARRIERS
	.align		4
.L_149:
        /*1250*/ 	.byte	0x03, 0x38
        /*1252*/ 	.short	0x0016


	//----- nvinfo : EIATTR_EXIT_INSTR_OFFSETS
	.align		4
        /*1254*/ 	.byte	0x04, 0x1c
        /*1256*/ 	.short	(.L_151 - .L_150)


	//   ....[0]....
.L_150:
        /*1258*/ 	.word	0x000179d0


	//----- nvinfo : EIATTR_MAX_THREADS
	.align		4
.L_151:
        /*125c*/ 	.byte	0x04, 0x05
        /*125e*/ 	.short	(.L_153 - .L_152)
.L_152:
        /*1260*/ 	.word	0x00000200
        /*1264*/ 	.word	0x00000001
        /*1268*/ 	.word	0x00000001


	//----- nvinfo : EIATTR_CRS_STACK_SIZE
	.align		4
.L_153:
        /*126c*/ 	.byte	0x04, 0x1e
        /*126e*/ 	.short	(.L_155 - .L_154)
.L_154:
        /*1270*/ 	.word	0x00000000


	//----- nvinfo : EIATTR_CBANK_PARAM_SIZE
	.align		4
.L_155:
        /*1274*/ 	.byte	0x03, 0x19
        /*1276*/ 	.short	0x0af0


	//----- nvinfo : EIATTR_PARAM_CBANK
	.align		4
        /*1278*/ 	.byte	0x04, 0x0a
        /*127a*/ 	.short	(.L_157 - .L_156)
	.align		4
.L_156:
        /*127c*/ 	.word	index@(.nv.constant0._ZN7cutlass13device_kernelIN5flash11enable_sm90INS1_16FlashAttnFwdSm90INS1_25CollectiveMainloopFwdSm90ILi2EN4cute5tupleIJNS5_1CILi1EEES8_S8_EEENS6_IJNS7_ILi192EEENS7_ILi160EEENS7_ILi64EEEEEELi64ENS_12float_e4m3_tEfNS_4arch4Sm90ELb0ELb0ELb1ELb1ELb0ELb1ELb0ELb1ELb1ELb1ELb1ELb0EEENS1_21CollectiveEpilogueFwdINS6_IJSA_SC_SB_EEES9_NS_10bfloat16_tESG_Li384ELb1ELb1ELb1ELb1EEENS1_36VarlenDynamicPersistentTileSchedulerILi192ELi160ELi384ELi128ELb1ELb1ELb1ELb0ELb1ELb1EEEEEEEEEvNT_6ParamsE)
        /*1280*/ 	.short	0x0210
        /*1282*/ 	.short	0x0af0


	//----- nvinfo : EIATTR_SW_WAR
	.align		4
.L_157:
        /*1284*/ 	.byte	0x04, 0x36
        /*1286*/ 	.short	(.L_159 - .L_158)
.L_158:
        /*1288*/ 	.word	0x00000008
.L_159:


//--------------------- .nv.info._ZN7cutlass13device_kernelIN5flash11enable_sm90INS1_16FlashAttnFwdSm90INS1_25CollectiveMainloopFwdSm90ILi2EN4cute5tupleIJNS5_1CILi1EEES8_S8_EEENS6_IJNS7_ILi192EEENS7_ILi160EEENS7_ILi64EEEEEELi64ENS_12float_e4m3_tEfNS_4arch4Sm90ELb0ELb1ELb1ELb0ELb0ELb0ELb0ELb1ELb1ELb1ELb1ELb0EEENS1_21CollectiveEpilogueFwdINS6_IJSA_SC_SB_EEES9_NS_10bfloat16_tESG_Li384ELb0ELb1ELb1ELb1EEENS1_19SingleTileSchedulerILb0ELb1ELb1ELi192EEEEEEEEEvNT_6ParamsE --------------------------
	.section	.nv.info._ZN7cutlass13device_kernelIN5flash11enable_sm90INS1_16FlashAttnFwdSm90INS1_25CollectiveMainloopFwdSm90ILi2EN4cute5tupleIJNS5_1CILi1EEES8_S8_EEENS6_IJNS7_ILi192EEENS7_ILi160EEENS7_ILi64EEEEEELi64ENS_12float_e4m3_tEfNS_4arch4Sm90ELb0ELb1ELb1ELb0ELb0ELb0ELb0ELb1ELb1ELb1ELb1ELb0EEENS1_21CollectiveEpilogueFwdINS6_IJSA_SC_SB_EEES9_NS_10bfloat16_tESG_Li384ELb0ELb1ELb1ELb1EEENS1_19SingleTileSchedulerILb0ELb1ELb1ELi192EEEEEEEEEvNT_6ParamsE,"",@"SHT_CUDA_INFO"
	.sectionflags	@""
	.align	4


	//----- nvinfo : EIATTR_CUDA_API_VERSION
	.align		4
        /*0000*/ 	.byte	0x04, 0x37
        /*0002*/ 	.short	(.L_161 - .L_160)
.L_160:
        /*0004*/ 	.word	0x00000082


	//----- nvinfo : EIATTR_KPARAM_INFO
	.align		4
.L_161:
        /*0008*/ 	.byte	0x04, 0x17
        /*000a*/ 	.short	(.L_163 - .L_162)
.L_162:
        /*000c*/ 	.word	0x00000000
        /*0010*/ 	.short	0x0000
        /*0012*/ 	.short	0x0070
        /*0014*/ 	.byte	0x00, 0xf0, 0x01, 0x28


	//----- nvinfo : EIATTR_SPARSE_MMA_MASK
	.align		4
.L_163:
        /*0018*/ 	.byte	0x03, 0x50
        /*001a*/ 	.short	0x0000


	//----- nvinfo : EIATTR_MAXREG_COUNT
	.align		4
        /*001c*/ 	.byte	0x03, 0x1b
        /*001e*/ 	.short	0x0080


	//----- nvinfo : EIATTR_NUM_BARRIERS
	.align		4
        /*0020*/ 	.byte	0x02, 0x4c
        /*0022*/ 	.byte	0x09
	.zero		1


	//----- nvinfo : EIATTR_EXTERNS
	.align		4
        /*0024*/ 	.byte	0x04, 0x0f
        /*0026*/ 	.short	(.L_165 - .L_164)


	//   ....[0]....
	.align		4
.L_164:
        /*0028*/ 	.word	index@(__assertfail)


	//----- nvinfo : EIATTR_ANNOTATIONS
	.align		4
.L_165:
        /*002c*/ 	.byte	0x04, 0x55
        /*002e*/ 	.short	(.L_167 - .L_166)


	//   ....[0]....
.L_166:
        /* <DEDUP_REMOVED lines=66> */


	//----- nvinfo : EIATTR_MERCURY_ISA_VERSION
	.align		4
.L_167:
        /*0438*/ 	.byte	0x03, 0x5f
        /*043a*/ 	.short	0x0101


	//----- nvinfo : EIATTR_INT_WARP_WIDE_INSTR_OFFSETS
	.align		4
        /*043c*/ 	.byte	0x04, 0x31
        /*043e*/ 	.short	(.L_169 - .L_168)


	//   ....[0]....
.L_168:
        /*0440*/ 	.word	0x00000130


	//   ....[1]....
        /*0444*/ 	.word	0x00000170


	//   ....[2]....
        /*0448*/ 	.word	0x000001e0


	//----- nvinfo : EIATTR_COOP_GROUP_MASK_REGIDS
	.align		4
.L_169:
        /*044c*/ 	.byte	0x04, 0x29
        /*044e*/ 	.short	(.L_171 - .L_170)


	//   ....[0]....
.L_170:
        /*0450*/ 	.word	0xffffffff


	//   ....[1]....
        /*0454*/ 	.word	0xffffffff


	//   ....[2]....
        /*0458*/ 	.word	0xffffffff


	//   ....[3]....
        /*045c*/ 	.word	0xffffffff


	//   ....[4]....
        /*0460*/ 	.word	0xffffffff


	//   ....[5]....
        /*0464*/ 	.word	0xffffffff


	//   ....[6]....
        /*0468*/ 	.word	0xffffffff


	//   ....[7]....
        /*046c*/ 	.word	0xffffffff


	//   ....[8]....
        /*0470*/ 	.word	0xffffffff


	//   ....[9]....
        /*0474*/ 	.word	0xffffffff


	//   ....[10]....
        /*0478*/ 	.word	0xffffffff


	//   ....[11]....
        /*047c*/ 	.word	0xffffffff


	//   ....[12]....
        /*0480*/ 	.word	0xffffffff


	//   ....[13]....
        /*0484*/ 	.word	0xffffffff


	//   ....[14]....
        /*0488*/ 	.word	0xffffffff


	//   ....[15]....
        /*048c*/ 	.word	0xffffffff


	//   ....[16]....
        /*0490*/ 	.word	0xffffffff


	//   ....[17]....
        /*0494*/ 	.word	0xffffffff


	//   ....[18]....
        /*0498*/ 	.word	0xffffffff


	//   ....[19]....
        /*049c*/ 	.word	0xffffffff


	//   ....[20]....
        /*04a0*/ 	.word	0xffffffff


	//   ....[21]....
        /*04a4*/ 	.word	0xffffffff


	//   ....[22]....
        /*04a8*/ 	.word	0xffffffff


	//   ....[23]....
        /*04ac*/ 	.word	0xffffffff


	//   ....[24]....
        /*04b0*/ 	.word	0xffffffff


	//   ....[25]....
        /*04b4*/ 	.word	0xffffffff


	//   ....[26]....
        /*04b8*/ 	.word	0xffffffff


	//   ....[27]....
        /*04bc*/ 	.word	0xffffffff


	//   ....[28]....
        /*04c0*/ 	.word	0xffffffff


	//   ....[29]....
        /*04c4*/ 	.word	0xffffffff


	//   ....[30]....
        /*04c8*/ 	.word	0xffffffff


	//   ....[31]....
        /*04cc*/ 	.word	0xffffffff


	//   ....[32]....
        /*04d0*/ 	.word	0xffffffff


	//   ....[33]....
        /*04d4*/ 	.word	0xffffffff


	//   ....[34]....
        /*04d8*/ 	.word	0xffffffff


	//   ....[35]....
        /*04dc*/ 	.word	0xffffffff


	//   ....[36]....
        /*04e0*/ 	.word	0xffffffff


	//   ....[37]....
        /*04e4*/ 	.word	0xffffffff


	//   ....[38]....
        /*04e8*/ 	.word	0xffffffff


	//   ....[39]....
        /*04ec*/ 	.word	0xffffffff


	//   ....[40]....
        /*04f0*/ 	.word	0xffffffff


	//   ....[41]....
        /*04f4*/ 	.word	0xffffffff


	//   ....[42]....
        /*04f8*/ 	.word	0xffffffff


	//   ....[43]....
        /*04fc*/ 	.word	0xffffffff


	//   ....[44]....
        /*0500*/ 	.word	0xffffffff


	//   ....[45]....
        /*0504*/ 	.word	0xffffffff


	//   ....[46]....
        /*0508*/ 	.word	0xffffffff


	//   ....[47]....
        /*050c*/ 	.word	0xffffffff


	//   ....[48]....
        /*0510*/ 	.word	0xffffffff


	//   ....[49]....
        /*0514*/ 	.word	0xffffffff


	//   ....[50]....
        /*0518*/ 	.word	0xffffffff


	//   ....[51]....
        /*051c*/ 	.word	0xffffffff


	//   ....[52]....
        /*0520*/ 	.word	0xffffffff


	//   ....[53]....
        /*0524*/ 	.word	0xffffffff


	//   ....[54]....
        /*0528*/ 	.word	0xffffffff


	//   ....[55]....
        /*052c*/ 	.word	0xffffffff


	//   ....[56]....
        /*0530*/ 	.word	0xffffffff


	//   ....[57]....
        /*0534*/ 	.word	0xffffffff


	//   ....[58]....
        /*0538*/ 	.word	0xffffffff


	//   ....[59]....
        /*053c*/ 	.word	0xffffffff


	//   ....[60]....
        /*0540*/ 	.word	0xffffffff


	//   ....[61]....
        /*0544*/ 	.word	0xffffffff


	//   ....[62]....
        /*0548*/ 	.word	0xffffffff


	//   ....[63]....
        /*054c*/ 	.word	0xffffffff


	//   ....[64]....
        /*0550*/ 	.word	0xffffffff


	//   ....[65]....
        /*0554*/ 	.word	0xffffffff


	//   ....[66]....
        /*0558*/ 	.word	0xffffffff


	//   ....[67]....
        /*055c*/ 	.word	0xffffffff


	//   ....[68]....
        /*0560*/ 	.word	0xffffffff


	//   ....[69]....
        /*0564*/ 	.word	0xffffffff


	//   ....[70]....
        /*0568*/ 	.word	0xffffffff


	//   ....[71]....
        /*056c*/ 	.word	0xffffffff


	//   ....[72]....
        /*0570*/ 	.word	0xffffffff


	//   ....[73]....
        /*0574*/ 	.word	0xffffffff


	//   ....[74]....
        /*0578*/ 	.word	0xffffffff


	//   ....[75]....
        /*057c*/ 	.word	0xffffffff


	//   ....[76]....
        /*0580*/ 	.word	0xffffffff


	//   ....[77]....
        /*0584*/ 	.word	0xffffffff


	//   ....[78]....
        /*0588*/ 	.word	0xffffffff


	//   ....[79]....
        /*058c*/ 	.word	0xffffffff


	//   ....[80]....
        /*0590*/ 	.word	0xffffffff


	//   ....[81]....
        /*0594*/ 	.word	0xffffffff


	//   ....[82]....
        /*0598*/ 	.word	0xffffffff


	//   ....[83]....
        /*059c*/ 	.word	0xffffffff


	//   ....[84]....
        /*05a0*/ 	.word	0xffffffff


	//   ....[85]....
        /*05a4*/ 	.word	0xffffffff


	//   ....[86]....
        /*05a8*/ 	.word	0xffffffff


	//   ....[87]....
        /*05ac*/ 	.word	0xffffffff


	//   ....[88]....
        /*05b0*/ 	.word	0xffffffff


	//   ....[89]....
        /*05b4*/ 	.word	0x0500000f


	//   ....[90]....
        /*05b8*/ 	.word	0x0500000f


	//   ....[91]....
        /*05bc*/ 	.word	0x0500000f


	//   ....[92]....
        /*05c0*/ 	.word	0x0500000f


	//   ....[93]....
        /*05c4*/ 	.word	0x0500000f


	//   ....[94]....
        /*05c8*/ 	.word	0x0500000f


	//   ....[95]....
        /*05cc*/ 	.word	0x0500000f


	//   ....[96]....
        /*05d0*/ 	.word	0x0500000f


	//   ....[97]....
        /*05d4*/ 	.word	0x0500000f


	//   ....[98]....
        /*05d8*/ 	.word	0x0500000f


	//   ....[99]....
        /*05dc*/ 	.word	0x0500000f


	//   ....[100]....
        /*05e0*/ 	.word	0x0500000f


	//   ....[101]....
        /*05e4*/ 	.word	0x0500000f


	//----- nvinfo : EIATTR_COOP_GROUP_INSTR_OFFSETS
	.align		4
.L_171:
        /*05e8*/ 	.byte	0x04, 0x28
        /*05ea*/ 	.short	(.L_173 - .L_172)


	//   ....[0]....
.L_172:
        /*05ec*/ 	.word	0x00000060


	//   ....[1]....
        /*05f0*/ 	.word	0x00000140


	//   ....[2]....
        /*05f4*/ 	.word	0x00000190


	//   ....[3]....
        /*05f8*/ 	.word	0x000003c0


	//   ....[4]....
        /*05fc*/ 	.word	0x00000520


	//   ....[5]....
        /*0600*/ 	.word	0x00000640


	//   ....[6]....
        /*0604*/ 	.word	0x000007a0


	//   ....[7]....
        /*0608*/ 	.word	0x000014a0


	//   ....[8]....
        /*060c*/ 	.word	0x000028b0


	//   ....[9]....
        /*0610*/ 	.word	0x000034e0


	//   ....[10]....
        /*0614*/ 	.word	0x00004510


	//   ....[11]....
        /*0618*/ 	.word	0x00004620


	//   ....[12]....
        /*061c*/ 	.word	0x000051d0


	//   ....[13]....
        /*0620*/ 	.word	0x00005230


	//   ....[14]....
        /*0624*/ 	.word	0x000075c0


	//   ....[15]....
        /*0628*/ 	.word	0x00007960


	//   ....[16]....
        /*062c*/ 	.word	0x00009160


	//   ....[17]....
        /*0630*/ 	.word	0x00009200


	//   ....[18]....
        /*0634*/ 	.word	0x00009bf0


	//   ....[19]....
        /*0638*/ 	.word	0x00009c70


	//   ....[20]....
        /*063c*/ 	.word	0x0000c7a0


	//   ....[21]....
        /*0640*/ 	.word	0x0000c7d0


	//   ....[22]....
        /*0644*/ 	.word	0x0000c800


	//   ....[23]....
        /*0648*/ 	.word	0x0000c810


	//   ....[24]....
        /*064c*/ 	.word	0x0000f520


	//   ....[25]....
        /*0650*/ 	.word	0x0000f9a0


	//   ....[26]....
        /*0654*/ 	.word	0x000111b0


	//   ....[27]....
        /*0658*/ 	.word	0x00011250


	//   ....[28]....
        /*065c*/ 	.word	0x00011c40


	//   ....[29]....
        /*0660*/ 	.word	0x00011cc0


	//   ....[30]....
        /*0664*/ 	.word	0x00013610


	//   ....[31]....
        /*0668*/ 	.word	0x00013620


	//   ....[32]....
        /*066c*/ 	.word	0x000136a0


	//   ....[33]....
        /*0670*/ 	.word	0x000136c0


	//   ....[34]....
        /*0674*/ 	.word	0x000141f0


	//   ....[35]....
        /*0678*/ 	.word	0x00014200


	//   ....[36]....
        /*067c*/ 	.word	0x00014210


	//   ....[37]....
        /*0680*/ 	.word	0x00014220


	//   ....[38]....
        /*0684*/ 	.word	0x00014230


	//   ....[39]....
        /*0688*/ 	.word	0x00014240


	//   ....[40]....
        /*068c*/ 	.word	0x00014260


	//   ....[41]....
        /*0690*/ 	.word	0x00014270


	//   ....[42]....
        /*0694*/ 	.word	0x000142a0


	//   ....[43]....
        /*0698*/ 	.word	0x000142b0


	//   ....[44]....
        /*069c*/ 	.word	0x000142d0


	//   ....[45]....
        /*06a0*/ 	.word	0x00014300


	//   ....[46]....
        /*06a4*/ 	.word	0x00014310


	//   ....[47]....
        /*06a8*/ 	.word	0x00014320


	//   ....[48]....
        /*06ac*/ 	.word	0x00014340


	//   ....[49]....
        /*06b0*/ 	.word	0x00014360


	//   ....[50]....
        /*06b4*/ 	.word	0x00014380


	//   ....[51]....
        /*06b8*/ 	.word	0x00014390


	//   ....[52]....
        /*06bc*/ 	.word	0x000143a0


	//   ....[53]....
        /*06c0*/ 	.word	0x000143b0


	//   ....[54]....
        /*06c4*/ 	.word	0x000143e0


	//   ....[55]....
        /*06c8*/ 	.word	0x00014440


	//   ....[56]....
        /*06cc*/ 	.word	0x00014470


	//   ....[57]....
        /*06d0*/ 	.word	0x00014490


	//   ....[58]....
        /*06d4*/ 	.word	0x000144c0


	//   ....[59]....
        /*06d8*/ 	.word	0x000144d0


	//   ....[60]....
        /*06dc*/ 	.word	0x000144e0


	//   ....[61]....
        /*06e0*/ 	.word	0x000144f0


	//   ....[62]....
        /*06e4*/ 	.word	0x00014500


	//   ....[63]....
        /*06e8*/ 	.word	0x00014510


	//   ....[64]....
        /*06ec*/ 	.word	0x00014530


	//   ....[65]....
        /*06f0*/ 	.word	0x00014540


	//   ....[66]....
        /*06f4*/ 	.word	0x000147e0


	//   ....[67]....
        /*06f8*/ 	.word	0x00014820


	//   ....[68]....
        /*06fc*/ 	.word	0x00014850


	//   ....[69]....
        /*0700*/ 	.word	0x00014890


	//   ....[70]....
        /*0704*/ 	.word	0x000148c0


	//   ....[71]....
        /*0708*/ 	.word	0x000148f0


	//   ....[72]....
        /*070c*/ 	.word	0x00014cb0


	//   ....[73]....
        /*0710*/ 	.word	0x00014ce0


	//   ....[74]....
        /*0714*/ 	.word	0x000154e0


	//   ....[75]....
        /*0718*/ 	.word	0x00016640


	//   ....[76]....
        /*071c*/ 	.word	0x00017100


	//   ....[77]....
        /*0720*/ 	.word	0x00017130


	//   ....[78]....
        /*0724*/ 	.word	0x00017160


	//   ....[79]....
        /*0728*/ 	.word	0x00017190


	//   ....[80]....
        /*072c*/ 	.word	0x000171a0


	//   ....[81]....
        /*0730*/ 	.word	0x000171b0


	//   ....[82]....
        /*0734*/ 	.word	0x00017200


	//   ....[83]....
        /*0738*/ 	.word	0x00017280


	//   ....[84]....
        /*073c*/ 	.word	0x000172a0


	//   ....[85]....
        /*0740*/ 	.word	0x00017300


	//   ....[86]....
        /*0744*/ 	.word	0x00017340


	//   ....[87]....
        /*0748*/ 	.word	0x00017370


	//   ....[88]....
        /*074c*/ 	.word	0x000185c0


	//   ....[89]....
        /*0750*/ 	.word	0x00018c30


	//   ....[90]....
        /*0754*/ 	.word	0x00018e00


	//   ....[91]....
        /*0758*/ 	.word	0x00018e50


	//   ....[92]....
        /*075c*/ 	.word	0x00018f80


	//   ....[93]....
        /*0760*/ 	.word	0x00018fe0


	//   ....[94]....
        /*0764*/ 	.word	0x00019040


	//   ....[95]....
        /*0768*/ 	.word	0x00019100


	//   ....[96]....
        /*076c*/ 	.word	0x00019160


	//   ....[97]....
        /*0770*/ 	.word	0x00019220


	//   ....[98]....
        /*0774*/ 	.word	0x000192b0


	//   ....[99]....
        /*0778*/ 	.word	0x00019370


	//   ....[100]....
        /*077c*/ 	.word	0x000193e0


	//   ....[101]....
        /*0780*/ 	.word	0x00019490


	//----- nvinfo : EIATTR_REG_RECONFIG
	.align		4
.L_173:
        /*0784*/ 	.byte	0x01, 0x54
	.zero		2


	//----- nvinfo : EIATTR_SYSCALL_OFFSETS
	.align		4
        /*0788*/ 	.byte	0x04, 0x46
        /*078a*/ 	.short	(.L_175 - .L_174)


	//   ....[0]....
.L_174:
        /*078c*/ 	.word	0x00001670


	//   ....[1]....
        /*0790*/ 	.word	0x00016040


	//   ....[2]....
        /*0794*/ 	.word	0x00016180


	//   ....[3]....
        /*0798*/ 	.word	0x000162c0


	//   ....[4]....
        /*079c*/ 	.word	0x000163e0


	//   ....[5]....
        /*07a0*/ 	.word	0x00016ce0


	//----- nvinfo : EIATTR_MBARRIER_INSTR_OFFSETS
	.align		4
.L_175:
        /*07a4*/ 	.byte	0x04, 0x39
        /*07a6*/ 	.short	(.L_177 - .L_176)


	//   ....[0]....
.L_176:
        /*07a8*/ 	.word	0x00000270
        /*07ac*/ 	.word	0x000000ff
        /*07b0*/ 	.word	0x00012400
        /*07b4*/ 	.short	0x0100
        /*07b6*/ 	.byte	0x08
	.zero		1


	//   ....[1]....
        /*07b8*/ 	.word	0x00000280
        /*07bc*/ 	.word	0x000000ff
        /*07c0*/ 	.word	0x00012420
        /*07c4*/ 	.short	0x0100
        /*07c6*/ 	.byte	0x08
	.zero		1


	//   ....[2]....
        /*07c8*/ 	.word	0x00000370
        /*07cc*/ 	.word	0x000000ff
        /*07d0*/ 	.word	0x00012430
        /*07d4*/ 	.short	0x0100
        /*07d6*/ 	.byte	0x08
	.zero		1


	//   ....[3]....
        /*07d8*/ 	.word	0x00000380
        /*07dc*/ 	.word	0x000000ff
        /*07e0*/ 	.word	0x00012440
        /*07e4*/ 	.short	0x0100
        /*07e6*/ 	.byte	0x08
	.zero		1


	//   ....[4]....
        /*07e8*/ 	.word	0x00000390
        /*07ec*/ 	.word	0x000000ff
        /*07f0*/ 	.word	0x00012438
        /*07f4*/ 	.short	0x0100
        /*07f6*/ 	.byte	0x08
	.zero		1


	//   ....[5]....
        /*07f8*/ 	.word	0x000003a0
        /*07fc*/ 	.word	0x000000ff
        /*0800*/ 	.word	0x00012448
        /*0804*/ 	.short	0x0100
        /*0806*/ 	.byte	0x08
	.zero		1


	//   ....[6]....
        /*0808*/ 	.word	0x000004d0
        /*080c*/ 	.word	0x000000ff
        /*0810*/ 	.word	0x00012450
        /*0814*/ 	.short	0x0100
        /*0816*/ 	.byte	0x08
	.zero		1


	//   ....[7]....
        /*0818*/ 	.word	0x000004e0
        /*081c*/ 	.word	0x000000ff
        /*0820*/ 	.word	0x00012460
        /*0824*/ 	.short	0x0100
        /*0826*/ 	.byte	0x08
	.zero		1


	//   ....[8]....
        /*0828*/ 	.word	0x000004f0
        /*082c*/ 	.word	0x000000ff
        /*0830*/ 	.word	0x00012458
        /*0834*/ 	.short	0x0100
        /*0836*/ 	.byte	0x08
	.zero		1


	//   ....[9]....
        /*0838*/ 	.word	0x00000500
        /*083c*/ 	.word	0x000000ff
        /*0840*/ 	.word	0x00012468
        /*0844*/ 	.short	0x0100
        /*0846*/ 	.byte	0x08
	.zero		1


	//   ....[10]....
        /*0848*/ 	.word	0x000005f0
        /*084c*/ 	.word	0x000000ff
        /*0850*/ 	.word	0x00012470
        /*0854*/ 	.short	0x0100
        /*0856*/ 	.byte	0x06
	.zero		1


	//   ....[11]....
        /*0858*/ 	.word	0x00000600
        /*085c*/ 	.word	0x000000ff
        /*0860*/ 	.word	0x00012480
        /*0864*/ 	.short	0x0100
        /*0866*/ 	.byte	0x06
	.zero		1


	//   ....[12]....
        /*0868*/ 	.word	0x00000610
        /*086c*/ 	.word	0x000000ff
        /*0870*/ 	.word	0x00012478
        /*0874*/ 	.short	0x0100
        /*0876*/ 	.byte	0x06
	.zero		1


	//   ....[13]....
        /*0878*/ 	.word	0x00000620
        /*087c*/ 	.word	0x000000ff
        /*0880*/ 	.word	0x00012488
        /*0884*/ 	.short	0x0100
        /*0886*/ 	.byte	0x06
	.zero		1


	//   ....[14]....
        /*0888*/ 	.word	0x00000750
        /*088c*/ 	.word	0x000000ff
        /*0890*/ 	.word	0x00012490
        /*0894*/ 	.short	0x0100
        /*0896*/ 	.byte	0x08
	.zero		1


	//   ....[15]....
        /*0898*/ 	.word	0x00000760
        /*089c*/ 	.word	0x000000ff
        /*08a0*/ 	.word	0x000124a0
        /*08a4*/ 	.short	0x0100
        /*08a6*/ 	.byte	0x08
	.zero		1


	//   ....[16]....
        /*08a8*/ 	.word	0x00000770
        /*08ac*/ 	.word	0x000000ff
        /*08b0*/ 	.word	0x00012498
        /*08b4*/ 	.short	0x0100
        /*08b6*/ 	.byte	0x08
	.zero		1


	//   ....[17]....
        /*08b8*/ 	.word	0x00000780
        /*08bc*/ 	.word	0x000000ff
        /*08c0*/ 	.word	0x000124a8
        /*08c4*/ 	.short	0x0100
        /*08c6*/ 	.byte	0x08
	.zero		1


	//   ....[18]....
        /*08c8*/ 	.word	0x000008b0
        /*08cc*/ 	.word	0x000000ff
        /*08d0*/ 	.word	0x000124b0
        /*08d4*/ 	.short	0x0100
        /*08d6*/ 	.byte	0x08
	.zero		1


	//   ....[19]....
        /*08d8*/ 	.word	0x000008c0
        /*08dc*/ 	.word	0x000000ff
        /*08e0*/ 	.word	0x000124c0
        /*08e4*/ 	.short	0x0100
        /*08e6*/ 	.byte	0x08
	.zero		1


	//   ....[20]....
        /*08e8*/ 	.word	0x000008d0
        /*08ec*/ 	.word	0x000000ff
        /*08f0*/ 	.word	0x000124b8
        /*08f4*/ 	.short	0x0100
        /*08f6*/ 	.byte	0x08
	.zero		1


	//   ....[21]....
        /*08f8*/ 	.word	0x000008e0
        /*08fc*/ 	.word	0x000000ff
        /*0900*/ 	.word	0x000124c8
        /*0904*/ 	.short	0x0100
        /*0906*/ 	.byte	0x08
	.zero		1


	//   ....[22]....
        /*0908*/ 	.word	0x00001940
        /*090c*/ 	.word	0x000000ff
        /*0910*/ 	.word	0x00012400
        /*0914*/ 	.short	0x010a
        /*0916*/ 	.byte	0x2e
	.zero		1


	//   ....[23]....
        /*0918*/ 	.word	0x000019d0
        /*091c*/ 	.word	0x000000ff
        /*0920*/ 	.word	0x00012430
        /*0924*/ 	.short	0x010a
        /*0926*/ 	.byte	0x2e
	.zero		1


	//   ....[24]....
        /*0928*/ 	.word	0x00001a60
        /*092c*/ 	.word	0x000000ff
        /*0930*/ 	.word	0x00012430
        /*0934*/ 	.short	0x010a
        /*0936*/ 	.byte	0x2e
	.zero		1


	//   ....[25]....
        /*0938*/ 	.word	0x00002910
        /*093c*/ 	.word	0x00000010
        /*0940*/ 	.word	0x00000000
        /*0944*/ 	.short	0x0101
        /*0946*/ 	.byte	0x3f
	.zero		1


	//   ....[26]....
        /*0948*/ 	.word	0x00006560
        /*094c*/ 	.word	0x000000ff
        /*0950*/ 	.word	0x00012430
        /*0954*/ 	.short	0x010a
        /*0956*/ 	.byte	0x16
	.zero		1


	//   ....[27]....
        /*0958*/ 	.word	0x000065a0
        /*095c*/ 	.word	0x000000ff
        /*0960*/ 	.word	0x00012430
        /*0964*/ 	.short	0x010a
        /*0966*/ 	.byte	0x16
	.zero		1


	//   ....[28]....
        /*0968*/ 	.word	0x000069f0
        /*096c*/ 	.word	0x000000ff
        /*0970*/ 	.word	0x00012450
        /*0974*/ 	.short	0x010a
        /*0976*/ 	.byte	0x0d
	.zero		1


	//   ....[29]....
        /*0978*/ 	.word	0x00006ca0
        /*097c*/ 	.word	0x000000ff
        /*0980*/ 	.word	0x00012450
        /*0984*/ 	.short	0x010a
        /*0986*/ 	.byte	0x0d
	.zero		1


	//   ....[30]....
        /*0988*/ 	.word	0x00007680
        /*098c*/ 	.word	0x00000038
        /*0990*/ 	.word	0x00000000
        /*0994*/ 	.short	0x0101
        /*0996*/ 	.byte	0x3f
	.zero		1


	//   ....[31]....
        /*0998*/ 	.word	0x0000a990
        /*099c*/ 	.word	0x000000ff
        /*09a0*/ 	.word	0x00000000
        /*09a4*/ 	.short	0x0101
        /*09a6*/ 	.byte	0x0a
	.zero		1


	//   ....[32]....
        /*09a8*/ 	.word	0x0000b3c0
        /*09ac*/ 	.word	0x000000ff
        /*09b0*/ 	.word	0x00012430
        /*09b4*/ 	.short	0x010a
        /*09b6*/ 	.byte	0x16
	.zero		1


	//   ....[33]....
        /*09b8*/ 	.word	0x0000b400
        /*09bc*/ 	.word	0x000000ff
        /*09c0*/ 	.word	0x00012430
        /*09c4*/ 	.short	0x010a
        /*09c6*/ 	.byte	0x16
	.zero		1


	//   ....[34]....
        /*09c8*/ 	.word	0x0000b840
        /*09cc*/ 	.word	0x000000ff
        /*09d0*/ 	.word	0x00012450
        /*09d4*/ 	.short	0x010a
        /*09d6*/ 	.byte	0x0d
	.zero		1


	//   ....[35]....
        /*09d8*/ 	.word	0x0000c770
        /*09dc*/ 	.word	0x000000ff
        /*09e0*/ 	.word	0x00012450
        /*09e4*/ 	.short	0x010a
        /*09e6*/ 	.byte	0x0d
	.zero		1


	//   ....[36]....
        /*09e8*/ 	.word	0x0000db60
        /*09ec*/ 	.word	0x00000006
        /*09f0*/ 	.word	0x00000000
        /*09f4*/ 	.short	0x0101
        /*09f6*/ 	.byte	0x3f
	.zero		1


	//   ....[37]....
        /*09f8*/ 	.word	0x0000dd80
        /*09fc*/ 	.word	0x000000ff
        /*0a00*/ 	.word	0x00000000
        /*0a04*/ 	.short	0x0101
        /*0a06*/ 	.byte	0x0a
	.zero		1


	//   ....[38]....
        /*0a08*/ 	.word	0x0000e5a0
        /*0a0c*/ 	.word	0x000000ff
        /*0a10*/ 	.word	0x00012430
        /*0a14*/ 	.short	0x010a
        /*0a16*/ 	.byte	0x1a
	.zero		1


	//   ....[39]....
        /*0a18*/ 	.word	0x0000e5e0
        /*0a1c*/ 	.word	0x000000ff
        /*0a20*/ 	.word	0x00012430
        /*0a24*/ 	.short	0x010a
        /*0a26*/ 	.byte	0x1a
	.zero		1


	//   ....[40]....
        /*0a28*/ 	.word	0x0000ea20
        /*0a2c*/ 	.word	0x000000ff
        /*0a30*/ 	.word	0x00012450
        /*0a34*/ 	.short	0x010a
        /*0a36*/ 	.byte	0x0c
	.zero		1


	//   ....[41]....
        /*0a38*/ 	.word	0x0000ecd0
        /*0a3c*/ 	.word	0x000000ff
        /*0a40*/ 	.word	0x00012450
        /*0a44*/ 	.short	0x010a
        /*0a46*/ 	.byte	0x0c
	.zero		1


	//   ....[42]....
        /*0a48*/ 	.word	0x0000f730
        /*0a4c*/ 	.word	0x00000038
        /*0a50*/ 	.word	0x00000000
        /*0a54*/ 	.short	0x0101
        /*0a56*/ 	.byte	0x3f
	.zero		1


	//   ....[43]....
        /*0a58*/ 	.word	0x000129e0
        /*0a5c*/ 	.word	0x000000ff
        /*0a60*/ 	.word	0x00000000
        /*0a64*/ 	.short	0x0101
        /*0a66*/ 	.byte	0x04
	.zero		1


	//   ....[44]....
        /*0a68*/ 	.word	0x000130c0
        /*0a6c*/ 	.word	0x000000ff
        /*0a70*/ 	.word	0x00012450
        /*0a74*/ 	.short	0x010a
        /*0a76*/ 	.byte	0x0e
	.zero		1


	//   ....[45]....
        /*0a78*/ 	.word	0x00013100
        /*0a7c*/ 	.word	0x000000ff
        /*0a80*/ 	.word	0x00012450
        /*0a84*/ 	.short	0x010a
        /*0a86*/ 	.byte	0x0e
	.zero		1


	//   ....[46]....
        /*0a88*/ 	.word	0x000139a0
        /*0a8c*/ 	.word	0x000000ff
        /*0a90*/ 	.word	0x00000000
        /*0a94*/ 	.short	0x0101
        /*0a96*/ 	.byte	0x04
	.zero		1


	//   ....[47]....
        /*0a98*/ 	.word	0x000148e0
        /*0a9c*/ 	.word	0x000000ff
        /*0aa0*/ 	.word	0x00000000
        /*0aa4*/ 	.short	0x0101
        /*0aa6*/ 	.byte	0x04
	.zero		1


	//   ....[48]....
        /*0aa8*/ 	.word	0x00016850
        /*0aac*/ 	.word	0x000000ff
        /*0ab0*/ 	.word	0x00012480
        /*0ab4*/ 	.short	0x010a
        /*0ab6*/ 	.byte	0x26
	.zero		1


	//   ....[49]....
        /*0ab8*/ 	.word	0x000169b0
        /*0abc*/ 	.word	0x000000ff
        /*0ac0*/ 	.word	0x00012440
        /*0ac4*/ 	.short	0x010a
        /*0ac6*/ 	.byte	0x26
	.zero		1


	//   ....[50]....
        /*0ac8*/ 	.word	0x00017490
        /*0acc*/ 	.word	0x000000ff
        /*0ad0*/ 	.word	0x00012400
        /*0ad4*/ 	.short	0x0107
        /*0ad6*/ 	.byte	0x26
	.zero		1


	//   ....[51]....
        /*0ad8*/ 	.word	0x000174d0
        /*0adc*/ 	.word	0x000000ff
        /*0ae0*/ 	.word	0x00012400
        /*0ae4*/ 	.short	0x0101
        /*0ae6*/ 	.byte	0x26
	.zero		1


	//   ....[52]....
        /*0ae8*/ 	.word	0x00017500
        /*0aec*/ 	.word	0x000000ff
        /*0af0*/ 	.word	0x00012420
        /*0af4*/ 	.short	0x010a
        /*0af6*/ 	.byte	0x26
	.zero		1


	//   ....[53]....
        /*0af8*/ 	.word	0x000177b0
        /*0afc*/ 	.word	0x00000005
        /*0b00*/ 	.word	0x00012480
        /*0b04*/ 	.short	0x010a
        /*0b06*/ 	.byte	0x3f
	.zero		1


	//   ....[54]....
        /*0b08*/ 	.word	0x000179d0
        /*0b0c*/ 	.word	0x00000005
        /*0b10*/ 	.word	0x00012440
        /*0b14*/ 	.short	0x010a
        /*0b16*/ 	.byte	0x3f
	.zero		1


	//   ....[55]....
        /*0b18*/ 	.word	0x00017c40
        /*0b1c*/ 	.word	0x00000003
        /*0b20*/ 	.word	0x00012470
        /*0b24*/ 	.short	0x010a
        /*0b26*/ 	.byte	0x3f
	.zero		1


	//   ....[56]....
        /*0b28*/ 	.word	0x00017ca0
        /*0b2c*/ 	.word	0x00000003
        /*0b30*/ 	.word	0x00012460
        /*0b34*/ 	.short	0x010a
        /*0b36*/ 	.byte	0x3f
	.zero		1


	//   ....[57]....
        /*0b38*/ 	.word	0x00017f70
        /*0b3c*/ 	.word	0x00000003
        /*0b40*/ 	.word	0x00012450
        /*0b44*/ 	.short	0x0101
        /*0b46*/ 	.byte	0x3f
	.zero		1


	//   ....[58]....
        /*0b48*/ 	.word	0x00017ff0
        /*0b4c*/ 	.word	0x00000002
        /*0b50*/ 	.word	0x00000000
        /*0b54*/ 	.short	0x0101
        /*0b56*/ 	.byte	0x3f
	.zero		1


	//   ....[59]....
        /*0b58*/ 	.word	0x000180f0
        /*0b5c*/ 	.word	0x00000000
        /*0b60*/ 	.word	0x00012470
        /*0b64*/ 	.short	0x010a
        /*0b66*/ 	.byte	0x3f
	.zero		1


	//   ....[60]....
        /*0b68*/ 	.word	0x00018190
        /*0b6c*/ 	.word	0x00000000
        /*0b70*/ 	.word	0x00012460
        /*0b74*/ 	.short	0x010a
        /*0b76*/ 	.byte	0x3f
	.zero		1


	//   ....[61]....
        /*0b78*/ 	.word	0x00018460
        /*0b7c*/ 	.word	0x00000000
        /*0b80*/ 	.word	0x00012450
        /*0b84*/ 	.short	0x0101
        /*0b86*/ 	.byte	0x3f
	.zero		1


	//   ....[62]....
        /*0b88*/ 	.word	0x000184d0
        /*0b8c*/ 	.word	0x00000002
        /*0b90*/ 	.word	0x00000000
        /*0b94*/ 	.short	0x0101
        /*0b96*/ 	.byte	0x3f
	.zero		1


	//   ....[63]....
        /*0b98*/ 	.word	0x00018570
        /*0b9c*/ 	.word	0x00000009
        /*0ba0*/ 	.word	0x00012420
        /*0ba4*/ 	.short	0x010a
        /*0ba6*/ 	.byte	0x3f
	.zero		1


	//   ....[64]....
        /*0ba8*/ 	.word	0x000186b0
        /*0bac*/ 	.word	0x00000006
        /*0bb0*/ 	.word	0x00000000
        /*0bb4*/ 	.short	0x010a
        /*0bb6*/ 	.byte	0x3f
	.zero		1


	//   ....[65]....
        /*0bb8*/ 	.word	0x00018720
        /*0bbc*/ 	.word	0x00000007
        /*0bc0*/ 	.word	0x00000000
        /*0bc4*/ 	.short	0x010a
        /*0bc6*/ 	.byte	0x3f
	.zero		1


	//   ....[66]....
        /*0bc8*/ 	.word	0x00018770
        /*0bcc*/ 	.word	0x00000000
        /*0bd0*/ 	.word	0x00012460
        /*0bd4*/ 	.short	0x010a
        /*0bd6*/ 	.byte	0x3f
	.zero		1


	//   ....[67]....
        /*0bd8*/ 	.word	0x000187c0
        /*0bdc*/ 	.word	0x00000005
        /*0be0*/ 	.word	0x00012460
        /*0be4*/ 	.short	0x010a
        /*0be6*/ 	.byte	0x3f
	.zero		1


	//   ....[68]....
        /*0be8*/ 	.word	0x00018800
        /*0bec*/ 	.word	0x00000000
        /*0bf0*/ 	.word	0x00012480
        /*0bf4*/ 	.short	0x010a
        /*0bf6*/ 	.byte	0x3f
	.zero		1


	//   ....[69]....
        /*0bf8*/ 	.word	0x00018820
        /*0bfc*/ 	.word	0x00000005
        /*0c00*/ 	.word	0x00012480
        /*0c04*/ 	.short	0x010a
        /*0c06*/ 	.byte	0x3f
	.zero		1


	//   ....[70]....
        /*0c08*/ 	.word	0x00018890
        /*0c0c*/ 	.word	0x00000003
        /*0c10*/ 	.word	0x00012400
        /*0c14*/ 	.short	0x010a
        /*0c16*/ 	.byte	0x3f
	.zero		1


	//   ....[71]....
        /*0c18*/ 	.word	0x000188f0
        /*0c1c*/ 	.word	0x00000003
        /*0c20*/ 	.word	0x00012430
        /*0c24*/ 	.short	0x010a
        /*0c26*/ 	.byte	0x3f
	.zero		1


	//   ....[72]....
        /*0c28*/ 	.word	0x00018950
        /*0c2c*/ 	.word	0x00000009
        /*0c30*/ 	.word	0x00012430
        /*0c34*/ 	.short	0x010a
        /*0c36*/ 	.byte	0x3f
	.zero		1


	//   ....[73]....
        /*0c38*/ 	.word	0x000189b0
        /*0c3c*/ 	.word	0x0000006b
        /*0c40*/ 	.word	0x00012450
        /*0c44*/ 	.short	0x010a
        /*0c46*/ 	.byte	0x3f
	.zero		1


	//   ....[74]....
        /*0c48*/ 	.word	0x00018a10
        /*0c4c*/ 	.word	0x00000005
        /*0c50*/ 	.word	0x00012430
        /*0c54*/ 	.short	0x010a
        /*0c56*/ 	.byte	0x3f
	.zero		1


	//   ....[75]....
        /*0c58*/ 	.word	0x00018a70
        /*0c5c*/ 	.word	0x00000005
        /*0c60*/ 	.word	0x00012450
        /*0c64*/ 	.short	0x010a
        /*0c66*/ 	.byte	0x3f
	.zero		1


	//   ....[76]....
        /*0c68*/ 	.word	0x00018ad0
        /*0c6c*/ 	.word	0x00000009
        /*0c70*/ 	.word	0x00012430
        /*0c74*/ 	.short	0x010a
        /*0c76*/ 	.byte	0x3f
	.zero		1


	//   ....[77]....
        /*0c78*/ 	.word	0x00018b30
        /*0c7c*/ 	.word	0x0000006b
        /*0c80*/ 	.word	0x00012450
        /*0c84*/ 	.short	0x010a
        /*0c86*/ 	.byte	0x3f
	.zero		1


	//   ....[78]....
        /*0c88*/ 	.word	0x00018b90
        /*0c8c*/ 	.word	0x00000003
        /*0c90*/ 	.word	0x00012450
        /*0c94*/ 	.short	0x010a
        /*0c96*/ 	.byte	0x3f
	.zero		1


	//   ....[79]....
        /*0c98*/ 	.word	0x00018cf0
        /*0c9c*/ 	.word	0x00000003
        /*0ca0*/ 	.word	0x00012480
        /*0ca4*/ 	.short	0x010a
        /*0ca6*/ 	.byte	0x3f
	.zero		1


	//   ....[80]....
        /*0ca8*/ 	.word	0x00018d50
        /*0cac*/ 	.word	0x00000003
        /*0cb0*/ 	.word	0x00012440
        /*0cb4*/ 	.short	0x010a
        /*0cb6*/ 	.byte	0x3f
	.zero		1


	//   ....[81]....
        /*0cb8*/ 	.word	0x000194d0
        /*0cbc*/ 	.word	0x00000003
        /*0cc0*/ 	.word	0x00012420
        /*0cc4*/ 	.short	0x010a
        /*0cc6*/ 	.byte	0x3f
	.zero		1


	//   ....[82]....
        /*0cc8*/ 	.word	0x00019520
        /*0ccc*/ 	.word	0x00000005
        /*0cd0*/ 	.word	0x00012480
        /*0cd4*/ 	.short	0x010a
        /*0cd6*/ 	.byte	0x3f
	.zero		1


	//   ....[83]....
        /*0cd8*/ 	.word	0x00019570
        /*0cdc*/ 	.word	0x00000005
        /*0ce0*/ 	.word	0x00012440
        /*0ce4*/ 	.short	0x010a
        /*0ce6*/ 	.byte	0x3f
	.zero		1


	//   ....[84]....
        /*0ce8*/ 	.word	0x000195c0
        /*0cec*/ 	.word	0x00000003
        /*0cf0*/ 	.word	0x00012470
        /*0cf4*/ 	.short	0x010a
        /*0cf6*/ 	.byte	0x3f
	.zero		1


	//   ....[85]....
        /*0cf8*/ 	.word	0x00019610
        /*0cfc*/ 	.word	0x00000003
        /*0d00*/ 	.word	0x00012460
        /*0d04*/ 	.short	0x010a
        /*0d06*/ 	.byte	0x3f
	.zero		1


	//   ....[86]....
        /*0d08*/ 	.word	0x00019660
        /*0d0c*/ 	.word	0x00000000
        /*0d10*/ 	.word	0x00012470
        /*0d14*/ 	.short	0x010a
        /*0d16*/ 	.byte	0x3f
	.zero		1


	//   ....[87]....
        /*0d18*/ 	.word	0x000196b0
        /*0d1c*/ 	.word	0x00000000
        /*0d20*/ 	.word	0x00012460
        /*0d24*/ 	.short	0x010a
        /*0d26*/ 	.byte	0x3f
	.zero		1


	//   ....[88]....
        /*0d28*/ 	.word	0x00019700
        /*0d2c*/ 	.word	0x00000009
        /*0d30*/ 	.word	0x00012420
        /*0d34*/ 	.short	0x010a
        /*0d36*/ 	.byte	0x3f
	.zero		1


	//   ....[89]....
        /*0d38*/ 	.word	0x00019750
        /*0d3c*/ 	.word	0x00000006
        /*0d40*/ 	.word	0x00000000
        /*0d44*/ 	.short	0x010a
        /*0d46*/ 	.byte	0x3f
	.zero		1


	//   ....[90]....
        /*0d48*/ 	.word	0x000197a0
        /*0d4c*/ 	.word	0x00000007
        /*0d50*/ 	.word	0x00000000
        /*0d54*/ 	.short	0x010a
        /*0d56*/ 	.byte	0x3f
	.zero		1


	//   ....[91]....
        /*0d58*/ 	.word	0x000197f0
        /*0d5c*/ 	.word	0x00000000
        /*0d60*/ 	.word	0x00012460
        /*0d64*/ 	.short	0x010a
        /*0d66*/ 	.byte	0x3f
	.zero		1


	//   ....[92]....
        /*0d68*/ 	.word	0x00019840
        /*0d6c*/ 	.word	0x00000005
        /*0d70*/ 	.word	0x00012460
        /*0d74*/ 	.short	0x010a
        /*0d76*/ 	.byte	0x3f
	.zero		1


	//   ....[93]....
        /*0d78*/ 	.word	0x00019890
        /*0d7c*/ 	.word	0x00000000
        /*0d80*/ 	.word	0x00012480
        /*0d84*/ 	.short	0x010a
        /*0d86*/ 	.byte	0x3f
	.zero		1


	//----- nvinfo : EIATTR_NUM_MBARRIERS
	.align		4
.L_177:
        /*0d88*/ 	.byte	0x03, 0x38
        /*0d8a*/ 	.short	0x0016


	//----- nvinfo : EIATTR_EXIT_INSTR_OFFSETS
	.align		4
        /*0d8c*/ 	.byte	0x04, 0x1c
        /*0d8e*/ 	.short	(.L_179 - .L_178)


	//   ....[0]....
.L_178:
        /*0d90*/ 	.word	0x00018870


	//----- nvinfo : EIATTR_MAX_THREADS
	.align		4
.L_179:
        /*0d94*/ 	.byte	0x04, 0x05
        /*0d96*/ 	.short	(.L_181 - .L_180)
.L_180:
        /*0d98*/ 	.word	0x00000200
        /*0d9c*/ 	.word	0x00000001
        /*0da0*/ 	.word	0x00000001


	//----- nvinfo : EIATTR_CRS_STACK_SIZE
	.align		4
.L_181:
        /*0da4*/ 	.byte	0x04, 0x1e
        /*0da6*/ 	.short	(.L_183 - .L_182)
.L_182:
        /*0da8*/ 	.word	0x00000000


	//----- nvinfo : EIATTR_CBANK_PARAM_SIZE
	.align		4
.L_183:
        /*0dac*/ 	.byte	0x03, 0x19
        /*0dae*/ 	.short	0x0a70


	//----- nvinfo : EIATTR_PARAM_CBANK
	.align		4
        /*0db0*/ 	.byte	0x04, 0x0a
        /*0db2*/ 	.short	(.L_185 - .L_184)
	.align		4
.L_184:
        /*0db4*/ 	.word	index@(.nv.constant0._ZN7cutlass13device_kernelIN5flash11enable_sm90INS1_16FlashAttnFwdSm90INS1_25CollectiveMainloopFwdSm90ILi2EN4cute5tupleIJNS5_1CILi1EEES8_S8_EEENS6_IJNS7_ILi192EEENS7_ILi160EEENS7_ILi64EEEEEELi64ENS_12float_e4m3_tEfNS_4arch4Sm90ELb0ELb1ELb1ELb0ELb0ELb0ELb0ELb1ELb1ELb1ELb1ELb0EEENS1_21CollectiveEpilogueFwdINS6_IJSA_SC_SB_EEES9_NS_10bfloat16_tESG_Li384ELb0ELb1ELb1ELb1EEENS1_19SingleTileSchedulerILb0ELb1ELb1ELi192EEEEEEEEEvNT_6ParamsE)
        /*0db8*/ 	.short	0x0210
        /*0dba*/ 	.short	0x0a70


	//----- nvinfo : EIATTR_SW_WAR
	.align		4
.L_185:
        /*0dbc*/ 	.byte	0x04, 0x36
        /*0dbe*/ 	.short	(.L_187 - .L_186)
.L_186:
        /*0dc0*/ 	.word	0x00000008
.L_187:


//--------------------- .nv.info._ZN7cutlass13device_kernelIN5flash11enable_sm90INS1_16FlashAttnFwdSm90INS1_25CollectiveMainloopFwdSm90ILi2EN4cute5tupleIJNS5_1CILi1EEES8_S8_EEENS6_IJNS7_ILi192EEENS7_ILi160EEENS7_ILi64EEEEEELi64ENS_12float_e4m3_tEfNS_4arch4Sm90ELb0ELb1ELb1ELb1ELb0ELb0ELb0ELb1ELb1ELb1ELb1ELb0EEENS1_21CollectiveEpilogueFwdINS6_IJSA_SC_SB_EEES9_NS_10bfloat16_tESG_Li384ELb1ELb1ELb1ELb1EEENS1_36VarlenDynamicPersistentTileSchedulerILi192ELi160ELi384ELi128ELb1ELb1ELb1ELb1ELb0ELb1EEEEEEEEEvNT_6ParamsE --------------------------
	.section	.nv.info._ZN7cutlass13device_kernelIN5flash11enable_sm90INS1_16FlashAttnFwdSm90INS1_25CollectiveMainloopFwdSm90ILi2EN4cute5tupleIJNS5_1CILi1EEES8_S8_EEENS6_IJNS7_ILi192EEENS7_ILi160EEENS7_ILi64EEEEEELi64ENS_12float_e4m3_tEfNS_4arch4Sm90ELb0ELb1ELb1ELb1ELb0ELb0ELb0ELb1ELb1ELb1ELb1ELb0EEENS1_21CollectiveEpilogueFwdINS6_IJSA_SC_SB_EEES9_NS_10bfloat16_tESG_Li384ELb1ELb1ELb1ELb1EEENS1_36VarlenDynamicPersistentTileSchedulerILi192ELi160ELi384ELi128ELb1ELb1ELb1ELb1ELb0ELb1EEEEEEEEEvNT_6ParamsE,"",@"SHT_CUDA_INFO"
	.sectionflags	@""
	.align	4


	//----- nvinfo : EIATTR_CUDA_API_VERSION
	.align		4
        /*0000*/ 	.byte	0x04, 0x37
        /*0002*/ 	.short	(.L_189 - .L_188)
.L_188:
        /*0004*/ 	.word	0x00000082


	//----- nvinfo : EIATTR_KPARAM_INFO
	.align		4
.L_189:
        /*0008*/ 	.byte	0x04, 0x17
        /*000a*/ 	.short	(.L_191 - .L_190)
.L_190:
        /*000c*/ 	.word	0x00000000
        /*0010*/ 	.short	0x0000
        /*0012*/ 	.short	0x0070
        /*0014*/ 	.byte	0x00, 0xf0, 0x01, 0x2a


	//----- nvinfo : EIATTR_SPARSE_MMA_MASK
	.align		4
.L_191:
        /*0018*/ 	.byte	0x03, 0x50
        /*001a*/ 	.short	0x0000


	//----- nvinfo : EIATTR_MAXREG_COUNT
	.align		4
        /*001c*/ 	.byte	0x03, 0x1b
        /*001e*/ 	.short	0x0080


	//----- nvinfo : EIATTR_NUM_BARRIERS
	.align		4
        /*0020*/ 	.byte	0x02, 0x4c
        /*0022*/ 	.byte	0x09
	.zero		1


	//----- nvinfo : EIATTR_EXTERNS
	.align		4
        /*0024*/ 	.byte	0x04, 0x0f
        /*0026*/ 	.short	(.L_193 - .L_192)


	//   ....[0]....
	.align		4
.L_192:
        /*0028*/ 	.word	index@(__assertfail)


	//----- nvinfo : EIATTR_ANNOTATIONS
	.align		4
.L_193:
        /*002c*/ 	.byte	0x04, 0x55
        /*002e*/ 	.short	(.L_195 - .L_194)


	//   ....[0]....
.L_194:
        /* <DEDUP_REMOVED lines=84> */


	//----- nvinfo : EIATTR_MERCURY_ISA_VERSION
	.align		4
.L_195:
        /*0560*/ 	.byte	0x03, 0x5f
        /*0562*/ 	.short	0x0101


	//----- nvinfo : EIATTR_UNUSED_LOAD_BYTE_OFFSET
	.align		4
        /*0564*/ 	.byte	0x04, 0x44
        /*0566*/ 	.short	(.L_197 - .L_196)


	//   ....[0]....
.L_196:
        /*0568*/ 	.word	0x00000a00
        /*056c*/ 	.word	0x0000fff0


	//   ....[1]....
        /*0570*/ 	.word	0x00013d80
        /*0574*/ 	.word	0x0000fff0


	//----- nvinfo : EIATTR_INT_WARP_WIDE_INSTR_OFFSETS
	.align		4
.L_197:
        /*0578*/ 	.byte	0x04, 0x31
        /*057a*/ 	.short	(.L_199 - .L_198)


	//   ....[0]....
.L_198:
        /*057c*/ 	.word	0x00000130


	//   ....[1]....
        /*0580*/ 	.word	0x00000170


	//   ....[2]....
        /*0584*/ 	.word	0x000001e0


	//   ....[3]....
        /*0588*/ 	.word	0x000188e0


	//   ....[4]....
        /*058c*/ 	.word	0x00018970


	//   ....[5]....
        /*0590*/ 	.word	0x0001ad20


	//   ....[6]....
        /*0594*/ 	.word	0x0001adb0


	//----- nvinfo : EIATTR_COOP_GROUP_MASK_REGIDS
	.align		4
.L_199:
        /*0598*/ 	.byte	0x04, 0x29
        /*059a*/ 	.short	(.L_201 - .L_200)


	//   ....[0]....
.L_200:
        /*059c*/ 	.word	0xffffffff


	//   ....[1]....
        /*05a0*/ 	.word	0xffffffff


	//   ....[2]....
        /*05a4*/ 	.word	0xffffffff


	//   ....[3]....
        /*05a8*/ 	.word	0xffffffff


	//   ....[4]....
        /*05ac*/ 	.word	0xffffffff


	//   ....[5]....
        /*05b0*/ 	.word	0xffffffff


	//   ....[6]....
        /*05b4*/ 	.word	0xffffffff


	//   ....[7]....
        /*05b8*/ 	.word	0xffffffff


	//   ....[8]....
        /*05bc*/ 	.word	0xffffffff


	//   ....[9]....
        /*05c0*/ 	.word	0xffffffff


	//   ....[10]....
        /*05c4*/ 	.word	0xffffffff


	//   ....[11]....
        /*05c8*/ 	.word	0xffffffff


	//   ....[12]....
        /*05cc*/ 	.word	0xffffffff


	//   ....[13]....
        /*05d0*/ 	.word	0xffffffff


	//   ....[14]....
        /*05d4*/ 	.word	0xffffffff


	//   ....[15]....
        /*05d8*/ 	.word	0xffffffff


	//   ....[16]....
        /*05dc*/ 	.word	0xffffffff


	//   ....[17]....
        /*05e0*/ 	.word	0xffffffff


	//   ....[18]....
        /*05e4*/ 	.word	0xffffffff


	//   ....[19]....
        /*05e8*/ 	.word	0xffffffff


	//   ....[20]....
        /*05ec*/ 	.word	0xffffffff


	//   ....[21]....
        /*05f0*/ 	.word	0xffffffff


	//   ....[22]....
        /*05f4*/ 	.word	0xffffffff


	//   ....[23]....
        /*05f8*/ 	.word	0xffffffff


	//   ....[24]....
        /*05fc*/ 	.word	0xffffffff


	//   ....[25]....
        /*0600*/ 	.word	0xffffffff


	//   ....[26]....
        /*0604*/ 	.word	0xffffffff


	//   ....[27]....
        /*0608*/ 	.word	0xffffffff


	//   ....[28]....
        /*060c*/ 	.word	0xffffffff


	//   ....[29]....
        /*0610*/ 	.word	0xffffffff


	//   ....[30]....
        /*0614*/ 	.word	0xffffffff


	//   ....[31]....
        /*0618*/ 	.word	0xffffffff


	//   ....[32]....
        /*061c*/ 	.word	0xffffffff


	//   ....[33]....
        /*0620*/ 	.word	0xffffffff


	//   ....[34]....
        /*0624*/ 	.word	0xffffffff


	//   ....[35]....
        /*0628*/ 	.word	0xffffffff


	//   ....[36]....
        /*062c*/ 	.word	0xffffffff


	//   ....[37]....
        /*0630*/ 	.word	0xffffffff


	//   ....[38]....
        /*0634*/ 	.word	0xffffffff


	//   ....[39]....
        /*0638*/ 	.word	0xffffffff


	//   ....[40]....
        /*063c*/ 	.word	0xffffffff


	//   ....[41]....
        /*0640*/ 	.word	0xffffffff


	//   ....[42]....
        /*0644*/ 	.word	0xffffffff


	//   ....[43]....
        /*0648*/ 	.word	0xffffffff


	//   ....[44]....
        /*064c*/ 	.word	0xffffffff


	//   ....[45]....
        /*0650*/ 	.word	0xffffffff


	//   ....[46]....
        /*0654*/ 	.word	0xffffffff


	//   ....[47]....
        /*0658*/ 	.word	0xffffffff


	//   ....[48]....
        /*065c*/ 	.word	0xffffffff


	//   ....[49]....
        /*0660*/ 	.word	0xffffffff


	//   ....[50]....
        /*0664*/ 	.word	0xffffffff


	//   ....[51]....
        /*0668*/ 	.word	0xffffffff


	//   ....[52]....
        /*066c*/ 	.word	0xffffffff


	//   ....[53]....
        /*0670*/ 	.word	0xffffffff


	//   ....[54]....
        /*0674*/ 	.word	0xffffffff


	//   ....[55]....
        /*0678*/ 	.word	0xffffffff


	//   ....[56]....
        /*067c*/ 	.word	0xffffffff


	//   ....[57]....
        /*0680*/ 	.word	0xffffffff


	//   ....[58]....
        /*0684*/ 	.word	0xffffffff


	//   ....[59]....
        /*0688*/ 	.word	0xffffffff


	//   ....[60]....
        /*068c*/ 	.word	0xffffffff


	//   ....[61]....
        /*0690*/ 	.word	0xffffffff


	//   ....[62]....
        /*0694*/ 	.word	0xffffffff


	//   ....[63]....
        /*0698*/ 	.word	0xffffffff


	//   ....[64]....
        /*069c*/ 	.word	0xffffffff


	//   ....[65]....
        /*06a0*/ 	.word	0xffffffff


	//   ....[66]....
        /*06a4*/ 	.word	0xffffffff


	//   ....[67]....
        /*06a8*/ 	.word	0xffffffff


	//   ....[68]....
        /*06ac*/ 	.word	0xffffffff


	//   ....[69]....
        /*06b0*/ 	.word	0xffffffff


	//   ....[70]....
        /*06b4*/ 	.word	0xffffffff


	//   ....[71]....
        /*06b8*/ 	.word	0xffffffff


	//   ....[72]....
        /*06bc*/ 	.word	0xffffffff


	//   ....[73]....
        /*06c0*/ 	.word	0xffffffff


	//   ....[74]....
        /*06c4*/ 	.word	0xffffffff


	//   ....[75]....
        /*06c8*/ 	.word	0xffffffff


	//   ....[76]....
        /*06cc*/ 	.word	0xffffffff


	//   ....[77]....
        /*06d0*/ 	.word	0xffffffff


	//   ....[78]....
        /*06d4*/ 	.word	0xffffffff


	//   ....[79]....
        /*06d8*/ 	.word	0xffffffff


	//   ....[80]....
        /*06dc*/ 	.word	0xffffffff


	//   ....[81]....
        /*06e0*/ 	.word	0xffffffff


	//   ....[82]....
        /*06e4*/ 	.word	0xffffffff


	//   ....[83]....
        /*06e8*/ 	.word	0xffffffff


	//   ....[84]....
        /*06ec*/ 	.word	0xffffffff


	//   ....[85]....
        /*06f0*/ 	.word	0xffffffff


	//   ....[86]....
        /*06f4*/ 	.word	0xffffffff


	//   ....[87]....
        /*06f8*/ 	.word	0xffffffff


	//   ....[88]....
        /*06fc*/ 	.word	0xffffffff


	//   ....[89]....
        /*0700*/ 	.word	0xffffffff


	//   ....[90]....
        /*0704*/ 	.word	0xffffffff


	//   ....[91]....
        /*0708*/ 	.word	0xffffffff


	//   ....[92]....
        /*070c*/ 	.word	0xffffffff


	//   ....[93]....
        /*0710*/ 	.word	0xffffffff


	//   ....[94]....
        /*0714*/ 	.word	0xffffffff


	//   ....[95]....
        /*0718*/ 	.word	0xffffffff


	//   ....[96]....
        /*071c*/ 	.word	0xffffffff


	//   ....[97]....
        /*0720*/ 	.word	0xffffffff


	//   ....[98]....
        /*0724*/ 	.word	0xffffffff


	//   ....[99]....
        /*0728*/ 	.word	0xffffffff


	//   ....[100]....
        /*072c*/ 	.word	0xffffffff


	//   ....[101]....
        /*0730*/ 	.word	0xffffffff


	//   ....[102]....
        /*0734*/ 	.word	0xffffffff


	//   ....[103]....
        /*0738*/ 	.word	0xffffffff


	//   ....[104]....
        /*073c*/ 	.word	0xffffffff


	//   ....[105]....
        /*0740*/ 	.word	0xffffffff


	//   ....[106]....
        /*0744*/ 	.word	0xffffffff


	//   ....[107]....
        /*0748*/ 	.word	0xffffffff


	//   ....[108]....
        /*074c*/ 	.word	0xffffffff


	//   ....[109]....
        /*0750*/ 	.word	0xffffffff


	//   ....[110]....
        /*0754*/ 	.word	0xffffffff


	//   ....[111]....
        /*0758*/ 	.word	0xffffffff


	//   ....[112]....
        /*075c*/ 	.word	0xffffffff


	//   ....[113]....
        /*0760*/ 	.word	0xffffffff


	//   ....[114]....
        /*0764*/ 	.word	0xffffffff


	//   ....[115]....
        /*0768*/ 	.word	0xffffffff


	//   ....[116]....
        /*076c*/ 	.word	0xffffffff


	//   ....[117]....
        /*0770*/ 	.word	0xffffffff


	//   ....[118]....
        /*0774*/ 	.word	0xffffffff


	//   ....[119]....
        /*0778*/ 	.word	0xffffffff


	//   ....[120]....
        /*077c*/ 	.word	0xffffffff


	//   ....[121]....
        /*0780*/ 	.word	0xffffffff


	//   ....[122]....
        /*0784*/ 	.word	0xffffffff


	//   ....[123]....
        /*0788*/ 	.word	0xffffffff


	//   ....[124]....
        /*078c*/ 	.word	0xffffffff


	//   ....[125]....
        /*0790*/ 	.word	0xffffffff


	//   ....[126]....
        /*0794*/ 	.word	0xffffffff


	//   ....[127]....
        /*0798*/ 	.word	0xffffffff


	//   ....[128]....
        /*079c*/ 	.word	0xffffffff


	//   ....[129]....
        /*07a0*/ 	.word	0xffffffff


	//   ....[130]....
        /*07a4*/ 	.word	0xffffffff


	//   ....[131]....
        /*07a8*/ 	.word	0xffffffff


	//   ....[132]....
        /*07ac*/ 	.word	0xffffffff


	//   ....[133]....
        /*07b0*/ 	.word	0xffffffff


	//   ....[134]....
        /*07b4*/ 	.word	0xffffffff


	//   ....[135]....
        /*07b8*/ 	.word	0xffffffff


	//   ....[136]....
        /*07bc*/ 	.word	0xffffffff


	//   ....[137]....
        /*07c0*/ 	.word	0xffffffff


	//   ....[138]....
        /*07c4*/ 	.word	0xffffffff


	//   ....[139]....
        /*07c8*/ 	.word	0x0500000f


	//   ....[140]....
        /*07cc*/ 	.word	0x0500000f


	//   ....[141]....
        /*07d0*/ 	.word	0x0500000f


	//   ....[142]....
        /*07d4*/ 	.word	0x0500000f


	//   ....[143]....
        /*07d8*/ 	.word	0x0500000f


	//   ....[144]....
        /*07dc*/ 	.word	0x0500000f


	//   ....[145]....
        /*07e0*/ 	.word	0x0500000f


	//   ....[146]....
        /*07e4*/ 	.word	0x0500000f


	//   ....[147]....
        /*07e8*/ 	.word	0x0500000f


	//   ....[148]....
        /*07ec*/ 	.word	0x0500000f


	//   ....[149]....
        /*07f0*/ 	.word	0x0500000f


	//   ....[150]....
        /*07f4*/ 	.word	0x0500000f


	//   ....[151]....
        /*07f8*/ 	.word	0x0500000f


	//   ....[152]....
        /*07fc*/ 	.word	0x0500000f


	//----- nvinfo : EIATTR_COOP_GROUP_INSTR_OFFSETS
	.align		4
.L_201:
        /*0800*/ 	.byte	0x04, 0x28
        /*0802*/ 	.short	(.L_203 - .L_202)


	//   ....[0]....
.L_202:
        /*0804*/ 	.word	0x00000060


	//   ....[1]....
        /*0808*/ 	.word	0x00000140


	//   ....[2]....
        /*080c*/ 	.word	0x00000190


	//   ....[3]....
        /*0810*/ 	.word	0x000003c0


	//   ....[4]....
        /*0814*/ 	.word	0x00000520


	//   ....[5]....
        /*0818*/ 	.word	0x00000640


	//   ....[6]....
        /*081c*/ 	.word	0x000007a0


	//   ....[7]....
        /*0820*/ 	.word	0x000019e0


	//   ....[8]....
        /*0824*/ 	.word	0x00002ae0


	//   ....[9]....
        /*0828*/ 	.word	0x00003cf0


	//   ....[10]....
        /*082c*/ 	.word	0x000048b0


	//   ....[11]....
        /*0830*/ 	.word	0x000049c0


	//   ....[12]....
        /*0834*/ 	.word	0x00005510


	//   ....[13]....
        /*0838*/ 	.word	0x00005590


	//   ....[14]....
        /*083c*/ 	.word	0x00007870


	//   ....[15]....
        /*0840*/ 	.word	0x00007bf0


	//   ....[16]....
        /*0844*/ 	.word	0x00009220


	//   ....[17]....
        /*0848*/ 	.word	0x00009330


	//   ....[18]....
        /*084c*/ 	.word	0x00009ea0


	//   ....[19]....
        /*0850*/ 	.word	0x00009f30


	//   ....[20]....
        /*0854*/ 	.word	0x0000ca10


	//   ....[21]....
        /*0858*/ 	.word	0x0000ca20


	//   ....[22]....
        /*085c*/ 	.word	0x0000ccc0


	//   ....[23]....
        /*0860*/ 	.word	0x0000ccd0


	//   ....[24]....
        /*0864*/ 	.word	0x0000f850


	//   ....[25]....
        /*0868*/ 	.word	0x0000fbd0


	//   ....[26]....
        /*086c*/ 	.word	0x00011200


	//   ....[27]....
        /*0870*/ 	.word	0x00011310


	//   ....[28]....
        /*0874*/ 	.word	0x00011e80


	//   ....[29]....
        /*0878*/ 	.word	0x00011f10


	//   ....[30]....
        /*087c*/ 	.word	0x00013660


	//   ....[31]....
        /*0880*/ 	.word	0x000137c0


	//   ....[32]....
        /*0884*/ 	.word	0x00013820


	//   ....[33]....
        /*0888*/ 	.word	0x00013850


	//   ....[34]....
        /*088c*/ 	.word	0x000143a0


	//   ....[35]....
        /*0890*/ 	.word	0x000143b0


	//   ....[36]....
        /*0894*/ 	.word	0x000143c0


	//   ....[37]....
        /*0898*/ 	.word	0x000143d0


	//   ....[38]....
        /*089c*/ 	.word	0x000143e0


	//   ....[39]....
        /*08a0*/ 	.word	0x000143f0


	//   ....[40]....
        /*08a4*/ 	.word	0x00014400


	//   ....[41]....
        /*08a8*/ 	.word	0x00014410


	//   ....[42]....
        /*08ac*/ 	.word	0x00014420


	//   ....[43]....
        /*08b0*/ 	.word	0x00014450


	//   ....[44]....
        /*08b4*/ 	.word	0x00014480


	//   ....[45]....
        /*08b8*/ 	.word	0x00014490


	//   ....[46]....
        /*08bc*/ 	.word	0x000144a0


	//   ....[47]....
        /*08c0*/ 	.word	0x000144b0


	//   ....[48]....
        /*08c4*/ 	.word	0x000144e0


	//   ....[49]....
        /*08c8*/ 	.word	0x00014510


	//   ....[50]....
        /*08cc*/ 	.word	0x00014540


	//   ....[51]....
        /*08d0*/ 	.word	0x00014560


	//   ....[52]....
        /*08d4*/ 	.word	0x00014590


	//   ....[53]....
        /*08d8*/ 	.word	0x000145a0


	//   ....[54]....
        /*08dc*/ 	.word	0x000145c0


	//   ....[55]....
        /*08e0*/ 	.word	0x000145d0


	//   ....[56]....
        /*08e4*/ 	.word	0x00014600


	//   ....[57]....
        /*08e8*/ 	.word	0x00014620


	//   ....[58]....
        /*08ec*/ 	.word	0x00014630


	//   ....[59]....
        /*08f0*/ 	.word	0x00014640


	//   ....[60]....
        /*08f4*/ 	.word	0x00014650


	//   ....[61]....
        /*08f8*/ 	.word	0x00014670


	//   ....[62]....
        /*08fc*/ 	.word	0x000146a0


	//   ....[63]....
        /*0900*/ 	.word	0x000146b0


	//   ....[64]....
        /*0904*/ 	.word	0x000146c0


	//   ....[65]....
        /*0908*/ 	.word	0x000146f0


	//   ....[66]....
        /*090c*/ 	.word	0x00014ee0


	//   ....[67]....
        /*0910*/ 	.word	0x00014f20


	//   ....[68]....
        /*0914*/ 	.word	0x00014f40


	//   ....[69]....
        /*0918*/ 	.word	0x00014f60


	//   ....[70]....
        /*091c*/ 	.word	0x00015470


	//   ....[71]....
        /*0920*/ 	.word	0x000154b0


	//   ....[72]....
        /*0924*/ 	.word	0x000154d0


	//   ....[73]....
        /*0928*/ 	.word	0x00015500


	//   ....[74]....
        /*092c*/ 	.word	0x00015520


	//   ....[75]....
        /*0930*/ 	.word	0x00015540


	//   ....[76]....
        /*0934*/ 	.word	0x00015560


	//   ....[77]....
        /*0938*/ 	.word	0x00015580


	//   ....[78]....
        /*093c*/ 	.word	0x00015a30


	//   ....[79]....
        /*0940*/ 	.word	0x00015a50


	//   ....[80]....
        /*0944*/ 	.word	0x00015c90


	//   ....[81]....
        /*0948*/ 	.word	0x00015ca0


	//   ....[82]....
        /*094c*/ 	.word	0x000167b0


	//   ....[83]....
        /*0950*/ 	.word	0x000167e0


	//   ....[84]....
        /*0954*/ 	.word	0x00016820


	//   ....[85]....
        /*0958*/ 	.word	0x00016850


	//   ....[86]....
        /*095c*/ 	.word	0x00016880


	//   ....[87]....
        /*0960*/ 	.word	0x00016890


	//   ....[88]....
        /*0964*/ 	.word	0x000168a0


	//   ....[89]....
        /*0968*/ 	.word	0x000168c0


	//   ....[90]....
        /*096c*/ 	.word	0x00016a30


	//   ....[91]....
        /*0970*/ 	.word	0x00016c20


	//   ....[92]....
        /*0974*/ 	.word	0x00016c50


	//   ....[93]....
        /*0978*/ 	.word	0x00016c80


	//   ....[94]....
        /*097c*/ 	.word	0x00016cb0


	//   ....[95]....
        /*0980*/ 	.word	0x00016ce0


	//   ....[96]....
        /*0984*/ 	.word	0x00016d30


	//   ....[97]....
        /*0988*/ 	.word	0x00016ec0


	//   ....[98]....
        /*098c*/ 	.word	0x00016ef0


	//   ....[99]....
        /*0990*/ 	.word	0x00016f20


	//   ....[100]....
        /*0994*/ 	.word	0x00016f50


	//   ....[101]....
        /*0998*/ 	.word	0x00016f80


	//   ....[102]....
        /*099c*/ 	.word	0x00016fb0


	//   ....[103]....
        /*09a0*/ 	.word	0x00017060


	//   ....[104]....
        /*09a4*/ 	.word	0x000170c0


	//   ....[105]....
        /*09a8*/ 	.word	0x000170d0


	//   ....[106]....
        /*09ac*/ 	.word	0x00017120


	//   ....[107]....
        /*09b0*/ 	.word	0x00019040


	//   ....[108]....
        /*09b4*/ 	.word	0x00019cb0


	//   ....[109]....
        /*09b8*/ 	.word	0x00019cc0


	//   ....[110]....
        /*09bc*/ 	.word	0x00019ce0


	//   ....[111]....
        /*09c0*/ 	.word	0x00019d80


	//   ....[112]....
        /*09c4*/ 	.word	0x00019da0


	//   ....[113]....
        /*09c8*/ 	.word	0x00019e00


	//   ....[114]....
        /*09cc*/ 	.word	0x00019e20


	//   ....[115]....
        /*09d0*/ 	.word	0x00019e30


	//   ....[116]....
        /*09d4*/ 	.word	0x00019e80


	//   ....[117]....
        /*09d8*/ 	.word	0x00019eb0


	//   ....[118]....
        /*09dc*/ 	.word	0x00019ec0


	//   ....[119]....
        /*09e0*/ 	.word	0x00019ed0


	//   ....[120]....
        /*09e4*/ 	.word	0x0001b480


	//   ....[121]....
        /*09e8*/ 	.word	0x0001b4b0


	//   ....[122]....
        /*09ec*/ 	.word	0x0001b4e0


	//   ....[123]....
        /*09f0*/ 	.word	0x0001b500


	//   ....[124]....
        /*09f4*/ 	.word	0x0001b520


	//   ....[125]....
        /*09f8*/ 	.word	0x0001b550


	//   ....[126]....
        /*09fc*/ 	.word	0x0001b580


	//   ....[127]....
        /*0a00*/ 	.word	0x0001b590


	//   ....[128]....
        /*0a04*/ 	.word	0x0001b700


	//   ....[129]....
        /*0a08*/ 	.word	0x0001b730


	//   ....[130]....
        /*0a0c*/ 	.word	0x0001b760


	//   ....[131]....
        /*0a10*/ 	.word	0x0001b7a0


	//   ....[132]....
        /*0a14*/ 	.word	0x0001b7d0


	//   ....[133]....
        /*0a18*/ 	.word	0x0001b800


	//   ....[134]....
        /*0a1c*/ 	.word	0x0001b880


	//   ....[135]....
        /*0a20*/ 	.word	0x0001b8d0


	//   ....[136]....
        /*0a24*/ 	.word	0x0001b8e0


	//   ....[137]....
        /*0a28*/ 	.word	0x0001b920


	//   ....[138]....
        /*0a2c*/ 	.word	0x0001c340


	//   ....[139]....
        /*0a30*/ 	.word	0x0001c9d0


	//   ....[140]....
        /*0a34*/ 	.word	0x0001cbe0


	//   ....[141]....
        /*0a38*/ 	.word	0x0001cc30


	//   ....[142]....
        /*0a3c*/ 	.word	0x0001cc90


	//   ....[143]....
        /*0a40*/ 	.word	0x0001cd70


	//   ....[144]....
        /*0a44*/ 	.word	0x0001cdd0


	//   ....[145]....
        /*0a48*/ 	.word	0x0001ce90


	//   ....[146]....
        /*0a4c*/ 	.word	0x0001cef0


	//   ....[147]....
        /*0a50*/ 	.word	0x0001cfc0


	//   ....[148]....
        /*0a54*/ 	.word	0x0001d020


	//   ....[149]....
        /*0a58*/ 	.word	0x0001d0d0


	//   ....[150]....
        /*0a5c*/ 	.word	0x0001d150


	//   ....[151]....
        /*0a60*/ 	.word	0x0001d200


	//   ....[152]....
        /*0a64*/ 	.word	0x0001d540


	//----- nvinfo : EIATTR_REG_RECONFIG
	.align		4
.L_203:
        /*0a68*/ 	.byte	0x01, 0x54
	.zero		2


	//----- nvinfo : EIATTR_SYSCALL_OFFSETS
	.align		4
        /*0a6c*/ 	.byte	0x04, 0x46
        /*0a6e*/ 	.short	(.L_205 - .L_204)


	//   ....[0]....
.L_204:
        /*0a70*/ 	.word	0x00001b90


	//   ....[1]....
        /*0a74*/ 	.word	0x00018ad0


	//   ....[2]....
        /*0a78*/ 	.word	0x00018c40


	//   ....[3]....
        /*0a7c*/ 	.word	0x00018d90


	//   ....[4]....
        /*0a80*/ 	.word	0x00018ed0


	//   ....[5]....
        /*0a84*/ 	.word	0x000197d0


	//----- nvinfo : EIATTR_MBARRIER_INSTR_OFFSETS
	.align		4
.L_205:
        /*0a88*/ 	.byte	0x04, 0x39
        /*0a8a*/ 	.short	(.L_207 - .L_206)


	//   ....[0]....
.L_206:
        /*0a8c*/ 	.word	0x00000270
        /*0a90*/ 	.word	0x000000ff
        /*0a94*/ 	.word	0x00013200
        /*0a98*/ 	.short	0x0100
        /*0a9a*/ 	.byte	0x08
	.zero		1


	//   ....[1]....
        /*0a9c*/ 	.word	0x00000280
        /*0aa0*/ 	.word	0x000000ff
        /*0aa4*/ 	.word	0x00013220
        /*0aa8*/ 	.short	0x0100
        /*0aaa*/ 	.byte	0x08
	.zero		1


	//   ....[2]....
        /*0aac*/ 	.word	0x00000370
        /*0ab0*/ 	.word	0x000000ff
        /*0ab4*/ 	.word	0x00013230
        /*0ab8*/ 	.short	0x0100
        /*0aba*/ 	.byte	0x08
	.zero		1


	//   ....[3]....
        /*0abc*/ 	.word	0x00000380
        /*0ac0*/ 	.word	0x000000ff
        /*0ac4*/ 	.word	0x00013240
        /*0ac8*/ 	.short	0x0100
        /*0aca*/ 	.byte	0x08
	.zero		1


	//   ....[4]....
        /*0acc*/ 	.word	0x00000390
        /*0ad0*/ 	.word	0x000000ff
        /*0ad4*/ 	.word	0x00013238
        /*0ad8*/ 	.short	0x0100
        /*0ada*/ 	.byte	0x08
	.zero		1


	//   ....[5]....
        /*0adc*/ 	.word	0x000003a0
        /*0ae0*/ 	.word	0x000000ff
        /*0ae4*/ 	.word	0x00013248
        /*0ae8*/ 	.short	0x0100
        /*0aea*/ 	.byte	0x08
	.zero		1


	//   ....[6]....
        /*0aec*/ 	.word	0x000004d0
        /*0af0*/ 	.word	0x000000ff
        /*0af4*/ 	.word	0x00013250
        /*0af8*/ 	.short	0x0100
        /*0afa*/ 	.byte	0x08
	.zero		1


	//   ....[7]....
        /*0afc*/ 	.word	0x000004e0
        /*0b00*/ 	.word	0x000000ff
        /*0b04*/ 	.word	0x00013260
        /*0b08*/ 	.short	0x0100
        /*0b0a*/ 	.byte	0x08
	.zero		1


	//   ....[8]....
        /*0b0c*/ 	.word	0x000004f0
        /*0b10*/ 	.word	0x000000ff
        /*0b14*/ 	.word	0x00013258
        /*0b18*/ 	.short	0x0100
        /*0b1a*/ 	.byte	0x08
	.zero		1


	//   ....[9]....
        /*0b1c*/ 	.word	0x00000500
        /*0b20*/ 	.word	0x000000ff
        /*0b24*/ 	.word	0x00013268
        /*0b28*/ 	.short	0x0100
        /*0b2a*/ 	.byte	0x08
	.zero		1


	//   ....[10]....
        /*0b2c*/ 	.word	0x000005f0
        /*0b30*/ 	.word	0x000000ff
        /*0b34*/ 	.word	0x00013270
        /*0b38*/ 	.short	0x0100
        /*0b3a*/ 	.byte	0x06
	.zero		1


	//   ....[11]....
        /*0b3c*/ 	.word	0x00000600
        /*0b40*/ 	.word	0x000000ff
        /*0b44*/ 	.word	0x00013280
        /*0b48*/ 	.short	0x0100
        /*0b4a*/ 	.byte	0x06
	.zero		1


	//   ....[12]....
        /*0b4c*/ 	.word	0x00000610
        /*0b50*/ 	.word	0x000000ff
        /*0b54*/ 	.word	0x00013278
        /*0b58*/ 	.short	0x0100
        /*0b5a*/ 	.byte	0x06
	.zero		1


	//   ....[13]....
        /*0b5c*/ 	.word	0x00000620
        /*0b60*/ 	.word	0x000000ff
        /*0b64*/ 	.word	0x00013288
        /*0b68*/ 	.short	0x0100
        /*0b6a*/ 	.byte	0x06
	.zero		1


	//   ....[14]....
        /*0b6c*/ 	.word	0x00000750
        /*0b70*/ 	.word	0x000000ff
        /*0b74*/ 	.word	0x00013290
        /*0b78*/ 	.short	0x0100
        /*0b7a*/ 	.byte	0x08
	.zero		1


	//   ....[15]....
        /*0b7c*/ 	.word	0x00000760
        /*0b80*/ 	.word	0x000000ff
        /*0b84*/ 	.word	0x000132a0
        /*0b88*/ 	.short	0x0100
        /*0b8a*/ 	.byte	0x08
	.zero		1


	//   ....[16]....
        /*0b8c*/ 	.word	0x00000770
        /*0b90*/ 	.word	0x000000ff
        /*0b94*/ 	.word	0x00013298
        /*0b98*/ 	.short	0x0100
        /*0b9a*/ 	.byte	0x08
	.zero		1


	//   ....[17]....
        /*0b9c*/ 	.word	0x00000780
        /*0ba0*/ 	.word	0x000000ff
        /*0ba4*/ 	.word	0x000132a8
        /*0ba8*/ 	.short	0x0100
        /*0baa*/ 	.byte	0x08
	.zero		1


	//   ....[18]....
        /*0bac*/ 	.word	0x000008b0
        /*0bb0*/ 	.word	0x000000ff
        /*0bb4*/ 	.word	0x000132b0
        /*0bb8*/ 	.short	0x0100
        /*0bba*/ 	.byte	0x08
	.zero		1


	//   ....[19]....
        /*0bbc*/ 	.word	0x000008c0
        /*0bc0*/ 	.word	0x000000ff
        /*0bc4*/ 	.word	0x000132c0
        /*0bc8*/ 	.short	0x0100
        /*0bca*/ 	.byte	0x08
	.zero		1


	//   ....[20]....
        /*0bcc*/ 	.word	0x000008d0
        /*0bd0*/ 	.word	0x000000ff
        /*0bd4*/ 	.word	0x000132b8
        /*0bd8*/ 	.short	0x0100
        /*0bda*/ 	.byte	0x08
	.zero		1


	//   ....[21]....
        /*0bdc*/ 	.word	0x000008e0
        /*0be0*/ 	.word	0x000000ff
        /*0be4*/ 	.word	0x000132c8
        /*0be8*/ 	.short	0x0100
        /*0bea*/ 	.byte	0x08
	.zero		1


	//   ....[22]....
        /*0bec*/ 	.word	0x00001e60
        /*0bf0*/ 	.word	0x000000ff
        /*0bf4*/ 	.word	0x00013200
        /*0bf8*/ 	.short	0x010a
        /*0bfa*/ 	.byte	0x2d
	.zero		1


	//   ....[23]....
        /*0bfc*/ 	.word	0x00001f20
        /*0c00*/ 	.word	0x00000069
        /*0c04*/ 	.word	0x00013230
        /*0c08*/ 	.short	0x010a
        /*0c0a*/ 	.byte	0x3f
	.zero		1


	//   ....[24]....
        /*0c0c*/ 	.word	0x00001f60
        /*0c10*/ 	.word	0x00000069
        /*0c14*/ 	.word	0x00013230
        /*0c18*/ 	.short	0x010a
        /*0c1a*/ 	.byte	0x3f
	.zero		1


	//   ....[25]....
        /*0c1c*/ 	.word	0x00002bf0
        /*0c20*/ 	.word	0x00000069
        /*0c24*/ 	.word	0x00000000
        /*0c28*/ 	.short	0x0101
        /*0c2a*/ 	.byte	0x3f
	.zero		1


	//   ....[26]....
        /*0c2c*/ 	.word	0x00006820
        /*0c30*/ 	.word	0x000000ff
        /*0c34*/ 	.word	0x00013230
        /*0c38*/ 	.short	0x010a
        /*0c3a*/ 	.byte	0x18
	.zero		1


	//   ....[27]....
        /*0c3c*/ 	.word	0x00006860
        /*0c40*/ 	.word	0x000000ff
        /*0c44*/ 	.word	0x00013230
        /*0c48*/ 	.short	0x010a
        /*0c4a*/ 	.byte	0x18
	.zero		1


	//   ....[28]....
        /*0c4c*/ 	.word	0x00006cc0
        /*0c50*/ 	.word	0x000000ff
        /*0c54*/ 	.word	0x00013250
        /*0c58*/ 	.short	0x010a
        /*0c5a*/ 	.byte	0x0b
	.zero		1


	//   ....[29]....
        /*0c5c*/ 	.word	0x00006f80
        /*0c60*/ 	.word	0x000000ff
        /*0c64*/ 	.word	0x00013250
        /*0c68*/ 	.short	0x010a
        /*0c6a*/ 	.byte	0x0b
	.zero		1


	//   ....[30]....
        /*0c6c*/ 	.word	0x00007930
        /*0c70*/ 	.word	0x00000038
        /*0c74*/ 	.word	0x00000000
        /*0c78*/ 	.short	0x0101
        /*0c7a*/ 	.byte	0x3f
	.zero		1


	//   ....[31]....
        /*0c7c*/ 	.word	0x0000ac10
        /*0c80*/ 	.word	0x000000ff
        /*0c84*/ 	.word	0x00000000
        /*0c88*/ 	.short	0x0101
        /*0c8a*/ 	.byte	0x06
	.zero		1


	//   ....[32]....
        /*0c8c*/ 	.word	0x0000b610
        /*0c90*/ 	.word	0x000000ff
        /*0c94*/ 	.word	0x00013230
        /*0c98*/ 	.short	0x010a
        /*0c9a*/ 	.byte	0x06
	.zero		1


	//   ....[33]....
        /*0c9c*/ 	.word	0x0000b650
        /*0ca0*/ 	.word	0x000000ff
        /*0ca4*/ 	.word	0x00013230
        /*0ca8*/ 	.short	0x010a
        /*0caa*/ 	.byte	0x06
	.zero		1


	//   ....[34]....
        /*0cac*/ 	.word	0x0000bab0
        /*0cb0*/ 	.word	0x000000ff
        /*0cb4*/ 	.word	0x00013250
        /*0cb8*/ 	.short	0x010a
        /*0cba*/ 	.byte	0x0b
	.zero		1


	//   ....[35]....
        /*0cbc*/ 	.word	0x0000c9f0
        /*0cc0*/ 	.word	0x000000ff
        /*0cc4*/ 	.word	0x00013250
        /*0cc8*/ 	.short	0x010a
        /*0cca*/ 	.byte	0x0b
	.zero		1


	//   ....[36]....
        /*0ccc*/ 	.word	0x0000ddc0
        /*0cd0*/ 	.word	0x00000006
        /*0cd4*/ 	.word	0x00000000
        /*0cd8*/ 	.short	0x0101
        /*0cda*/ 	.byte	0x3f
	.zero		1


	//   ....[37]....
        /*0cdc*/ 	.word	0x0000e010
        /*0ce0*/ 	.word	0x000000ff
        /*0ce4*/ 	.word	0x00000000
        /*0ce8*/ 	.short	0x0101
        /*0cea*/ 	.byte	0x06
	.zero		1


	//   ....[38]....
        /*0cec*/ 	.word	0x0000e800
        /*0cf0*/ 	.word	0x000000ff
        /*0cf4*/ 	.word	0x00013230
        /*0cf8*/ 	.short	0x010a
        /*0cfa*/ 	.byte	0x18
	.zero		1


	//   ....[39]....
        /*0cfc*/ 	.word	0x0000e840
        /*0d00*/ 	.word	0x000000ff
        /*0d04*/ 	.word	0x00013230
        /*0d08*/ 	.short	0x010a
        /*0d0a*/ 	.byte	0x18
	.zero		1


	//   ....[40]....
        /*0d0c*/ 	.word	0x0000eca0
        /*0d10*/ 	.word	0x000000ff
        /*0d14*/ 	.word	0x00013250
        /*0d18*/ 	.short	0x010a
        /*0d1a*/ 	.byte	0x0b
	.zero		1


	//   ....[41]....
        /*0d1c*/ 	.word	0x0000ef60
        /*0d20*/ 	.word	0x000000ff
        /*0d24*/ 	.word	0x00013250
        /*0d28*/ 	.short	0x010a
        /*0d2a*/ 	.byte	0x0b
	.zero		1


	//   ....[42]....
        /*0d2c*/ 	.word	0x0000f910
        /*0d30*/ 	.word	0x00000038
        /*0d34*/ 	.word	0x00000000
        /*0d38*/ 	.short	0x0101
        /*0d3a*/ 	.byte	0x3f
	.zero		1


	//   ....[43]....
        /*0d3c*/ 	.word	0x00012bf0
        /*0d40*/ 	.word	0x000000ff
        /*0d44*/ 	.word	0x00000000
        /*0d48*/ 	.short	0x0101
        /*0d4a*/ 	.byte	0x06
	.zero		1


	//   ....[44]....
        /*0d4c*/ 	.word	0x000132d0
        /*0d50*/ 	.word	0x000000ff
        /*0d54*/ 	.word	0x00013250
        /*0d58*/ 	.short	0x010a
        /*0d5a*/ 	.byte	0x0e
	.zero		1


	//   ....[45]....
        /*0d5c*/ 	.word	0x00013310
        /*0d60*/ 	.word	0x000000ff
        /*0d64*/ 	.word	0x00013250
        /*0d68*/ 	.short	0x010a
        /*0d6a*/ 	.byte	0x0e
	.zero		1


	//   ....[46]....
        /*0d6c*/ 	.word	0x00013b30
        /*0d70*/ 	.word	0x000000ff
        /*0d74*/ 	.word	0x00000000
        /*0d78*/ 	.short	0x0101
        /*0d7a*/ 	.byte	0x04
	.zero		1


	//   ....[47]....
        /*0d7c*/ 	.word	0x000155b0
        /*0d80*/ 	.word	0x00000007
        /*0d84*/ 	.word	0x00000000
        /*0d88*/ 	.short	0x0101
        /*0d8a*/ 	.byte	0x3f
	.zero		1


	//   ....[48]....
        /*0d8c*/ 	.word	0x00015780
        /*0d90*/ 	.word	0x00000008
        /*0d94*/ 	.word	0x00000000
        /*0d98*/ 	.short	0x0101
        /*0d9a*/ 	.byte	0x3f
	.zero		1


	//   ....[49]....
        /*0d9c*/ 	.word	0x00019290
        /*0da0*/ 	.word	0x00000002
        /*0da4*/ 	.word	0x00013280
        /*0da8*/ 	.short	0x010a
        /*0daa*/ 	.byte	0x3f
	.zero		1


	//   ....[50]....
        /*0dac*/ 	.word	0x00019410
        /*0db0*/ 	.word	0x00000002
        /*0db4*/ 	.word	0x00013240
        /*0db8*/ 	.short	0x010a
        /*0dba*/ 	.byte	0x3f
	.zero		1


	//   ....[51]....
        /*0dbc*/ 	.word	0x00019fd0
        /*0dc0*/ 	.word	0x00000012
        /*0dc4*/ 	.word	0x00013200
        /*0dc8*/ 	.short	0x0107
        /*0dca*/ 	.byte	0x3f
	.zero		1


	//   ....[52]....
        /*0dcc*/ 	.word	0x0001a0d0
        /*0dd0*/ 	.word	0x00000012
        /*0dd4*/ 	.word	0x00013200
        /*0dd8*/ 	.short	0x0101
        /*0dda*/ 	.byte	0x3f
	.zero		1


	//   ....[53]....
        /*0ddc*/ 	.word	0x0001a0f0
        /*0de0*/ 	.word	0x00000012
        /*0de4*/ 	.word	0x00013220
        /*0de8*/ 	.short	0x010a
        /*0dea*/ 	.byte	0x3f
	.zero		1


	//   ....[54]....
        /*0dec*/ 	.word	0x0001a3c0
        /*0df0*/ 	.word	0x00000004
        /*0df4*/ 	.word	0x00013280
        /*0df8*/ 	.short	0x010a
        /*0dfa*/ 	.byte	0x3f
	.zero		1


	//   ....[55]....
        /*0dfc*/ 	.word	0x0001a5e0
        /*0e00*/ 	.word	0x00000004
        /*0e04*/ 	.word	0x00013240
        /*0e08*/ 	.short	0x010a
        /*0e0a*/ 	.byte	0x3f
	.zero		1


	//   ....[56]....
        /*0e0c*/ 	.word	0x0001a8a0
        /*0e10*/ 	.word	0x00000003
        /*0e14*/ 	.word	0x00013270
        /*0e18*/ 	.short	0x010a
        /*0e1a*/ 	.byte	0x3f
	.zero		1


	//   ....[57]....
        /*0e1c*/ 	.word	0x0001a920
        /*0e20*/ 	.word	0x00000003
        /*0e24*/ 	.word	0x00013260
        /*0e28*/ 	.short	0x010a
        /*0e2a*/ 	.byte	0x3f
	.zero		1


	//   ....[58]....
        /*0e2c*/ 	.word	0x0001ac00
        /*0e30*/ 	.word	0x00000003
        /*0e34*/ 	.word	0x00013250
        /*0e38*/ 	.short	0x0101
        /*0e3a*/ 	.byte	0x3f
	.zero		1


	//   ....[59]....
        /*0e3c*/ 	.word	0x0001ac80
        /*0e40*/ 	.word	0x00000002
        /*0e44*/ 	.word	0x00000000
        /*0e48*/ 	.short	0x0101
        /*0e4a*/ 	.byte	0x3f
	.zero		1


	//   ....[60]....
        /*0e4c*/ 	.word	0x0001ae70
        /*0e50*/ 	.word	0x00000002
        /*0e54*/ 	.word	0x00013270
        /*0e58*/ 	.short	0x010a
        /*0e5a*/ 	.byte	0x3f
	.zero		1


	//   ....[61]....
        /*0e5c*/ 	.word	0x0001aef0
        /*0e60*/ 	.word	0x00000002
        /*0e64*/ 	.word	0x00013260
        /*0e68*/ 	.short	0x010a
        /*0e6a*/ 	.byte	0x3f
	.zero		1


	//   ....[62]....
        /*0e6c*/ 	.word	0x0001b1c0
        /*0e70*/ 	.word	0x00000002
        /*0e74*/ 	.word	0x00013250
        /*0e78*/ 	.short	0x0101
        /*0e7a*/ 	.byte	0x3f
	.zero		1


	//   ....[63]....
        /*0e7c*/ 	.word	0x0001b210
        /*0e80*/ 	.word	0x00000000
        /*0e84*/ 	.word	0x00000000
        /*0e88*/ 	.short	0x0101
        /*0e8a*/ 	.byte	0x3f
	.zero		1


	//   ....[64]....
        /*0e8c*/ 	.word	0x0001c2c0
        /*0e90*/ 	.word	0x00000006
        /*0e94*/ 	.word	0x00013220
        /*0e98*/ 	.short	0x010a
        /*0e9a*/ 	.byte	0x3f
	.zero		1


	//   ....[65]....
        /*0e9c*/ 	.word	0x0001c460
        /*0ea0*/ 	.word	0x00000005
        /*0ea4*/ 	.word	0x00000000
        /*0ea8*/ 	.short	0x010a
        /*0eaa*/ 	.byte	0x3f
	.zero		1


	//   ....[66]....
        /*0eac*/ 	.word	0x0001c4d0
        /*0eb0*/ 	.word	0x00000009
        /*0eb4*/ 	.word	0x00000000
        /*0eb8*/ 	.short	0x010a
        /*0eba*/ 	.byte	0x3f
	.zero		1


	//   ....[67]....
        /*0ebc*/ 	.word	0x0001c520
        /*0ec0*/ 	.word	0x00000013
        /*0ec4*/ 	.word	0x00013260
        /*0ec8*/ 	.short	0x010a
        /*0eca*/ 	.byte	0x3f
	.zero		1


	//   ....[68]....
        /*0ecc*/ 	.word	0x0001c570
        /*0ed0*/ 	.word	0x00000007
        /*0ed4*/ 	.word	0x00013260
        /*0ed8*/ 	.short	0x010a
        /*0eda*/ 	.byte	0x3f
	.zero		1


	//   ....[69]....
        /*0edc*/ 	.word	0x0001c5b0
        /*0ee0*/ 	.word	0x00000013
        /*0ee4*/ 	.word	0x00013280
        /*0ee8*/ 	.short	0x010a
        /*0eea*/ 	.byte	0x3f
	.zero		1


	//   ....[70]....
        /*0eec*/ 	.word	0x0001c5d0
        /*0ef0*/ 	.word	0x00000007
        /*0ef4*/ 	.word	0x00013280
        /*0ef8*/ 	.short	0x010a
        /*0efa*/ 	.byte	0x3f
	.zero		1


	//   ....[71]....
        /*0efc*/ 	.word	0x0001c640
        /*0f00*/ 	.word	0x00000003
        /*0f04*/ 	.word	0x00013200
        /*0f08*/ 	.short	0x010a
        /*0f0a*/ 	.byte	0x3f
	.zero		1


	//   ....[72]....
        /*0f0c*/ 	.word	0x0001c690
        /*0f10*/ 	.word	0x00000069
        /*0f14*/ 	.word	0x00013230
        /*0f18*/ 	.short	0x010a
        /*0f1a*/ 	.byte	0x3f
	.zero		1


	//   ....[73]....
        /*0f1c*/ 	.word	0x0001c6f0
        /*0f20*/ 	.word	0x00000009
        /*0f24*/ 	.word	0x00013230
        /*0f28*/ 	.short	0x010a
        /*0f2a*/ 	.byte	0x3f
	.zero		1


	//   ....[74]....
        /*0f2c*/ 	.word	0x0001c750
        /*0f30*/ 	.word	0x0000007d
        /*0f34*/ 	.word	0x00013250
        /*0f38*/ 	.short	0x010a
        /*0f3a*/ 	.byte	0x3f
	.zero		1


	//   ....[75]....
        /*0f3c*/ 	.word	0x0001c7b0
        /*0f40*/ 	.word	0x00000005
        /*0f44*/ 	.word	0x00013230
        /*0f48*/ 	.short	0x010a
        /*0f4a*/ 	.byte	0x3f
	.zero		1


	//   ....[76]....
        /*0f4c*/ 	.word	0x0001c810
        /*0f50*/ 	.word	0x00000005
        /*0f54*/ 	.word	0x00013250
        /*0f58*/ 	.short	0x010a
        /*0f5a*/ 	.byte	0x3f
	.zero		1


	//   ....[77]....
        /*0f5c*/ 	.word	0x0001c870
        /*0f60*/ 	.word	0x00000009
        /*0f64*/ 	.word	0x00013230
        /*0f68*/ 	.short	0x010a
        /*0f6a*/ 	.byte	0x3f
	.zero		1


	//   ....[78]....
        /*0f6c*/ 	.word	0x0001c8d0
        /*0f70*/ 	.word	0x0000007d
        /*0f74*/ 	.word	0x00013250
        /*0f78*/ 	.short	0x010a
        /*0f7a*/ 	.byte	0x3f
	.zero		1


	//   ....[79]....
        /*0f7c*/ 	.word	0x0001c930
        /*0f80*/ 	.word	0x00000003
        /*0f84*/ 	.word	0x00013250
        /*0f88*/ 	.short	0x010a
        /*0f8a*/ 	.byte	0x3f
	.zero		1


	//   ....[80]....
        /*0f8c*/ 	.word	0x0001ca80
        /*0f90*/ 	.word	0x00000002
        /*0f94*/ 	.word	0x00013280
        /*0f98*/ 	.short	0x010a
        /*0f9a*/ 	.byte	0x3f
	.zero		1


	//   ....[81]....
        /*0f9c*/ 	.word	0x0001cad0
        /*0fa0*/ 	.word	0x00000002
        /*0fa4*/ 	.word	0x00013240
        /*0fa8*/ 	.short	0x010a
        /*0faa*/ 	.byte	0x3f
	.zero		1


	//   ....[82]....
        /*0fac*/ 	.word	0x0001d230
        /*0fb0*/ 	.word	0x00000012
        /*0fb4*/ 	.word	0x00013220
        /*0fb8*/ 	.short	0x010a
        /*0fba*/ 	.byte	0x3f
	.zero		1


	//   ....[83]....
        /*0fbc*/ 	.word	0x0001d280
        /*0fc0*/ 	.word	0x00000004
        /*0fc4*/ 	.word	0x00013280
        /*0fc8*/ 	.short	0x010a
        /*0fca*/ 	.byte	0x3f
	.zero		1


	//   ....[84]....
        /*0fcc*/ 	.word	0x0001d2d0
        /*0fd0*/ 	.word	0x00000004
        /*0fd4*/ 	.word	0x00013240
        /*0fd8*/ 	.short	0x010a
        /*0fda*/ 	.byte	0x3f
	.zero		1


	//   ....[85]....
        /*0fdc*/ 	.word	0x0001d320
        /*0fe0*/ 	.word	0x00000003
        /*0fe4*/ 	.word	0x00013270
        /*0fe8*/ 	.short	0x010a
        /*0fea*/ 	.byte	0x3f
	.zero		1


	//   ....[86]....
        /*0fec*/ 	.word	0x0001d370
        /*0ff0*/ 	.word	0x00000003
        /*0ff4*/ 	.word	0x00013260
        /*0ff8*/ 	.short	0x010a
        /*0ffa*/ 	.byte	0x3f
	.zero		1


	//   ....[87]....
        /*0ffc*/ 	.word	0x0001d3c0
        /*1000*/ 	.word	0x00000002
        /*1004*/ 	.word	0x00013270
        /*1008*/ 	.short	0x010a
        /*100a*/ 	.byte	0x3f
	.zero		1


	//   ....[88]....
        /*100c*/ 	.word	0x0001d410
        /*1010*/ 	.word	0x00000002
        /*1014*/ 	.word	0x00013260
        /*1018*/ 	.short	0x010a
        /*101a*/ 	.byte	0x3f
	.zero		1


	//   ....[89]....
        /*101c*/ 	.word	0x0001d460
        /*1020*/ 	.word	0x00000006
        /*1024*/ 	.word	0x00013220
        /*1028*/ 	.short	0x010a
        /*102a*/ 	.byte	0x3f
	.zero		1


	//   ....[90]....
        /*102c*/ 	.word	0x0001d600
        /*1030*/ 	.word	0x00000005
        /*1034*/ 	.word	0x00000000
        /*1038*/ 	.short	0x010a
        /*103a*/ 	.byte	0x3f
	.zero		1


	//   ....[91]....
        /*103c*/ 	.word	0x0001d650
        /*1040*/ 	.word	0x00000009
        /*1044*/ 	.word	0x00000000
        /*1048*/ 	.short	0x010a
        /*104a*/ 	.byte	0x3f
	.zero		1


	//   ....[92]....
        /*104c*/ 	.word	0x0001d6a0
        /*1050*/ 	.word	0x00000013
        /*1054*/ 	.word	0x00013260
        /*1058*/ 	.short	0x010a
        /*105a*/ 	.byte	0x3f
	.zero		1


	//   ....[93]....
        /*105c*/ 	.word	0x0001d6f0
        /*1060*/ 	.word	0x00000007
        /*1064*/ 	.word	0x00013260
        /*1068*/ 	.short	0x010a
        /*106a*/ 	.byte	0x3f
	.zero		1


	//   ....[94]....
        /*106c*/ 	.word	0x0001d740
        /*1070*/ 	.word	0x00000013
        /*1074*/ 	.word	0x00013280
        /*1078*/ 	.short	0x010a
        /*107a*/ 	.byte	0x3f
	.zero		1


	//----- nvinfo : EIATTR_NUM_MBARRIERS
	.align		4
.L_207:
        /*107c*/ 	.byte	0x03, 0x38
        /*107e*/ 	.short	0x0016


	//----- nvinfo : EIATTR_EXIT_INSTR_OFFSETS
	.align		4
        /*1080*/ 	.byte	0x04, 0x1c
        /*1082*/ 	.short	(.L_209 - .L_208)


	//   ....[0]....
.L_208:
        /*1084*/ 	.word	0x00000a40


	//   ....[1]....
        /*1088*/ 	.word	0x000169d0


	//   ....[2]....
        /*108c*/ 	.word	0x0001c620


	//----- nvinfo : EIATTR_MAX_THREADS
	.align		4
.L_209:
        /*1090*/ 	.byte	0x04, 0x05
        /*1092*/ 	.short	(.L_211 - .L_210)
.L_210:
        /*1094*/ 	.word	0x00000200
        /*1098*/ 	.word	0x00000001
        /*109c*/ 	.word	0x00000001


	//----- nvinfo : EIATTR_CRS_STACK_SIZE
	.align		4
.L_211:
        /*10a0*/ 	.byte	0x04, 0x1e
        /*10a2*/ 	.short	(.L_213 - .L_212)
.L_212:
        /*10a4*/ 	.word	0x00000000


	//----- nvinfo : EIATTR_CBANK_PARAM_SIZE
	.align		4
.L_213:
        /*10a8*/ 	.byte	0x03, 0x19
        /*10aa*/ 	.short	0x0af0


	//----- nvinfo : EIATTR_PARAM_CBANK
	.align		4
        /*10ac*/ 	.byte	0x04, 0x0a
        /*10ae*/ 	.short	(.L_215 - .L_214)
	.align		4
.L_214:
        /*10b0*/ 	.word	index@(.nv.constant0._ZN7cutlass13device_kernelIN5flash11enable_sm90INS1_16FlashAttnFwdSm90INS1_25CollectiveMainloopFwdSm90ILi2EN4cute5tupleIJNS5_1CILi1EEES8_S8_EEENS6_IJNS7_ILi192EEENS7_ILi160EEENS7_ILi64EEEEEELi64ENS_12float_e4m3_tEfNS_4arch4Sm90ELb0ELb1ELb1ELb1ELb0ELb0ELb0ELb1ELb1ELb1ELb1ELb0EEENS1_21CollectiveEpilogueFwdINS6_IJSA_SC_SB_EEES9_NS_10bfloat16_tESG_Li384ELb1ELb1ELb1ELb1EEENS1_36VarlenDynamicPersistentTileSchedulerILi192ELi160ELi384ELi128ELb1ELb1ELb1ELb1ELb0ELb1EEEEEEEEEvNT_6ParamsE)
        /*10b4*/ 	.short	0x0210
        /*10b6*/ 	.short	0x0af0


	//----- nvinfo : EIATTR_SW_WAR
	.align		4
.L_215:
        /*10b8*/ 	.byte	0x04, 0x36
        /*10ba*/ 	.short	(.L_217 - .L_216)
.L_216:
        /*10bc*/ 	.word	0x00000008
.L_217:


//--------------------- .nv.info._ZN7cutlass13device_kernelIN5flash11enable_sm90INS1_16FlashAttnFwdSm90INS1_25CollectiveMainloopFwdSm90ILi2EN4cute5tupleIJNS5_1CILi1EEES8_S8_EEENS6_IJNS7_ILi192EEENS7_ILi160EEENS7_ILi64EEEEEELi64ENS_12float_e4m3_tEfNS_4arch4Sm90ELb0ELb1ELb1ELb1ELb0ELb1ELb0ELb1ELb1ELb1ELb1ELb0EEENS1_21CollectiveEpilogueFwdINS6_IJSA_SC_SB_EEES9_NS_10bfloat16_tESG_Li384ELb1ELb1ELb1ELb1EEENS1_36VarlenDynamicPersistentTileSchedulerILi192ELi160ELi384ELi128ELb1ELb1ELb1ELb1ELb0ELb1EEEEEEEEEvNT_6ParamsE --------------------------
	.section	.nv.info._ZN7cutlass13device_kernelIN5flash11enable_sm90INS1_16FlashAttnFwdSm90INS1_25CollectiveMainloopFwdSm90ILi2EN4cute5tupleIJNS5_1CILi1EEES8_S8_EEENS6_IJNS7_ILi192EEENS7_ILi160EEENS7_ILi64EEEEEELi64ENS_12float_e4m3_tEfNS_4arch4Sm90ELb0ELb1ELb1ELb1ELb0ELb1ELb0ELb1ELb1ELb1ELb1ELb0EEENS1_21CollectiveEpilogueFwdINS6_IJSA_SC_SB_EEES9_NS_10bfloat16_tESG_Li384ELb1ELb1ELb1ELb1EEENS1_36VarlenDynamicPersistentTileSchedulerILi192ELi160ELi384ELi128ELb1ELb1ELb1ELb1ELb0ELb1EEEEEEEEEvNT_6ParamsE,"",@"SHT_CUDA_INFO"
	.sectionflags	@""
	.align	4


	//----- nvinfo : EIATTR_CUDA_API_VERSION
	.align		4
        /*0000*/ 	.byte	0x04, 0x37
        /*0002*/ 	.short	(.L_219 - .L_218)
.L_218:
        /*0004*/ 	.word	0x00000082


	//----- nvinfo : EIATTR_KPARAM_INFO
	.align		4
.L_219:
        /*0008*/ 	.byte	0x04, 0x17
        /*000a*/ 	.short	(.L_221 - .L_220)
.L_220:
        /*000c*/ 	.word	0x00000000
        /*0010*/ 	.short	0x0000
        /*0012*/ 	.short	0x0070
        /*0014*/ 	.byte	0x00, 0xf0, 0x01, 0x2a


	//----- nvinfo : EIATTR_SPARSE_MMA_MASK
	.align		4
.L_221:
        /*0018*/ 	.byte	0x03, 0x50
        /*001a*/ 	.short	0x0000


	//----- nvinfo : EIATTR_MAXREG_COUNT
	.align		4
        /*001c*/ 	.byte	0x03, 0x1b
        /*001e*/ 	.short	0x0080


	//----- nvinfo : EIATTR_NUM_BARRIERS
	.align		4
        /*0020*/ 	.byte	0x02, 0x4c
        /*0022*/ 	.byte	0x10
	.zero		1


	//----- nvinfo : EIATTR_EXTERNS
	.align		4
        /*0024*/ 	.byte	0x04, 0x0f
        /*0026*/ 	.short	(.L_223 - .L_222)


	//   ....[0]....
	.align		4
.L_222:
        /*0028*/ 	.word	index@(__assertfail)


	//----- nvinfo : EIATTR_ANNOTATIONS
	.align		4
.L_223:
        /*002c*/ 	.byte	0x04, 0x55
        /*002e*/ 	.short	(.L_225 - .L_224)


	//   ....[0]....
.L_224:
        /* <DEDUP_REMOVED lines=104> */


	//----- nvinfo : EIATTR_MERCURY_ISA_VERSION
	.align		4
.L_225:
        /*0698*/ 	.byte	0x03, 0x5f
        /*069a*/ 	.short	0x0101


	//----- nvinfo : EIATTR_UNUSED_LOAD_BYTE_OFFSET
	.align		4
        /*069c*/ 	.byte	0x04, 0x44
        /*069e*/ 	.short	(.L_227 - .L_226)


	//   ....[0]....
.L_226:
        /*06a0*/ 	.word	0x00000a90
        /*06a4*/ 	.word	0x0000fff0


	//   ....[1]....
        /*06a8*/ 	.word	0x0001afe0
        /*06ac*/ 	.word	0x0000fff0


	//----- nvinfo : EIATTR_INT_WARP_WIDE_INSTR_OFFSETS
	.align		4
.L_227:
        /*06b0*/ 	.byte	0x04, 0x31
        /*06b2*/ 	.short	(.L_229 - .L_228)


	//   ....[0]....
.L_228:
        /*06b4*/ 	.word	0x00000180


	//   ....[1]....
        /*06b8*/ 	.word	0x000001c0


	//   ....[2]....
        /*06bc*/ 	.word	0x00000280


	//   ....[3]....
        /*06c0*/ 	.word	0x00020cf0


	//   ....[4]....
        /*06c4*/ 	.word	0x00020d80


	//   ....[5]....
        /*06c8*/ 	.word	0x00023210


	//   ....[6]....
        /*06cc*/ 	.word	0x000232a0


	//----- nvinfo : EIATTR_COOP_GROUP_MASK_REGIDS
	.align		4
.L_229:
        /*06d0*/ 	.byte	0x04, 0x29
        /*06d2*/ 	.short	(.L_231 - .L_230)


	//   ....[0]....
.L_230:
        /*06d4*/ 	.word	0xffffffff


	//   ....[1]....
        /*06d8*/ 	.word	0xffffffff


	//   ....[2]....
        /*06dc*/ 	.word	0xffffffff


	//   ....[3]....
        /*06e0*/ 	.word	0xffffffff


	//   ....[4]....
        /*06e4*/ 	.word	0xffffffff


	//   ....[5]....
        /*06e8*/ 	.word	0xffffffff


	//   ....[6]....
        /*06ec*/ 	.word	0xffffffff


	//   ....[7]....
        /*06f0*/ 	.word	0xffffffff


	//   ....[8]....
        /*06f4*/ 	.word	0xffffffff


	//   ....[9]....
        /*06f8*/ 	.word	0xffffffff


	//   ....[10]....
        /*06fc*/ 	.word	0xffffffff


	//   ....[11]....
        /*0700*/ 	.word	0xffffffff


	//   ....[12]....
        /*0704*/ 	.word	0xffffffff


	//   ....[13]....
        /*0708*/ 	.word	0xffffffff


	//   ....[14]....
        /*070c*/ 	.word	0xffffffff


	//   ....[15]....
        /*0710*/ 	.word	0xffffffff


	//   ....[16]....
        /*0714*/ 	.word	0xffffffff


	//   ....[17]....
        /*0718*/ 	.word	0xffffffff


	//   ....[18]....
        /*071c*/ 	.word	0xffffffff


	//   ....[19]....
        /*0720*/ 	.word	0xffffffff


	//   ....[20]....
        /*0724*/ 	.word	0xffffffff


	//   ....[21]....
        /*0728*/ 	.word	0xffffffff


	//   ....[22]....
        /*072c*/ 	.word	0xffffffff


	//   ....[23]....
        /*0730*/ 	.word	0xffffffff


	//   ....[24]....
        /*0734*/ 	.word	0xffffffff


	//   ....[25]....
        /*0738*/ 	.word	0xffffffff


	//   ....[26]....
        /*073c*/ 	.word	0xffffffff


	//   ....[27]....
        /*0740*/ 	.word	0xffffffff


	//   ....[28]....
        /*0744*/ 	.word	0xffffffff


	//   ....[29]....
        /*0748*/ 	.word	0xffffffff


	//   ....[30]....
        /*074c*/ 	.word	0xffffffff


	//   ....[31]....
        /*0750*/ 	.word	0xffffffff


	//   ....[32]....
        /*0754*/ 	.word	0xffffffff


	//   ....[33]....
        /*0758*/ 	.word	0xffffffff


	//   ....[34]....
        /*075c*/ 	.word	0xffffffff


	//   ....[35]....
        /*0760*/ 	.word	0xffffffff


	//   ....[36]....
        /*0764*/ 	.word	0xffffffff


	//   ....[37]....
        /*0768*/ 	.word	0xffffffff


	//   ....[38]....
        /*076c*/ 	.word	0xffffffff


	//   ....[39]....
        /*0770*/ 	.word	0xffffffff


	//   ....[40]....
        /*0774*/ 	.word	0xffffffff


	//   ....[41]....
        /*0778*/ 	.word	0xffffffff


	//   ....[42]....
        /*077c*/ 	.word	0xffffffff


	//   ....[43]....
        /*0780*/ 	.word	0xffffffff


	//   ....[44]....
        /*0784*/ 	.word	0xffffffff


	//   ....[45]....
        /*0788*/ 	.word	0xffffffff


	//   ....[46]....
        /*078c*/ 	.word	0xffffffff


	//   ....[47]....
        /*0790*/ 	.word	0xffffffff


	//   ....[48]....
        /*0794*/ 	.word	0xffffffff


	//   ....[49]....
        /*0798*/ 	.word	0xffffffff


	//   ....[50]....
        /*079c*/ 	.word	0xffffffff


	//   ....[51]....
        /*07a0*/ 	.word	0xffffffff


	//   ....[52]....
        /*07a4*/ 	.word	0xffffffff


	//   ....[53]....
        /*07a8*/ 	.word	0xffffffff


	//   ....[54]....
        /*07ac*/ 	.word	0xffffffff


	//   ....[55]....
        /*07b0*/ 	.word	0xffffffff


	//   ....[56]....
        /*07b4*/ 	.word	0xffffffff


	//   ....[57]....
        /*07b8*/ 	.word	0xffffffff


	//   ....[58]....
        /*07bc*/ 	.word	0xffffffff


	//   ....[59]....
        /*07c0*/ 	.word	0xffffffff


	//   ....[60]....
        /*07c4*/ 	.word	0xffffffff


	//   ....[61]....
        /*07c8*/ 	.word	0xffffffff


	//   ....[62]....
        /*07cc*/ 	.word	0xffffffff


	//   ....[63]....
        /*07d0*/ 	.word	0xffffffff


	//   ....[64]....
        /*07d4*/ 	.word	0xffffffff


	//   ....[65]....
        /*07d8*/ 	.word	0xffffffff


	//   ....[66]....
        /*07dc*/ 	.word	0xffffffff


	//   ....[67]....
        /*07e0*/ 	.word	0xffffffff


	//   ....[68]....
        /*07e4*/ 	.word	0xffffffff


	//   ....[69]....
        /*07e8*/ 	.word	0xffffffff


	//   ....[70]....
        /*07ec*/ 	.word	0xffffffff


	//   ....[71]....
        /*07f0*/ 	.word	0xffffffff


	//   ....[72]....
        /*07f4*/ 	.word	0xffffffff


	//   ....[73]....
        /*07f8*/ 	.word	0xffffffff


	//   ....[74]....
        /*07fc*/ 	.word	0xffffffff


	//   ....[75]....
        /*0800*/ 	.word	0xffffffff


	//   ....[76]....
        /*0804*/ 	.word	0xffffffff


	//   ....[77]....
        /*0808*/ 	.word	0xffffffff


	//   ....[78]....
        /*080c*/ 	.word	0xffffffff


	//   ....[79]....
        /*0810*/ 	.word	0xffffffff


	//   ....[80]....
        /*0814*/ 	.word	0xffffffff


	//   ....[81]....
        /*0818*/ 	.word	0xffffffff


	//   ....[82]....
        /*081c*/ 	.word	0xffffffff


	//   ....[83]....
        /*0820*/ 	.word	0xffffffff


	//   ....[84]....
        /*0824*/ 	.word	0xffffffff


	//   ....[85]....
        /*0828*/ 	.word	0xffffffff


	//   ....[86]....
        /*082c*/ 	.word	0xffffffff


	//   ....[87]....
        /*0830*/ 	.word	0xffffffff


	//   ....[88]....
        /*0834*/ 	.word	0xffffffff


	//   ....[89]....
        /*0838*/ 	.word	0xffffffff


	//   ....[90]....
        /*083c*/ 	.word	0xffffffff


	//   ....[91]....
        /*0840*/ 	.word	0xffffffff


	//   ....[92]....
        /*0844*/ 	.word	0xffffffff


	//   ....[93]....
        /*0848*/ 	.word	0xffffffff


	//   ....[94]....
        /*084c*/ 	.word	0xffffffff


	//   ....[95]....
        /*0850*/ 	.word	0xffffffff


	//   ....[96]....
        /*0854*/ 	.word	0xffffffff


	//   ....[97]....
        /*0858*/ 	.word	0xffffffff


	//   ....[98]....
        /*085c*/ 	.word	0xffffffff


	//   ....[99]....
        /*0860*/ 	.word	0xffffffff


	//   ....[100]....
        /*0864*/ 	.word	0xffffffff


	//   ....[101]....
        /*0868*/ 	.word	0xffffffff


	//   ....[102]....
        /*086c*/ 	.word	0xffffffff


	//   ....[103]....
        /*0870*/ 	.word	0xffffffff


	//   ....[104]....
        /*0874*/ 	.word	0xffffffff


	//   ....[105]....
        /*0878*/ 	.word	0xffffffff


	//   ....[106]....
        /*087c*/ 	.word	0xffffffff


	//   ....[107]....
        /*0880*/ 	.word	0xffffffff


	//   ....[108]....
        /*0884*/ 	.word	0xffffffff


	//   ....[109]....
        /*0888*/ 	.word	0xffffffff


	//   ....[110]....
        /*088c*/ 	.word	0xffffffff


	//   ....[111]....
        /*0890*/ 	.word	0xffffffff


	//   ....[112]....
        /*0894*/ 	.word	0xffffffff


	//   ....[113]....
        /*0898*/ 	.word	0xffffffff


	//   ....[114]....
        /*089c*/ 	.word	0xffffffff


	//   ....[115]....
        /*08a0*/ 	.word	0xffffffff


	//   ....[116]....
        /*08a4*/ 	.word	0xffffffff


	//   ....[117]....
        /*08a8*/ 	.word	0xffffffff


	//   ....[118]....
        /*08ac*/ 	.word	0xffffffff


	//   ....[119]....
        /*08b0*/ 	.word	0xffffffff


	//   ....[120]....
        /*08b4*/ 	.word	0xffffffff


	//   ....[121]....
        /*08b8*/ 	.word	0xffffffff


	//   ....[122]....
        /*08bc*/ 	.word	0xffffffff


	//   ....[123]....
        /*08c0*/ 	.word	0xffffffff


	//   ....[124]....
        /*08c4*/ 	.word	0xffffffff


	//   ....[125]....
        /*08c8*/ 	.word	0xffffffff


	//   ....[126]....
        /*08cc*/ 	.word	0xffffffff


	//   ....[127]....
        /*08d0*/ 	.word	0xffffffff


	//   ....[128]....
        /*08d4*/ 	.word	0xffffffff


	//   ....[129]....
        /*08d8*/ 	.word	0xffffffff


	//   ....[130]....
        /*08dc*/ 	.word	0xffffffff


	//   ....[131]....
        /*08e0*/ 	.word	0xffffffff


	//   ....[132]....
        /*08e4*/ 	.word	0xffffffff


	//   ....[133]....
        /*08e8*/ 	.word	0xffffffff


	//   ....[134]....
        /*08ec*/ 	.word	0xffffffff


	//   ....[135]....
        /*08f0*/ 	.word	0xffffffff


	//   ....[136]....
        /*08f4*/ 	.word	0xffffffff


	//   ....[137]....
        /*08f8*/ 	.word	0xffffffff


	//   ....[138]....
        /*08fc*/ 	.word	0xffffffff


	//   ....[139]....
        /*0900*/ 	.word	0xffffffff


	//   ....[140]....
        /*0904*/ 	.word	0xffffffff


	//   ....[141]....
        /*0908*/ 	.word	0xffffffff


	//   ....[142]....
        /*090c*/ 	.word	0xffffffff


	//   ....[143]....
        /*0910*/ 	.word	0xffffffff


	//   ....[144]....
        /*0914*/ 	.word	0xffffffff


	//   ....[145]....
        /*0918*/ 	.word	0xffffffff


	//   ....[146]....
        /*091c*/ 	.word	0xffffffff


	//   ....[147]....
        /*0920*/ 	.word	0xffffffff


	//   ....[148]....
        /*0924*/ 	.word	0x0500000f


	//   ....[149]....
        /*0928*/ 	.word	0x0500000f


	//   ....[150]....
        /*092c*/ 	.word	0x0500000f


	//   ....[151]....
        /*0930*/ 	.word	0x0500000f


	//   ....[152]....
        /*0934*/ 	.word	0x0500000f


	//   ....[153]....
        /*0938*/ 	.word	0x0500000f


	//   ....[154]....
        /*093c*/ 	.word	0x0500000f


	//   ....[155]....
        /*0940*/ 	.word	0x0500000f


	//   ....[156]....
        /*0944*/ 	.word	0x0500000f


	//   ....[157]....
        /*0948*/ 	.word	0x0500000f


	//   ....[158]....
        /*094c*/ 	.word	0x0500000f


	//   ....[159]....
        /*0950*/ 	.word	0x0500000f


	//   ....[160]....
        /*0954*/ 	.word	0x0500000f


	//   ....[161]....
        /*0958*/ 	.word	0x0500000f


	//   ....[162]....
        /*095c*/ 	.word	0x0500000f


	//   ....[163]....
        /*0960*/ 	.word	0x0500000f


	//   ....[164]....
        /*0964*/ 	.word	0x0500000f


	//   ....[165]....
        /*0968*/ 	.word	0x0500000f


	//   ....[166]....
        /*096c*/ 	.word	0x0500000f


	//   ....[167]....
        /*0970*/ 	.word	0x0500000f


	//   ....[168]....
        /*0974*/ 	.word	0x0500000f


	//   ....[169]....
        /*0978*/ 	.word	0x0500000f


	//   ....[170]....
        /*097c*/ 	.word	0x0500000f


	//   ....[171]....
        /*0980*/ 	.word	0x0500000f


	//   ....[172]....
        /*0984*/ 	.word	0x0500000f


	//   ....[173]....
        /*0988*/ 	.word	0x0500000f


	//   ....[174]....
        /*098c*/ 	.word	0x0500000f


	//   ....[175]....
        /*0990*/ 	.word	0x0500000f


	//   ....[176]....
        /*0994*/ 	.word	0x0500000f


	//   ....[177]....
        /*0998*/ 	.word	0x0500000f


	//   ....[178]....
        /*099c*/ 	.word	0x0500000f


	//   ....[179]....
        /*09a0*/ 	.word	0x0500000f


	//   ....[180]....
        /*09a4*/ 	.word	0x0500000f


	//   ....[181]....
        /*09a8*/ 	.word	0x0500000f


	//   ....[182]....
        /*09ac*/ 	.word	0x0500000f


	//   ....[183]....
        /*09b0*/ 	.word	0x0500000f


	//   ....[184]....
        /*09b4*/ 	.word	0x0500000f


	//   ....[185]....
        /*09b8*/ 	.word	0x0500000f


	//   ....[186]....
        /*09bc*/ 	.word	0x0500000f


	//   ....[187]....
        /*09c0*/ 	.word	0x0500000f


	//   ....[188]....
        /*09c4*/ 	.word	0x0500000f


	//----- nvinfo : EIATTR_COOP_GROUP_INSTR_OFFSETS
	.align		4
.L_231:
        /*09c8*/ 	.byte	0x04, 0x28
        /*09ca*/ 	.short	(.L_233 - .L_232)


	//   ....[0]....
.L_232:
        /*09cc*/ 	.word	0x00000060


	//   ....[1]....
        /*09d0*/ 	.word	0x00000190


	//   ....[2]....
        /*09d4*/ 	.word	0x00000290


	//   ....[3]....
        /*09d8*/ 	.word	0x00000400


	//   ....[4]....
        /*09dc*/ 	.word	0x00000560


	//   ....[5]....
        /*09e0*/ 	.word	0x00000680


	//   ....[6]....
        /*09e4*/ 	.word	0x000007e0


	//   ....[7]....
        /*09e8*/ 	.word	0x00005b90


	//   ....[8]....
        /*09ec*/ 	.word	0x00006500


	//   ....[9]....
        /*09f0*/ 	.word	0x00006510


	//   ....[10]....
        /*09f4*/ 	.word	0x00006520


	//   ....[11]....
        /*09f8*/ 	.word	0x00006530


	//   ....[12]....
        /*09fc*/ 	.word	0x00007a50


	//   ....[13]....
        /*0a00*/ 	.word	0x00007a60


	//   ....[14]....
        /*0a04*/ 	.word	0x00007a70


	//   ....[15]....
        /*0a08*/ 	.word	0x00007a80


	//   ....[16]....
        /*0a0c*/ 	.word	0x00009770


	//   ....[17]....
        /*0a10*/ 	.word	0x0000b0a0


	//   ....[18]....
        /*0a14*/ 	.word	0x0000ba00


	//   ....[19]....
        /*0a18*/ 	.word	0x0000bc10


	//   ....[20]....
        /*0a1c*/ 	.word	0x0000c460


	//   ....[21]....
        /*0a20*/ 	.word	0x0000c4c0


	//   ....[22]....
        /*0a24*/ 	.word	0x0000ea70


	//   ....[23]....
        /*0a28*/ 	.word	0x0000fd70


	//   ....[24]....
        /*0a2c*/ 	.word	0x00010940


	//   ....[25]....
        /*0a30*/ 	.word	0x00010a60


	//   ....[26]....
        /*0a34*/ 	.word	0x00011320


	//   ....[27]....
        /*0a38*/ 	.word	0x00011380


	//   ....[28]....
        /*0a3c*/ 	.word	0x00013ee0


	//   ....[29]....
        /*0a40*/ 	.word	0x00014160


	//   ....[30]....
        /*0a44*/ 	.word	0x00014180


	//   ....[31]....
        /*0a48*/ 	.word	0x00014210


	//   ....[32]....
        /*0a4c*/ 	.word	0x00016ad0


	//   ....[33]....
        /*0a50*/ 	.word	0x00017de0


	//   ....[34]....
        /*0a54*/ 	.word	0x000189b0


	//   ....[35]....
        /*0a58*/ 	.word	0x00018ad0


	//   ....[36]....
        /*0a5c*/ 	.word	0x00019390


	//   ....[37]....
        /*0a60*/ 	.word	0x000193f0


	//   ....[38]....
        /*0a64*/ 	.word	0x0001a970


	//   ....[39]....
        /*0a68*/ 	.word	0x0001a980


	//   ....[40]....
        /*0a6c*/ 	.word	0x0001aa20


	//   ....[41]....
        /*0a70*/ 	.word	0x0001aa30


	//   ....[42]....
        /*0a74*/ 	.word	0x0001b610


	//   ....[43]....
        /*0a78*/ 	.word	0x0001b620


	//   ....[44]....
        /*0a7c*/ 	.word	0x0001b630


	//   ....[45]....
        /*0a80*/ 	.word	0x0001b640


	//   ....[46]....
        /*0a84*/ 	.word	0x0001b650


	//   ....[47]....
        /*0a88*/ 	.word	0x0001b660


	//   ....[48]....
        /*0a8c*/ 	.word	0x0001b670


	//   ....[49]....
        /*0a90*/ 	.word	0x0001b690


	//   ....[50]....
        /*0a94*/ 	.word	0x0001b6a0


	//   ....[51]....
        /*0a98*/ 	.word	0x0001b6b0


	//   ....[52]....
        /*0a9c*/ 	.word	0x0001b6c0


	//   ....[53]....
        /*0aa0*/ 	.word	0x0001b6d0


	//   ....[54]....
        /*0aa4*/ 	.word	0x0001b6e0


	//   ....[55]....
        /*0aa8*/ 	.word	0x0001b6f0


	//   ....[56]....
        /*0aac*/ 	.word	0x0001b700


	//   ....[57]....
        /*0ab0*/ 	.word	0x0001b710


	//   ....[58]....
        /*0ab4*/ 	.word	0x0001b720


	//   ....[59]....
        /*0ab8*/ 	.word	0x0001b730


	//   ....[60]....
        /*0abc*/ 	.word	0x0001b740


	//   ....[61]....
        /*0ac0*/ 	.word	0x0001b750


	//   ....[62]....
        /*0ac4*/ 	.word	0x0001b760


	//   ....[63]....
        /*0ac8*/ 	.word	0x0001b770


	//   ....[64]....
        /*0acc*/ 	.word	0x0001b780


	//   ....[65]....
        /*0ad0*/ 	.word	0x0001b790


	//   ....[66]....
        /*0ad4*/ 	.word	0x0001b7a0


	//   ....[67]....
        /*0ad8*/ 	.word	0x0001b7b0


	//   ....[68]....
        /*0adc*/ 	.word	0x0001b7c0


	//   ....[69]....
        /*0ae0*/ 	.word	0x0001b7d0


	//   ....[70]....
        /*0ae4*/ 	.word	0x0001b7e0


	//   ....[71]....
        /*0ae8*/ 	.word	0x0001b7f0


	//   ....[72]....
        /*0aec*/ 	.word	0x0001b800


	//   ....[73]....
        /*0af0*/ 	.word	0x0001b810


	//   ....[74]....
        /*0af4*/ 	.word	0x0001c090


	//   ....[75]....
        /*0af8*/ 	.word	0x0001c0d0


	//   ....[76]....
        /*0afc*/ 	.word	0x0001c0f0


	//   ....[77]....
        /*0b00*/ 	.word	0x0001c110


	//   ....[78]....
        /*0b04*/ 	.word	0x0001c5d0


	//   ....[79]....
        /*0b08*/ 	.word	0x0001c610


	//   ....[80]....
        /*0b0c*/ 	.word	0x0001c630


	//   ....[81]....
        /*0b10*/ 	.word	0x0001c670


	//   ....[82]....
        /*0b14*/ 	.word	0x0001c690


	//   ....[83]....
        /*0b18*/ 	.word	0x0001c6b0


	//   ....[84]....
        /*0b1c*/ 	.word	0x0001c6d0


	//   ....[85]....
        /*0b20*/ 	.word	0x0001c740


	//   ....[86]....
        /*0b24*/ 	.word	0x0001cab0


	//   ....[87]....
        /*0b28*/ 	.word	0x0001cac0


	//   ....[88]....
        /*0b2c*/ 	.word	0x0001cde0


	//   ....[89]....
        /*0b30*/ 	.word	0x0001cdf0


	//   ....[90]....
        /*0b34*/ 	.word	0x0001d810


	//   ....[91]....
        /*0b38*/ 	.word	0x0001d840


	//   ....[92]....
        /*0b3c*/ 	.word	0x0001d880


	//   ....[93]....
        /*0b40*/ 	.word	0x0001d8b0


	//   ....[94]....
        /*0b44*/ 	.word	0x0001d8d0


	//   ....[95]....
        /*0b48*/ 	.word	0x0001d8e0


	//   ....[96]....
        /*0b4c*/ 	.word	0x0001d8f0


	//   ....[97]....
        /*0b50*/ 	.word	0x0001d910


	//   ....[98]....
        /*0b54*/ 	.word	0x0001da80


	//   ....[99]....
        /*0b58*/ 	.word	0x0001dc80


	//   ....[100]....
        /*0b5c*/ 	.word	0x0001dcb0


	//   ....[101]....
        /*0b60*/ 	.word	0x0001dce0


	//   ....[102]....
        /*0b64*/ 	.word	0x0001dd10


	//   ....[103]....
        /*0b68*/ 	.word	0x0001dd40


	//   ....[104]....
        /*0b6c*/ 	.word	0x0001dd70


	//   ....[105]....
        /*0b70*/ 	.word	0x0001df00


	//   ....[106]....
        /*0b74*/ 	.word	0x0001df30


	//   ....[107]....
        /*0b78*/ 	.word	0x0001df60


	//   ....[108]....
        /*0b7c*/ 	.word	0x0001df90


	//   ....[109]....
        /*0b80*/ 	.word	0x0001dfc0


	//   ....[110]....
        /*0b84*/ 	.word	0x0001dff0


	//   ....[111]....
        /*0b88*/ 	.word	0x0001e080


	//   ....[112]....
        /*0b8c*/ 	.word	0x0001e0b0


	//   ....[113]....
        /*0b90*/ 	.word	0x0001e0c0


	//   ....[114]....
        /*0b94*/ 	.word	0x0001e100


	//   ....[115]....
        /*0b98*/ 	.word	0x0001fa00


	//   ....[116]....
        /*0b9c*/ 	.word	0x00021430


	//   ....[117]....
        /*0ba0*/ 	.word	0x00022100


	//   ....[118]....
        /*0ba4*/ 	.word	0x00022120


	//   ....[119]....
        /*0ba8*/ 	.word	0x000221c0


	//   ....[120]....
        /*0bac*/ 	.word	0x000221d0


	//   ....[121]....
        /*0bb0*/ 	.word	0x00022240


	//   ....[122]....
        /*0bb4*/ 	.word	0x00022250


	//   ....[123]....
        /*0bb8*/ 	.word	0x00022260


	//   ....[124]....
        /*0bbc*/ 	.word	0x000222a0


	//   ....[125]....
        /*0bc0*/ 	.word	0x000222c0


	//   ....[126]....
        /*0bc4*/ 	.word	0x000222d0


	//   ....[127]....
        /*0bc8*/ 	.word	0x00022320


	//   ....[128]....
        /*0bcc*/ 	.word	0x00022330


	//   ....[129]....
        /*0bd0*/ 	.word	0x00023920


	//   ....[130]....
        /*0bd4*/ 	.word	0x00023950


	//   ....[131]....
        /*0bd8*/ 	.word	0x000239b0


	//   ....[132]....
        /*0bdc*/ 	.word	0x000239e0


	//   ....[133]....
        /*0be0*/ 	.word	0x00023a10


	//   ....[134]....
        /*0be4*/ 	.word	0x00023a40


	//   ....[135]....
        /*0be8*/ 	.word	0x00023a70


	//   ....[136]....
        /*0bec*/ 	.word	0x00023aa0


	//   ....[137]....
        /*0bf0*/ 	.word	0x00023c40


	//   ....[138]....
        /*0bf4*/ 	.word	0x00023c70


	//   ....[139]....
        /*0bf8*/ 	.word	0x00023ca0


	//   ....[140]....
        /*0bfc*/ 	.word	0x00023cd0


	//   ....[141]....
        /*0c00*/ 	.word	0x00023d00


	//   ....[142]....
        /*0c04*/ 	.word	0x00023d30


	//   ....[143]....
        /*0c08*/ 	.word	0x00023df0


	//   ....[144]....
        /*0c0c*/ 	.word	0x00023e10


	//   ....[145]....
        /*0c10*/ 	.word	0x00023e30


	//   ....[146]....
        /*0c14*/ 	.word	0x00023e90


	//   ....[147]....
        /*0c18*/ 	.word	0x000248c0


	//   ....[148]....
        /*0c1c*/ 	.word	0x00024d30


	//   ....[149]....
        /*0c20*/ 	.word	0x00024dc0


	//   ....[150]....
        /*0c24*/ 	.word	0x00024e10


	//   ....[151]....
        /*0c28*/ 	.word	0x00024e60


	//   ....[152]....
        /*0c2c*/ 	.word	0x00024f30


	//   ....[153]....
        /*0c30*/ 	.word	0x00024fc0


	//   ....[154]....
        /*0c34*/ 	.word	0x00025010


	//   ....[155]....
        /*0c38*/ 	.word	0x00025060


	//   ....[156]....
        /*0c3c*/ 	.word	0x000253f0


	//   ....[157]....
        /*0c40*/ 	.word	0x000256d0


	//   ....[158]....
        /*0c44*/ 	.word	0x00025900


	//   ....[159]....
        /*0c48*/ 	.word	0x00025950


	//   ....[160]....
        /*0c4c*/ 	.word	0x000259b0


	//   ....[161]....
        /*0c50*/ 	.word	0x00025a80


	//   ....[162]....
        /*0c54*/ 	.word	0x00025ae0


	//   ....[163]....
        /*0c58*/ 	.word	0x00025bc0


	//   ....[164]....
        /*0c5c*/ 	.word	0x00025c20


	//   ....[165]....
        /*0c60*/ 	.word	0x00025d00


	//   ....[166]....
        /*0c64*/ 	.word	0x00025d60


	//   ....[167]....
        /*0c68*/ 	.word	0x00025e40


	//   ....[168]....
        /*0c6c*/ 	.word	0x00025ea0


	//   ....[169]....
        /*0c70*/ 	.word	0x00025f70


	//   ....[170]....
        /*0c74*/ 	.word	0x00026240


	//   ....[171]....
        /*0c78*/ 	.word	0x000262e0


	//   ....[172]....
        /*0c7c*/ 	.word	0x00026460


	//   ....[173]....
        /*0c80*/ 	.word	0x000264d0


	//   ....[174]....
        /*0c84*/ 	.word	0x00026540


	//   ....[175]....
        /*0c88*/ 	.word	0x000265b0


	//   ....[176]....
        /*0c8c*/ 	.word	0x00026620


	//   ....[177]....
        /*0c90*/ 	.word	0x000266a0


	//   ....[178]....
        /*0c94*/ 	.word	0x00026730


	//   ....[179]....
        /*0c98*/ 	.word	0x000267d0


	//   ....[180]....
        /*0c9c*/ 	.word	0x00026840


	//   ....[181]....
        /*0ca0*/ 	.word	0x000268b0


	//   ....[182]....
        /*0ca4*/ 	.word	0x00026920


	//   ....[183]....
        /*0ca8*/ 	.word	0x000269a0


	//   ....[184]....
        /*0cac*/ 	.word	0x00026a10


	//   ....[185]....
        /*0cb0*/ 	.word	0x00026ac0


	//   ....[186]....
        /*0cb4*/ 	.word	0x00026b10


	//   ....[187]....
        /*0cb8*/ 	.word	0x00026ba0


	//   ....[188]....
        /*0cbc*/ 	.word	0x00026cd0


	//----- nvinfo : EIATTR_REG_RECONFIG
	.align		4
.L_233:
        /*0cc0*/ 	.byte	0x01, 0x54
	.zero		2


	//----- nvinfo : EIATTR_SYSCALL_OFFSETS
	.align		4
        /*0cc4*/ 	.byte	0x04, 0x46
        /*0cc6*/ 	.short	(.L_235 - .L_234)


	//   ....[0]....
.L_234:
        /*0cc8*/ 	.word	0x00001e40


	//   ....[1]....
        /*0ccc*/ 	.word	0x00001f90


	//   ....[2]....
        /*0cd0*/ 	.word	0x00005d00


	//   ....[3]....
        /*0cd4*/ 	.word	0x00006270


	//   ....[4]....
        /*0cd8*/ 	.word	0x00020ee0


	//   ....[5]....
        /*0cdc*/ 	.word	0x00021050


	//   ....[6]....
        /*0ce0*/ 	.word	0x000211a0


	//   ....[7]....
        /*0ce4*/ 	.word	0x000212e0


	//   ....[8]....
        /*0ce8*/ 	.word	0x00021c30


	//----- nvinfo : EIATTR_MBARRIER_INSTR_OFFSETS
	.align		4
.L_235:
        /*0cec*/ 	.byte	0x04, 0x39
        /*0cee*/ 	.short	(.L_237 - .L_236)


	//   ....[0]....
.L_236:
        /*0cf0*/ 	.word	0x000002b0
        /*0cf4*/ 	.word	0x000000ff
        /*0cf8*/ 	.word	0x00013200
        /*0cfc*/ 	.short	0x0100
        /*0cfe*/ 	.byte	0x08
	.zero		1


	//   ....[1]....
        /*0d00*/ 	.word	0x000002c0
        /*0d04*/ 	.word	0x000000ff
        /*0d08*/ 	.word	0x00013220
        /*0d0c*/ 	.short	0x0100
        /*0d0e*/ 	.byte	0x08
	.zero		1


	//   ....[2]....
        /*0d10*/ 	.word	0x000003b0
        /*0d14*/ 	.word	0x000000ff
        /*0d18*/ 	.word	0x00013230
        /*0d1c*/ 	.short	0x0100
        /*0d1e*/ 	.byte	0x08
	.zero		1


	//   ....[3]....
        /*0d20*/ 	.word	0x000003c0
        /*0d24*/ 	.word	0x000000ff
        /*0d28*/ 	.word	0x00013240
        /*0d2c*/ 	.short	0x0100
        /*0d2e*/ 	.byte	0x08
	.zero		1


	//   ....[4]....
        /*0d30*/ 	.word	0x000003d0
        /*0d34*/ 	.word	0x000000ff
        /*0d38*/ 	.word	0x00013238
        /*0d3c*/ 	.short	0x0100
        /*0d3e*/ 	.byte	0x08
	.zero		1


	//   ....[5]....
        /*0d40*/ 	.word	0x000003e0
        /*0d44*/ 	.word	0x000000ff
        /*0d48*/ 	.word	0x00013248
        /*0d4c*/ 	.short	0x0100
        /*0d4e*/ 	.byte	0x08
	.zero		1


	//   ....[6]....
        /*0d50*/ 	.word	0x00000510
        /*0d54*/ 	.word	0x000000ff
        /*0d58*/ 	.word	0x00013250
        /*0d5c*/ 	.short	0x0100
        /*0d5e*/ 	.byte	0x08
	.zero		1


	//   ....[7]....
        /*0d60*/ 	.word	0x00000520
        /*0d64*/ 	.word	0x000000ff
        /*0d68*/ 	.word	0x00013260
        /*0d6c*/ 	.short	0x0100
        /*0d6e*/ 	.byte	0x08
	.zero		1


	//   ....[8]....
        /*0d70*/ 	.word	0x00000530
        /*0d74*/ 	.word	0x000000ff
        /*0d78*/ 	.word	0x00013258
        /*0d7c*/ 	.short	0x0100
        /*0d7e*/ 	.byte	0x08
	.zero		1


	//   ....[9]....
        /*0d80*/ 	.word	0x00000540
        /*0d84*/ 	.word	0x000000ff
        /*0d88*/ 	.word	0x00013268
        /*0d8c*/ 	.short	0x0100
        /*0d8e*/ 	.byte	0x08
	.zero		1


	//   ....[10]....
        /*0d90*/ 	.word	0x00000630
        /*0d94*/ 	.word	0x000000ff
        /*0d98*/ 	.word	0x00013270
        /*0d9c*/ 	.short	0x0100
        /*0d9e*/ 	.byte	0x06
	.zero		1


	//   ....[11]....
        /*0da0*/ 	.word	0x00000640
        /*0da4*/ 	.word	0x000000ff
        /*0da8*/ 	.word	0x00013280
        /*0dac*/ 	.short	0x0100
        /*0dae*/ 	.byte	0x06
	.zero		1


	//   ....[12]....
        /*0db0*/ 	.word	0x00000650
        /*0db4*/ 	.word	0x000000ff
        /*0db8*/ 	.word	0x00013278
        /*0dbc*/ 	.short	0x0100
        /*0dbe*/ 	.byte	0x06
	.zero		1


	//   ....[13]....
        /*0dc0*/ 	.word	0x00000660
        /*0dc4*/ 	.word	0x000000ff
        /*0dc8*/ 	.word	0x00013288
        /*0dcc*/ 	.short	0x0100
        /*0dce*/ 	.byte	0x06
	.zero		1


	//   ....[14]....
        /*0dd0*/ 	.word	0x00000790
        /*0dd4*/ 	.word	0x000000ff
        /*0dd8*/ 	.word	0x00013290
        /*0ddc*/ 	.short	0x0100
        /*0dde*/ 	.byte	0x08
	.zero		1


	//   ....[15]....
        /*0de0*/ 	.word	0x000007a0
        /*0de4*/ 	.word	0x000000ff
        /*0de8*/ 	.word	0x000132a0
        /*0dec*/ 	.short	0x0100
        /*0dee*/ 	.byte	0x08
	.zero		1


	//   ....[16]....
        /*0df0*/ 	.word	0x000007b0
        /*0df4*/ 	.word	0x000000ff
        /*0df8*/ 	.word	0x00013298
        /*0dfc*/ 	.short	0x0100
        /*0dfe*/ 	.byte	0x08
	.zero		1


	//   ....[17]....
        /*0e00*/ 	.word	0x000007c0
        /*0e04*/ 	.word	0x000000ff
        /*0e08*/ 	.word	0x000132a8
        /*0e0c*/ 	.short	0x0100
        /*0e0e*/ 	.byte	0x08
	.zero		1


	//   ....[18]....
        /*0e10*/ 	.word	0x000008f0
        /*0e14*/ 	.word	0x000000ff
        /*0e18*/ 	.word	0x000132b0
        /*0e1c*/ 	.short	0x0100
        /*0e1e*/ 	.byte	0x08
	.zero		1


	//   ....[19]....
        /*0e20*/ 	.word	0x00000900
        /*0e24*/ 	.word	0x000000ff
        /*0e28*/ 	.word	0x000132c0
        /*0e2c*/ 	.short	0x0100
        /*0e2e*/ 	.byte	0x08
	.zero		1


	//   ....[20]....
        /*0e30*/ 	.word	0x00000910
        /*0e34*/ 	.word	0x000000ff
        /*0e38*/ 	.word	0x000132b8
        /*0e3c*/ 	.short	0x0100
        /*0e3e*/ 	.byte	0x08
	.zero		1


	//   ....[21]....
        /*0e40*/ 	.word	0x00000920
        /*0e44*/ 	.word	0x000000ff
        /*0e48*/ 	.word	0x000132c8
        /*0e4c*/ 	.short	0x0100
        /*0e4e*/ 	.byte	0x08
	.zero		1


	//   ....[22]....
        /*0e50*/ 	.word	0x00002c30
        /*0e54*/ 	.word	0x0000004c
        /*0e58*/ 	.word	0x00013290
        /*0e5c*/ 	.short	0x010a
        /*0e5e*/ 	.byte	0x3f
	.zero		1


	//   ....[23]....
        /*0e60*/ 	.word	0x00003d30
        /*0e64*/ 	.word	0x0000004c
        /*0e68*/ 	.word	0x00013290
        /*0e6c*/ 	.short	0x010a
        /*0e6e*/ 	.byte	0x3f
	.zero		1


	//   ....[24]....
        /*0e70*/ 	.word	0x00004dd0
        /*0e74*/ 	.word	0x0000004c
        /*0e78*/ 	.word	0x00013290
        /*0e7c*/ 	.short	0x010a
        /*0e7e*/ 	.byte	0x3f
	.zero		1


	//   ....[25]....
        /*0e80*/ 	.word	0x00004fb0
        /*0e84*/ 	.word	0x00000004
        /*0e88*/ 	.word	0x00000000
        /*0e8c*/ 	.short	0x0101
        /*0e8e*/ 	.byte	0x3f
	.zero		1


	//   ....[26]....
        /*0e90*/ 	.word	0x00004ff0
        /*0e94*/ 	.word	0x0000004c
        /*0e98*/ 	.word	0x000132b0
        /*0e9c*/ 	.short	0x010a
        /*0e9e*/ 	.byte	0x3f
	.zero		1


	//   ....[27]....
        /*0ea0*/ 	.word	0x00005270
        /*0ea4*/ 	.word	0x0000004c
        /*0ea8*/ 	.word	0x00000000
        /*0eac*/ 	.short	0x0101
        /*0eae*/ 	.byte	0x3f
	.zero		1


	//   ....[28]....
        /*0eb0*/ 	.word	0x00005ff0
        /*0eb4*/ 	.word	0x00000012
        /*0eb8*/ 	.word	0x00013200
        /*0ebc*/ 	.short	0x010a
        /*0ebe*/ 	.byte	0x3f
	.zero		1


	//   ....[29]....
        /*0ec0*/ 	.word	0x00006040
        /*0ec4*/ 	.word	0x00000012
        /*0ec8*/ 	.word	0x00013200
        /*0ecc*/ 	.short	0x010a
        /*0ece*/ 	.byte	0x3f
	.zero		1


	//   ....[30]....
        /*0ed0*/ 	.word	0x000067b0
        /*0ed4*/ 	.word	0x00000012
        /*0ed8*/ 	.word	0x00013200
        /*0edc*/ 	.short	0x010a
        /*0ede*/ 	.byte	0x3f
	.zero		1


	//   ....[31]....
        /*0ee0*/ 	.word	0x00007c50
        /*0ee4*/ 	.word	0x00000012
        /*0ee8*/ 	.word	0x00013200
        /*0eec*/ 	.short	0x010a
        /*0eee*/ 	.byte	0x3f
	.zero		1


	//   ....[32]....
        /*0ef0*/ 	.word	0x00008de0
        /*0ef4*/ 	.word	0x0000000c
        /*0ef8*/ 	.word	0x00013230
        /*0efc*/ 	.short	0x010a
        /*0efe*/ 	.byte	0x3f
	.zero		1


	//   ....[33]....
        /*0f00*/ 	.word	0x00008e90
        /*0f04*/ 	.word	0x0000000c
        /*0f08*/ 	.word	0x00013230
        /*0f0c*/ 	.short	0x010a
        /*0f0e*/ 	.byte	0x3f
	.zero		1


	//   ....[34]....
        /*0f10*/ 	.word	0x00009b20
        /*0f14*/ 	.word	0x00000018
        /*0f18*/ 	.word	0x00000000
        /*0f1c*/ 	.short	0x0101
        /*0f1e*/ 	.byte	0x3f
	.zero		1


	//   ....[35]....
        /*0f20*/ 	.word	0x0000d8f0
        /*0f24*/ 	.word	0x00000000
        /*0f28*/ 	.word	0x00013230
        /*0f2c*/ 	.short	0x010a
        /*0f2e*/ 	.byte	0x3f
	.zero		1


	//   ....[36]....
        /*0f30*/ 	.word	0x0000d980
        /*0f34*/ 	.word	0x00000000
        /*0f38*/ 	.word	0x00013230
        /*0f3c*/ 	.short	0x010a
        /*0f3e*/ 	.byte	0x3f
	.zero		1


	//   ....[37]....
        /*0f40*/ 	.word	0x0000df40
        /*0f44*/ 	.word	0x00000014
        /*0f48*/ 	.word	0x00013250
        /*0f4c*/ 	.short	0x010a
        /*0f4e*/ 	.byte	0x3f
	.zero		1


	//   ....[38]....
        /*0f50*/ 	.word	0x0000df90
        /*0f54*/ 	.word	0x00000014
        /*0f58*/ 	.word	0x00013250
        /*0f5c*/ 	.short	0x010a
        /*0f5e*/ 	.byte	0x3f
	.zero		1


	//   ....[39]....
        /*0f60*/ 	.word	0x0000ea80
        /*0f64*/ 	.word	0x00000000
        /*0f68*/ 	.word	0x00000000
        /*0f6c*/ 	.short	0x0101
        /*0f6e*/ 	.byte	0x3f
	.zero		1


	//   ....[40]....
        /*0f70*/ 	.word	0x00011f90
        /*0f74*/ 	.word	0x00000014
        /*0f78*/ 	.word	0x00000000
        /*0f7c*/ 	.short	0x0101
        /*0f7e*/ 	.byte	0x3f
	.zero		1


	//   ....[41]....
        /*0f80*/ 	.word	0x00012900
        /*0f84*/ 	.word	0x00000000
        /*0f88*/ 	.word	0x00013230
        /*0f8c*/ 	.short	0x010a
        /*0f8e*/ 	.byte	0x3f
	.zero		1


	//   ....[42]....
        /*0f90*/ 	.word	0x00012990
        /*0f94*/ 	.word	0x00000000
        /*0f98*/ 	.word	0x00013230
        /*0f9c*/ 	.short	0x010a
        /*0f9e*/ 	.byte	0x3f
	.zero		1


	//   ....[43]....
        /*0fa0*/ 	.word	0x00012f50
        /*0fa4*/ 	.word	0x00000014
        /*0fa8*/ 	.word	0x00013250
        /*0fac*/ 	.short	0x010a
        /*0fae*/ 	.byte	0x3f
	.zero		1


	//   ....[44]....
        /*0fb0*/ 	.word	0x00012fa0
        /*0fb4*/ 	.word	0x00000014
        /*0fb8*/ 	.word	0x00013250
        /*0fbc*/ 	.short	0x010a
        /*0fbe*/ 	.byte	0x3f
	.zero		1


	//   ....[45]....
        /*0fc0*/ 	.word	0x00015220
        /*0fc4*/ 	.word	0x00000086
        /*0fc8*/ 	.word	0x00000000
        /*0fcc*/ 	.short	0x0101
        /*0fce*/ 	.byte	0x3f
	.zero		1


	//   ....[46]....
        /*0fd0*/ 	.word	0x000157a0
        /*0fd4*/ 	.word	0x00000014
        /*0fd8*/ 	.word	0x00000000
        /*0fdc*/ 	.short	0x0101
        /*0fde*/ 	.byte	0x3f
	.zero		1


	//   ....[47]....
        /*0fe0*/ 	.word	0x00015950
        /*0fe4*/ 	.word	0x00000000
        /*0fe8*/ 	.word	0x00013230
        /*0fec*/ 	.short	0x010a
        /*0fee*/ 	.byte	0x3f
	.zero		1


	//   ....[48]....
        /*0ff0*/ 	.word	0x000159e0
        /*0ff4*/ 	.word	0x00000000
        /*0ff8*/ 	.word	0x00013230
        /*0ffc*/ 	.short	0x010a
        /*0ffe*/ 	.byte	0x3f
	.zero		1


	//   ....[49]....
        /*1000*/ 	.word	0x00015fa0
        /*1004*/ 	.word	0x00000014
        /*1008*/ 	.word	0x00013250
        /*100c*/ 	.short	0x010a
        /*100e*/ 	.byte	0x3f
	.zero		1


	//   ....[50]....
        /*1010*/ 	.word	0x00015ff0
        /*1014*/ 	.word	0x00000014
        /*1018*/ 	.word	0x00013250
        /*101c*/ 	.short	0x010a
        /*101e*/ 	.byte	0x3f
	.zero		1


	//   ....[51]....
        /*1020*/ 	.word	0x00016ae0
        /*1024*/ 	.word	0x00000000
        /*1028*/ 	.word	0x00000000
        /*102c*/ 	.short	0x0101
        /*102e*/ 	.byte	0x3f
	.zero		1


	//   ....[52]....
        /*1030*/ 	.word	0x0001a000
        /*1034*/ 	.word	0x00000014
        /*1038*/ 	.word	0x00000000
        /*103c*/ 	.short	0x0101
        /*103e*/ 	.byte	0x3f
	.zero		1


	//   ....[53]....
        /*1040*/ 	.word	0x0001a5d0
        /*1044*/ 	.word	0x00000009
        /*1048*/ 	.word	0x00013250
        /*104c*/ 	.short	0x010a
        /*104e*/ 	.byte	0x3f
	.zero		1


	//   ....[54]....
        /*1050*/ 	.word	0x0001a620
        /*1054*/ 	.word	0x00000009
        /*1058*/ 	.word	0x00013250
        /*105c*/ 	.short	0x010a
        /*105e*/ 	.byte	0x3f
	.zero		1


	//   ....[55]....
        /*1060*/ 	.word	0x0001aeb0
        /*1064*/ 	.word	0x00000009
        /*1068*/ 	.word	0x00000000
        /*106c*/ 	.short	0x0101
        /*106e*/ 	.byte	0x3f
	.zero		1


	//   ....[56]....
        /*1070*/ 	.word	0x0001c6a0
        /*1074*/ 	.word	0x00000002
        /*1078*/ 	.word	0x00000000
        /*107c*/ 	.short	0x0101
        /*107e*/ 	.byte	0x3f
	.zero		1


	//   ....[57]....
        /*1080*/ 	.word	0x0001caa0
        /*1084*/ 	.word	0x00000006
        /*1088*/ 	.word	0x00000000
        /*108c*/ 	.short	0x0101
        /*108e*/ 	.byte	0x3f
	.zero		1


	//   ....[58]....
        /*1090*/ 	.word	0x0001fae0
        /*1094*/ 	.word	0x00000013
        /*1098*/ 	.word	0x00013220
        /*109c*/ 	.short	0x010a
        /*109e*/ 	.byte	0x3f
	.zero		1


	//   ....[59]....
        /*10a0*/ 	.word	0x0001fb90
        /*10a4*/ 	.word	0x00000005
        /*10a8*/ 	.word	0x000132a0
        /*10ac*/ 	.short	0x010a
        /*10ae*/ 	.byte	0x3f
	.zero		1


	//   ....[60]....
        /*10b0*/ 	.word	0x0001fdc0
        /*10b4*/ 	.word	0x00000005
        /*10b8*/ 	.word	0x000132c0
        /*10bc*/ 	.short	0x010a
        /*10be*/ 	.byte	0x3f
	.zero		1


	//   ....[61]....
        /*10c0*/ 	.word	0x00020110
        /*10c4*/ 	.word	0x00000005
        /*10c8*/ 	.word	0x000132a0
        /*10cc*/ 	.short	0x010a
        /*10ce*/ 	.byte	0x3f
	.zero		1


	//   ....[62]....
        /*10d0*/ 	.word	0x00020330
        /*10d4*/ 	.word	0x00000005
        /*10d8*/ 	.word	0x000132c0
        /*10dc*/ 	.short	0x010a
        /*10de*/ 	.byte	0x3f
	.zero		1


	//   ....[63]....
        /*10e0*/ 	.word	0x00021660
        /*10e4*/ 	.word	0x00000004
        /*10e8*/ 	.word	0x00013280
        /*10ec*/ 	.short	0x010a
        /*10ee*/ 	.byte	0x3f
	.zero		1


	//   ....[64]....
        /*10f0*/ 	.word	0x00021820
        /*10f4*/ 	.word	0x00000004
        /*10f8*/ 	.word	0x00013240
        /*10fc*/ 	.short	0x010a
        /*10fe*/ 	.byte	0x3f
	.zero		1


	//   ....[65]....
        /*1100*/ 	.word	0x00022460
        /*1104*/ 	.word	0x00000013
        /*1108*/ 	.word	0x00013200
        /*110c*/ 	.short	0x0107
        /*110e*/ 	.byte	0x3f
	.zero		1


	//   ....[66]....
        /*1110*/ 	.word	0x00022550
        /*1114*/ 	.word	0x00000013
        /*1118*/ 	.word	0x00013200
        /*111c*/ 	.short	0x0101
        /*111e*/ 	.byte	0x3f
	.zero		1


	//   ....[67]....
        /*1120*/ 	.word	0x00022570
        /*1124*/ 	.word	0x00000013
        /*1128*/ 	.word	0x00013220
        /*112c*/ 	.short	0x010a
        /*112e*/ 	.byte	0x3f
	.zero		1


	//   ....[68]....
        /*1130*/ 	.word	0x00022840
        /*1134*/ 	.word	0x00000004
        /*1138*/ 	.word	0x00013280
        /*113c*/ 	.short	0x010a
        /*113e*/ 	.byte	0x3f
	.zero		1


	//   ....[69]....
        /*1140*/ 	.word	0x00022a90
        /*1144*/ 	.word	0x00000004
        /*1148*/ 	.word	0x00013240
        /*114c*/ 	.short	0x010a
        /*114e*/ 	.byte	0x3f
	.zero		1


	//   ....[70]....
        /*1150*/ 	.word	0x00022d50
        /*1154*/ 	.word	0x00000003
        /*1158*/ 	.word	0x00013270
        /*115c*/ 	.short	0x010a
        /*115e*/ 	.byte	0x3f
	.zero		1


	//   ....[71]....
        /*1160*/ 	.word	0x00022dd0
        /*1164*/ 	.word	0x00000003
        /*1168*/ 	.word	0x00013260
        /*116c*/ 	.short	0x010a
        /*116e*/ 	.byte	0x3f
	.zero		1


	//   ....[72]....
        /*1170*/ 	.word	0x000230d0
        /*1174*/ 	.word	0x00000003
        /*1178*/ 	.word	0x00013250
        /*117c*/ 	.short	0x0101
        /*117e*/ 	.byte	0x3f
	.zero		1


	//   ....[73]....
        /*1180*/ 	.word	0x00023150
        /*1184*/ 	.word	0x00000003
        /*1188*/ 	.word	0x00000000
        /*118c*/ 	.short	0x0101
        /*118e*/ 	.byte	0x3f
	.zero		1


	//   ....[74]....
        /*1190*/ 	.word	0x00023340
        /*1194*/ 	.word	0x00000003
        /*1198*/ 	.word	0x00013270
        /*119c*/ 	.short	0x010a
        /*119e*/ 	.byte	0x3f
	.zero		1


	//   ....[75]....
        /*11a0*/ 	.word	0x000233b0
        /*11a4*/ 	.word	0x00000003
        /*11a8*/ 	.word	0x00013260
        /*11ac*/ 	.short	0x010a
        /*11ae*/ 	.byte	0x3f
	.zero		1


	//   ....[76]....
        /*11b0*/ 	.word	0x000236b0
        /*11b4*/ 	.word	0x00000003
        /*11b8*/ 	.word	0x00013250
        /*11bc*/ 	.short	0x0101
        /*11be*/ 	.byte	0x3f
	.zero		1


	//   ....[77]....
        /*11c0*/ 	.word	0x00023700
        /*11c4*/ 	.word	0x00000000
        /*11c8*/ 	.word	0x00000000
        /*11cc*/ 	.short	0x0101
        /*11ce*/ 	.byte	0x3f
	.zero		1


	//   ....[78]....
        /*11d0*/ 	.word	0x00024840
        /*11d4*/ 	.word	0x00000009
        /*11d8*/ 	.word	0x00013220
        /*11dc*/ 	.short	0x010a
        /*11de*/ 	.byte	0x3f
	.zero		1


	//   ....[79]....
        /*11e0*/ 	.word	0x000249d0
        /*11e4*/ 	.word	0x00000007
        /*11e8*/ 	.word	0x00000000
        /*11ec*/ 	.short	0x010a
        /*11ee*/ 	.byte	0x3f
	.zero		1


	//   ....[80]....
        /*11f0*/ 	.word	0x00024a40
        /*11f4*/ 	.word	0x00000003
        /*11f8*/ 	.word	0x00000000
        /*11fc*/ 	.short	0x010a
        /*11fe*/ 	.byte	0x3f
	.zero		1


	//   ....[81]....
        /*1200*/ 	.word	0x00024a90
        /*1204*/ 	.word	0x00000003
        /*1208*/ 	.word	0x00013260
        /*120c*/ 	.short	0x010a
        /*120e*/ 	.byte	0x3f
	.zero		1


	//   ....[82]....
        /*1210*/ 	.word	0x00024ae0
        /*1214*/ 	.word	0x00000005
        /*1218*/ 	.word	0x00013260
        /*121c*/ 	.short	0x010a
        /*121e*/ 	.byte	0x3f
	.zero		1


	//   ....[83]....
        /*1220*/ 	.word	0x00024b20
        /*1224*/ 	.word	0x00000003
        /*1228*/ 	.word	0x00013280
        /*122c*/ 	.short	0x010a
        /*122e*/ 	.byte	0x3f
	.zero		1


	//   ....[84]....
        /*1230*/ 	.word	0x00024b40
        /*1234*/ 	.word	0x00000005
        /*1238*/ 	.word	0x00013280
        /*123c*/ 	.short	0x010a
        /*123e*/ 	.byte	0x3f
	.zero		1


	//   ....[85]....
        /*1240*/ 	.word	0x00024ba0
        /*1244*/ 	.word	0x0000004c
        /*1248*/ 	.word	0x00013290
        /*124c*/ 	.short	0x010a
        /*124e*/ 	.byte	0x3f
	.zero		1


	//   ....[86]....
        /*1250*/ 	.word	0x00024bf0
        /*1254*/ 	.word	0x0000004c
        /*1258*/ 	.word	0x00013290
        /*125c*/ 	.short	0x010a
        /*125e*/ 	.byte	0x3f
	.zero		1


	//   ....[87]....
        /*1260*/ 	.word	0x00024c40
        /*1264*/ 	.word	0x0000004c
        /*1268*/ 	.word	0x00013290
        /*126c*/ 	.short	0x010a
        /*126e*/ 	.byte	0x3f
	.zero		1


	//   ....[88]....
        /*1270*/ 	.word	0x00024c90
        /*1274*/ 	.word	0x0000004c
        /*1278*/ 	.word	0x000132b0
        /*127c*/ 	.short	0x010a
        /*127e*/ 	.byte	0x3f
	.zero		1


	//   ....[89]....
        /*1280*/ 	.word	0x00024e90
        /*1284*/ 	.word	0x00000012
        /*1288*/ 	.word	0x00013200
        /*128c*/ 	.short	0x010a
        /*128e*/ 	.byte	0x3f
	.zero		1


	//   ....[90]....
        /*1290*/ 	.word	0x00025090
        /*1294*/ 	.word	0x00000012
        /*1298*/ 	.word	0x00013200
        /*129c*/ 	.short	0x010a
        /*129e*/ 	.byte	0x3f
	.zero		1


	//   ....[91]....
        /*12a0*/ 	.word	0x000250e0
        /*12a4*/ 	.word	0x0000000c
        /*12a8*/ 	.word	0x00013230
        /*12ac*/ 	.short	0x010a
        /*12ae*/ 	.byte	0x3f
	.zero		1


	//   ....[92]....
        /*12b0*/ 	.word	0x00025130
        /*12b4*/ 	.word	0x00000000
        /*12b8*/ 	.word	0x00013230
        /*12bc*/ 	.short	0x010a
        /*12be*/ 	.byte	0x3f
	.zero		1


	//   ....[93]....
        /*12c0*/ 	.word	0x00025180
        /*12c4*/ 	.word	0x00000014
        /*12c8*/ 	.word	0x00013250
        /*12cc*/ 	.short	0x010a
        /*12ce*/ 	.byte	0x3f
	.zero		1


	//   ....[94]....
        /*12d0*/ 	.word	0x000251d0
        /*12d4*/ 	.word	0x00000000
        /*12d8*/ 	.word	0x00013230
        /*12dc*/ 	.short	0x010a
        /*12de*/ 	.byte	0x3f
	.zero		1


	//   ....[95]....
        /*12e0*/ 	.word	0x00025220
        /*12e4*/ 	.word	0x00000014
        /*12e8*/ 	.word	0x00013250
        /*12ec*/ 	.short	0x010a
        /*12ee*/ 	.byte	0x3f
	.zero		1


	//   ....[96]....
        /*12f0*/ 	.word	0x00025270
        /*12f4*/ 	.word	0x00000000
        /*12f8*/ 	.word	0x00013230
        /*12fc*/ 	.short	0x010a
        /*12fe*/ 	.byte	0x3f
	.zero		1


	//   ....[97]....
        /*1300*/ 	.word	0x000252c0
        /*1304*/ 	.word	0x00000014
        /*1308*/ 	.word	0x00013250
        /*130c*/ 	.short	0x010a
        /*130e*/ 	.byte	0x3f
	.zero		1


	//   ....[98]....
        /*1310*/ 	.word	0x00025310
        /*1314*/ 	.word	0x00000009
        /*1318*/ 	.word	0x00013250
        /*131c*/ 	.short	0x010a
        /*131e*/ 	.byte	0x3f
	.zero		1


	//   ....[99]....
        /*1320*/ 	.word	0x000254b0
        /*1324*/ 	.word	0x00000013
        /*1328*/ 	.word	0x00013220
        /*132c*/ 	.short	0x010a
        /*132e*/ 	.byte	0x3f
	.zero		1


	//   ....[100]....
        /*1330*/ 	.word	0x00025500
        /*1334*/ 	.word	0x00000005
        /*1338*/ 	.word	0x000132a0
        /*133c*/ 	.short	0x010a
        /*133e*/ 	.byte	0x3f
	.zero		1


	//   ....[101]....
        /*1340*/ 	.word	0x00025550
        /*1344*/ 	.word	0x00000005
        /*1348*/ 	.word	0x000132c0
        /*134c*/ 	.short	0x010a
        /*134e*/ 	.byte	0x3f
	.zero		1


	//   ....[102]....
        /*1350*/ 	.word	0x000255a0
        /*1354*/ 	.word	0x00000005
        /*1358*/ 	.word	0x000132a0
        /*135c*/ 	.short	0x010a
        /*135e*/ 	.byte	0x3f
	.zero		1


	//   ....[103]....
        /*1360*/ 	.word	0x000255f0
        /*1364*/ 	.word	0x00000005
        /*1368*/ 	.word	0x000132c0
        /*136c*/ 	.short	0x010a
        /*136e*/ 	.byte	0x3f
	.zero		1


	//   ....[104]....
        /*1370*/ 	.word	0x00025790
        /*1374*/ 	.word	0x00000004
        /*1378*/ 	.word	0x00013280
        /*137c*/ 	.short	0x010a
        /*137e*/ 	.byte	0x3f
	.zero		1


	//   ....[105]....
        /*1380*/ 	.word	0x000257e0
        /*1384*/ 	.word	0x00000004
        /*1388*/ 	.word	0x00013240
        /*138c*/ 	.short	0x010a
        /*138e*/ 	.byte	0x3f
	.zero		1


	//   ....[106]....
        /*1390*/ 	.word	0x00025fb0
        /*1394*/ 	.word	0x00000013
        /*1398*/ 	.word	0x00013220
        /*139c*/ 	.short	0x010a
        /*139e*/ 	.byte	0x3f
	.zero		1


	//   ....[107]....
        /*13a0*/ 	.word	0x00026000
        /*13a4*/ 	.word	0x00000004
        /*13a8*/ 	.word	0x00013280
        /*13ac*/ 	.short	0x010a
        /*13ae*/ 	.byte	0x3f
	.zero		1


	//   ....[108]....
        /*13b0*/ 	.word	0x00026050
        /*13b4*/ 	.word	0x00000004
        /*13b8*/ 	.word	0x00013240
        /*13bc*/ 	.short	0x010a
        /*13be*/ 	.byte	0x3f
	.zero		1


	//   ....[109]....
        /*13c0*/ 	.word	0x000260a0
        /*13c4*/ 	.word	0x00000003
        /*13c8*/ 	.word	0x00013270
        /*13cc*/ 	.short	0x010a
        /*13ce*/ 	.byte	0x3f
	.zero		1


	//   ....[110]....
        /*13d0*/ 	.word	0x000260f0
        /*13d4*/ 	.word	0x00000003
        /*13d8*/ 	.word	0x00013260
        /*13dc*/ 	.short	0x010a
        /*13de*/ 	.byte	0x3f
	.zero		1


	//   ....[111]....
        /*13e0*/ 	.word	0x00026140
        /*13e4*/ 	.word	0x00000003
        /*13e8*/ 	.word	0x00013270
        /*13ec*/ 	.short	0x010a
        /*13ee*/ 	.byte	0x3f
	.zero		1


	//   ....[112]....
        /*13f0*/ 	.word	0x00026190
        /*13f4*/ 	.word	0x00000003
        /*13f8*/ 	.word	0x00013260
        /*13fc*/ 	.short	0x010a
        /*13fe*/ 	.byte	0x3f
	.zero		1


	//   ....[113]....
        /*1400*/ 	.word	0x00026bf0
        /*1404*/ 	.word	0x00000009
        /*1408*/ 	.word	0x00013220
        /*140c*/ 	.short	0x010a
        /*140e*/ 	.byte	0x3f
	.zero		1


	//   ....[114]....
        /*1410*/ 	.word	0x00026d90
        /*1414*/ 	.word	0x00000007
        /*1418*/ 	.word	0x00000000
        /*141c*/ 	.short	0x010a
        /*141e*/ 	.byte	0x3f
	.zero		1


	//   ....[115]....
        /*1420*/ 	.word	0x00026de0
        /*1424*/ 	.word	0x00000003
        /*1428*/ 	.word	0x00000000
        /*142c*/ 	.short	0x010a
        /*142e*/ 	.byte	0x3f
	.zero		1


	//   ....[116]....
        /*1430*/ 	.word	0x00026e30
        /*1434*/ 	.word	0x00000003
        /*1438*/ 	.word	0x00013260
        /*143c*/ 	.short	0x010a
        /*143e*/ 	.byte	0x3f
	.zero		1


	//   ....[117]....
        /*1440*/ 	.word	0x00026e80
        /*1444*/ 	.word	0x00000005
        /*1448*/ 	.word	0x00013260
        /*144c*/ 	.short	0x010a
        /*144e*/ 	.byte	0x3f
	.zero		1


	//   ....[118]....
        /*1450*/ 	.word	0x00026ed0
        /*1454*/ 	.word	0x00000003
        /*1458*/ 	.word	0x00013280
        /*145c*/ 	.short	0x010a
        /*145e*/ 	.byte	0x3f
	.zero		1


	//----- nvinfo : EIATTR_NUM_MBARRIERS
	.align		4
.L_237:
        /*1460*/ 	.byte	0x03, 0x38
        /*1462*/ 	.short	0x0016


	//----- nvinfo : EIATTR_EXIT_INSTR_OFFSETS
	.align		4
        /*1464*/ 	.byte	0x04, 0x1c
        /*1466*/ 	.short	(.L_239 - .L_238)


	//   ....[0]....
.L_238:
        /*1468*/ 	.word	0x00024b90


	//----- nvinfo : EIATTR_MAX_THREADS
	.align		4
.L_239:
        /*146c*/ 	.byte	0x04, 0x05
        /*146e*/ 	.short	(.L_241 - .L_240)
.L_240:
        /*1470*/ 	.word	0x00000200
        /*1474*/ 	.word	0x00000001
        /*1478*/ 	.word	0x00000001


	//----- nvinfo : EIATTR_CRS_STACK_SIZE
	.align		4
.L_241:
        /*147c*/ 	.byte	0x04, 0x1e
        /*147e*/ 	.short	(.L_243 - .L_242)
.L_242:
        /*1480*/ 	.word	0x00000000


	//----- nvinfo : EIATTR_CBANK_PARAM_SIZE
	.align		4
.L_243:
        /*1484*/ 	.byte	0x03, 0x19
        /*1486*/ 	.short	0x0af0


	//----- nvinfo : EIATTR_PARAM_CBANK
	.align		4
        /*1488*/ 	.byte	0x04, 0x0a
        /*148a*/ 	.short	(.L_245 - .L_244)
	.align		4
.L_244:
        /*148c*/ 	.word	index@(.nv.constant0._ZN7cutlass13device_kernelIN5flash11enable_sm90INS1_16FlashAttnFwdSm90INS1_25CollectiveMainloopFwdSm90ILi2EN4cute5tupleIJNS5_1CILi1EEES8_S8_EEENS6_IJNS7_ILi192EEENS7_ILi160EEENS7_ILi64EEEEEELi64ENS_12float_e4m3_tEfNS_4arch4Sm90ELb0ELb1ELb1ELb1ELb0ELb1ELb0ELb1ELb1ELb1ELb1ELb0EEENS1_21CollectiveEpilogueFwdINS6_IJSA_SC_SB_EEES9_NS_10bfloat16_tESG_Li384ELb1ELb1ELb1ELb1EEENS1_36VarlenDynamicPersistentTileSchedulerILi192ELi160ELi384ELi128ELb1ELb1ELb1ELb1ELb0ELb1EEEEEEEEEvNT_6ParamsE)
        /*1490*/ 	.short	0x0210
        /*1492*/ 	.short	0x0af0


	//----- nvinfo : EIATTR_SW_WAR
	.align		4
.L_245:
        /*1494*/ 	.byte	0x04, 0x36
        /*1496*/ 	.short	(.L_247 - .L_246)
.L_246:
        /*1498*/ 	.word	0x00000008
.L_247:


//--------------------- .nv.info._ZN7cutlass13device_kernelIN5flash11enable_sm90INS1_16FlashAttnFwdSm90INS1_25CollectiveMainloopFwdSm90ILi2EN4cute5tupleIJNS5_1CILi1EEES8_S8_EEENS6_IJNS7_ILi192EEENS7_ILi160EEENS7_ILi64EEEEEELi64ENS_12float_e4m3_tEfNS_4arch4Sm90ELb1ELb0ELb1ELb0ELb0ELb0ELb0ELb1ELb1ELb1ELb1ELb0EEENS1_21CollectiveEpilogueFwdINS6_IJSA_SC_SB_EEES9_NS_10bfloat16_tESG_Li384ELb0ELb1ELb1ELb1EEENS1_19SingleTileSchedulerILb0ELb1ELb1ELi192EEEEEEEEEvNT_6ParamsE --------------------------
	.section	.nv.info._ZN7cutlass13device_kernelIN5flash11enable_sm90INS1_16FlashAttnFwdSm90INS1_25CollectiveMainloopFwdSm90ILi2EN4cute5tupleIJNS5_1CILi1EEES8_S8_EEENS6_IJNS7_ILi192EEENS7_ILi160EEENS7_ILi64EEEEEELi64ENS_12float_e4m3_tEfNS_4arch4Sm90ELb1ELb0ELb1ELb0ELb0ELb0ELb0ELb1ELb1ELb1ELb1ELb0EEENS1_21CollectiveEpilogueFwdINS6_IJSA_SC_SB_EEES9_NS_10bfloat16_tESG_Li384ELb0ELb1ELb1ELb1EEENS1_19SingleTileSchedulerILb0ELb1ELb1ELi192EEEEEEEEEvNT_6ParamsE,"",@"SHT_CUDA_INFO"
	.sectionflags	@""
	.align	4


	//----- nvinfo : EIATTR_CUDA_API_VERSION
	.align		4
        /*0000*/ 	.byte	0x04, 0x37
        /*0002*/ 	.short	(.L_249 - .L_248)
.L_248:
        /*0004*/ 	.word	0x00000082


	//----- nvinfo : EIATTR_KPARAM_INFO
	.align		4
.L_249:
        /*0008*/ 	.byte	0x04, 0x17
        /*000a*/ 	.short	(.L_251 - .L_250)
.L_250:
        /*000c*/ 	.word	0x00000000
        /*0010*/ 	.short	0x0000
        /*0012*/ 	.short	0x0070
        /*0014*/ 	.byte	0x00, 0xf0, 0x01, 0x28


	//----- nvinfo : EIATTR_SPARSE_MMA_MASK
	.align		4
.L_251:
        /*0018*/ 	.byte	0x03, 0x50
        /*001a*/ 	.short	0x0000


	//----- nvinfo : EIATTR_MAXREG_COUNT
	.align		4
        /*001c*/ 	.byte	0x03, 0x1b
        /*001e*/ 	.short	0x0080


	//----- nvinfo : EIATTR_NUM_BARRIERS
	.align		4
        /*0020*/ 	.byte	0x02, 0x4c
        /*0022*/ 	.byte	0x09
	.zero		1


	//----- nvinfo : EIATTR_EXTERNS
	.align		4
        /*0024*/ 	.byte	0x04, 0x0f
        /*0026*/ 	.short	(.L_253 - .L_252)


	//   ....[0]....
	.align		4
.L_252:
        /*0028*/ 	.word	index@(__assertfail)


	//----- nvinfo : EIATTR_ANNOTATIONS
	.align		4
.L_253:
        /*002c*/ 	.byte	0x04, 0x55
        /*002e*/ 	.short	(.L_255 - .L_254)


	//   ....[0]....
.L_254:
        /* <DEDUP_REMOVED lines=34> */


	//----- nvinfo : EIATTR_MERCURY_ISA_VERSION
	.align		4
.L_255:
        /*0238*/ 	.byte	0x03, 0x5f
        /*023a*/ 	.short	0x0101


	//----- nvinfo : EIATTR_INT_WARP_WIDE_INSTR_OFFSETS
	.align		4
        /*023c*/ 	.byte	0x04, 0x31
        /*023e*/ 	.short	(.L_257 - .L_256)


	//   ....[0]....
.L_256:
        /*0240*/ 	.word	0x00000130


	//   ....[1]....
        /*0244*/ 	.word	0x00000170


	//   ....[2]....
        /*0248*/ 	.word	0x000001e0


	//----- nvinfo : EIATTR_COOP_GROUP_MASK_REGIDS
	.align		4
.L_257:
        /*024c*/ 	.byte	0x04, 0x29
        /*024e*/ 	.short	(.L_259 - .L_258)


	//   ....[0]....
.L_258:
        /*0250*/ 	.word	0xffffffff


	//   ....[1]....
        /*0254*/ 	.word	0xffffffff


	//   ....[2]....
        /*0258*/ 	.word	0xffffffff


	//   ....[3]....
        /*025c*/ 	.word	0xffffffff


	//   ....[4]....
        /*0260*/ 	.word	0xffffffff


	//   ....[5]....
        /*0264*/ 	.word	0xffffffff


	//   ....[6]....
        /*0268*/ 	.word	0xffffffff


	//   ....[7]....
        /*026c*/ 	.word	0xffffffff


	//   ....[8]....
        /*0270*/ 	.word	0xffffffff


	//   ....[9]....
        /*0274*/ 	.word	0xffffffff


	//   ....[10]....
        /*0278*/ 	.word	0xffffffff


	//   ....[11]....
        /*027c*/ 	.word	0xffffffff


	//   ....[12]....
        /*0280*/ 	.word	0xffffffff


	//   ....[13]....
        /*0284*/ 	.word	0xffffffff


	//   ....[14]....
        /*0288*/ 	.word	0xffffffff


	//   ....[15]....
        /*028c*/ 	.word	0xffffffff


	//   ....[16]....
        /*0290*/ 	.word	0xffffffff


	//   ....[17]....
        /*0294*/ 	.word	0xffffffff


	//   ....[18]....
        /*0298*/ 	.word	0xffffffff


	//   ....[19]....
        /*029c*/ 	.word	0xffffffff


	//   ....[20]....
        /*02a0*/ 	.word	0xffffffff


	//   ....[21]....
        /*02a4*/ 	.word	0xffffffff


	//   ....[22]....
        /*02a8*/ 	.word	0xffffffff


	//   ....[23]....
        /*02ac*/ 	.word	0xffffffff


	//   ....[24]....
        /*02b0*/ 	.word	0xffffffff


	//   ....[25]....
        /*02b4*/ 	.word	0xffffffff


	//   ....[26]....
        /*02b8*/ 	.word	0xffffffff


	//   ....[27]....
        /*02bc*/ 	.word	0xffffffff


	//   ....[28]....
        /*02c0*/ 	.word	0xffffffff


	//   ....[29]....
        /*02c4*/ 	.word	0xffffffff


	//   ....[30]....
        /*02c8*/ 	.word	0xffffffff


	//   ....[31]....
        /*02cc*/ 	.word	0xffffffff


	//   ....[32]....
        /*02d0*/ 	.word	0xffffffff


	//   ....[33]....
        /*02d4*/ 	.word	0xffffffff


	//   ....[34]....
        /*02d8*/ 	.word	0xffffffff


	//   ....[35]....
        /*02dc*/ 	.word	0xffffffff


	//   ....[36]....
        /*02e0*/ 	.word	0xffffffff


	//   ....[37]....
        /*02e4*/ 	.word	0xffffffff


	//   ....[38]....
        /*02e8*/ 	.word	0xffffffff


	//   ....[39]....
        /*02ec*/ 	.word	0xffffffff


	//   ....[40]....
        /*02f0*/ 	.word	0xffffffff


	//   ....[41]....
        /*02f4*/ 	.word	0xffffffff


	//   ....[42]....
        /*02f8*/ 	.word	0xffffffff


	//   ....[43]....
        /*02fc*/ 	.word	0xffffffff


	//   ....[44]....
        /*0300*/ 	.word	0xffffffff


	//   ....[45]....
        /*0304*/ 	.word	0xffffffff


	//   ....[46]....
        /*0308*/ 	.word	0xffffffff


	//   ....[47]....
        /*030c*/ 	.word	0xffffffff


	//   ....[48]....
        /*0310*/ 	.word	0xffffffff


	//   ....[49]....
        /*0314*/ 	.word	0xffffffff


	//   ....[50]....
        /*0318*/ 	.word	0xffffffff


	//   ....[51]....
        /*031c*/ 	.word	0xffffffff


	//   ....[52]....
        /*0320*/ 	.word	0xffffffff


	//   ....[53]....
        /*0324*/ 	.word	0xffffffff


	//   ....[54]....
        /*0328*/ 	.word	0xffffffff


	//   ....[55]....
        /*032c*/ 	.word	0xffffffff


	//   ....[56]....
        /*0330*/ 	.word	0xffffffff


	//   ....[57]....
        /*0334*/ 	.word	0xffffffff


	//   ....[58]....
        /*0338*/ 	.word	0xffffffff


	//   ....[59]....
        /*033c*/ 	.word	0xffffffff


	//   ....[60]....
        /*0340*/ 	.word	0xffffffff


	//   ....[61]....
        /*0344*/ 	.word	0xffffffff


	//   ....[62]....
        /*0348*/ 	.word	0xffffffff


	//   ....[63]....
        /*034c*/ 	.word	0xffffffff


	//   ....[64]....
        /*0350*/ 	.word	0xffffffff


	//   ....[65]....
        /*0354*/ 	.word	0xffffffff


	//   ....[66]....
        /*0358*/ 	.word	0xffffffff


	//   ....[67]....
        /*035c*/ 	.word	0xffffffff


	//   ....[68]....
        /*0360*/ 	.word	0xffffffff


	//   ....[69]....
        /*0364*/ 	.word	0xffffffff


	//   ....[70]....
        /*0368*/ 	.word	0xffffffff


	//   ....[71]....
        /*036c*/ 	.word	0xffffffff


	//   ....[72]....
        /*0370*/ 	.word	0xffffffff


	//   ....[73]....
        /*0374*/ 	.word	0xffffffff


	//   ....[74]....
        /*0378*/ 	.word	0xffffffff


	//   ....[75]....
        /*037c*/ 	.word	0xffffffff


	//   ....[76]....
        /*0380*/ 	.word	0xffffffff


	//   ....[77]....
        /*0384*/ 	.word	0xffffffff


	//   ....[78]....
        /*0388*/ 	.word	0xffffffff


	//   ....[79]....
        /*038c*/ 	.word	0xffffffff


	//   ....[80]....
        /*0390*/ 	.word	0xffffffff


	//   ....[81]....
        /*0394*/ 	.word	0xffffffff


	//   ....[82]....
        /*0398*/ 	.word	0xffffffff


	//   ....[83]....
        /*039c*/ 	.word	0x0500000f


	//   ....[84]....
        /*03a0*/ 	.word	0x0500000f


	//   ....[85]....
        /*03a4*/ 	.word	0x0500000f


	//   ....[86]....
        /*03a8*/ 	.word	0x0500000f


	//   ....[87]....
        /*03ac*/ 	.word	0x0500000f


	//   ....[88]....
        /*03b0*/ 	.word	0x0500000f


	//   ....[89]....
        /*03b4*/ 	.word	0x0500000f


	//   ....[90]....
        /*03b8*/ 	.word	0x0500000f


	//   ....[91]....
        /*03bc*/ 	.word	0x0500000f


	//   ....[92]....
        /*03c0*/ 	.word	0x0500000f


	//   ....[93]....
        /*03c4*/ 	.word	0x0500000f


	//   ....[94]....
        /*03c8*/ 	.word	0x0500000f


	//   ....[95]....
        /*03cc*/ 	.word	0x0500000f


	//----- nvinfo : EIATTR_COOP_GROUP_INSTR_OFFSETS
	.align		4
.L_259:
        /*03d0*/ 	.byte	0x04, 0x28
        /*03d2*/ 	.short	(.L_261 - .L_260)


	//   ....[0]....
.L_260:
        /*03d4*/ 	.word	0x00000060


	//   ....[1]....
        /*03d8*/ 	.word	0x00000140


	//   ....[2]....
        /*03dc*/ 	.word	0x00000190


	//   ....[3]....
        /*03e0*/ 	.word	0x000003c0


	//   ....[4]....
        /*03e4*/ 	.word	0x00000520


	//   ....[5]....
        /*03e8*/ 	.word	0x00000640


	//   ....[6]....
        /*03ec*/ 	.word	0x000007a0


	//   ....[7]....
        /*03f0*/ 	.word	0x00001150


	//   ....[8]....
        /*03f4*/ 	.word	0x000022f0


	//   ....[9]....
        /*03f8*/ 	.word	0x000027e0


	//   ....[10]....
        /*03fc*/ 	.word	0x00002ff0


	//   ....[11]....
        /*0400*/ 	.word	0x00003050


	//   ....[12]....
        /*0404*/ 	.word	0x00003ce0


	//   ....[13]....
        /*0408*/ 	.word	0x00003d50


	//   ....[14]....
        /*040c*/ 	.word	0x00005960


	//   ....[15]....
        /*0410*/ 	.word	0x000066b0


	//   ....[16]....
        /*0414*/ 	.word	0x00006750


	//   ....[17]....
        /*0418*/ 	.word	0x000067f0


	//   ....[18]....
        /*041c*/ 	.word	0x000073d0


	//   ....[19]....
        /*0420*/ 	.word	0x00007460


	//   ....[20]....
        /*0424*/ 	.word	0x00009c70


	//   ....[21]....
        /*0428*/ 	.word	0x00009c90


	//   ....[22]....
        /*042c*/ 	.word	0x00009cf0


	//   ....[23]....
        /*0430*/ 	.word	0x00009d00


	//   ....[24]....
        /*0434*/ 	.word	0x0000bc40


	//   ....[25]....
        /*0438*/ 	.word	0x0000bc50


	//   ....[26]....
        /*043c*/ 	.word	0x0000bcd0


	//   ....[27]....
        /*0440*/ 	.word	0x0000bcf0


	//   ....[28]....
        /*0444*/ 	.word	0x0000c830


	//   ....[29]....
        /*0448*/ 	.word	0x0000c840


	//   ....[30]....
        /*044c*/ 	.word	0x0000c850


	//   ....[31]....
        /*0450*/ 	.word	0x0000c860


	//   ....[32]....
        /*0454*/ 	.word	0x0000c870


	//   ....[33]....
        /*0458*/ 	.word	0x0000c880


	//   ....[34]....
        /*045c*/ 	.word	0x0000c8a0


	//   ....[35]....
        /*0460*/ 	.word	0x0000c8b0


	//   ....[36]....
        /*0464*/ 	.word	0x0000c8e0


	//   ....[37]....
        /*0468*/ 	.word	0x0000c8f0


	//   ....[38]....
        /*046c*/ 	.word	0x0000c900


	//   ....[39]....
        /*0470*/ 	.word	0x0000c930


	//   ....[40]....
        /*0474*/ 	.word	0x0000c950


	//   ....[41]....
        /*0478*/ 	.word	0x0000c960


	//   ....[42]....
        /*047c*/ 	.word	0x0000c980


	//   ....[43]....
        /*0480*/ 	.word	0x0000c990


	//   ....[44]....
        /*0484*/ 	.word	0x0000c9a0


	//   ....[45]....
        /*0488*/ 	.word	0x0000c9b0


	//   ....[46]....
        /*048c*/ 	.word	0x0000c9c0


	//   ....[47]....
        /*0490*/ 	.word	0x0000c9d0


	//   ....[48]....
        /*0494*/ 	.word	0x0000ca00


	//   ....[49]....
        /*0498*/ 	.word	0x0000ca60


	//   ....[50]....
        /*049c*/ 	.word	0x0000ca90


	//   ....[51]....
        /*04a0*/ 	.word	0x0000cab0


	//   ....[52]....
        /*04a4*/ 	.word	0x0000cae0


	//   ....[53]....
        /*04a8*/ 	.word	0x0000caf0


	//   ....[54]....
        /*04ac*/ 	.word	0x0000cb00


	//   ....[55]....
        /*04b0*/ 	.word	0x0000cb10


	//   ....[56]....
        /*04b4*/ 	.word	0x0000cb20


	//   ....[57]....
        /*04b8*/ 	.word	0x0000cb30


	//   ....[58]....
        /*04bc*/ 	.word	0x0000cb40


	//   ....[59]....
        /*04c0*/ 	.word	0x0000cb50


	//   ....[60]....
        /*04c4*/ 	.word	0x0000cdf0


	//   ....[61]....
        /*04c8*/ 	.word	0x0000ce30


	//   ....[62]....
        /*04cc*/ 	.word	0x0000ce70


	//   ....[63]....
        /*04d0*/ 	.word	0x0000cea0


	//   ....[64]....
        /*04d4*/ 	.word	0x0000cee0


	//   ....[65]....
        /*04d8*/ 	.word	0x0000cf10


	//   ....[66]....
        /*04dc*/ 	.word	0x0000d2d0


	//   ....[67]....
        /*04e0*/ 	.word	0x0000d300


	//   ....[68]....
        /*04e4*/ 	.word	0x0000daf0


	//   ....[69]....
        /*04e8*/ 	.word	0x0000e8b0


	//   ....[70]....
        /*04ec*/ 	.word	0x0000f3a0


	//   ....[71]....
        /*04f0*/ 	.word	0x0000f3e0


	//   ....[72]....
        /*04f4*/ 	.word	0x0000f410


	//   ....[73]....
        /*04f8*/ 	.word	0x0000f420


	//   ....[74]....
        /*04fc*/ 	.word	0x0000f430


	//   ....[75]....
        /*0500*/ 	.word	0x0000f450


	//   ....[76]....
        /*0504*/ 	.word	0x0000f490


	//   ....[77]....
        /*0508*/ 	.word	0x0000f4f0


	//   ....[78]....
        /*050c*/ 	.word	0x0000f510


	//   ....[79]....
        /*0510*/ 	.word	0x0000f590


	//   ....[80]....
        /*0514*/ 	.word	0x0000f5d0


	//   ....[81]....
        /*0518*/ 	.word	0x0000f600


	//   ....[82]....
        /*051c*/ 	.word	0x00010810


	//   ....[83]....
        /*0520*/ 	.word	0x00010dc0


	//   ....[84]....
        /*0524*/ 	.word	0x00010f90


	//   ....[85]....
        /*0528*/ 	.word	0x00010fe0


	//   ....[86]....
        /*052c*/ 	.word	0x00011110


	//   ....[87]....
        /*0530*/ 	.word	0x00011160


	//   ....[88]....
        /*0534*/ 	.word	0x000111c0


	//   ....[89]....
        /*0538*/ 	.word	0x00011290


	//   ....[90]....
        /*053c*/ 	.word	0x000112f0


	//   ....[91]....
        /*0540*/ 	.word	0x000113b0


	//   ....[92]....
        /*0544*/ 	.word	0x00011440


	//   ....[93]....
        /*0548*/ 	.word	0x000114f0


	//   ....[94]....
        /*054c*/ 	.word	0x00011560


	//   ....[95]....
        /*0550*/ 	.word	0x00011620


	//----- nvinfo : EIATTR_REG_RECONFIG
	.align		4
.L_261:
        /*0554*/ 	.byte	0x01, 0x54
	.zero		2


	//----- nvinfo : EIATTR_SYSCALL_OFFSETS
	.align		4
        /*0558*/ 	.byte	0x04, 0x46
        /*055a*/ 	.short	(.L_263 - .L_262)


	//   ....[0]....
.L_262:
        /*055c*/ 	.word	0x00001320


	//   ....[1]....
        /*0560*/ 	.word	0x0000e2f0


	//   ....[2]....
        /*0564*/ 	.word	0x0000e430


	//   ....[3]....
        /*0568*/ 	.word	0x0000e570


	//   ....[4]....
        /*056c*/ 	.word	0x0000e690


	//   ....[5]....
        /*0570*/ 	.word	0x0000ef60


	//----- nvinfo : EIATTR_MBARRIER_INSTR_OFFSETS
	.align		4
.L_263:
        /*0574*/ 	.byte	0x04, 0x39
        /*0576*/ 	.short	(.L_265 - .L_264)


	//   ....[0]....
.L_264:
        /*0578*/ 	.word	0x00000270
        /*057c*/ 	.word	0x000000ff
        /*0580*/ 	.word	0x00012400
        /*0584*/ 	.short	0x0100
        /*0586*/ 	.byte	0x08
	.zero		1


	//   ....[1]....
        /*0588*/ 	.word	0x00000280
        /*058c*/ 	.word	0x000000ff
        /*0590*/ 	.word	0x00012420
        /*0594*/ 	.short	0x0100
        /*0596*/ 	.byte	0x08
	.zero		1


	//   ....[2]....
        /*0598*/ 	.word	0x00000370
        /*059c*/ 	.word	0x000000ff
        /*05a0*/ 	.word	0x00012430
        /*05a4*/ 	.short	0x0100
        /*05a6*/ 	.byte	0x08
	.zero		1


	//   ....[3]....
        /*05a8*/ 	.word	0x00000380
        /*05ac*/ 	.word	0x000000ff
        /*05b0*/ 	.word	0x00012440
        /*05b4*/ 	.short	0x0100
        /*05b6*/ 	.byte	0x08
	.zero		1


	//   ....[4]....
        /*05b8*/ 	.word	0x00000390
        /*05bc*/ 	.word	0x000000ff
        /*05c0*/ 	.word	0x00012438
        /*05c4*/ 	.short	0x0100
        /*05c6*/ 	.byte	0x08
	.zero		1


	//   ....[5]....
        /*05c8*/ 	.word	0x000003a0
        /*05cc*/ 	.word	0x000000ff
        /*05d0*/ 	.word	0x00012448
        /*05d4*/ 	.short	0x0100
        /*05d6*/ 	.byte	0x08
	.zero		1


	//   ....[6]....
        /*05d8*/ 	.word	0x000004d0
        /*05dc*/ 	.word	0x000000ff
        /*05e0*/ 	.word	0x00012450
        /*05e4*/ 	.short	0x0100
        /*05e6*/ 	.byte	0x08
	.zero		1


	//   ....[7]....
        /*05e8*/ 	.word	0x000004e0
        /*05ec*/ 	.word	0x000000ff
        /*05f0*/ 	.word	0x00012460
        /*05f4*/ 	.short	0x0100
        /*05f6*/ 	.byte	0x08
	.zero		1


	//   ....[8]....
        /*05f8*/ 	.word	0x000004f0
        /*05fc*/ 	.word	0x000000ff
        /*0600*/ 	.word	0x00012458
        /*0604*/ 	.short	0x0100
        /*0606*/ 	.byte	0x08
	.zero		1


	//   ....[9]....
        /*0608*/ 	.word	0x00000500
        /*060c*/ 	.word	0x000000ff
        /*0610*/ 	.word	0x00012468
        /*0614*/ 	.short	0x0100
        /*0616*/ 	.byte	0x08
	.zero		1


	//   ....[10]....
        /*0618*/ 	.word	0x000005f0
        /*061c*/ 	.word	0x000000ff
        /*0620*/ 	.word	0x00012470
        /*0624*/ 	.short	0x0100
        /*0626*/ 	.byte	0x06
	.zero		1


	//   ....[11]....
        /*0628*/ 	.word	0x00000600
        /*062c*/ 	.word	0x000000ff
        /*0630*/ 	.word	0x00012480
        /*0634*/ 	.short	0x0100
        /*0636*/ 	.byte	0x06
	.zero		1


	//   ....[12]....
        /*0638*/ 	.word	0x00000610
        /*063c*/ 	.word	0x000000ff
        /*0640*/ 	.word	0x00012478
        /*0644*/ 	.short	0x0100
        /*0646*/ 	.byte	0x06
	.zero		1


	//   ....[13]....
        /*0648*/ 	.word	0x00000620
        /*064c*/ 	.word	0x000000ff
        /*0650*/ 	.word	0x00012488
        /*0654*/ 	.short	0x0100
        /*0656*/ 	.byte	0x06
	.zero		1


	//   ....[14]....
        /*0658*/ 	.word	0x00000750
        /*065c*/ 	.word	0x000000ff
        /*0660*/ 	.word	0x00012490
        /*0664*/ 	.short	0x0100
        /*0666*/ 	.byte	0x08
	.zero		1


	//   ....[15]....
        /*0668*/ 	.word	0x00000760
        /*066c*/ 	.word	0x000000ff
        /*0670*/ 	.word	0x000124a0
        /*0674*/ 	.short	0x0100
        /*0676*/ 	.byte	0x08
	.zero		1


	//   ....[16]....
        /*0678*/ 	.word	0x00000770
        /*067c*/ 	.word	0x000000ff
        /*0680*/ 	.word	0x00012498
        /*0684*/ 	.short	0x0100
        /*0686*/ 	.byte	0x08
	.zero		1


	//   ....[17]....
        /*0688*/ 	.word	0x00000780
        /*068c*/ 	.word	0x000000ff
        /*0690*/ 	.word	0x000124a8
        /*0694*/ 	.short	0x0100
        /*0696*/ 	.byte	0x08
	.zero		1


	//   ....[18]....
        /*0698*/ 	.word	0x000008b0
        /*069c*/ 	.word	0x000000ff
        /*06a0*/ 	.word	0x000124b0
        /*06a4*/ 	.short	0x0100
        /*06a6*/ 	.byte	0x08
	.zero		1


	//   ....[19]....
        /*06a8*/ 	.word	0x000008c0
        /*06ac*/ 	.word	0x000000ff
        /*06b0*/ 	.word	0x000124c0
        /*06b4*/ 	.short	0x0100
        /*06b6*/ 	.byte	0x08
	.zero		1


	//   ....[20]....
        /*06b8*/ 	.word	0x000008d0
        /*06bc*/ 	.word	0x000000ff
        /*06c0*/ 	.word	0x000124b8
        /*06c4*/ 	.short	0x0100
        /*06c6*/ 	.byte	0x08
	.zero		1


	//   ....[21]....
        /*06c8*/ 	.word	0x000008e0
        /*06cc*/ 	.word	0x000000ff
        /*06d0*/ 	.word	0x000124c8
        /*06d4*/ 	.short	0x0100
        /*06d6*/ 	.byte	0x08
	.zero		1


	//   ....[22]....
        /*06d8*/ 	.word	0x000015f0
        /*06dc*/ 	.word	0x000000ff
        /*06e0*/ 	.word	0x00012400
        /*06e4*/ 	.short	0x010a
        /*06e6*/ 	.byte	0x30
	.zero		1


	//   ....[23]....
        /*06e8*/ 	.word	0x00001680
        /*06ec*/ 	.word	0x000000ff
        /*06f0*/ 	.word	0x00012430
        /*06f4*/ 	.short	0x010a
        /*06f6*/ 	.byte	0x30
	.zero		1


	//   ....[24]....
        /*06f8*/ 	.word	0x000016d0
        /*06fc*/ 	.word	0x000000ff
        /*0700*/ 	.word	0x00012430
        /*0704*/ 	.short	0x010a
        /*0706*/ 	.byte	0x30
	.zero		1


	//   ....[25]....
        /*0708*/ 	.word	0x00004090
        /*070c*/ 	.word	0x0000003d
        /*0710*/ 	.word	0x00000000
        /*0714*/ 	.short	0x0101
        /*0716*/ 	.byte	0x3f
	.zero		1


	//   ....[26]....
        /*0718*/ 	.word	0x00004e70
        /*071c*/ 	.word	0x000000ff
        /*0720*/ 	.word	0x00012430
        /*0724*/ 	.short	0x010a
        /*0726*/ 	.byte	0x13
	.zero		1


	//   ....[27]....
        /*0728*/ 	.word	0x00004eb0
        /*072c*/ 	.word	0x000000ff
        /*0730*/ 	.word	0x00012430
        /*0734*/ 	.short	0x010a
        /*0736*/ 	.byte	0x13
	.zero		1


	//   ....[28]....
        /*0738*/ 	.word	0x00005300
        /*073c*/ 	.word	0x000000ff
        /*0740*/ 	.word	0x00012450
        /*0744*/ 	.short	0x010a
        /*0746*/ 	.byte	0x0d
	.zero		1


	//   ....[29]....
        /*0748*/ 	.word	0x00005880
        /*074c*/ 	.word	0x000000ff
        /*0750*/ 	.word	0x00012450
        /*0754*/ 	.short	0x010a
        /*0756*/ 	.byte	0x0d
	.zero		1


	//   ....[30]....
        /*0758*/ 	.word	0x00007eb0
        /*075c*/ 	.word	0x00000004
        /*0760*/ 	.word	0x00000000
        /*0764*/ 	.short	0x0101
        /*0766*/ 	.byte	0x3f
	.zero		1


	//   ....[31]....
        /*0768*/ 	.word	0x00008110
        /*076c*/ 	.word	0x000000ff
        /*0770*/ 	.word	0x00000000
        /*0774*/ 	.short	0x0101
        /*0776*/ 	.byte	0x0a
	.zero		1


	//   ....[32]....
        /*0778*/ 	.word	0x00008880
        /*077c*/ 	.word	0x000000ff
        /*0780*/ 	.word	0x00012430
        /*0784*/ 	.short	0x010a
        /*0786*/ 	.byte	0x16
	.zero		1


	//   ....[33]....
        /*0788*/ 	.word	0x000088c0
        /*078c*/ 	.word	0x000000ff
        /*0790*/ 	.word	0x00012430
        /*0794*/ 	.short	0x010a
        /*0796*/ 	.byte	0x16
	.zero		1


	//   ....[34]....
        /*0798*/ 	.word	0x00008d00
        /*079c*/ 	.word	0x000000ff
        /*07a0*/ 	.word	0x00012450
        /*07a4*/ 	.short	0x010a
        /*07a6*/ 	.byte	0x0d
	.zero		1


	//   ....[35]....
        /*07a8*/ 	.word	0x00009c30
        /*07ac*/ 	.word	0x000000ff
        /*07b0*/ 	.word	0x00012450
        /*07b4*/ 	.short	0x010a
        /*07b6*/ 	.byte	0x0d
	.zero		1


	//   ....[36]....
        /*07b8*/ 	.word	0x0000aff0
        /*07bc*/ 	.word	0x00000004
        /*07c0*/ 	.word	0x00000000
        /*07c4*/ 	.short	0x0101
        /*07c6*/ 	.byte	0x3f
	.zero		1


	//   ....[37]....
        /*07c8*/ 	.word	0x0000b230
        /*07cc*/ 	.word	0x000000ff
        /*07d0*/ 	.word	0x00000000
        /*07d4*/ 	.short	0x0101
        /*07d6*/ 	.byte	0x0a
	.zero		1


	//   ....[38]....
        /*07d8*/ 	.word	0x0000b730
        /*07dc*/ 	.word	0x000000ff
        /*07e0*/ 	.word	0x00012450
        /*07e4*/ 	.short	0x010a
        /*07e6*/ 	.byte	0x11
	.zero		1


	//   ....[39]....
        /*07e8*/ 	.word	0x0000b770
        /*07ec*/ 	.word	0x000000ff
        /*07f0*/ 	.word	0x00012450
        /*07f4*/ 	.short	0x010a
        /*07f6*/ 	.byte	0x11
	.zero		1


	//   ....[40]....
        /*07f8*/ 	.word	0x0000bfd0
        /*07fc*/ 	.word	0x000000ff
        /*0800*/ 	.word	0x00000000
        /*0804*/ 	.short	0x0101
        /*0806*/ 	.byte	0x04
	.zero		1


	//   ....[41]....
        /*0808*/ 	.word	0x0000ced0
        /*080c*/ 	.word	0x000000ff
        /*0810*/ 	.word	0x00000000
        /*0814*/ 	.short	0x0101
        /*0816*/ 	.byte	0x04
	.zero		1


	//   ....[42]....
        /*0818*/ 	.word	0x0000eac0
        /*081c*/ 	.word	0x000000ff
        /*0820*/ 	.word	0x00012480
        /*0824*/ 	.short	0x010a
        /*0826*/ 	.byte	0x26
	.zero		1


	//   ....[43]....
        /*0828*/ 	.word	0x0000ec20
        /*082c*/ 	.word	0x000000ff
        /*0830*/ 	.word	0x00012440
        /*0834*/ 	.short	0x010a
        /*0836*/ 	.byte	0x26
	.zero		1


	//   ....[44]....
        /*0838*/ 	.word	0x0000f720
        /*083c*/ 	.word	0x000000ff
        /*0840*/ 	.word	0x00012400
        /*0844*/ 	.short	0x0107
        /*0846*/ 	.byte	0x26
	.zero		1


	//   ....[45]....
        /*0848*/ 	.word	0x0000f760
        /*084c*/ 	.word	0x000000ff
        /*0850*/ 	.word	0x00012400
        /*0854*/ 	.short	0x0101
        /*0856*/ 	.byte	0x26
	.zero		1


	//   ....[46]....
        /*0858*/ 	.word	0x0000f770
        /*085c*/ 	.word	0x000000ff
        /*0860*/ 	.word	0x00012420
        /*0864*/ 	.short	0x010a
        /*0866*/ 	.byte	0x26
	.zero		1


	//   ....[47]....
        /*0868*/ 	.word	0x0000fa60
        /*086c*/ 	.word	0x00000009
        /*0870*/ 	.word	0x00012480
        /*0874*/ 	.short	0x010a
        /*0876*/ 	.byte	0x3f
	.zero		1


	//   ....[48]....
        /*0878*/ 	.word	0x0000fc60
        /*087c*/ 	.word	0x00000009
        /*0880*/ 	.word	0x00012440
        /*0884*/ 	.short	0x010a
        /*0886*/ 	.byte	0x3f
	.zero		1


	//   ....[49]....
        /*0888*/ 	.word	0x0000fed0
        /*088c*/ 	.word	0x00000003
        /*0890*/ 	.word	0x00012470
        /*0894*/ 	.short	0x010a
        /*0896*/ 	.byte	0x3f
	.zero		1


	//   ....[50]....
        /*0898*/ 	.word	0x0000ff30
        /*089c*/ 	.word	0x00000003
        /*08a0*/ 	.word	0x00012460
        /*08a4*/ 	.short	0x010a
        /*08a6*/ 	.byte	0x3f
	.zero		1


	//   ....[51]....
        /*08a8*/ 	.word	0x000101f0
        /*08ac*/ 	.word	0x00000003
        /*08b0*/ 	.word	0x00012450
        /*08b4*/ 	.short	0x0101
        /*08b6*/ 	.byte	0x3f
	.zero		1


	//   ....[52]....
        /*08b8*/ 	.word	0x00010260
        /*08bc*/ 	.word	0x00000002
        /*08c0*/ 	.word	0x00000000
        /*08c4*/ 	.short	0x0101
        /*08c6*/ 	.byte	0x3f
	.zero		1


	//   ....[53]....
        /*08c8*/ 	.word	0x00010360
        /*08cc*/ 	.word	0x00000000
        /*08d0*/ 	.word	0x00012470
        /*08d4*/ 	.short	0x010a
        /*08d6*/ 	.byte	0x3f
	.zero		1


	//   ....[54]....
        /*08d8*/ 	.word	0x00010400
        /*08dc*/ 	.word	0x00000000
        /*08e0*/ 	.word	0x00012460
        /*08e4*/ 	.short	0x010a
        /*08e6*/ 	.byte	0x3f
	.zero		1


	//   ....[55]....
        /*08e8*/ 	.word	0x000106c0
        /*08ec*/ 	.word	0x00000000
        /*08f0*/ 	.word	0x00012450
        /*08f4*/ 	.short	0x0101
        /*08f6*/ 	.byte	0x3f
	.zero		1


	//   ....[56]....
        /*08f8*/ 	.word	0x00010720
        /*08fc*/ 	.word	0x00000002
        /*0900*/ 	.word	0x00000000
        /*0904*/ 	.short	0x0101
        /*0906*/ 	.byte	0x3f
	.zero		1


	//   ....[57]....
        /*0908*/ 	.word	0x000107c0
        /*090c*/ 	.word	0x00000009
        /*0910*/ 	.word	0x00012420
        /*0914*/ 	.short	0x010a
        /*0916*/ 	.byte	0x3f
	.zero		1


	//   ....[58]....
        /*0918*/ 	.word	0x00010900
        /*091c*/ 	.word	0x00000006
        /*0920*/ 	.word	0x00000000
        /*0924*/ 	.short	0x010a
        /*0926*/ 	.byte	0x3f
	.zero		1


	//   ....[59]....
        /*0928*/ 	.word	0x00010970
        /*092c*/ 	.word	0x00000007
        /*0930*/ 	.word	0x00000000
        /*0934*/ 	.short	0x010a
        /*0936*/ 	.byte	0x3f
	.zero		1


	//   ....[60]....
        /*0938*/ 	.word	0x000109c0
        /*093c*/ 	.word	0x00000000
        /*0940*/ 	.word	0x00012460
        /*0944*/ 	.short	0x010a
        /*0946*/ 	.byte	0x3f
	.zero		1


	//   ....[61]....
        /*0948*/ 	.word	0x00010a10
        /*094c*/ 	.word	0x00000005
        /*0950*/ 	.word	0x00012460
        /*0954*/ 	.short	0x010a
        /*0956*/ 	.byte	0x3f
	.zero		1


	//   ....[62]....
        /*0958*/ 	.word	0x00010a50
        /*095c*/ 	.word	0x00000000
        /*0960*/ 	.word	0x00012480
        /*0964*/ 	.short	0x010a
        /*0966*/ 	.byte	0x3f
	.zero		1


	//   ....[63]....
        /*0968*/ 	.word	0x00010a70
        /*096c*/ 	.word	0x00000005
        /*0970*/ 	.word	0x00012480
        /*0974*/ 	.short	0x010a
        /*0976*/ 	.byte	0x3f
	.zero		1


	//   ....[64]....
        /*0978*/ 	.word	0x00010ae0
        /*097c*/ 	.word	0x00000003
        /*0980*/ 	.word	0x00012400
        /*0984*/ 	.short	0x010a
        /*0986*/ 	.byte	0x3f
	.zero		1


	//   ....[65]....
        /*0988*/ 	.word	0x00010b40
        /*098c*/ 	.word	0x00000003
        /*0990*/ 	.word	0x00012430
        /*0994*/ 	.short	0x010a
        /*0996*/ 	.byte	0x3f
	.zero		1


	//   ....[66]....
        /*0998*/ 	.word	0x00010ba0
        /*099c*/ 	.word	0x00000007
        /*09a0*/ 	.word	0x00012430
        /*09a4*/ 	.short	0x010a
        /*09a6*/ 	.byte	0x3f
	.zero		1


	//   ....[67]....
        /*09a8*/ 	.word	0x00010c00
        /*09ac*/ 	.word	0x00000079
        /*09b0*/ 	.word	0x00012450
        /*09b4*/ 	.short	0x010a
        /*09b6*/ 	.byte	0x3f
	.zero		1


	//   ....[68]....
        /*09b8*/ 	.word	0x00010c60
        /*09bc*/ 	.word	0x00000003
        /*09c0*/ 	.word	0x00012430
        /*09c4*/ 	.short	0x010a
        /*09c6*/ 	.byte	0x3f
	.zero		1


	//   ....[69]....
        /*09c8*/ 	.word	0x00010cc0
        /*09cc*/ 	.word	0x00000019
        /*09d0*/ 	.word	0x00012450
        /*09d4*/ 	.short	0x010a
        /*09d6*/ 	.byte	0x3f
	.zero		1


	//   ....[70]....
        /*09d8*/ 	.word	0x00010d20
        /*09dc*/ 	.word	0x00000017
        /*09e0*/ 	.word	0x00012450
        /*09e4*/ 	.short	0x010a
        /*09e6*/ 	.byte	0x3f
	.zero		1


	//   ....[71]....
        /*09e8*/ 	.word	0x00010e80
        /*09ec*/ 	.word	0x00000003
        /*09f0*/ 	.word	0x00012480
        /*09f4*/ 	.short	0x010a
        /*09f6*/ 	.byte	0x3f
	.zero		1


	//   ....[72]....
        /*09f8*/ 	.word	0x00010ee0
        /*09fc*/ 	.word	0x00000003
        /*0a00*/ 	.word	0x00012440
        /*0a04*/ 	.short	0x010a
        /*0a06*/ 	.byte	0x3f
	.zero		1


	//   ....[73]....
        /*0a08*/ 	.word	0x00011660
        /*0a0c*/ 	.word	0x00000003
        /*0a10*/ 	.word	0x00012420
        /*0a14*/ 	.short	0x010a
        /*0a16*/ 	.byte	0x3f
	.zero		1


	//   ....[74]....
        /*0a18*/ 	.word	0x000116b0
        /*0a1c*/ 	.word	0x00000009
        /*0a20*/ 	.word	0x00012480
        /*0a24*/ 	.short	0x010a
        /*0a26*/ 	.byte	0x3f
	.zero		1


	//   ....[75]....
        /*0a28*/ 	.word	0x00011700
        /*0a2c*/ 	.word	0x00000009
        /*0a30*/ 	.word	0x00012440
        /*0a34*/ 	.short	0x010a
        /*0a36*/ 	.byte	0x3f
	.zero		1


	//   ....[76]....
        /*0a38*/ 	.word	0x00011750
        /*0a3c*/ 	.word	0x00000003
        /*0a40*/ 	.word	0x00012470
        /*0a44*/ 	.short	0x010a
        /*0a46*/ 	.byte	0x3f
	.zero		1


	//   ....[77]....
        /*0a48*/ 	.word	0x000117a0
        /*0a4c*/ 	.word	0x00000003
        /*0a50*/ 	.word	0x00012460
        /*0a54*/ 	.short	0x010a
        /*0a56*/ 	.byte	0x3f
	.zero		1


	//   ....[78]....
        /*0a58*/ 	.word	0x000117f0
        /*0a5c*/ 	.word	0x00000000
        /*0a60*/ 	.word	0x00012470
        /*0a64*/ 	.short	0x010a
        /*0a66*/ 	.byte	0x3f
	.zero		1


	//   ....[79]....
        /*0a68*/ 	.word	0x00011840
        /*0a6c*/ 	.word	0x00000000
        /*0a70*/ 	.word	0x00012460
        /*0a74*/ 	.short	0x010a
        /*0a76*/ 	.byte	0x3f
	.zero		1


	//   ....[80]....
        /*0a78*/ 	.word	0x00011890
        /*0a7c*/ 	.word	0x00000009
        /*0a80*/ 	.word	0x00012420
        /*0a84*/ 	.short	0x010a
        /*0a86*/ 	.byte	0x3f
	.zero		1


	//   ....[81]....
        /*0a88*/ 	.word	0x000118e0
        /*0a8c*/ 	.word	0x00000006
        /*0a90*/ 	.word	0x00000000
        /*0a94*/ 	.short	0x010a
        /*0a96*/ 	.byte	0x3f
	.zero		1


	//   ....[82]....
        /*0a98*/ 	.word	0x00011930
        /*0a9c*/ 	.word	0x00000007
        /*0aa0*/ 	.word	0x00000000
        /*0aa4*/ 	.short	0x010a
        /*0aa6*/ 	.byte	0x3f
	.zero		1


	//   ....[83]....
        /*0aa8*/ 	.word	0x00011980
        /*0aac*/ 	.word	0x00000000
        /*0ab0*/ 	.word	0x00012460
        /*0ab4*/ 	.short	0x010a
        /*0ab6*/ 	.byte	0x3f
	.zero		1


	//   ....[84]....
        /*0ab8*/ 	.word	0x000119d0
        /*0abc*/ 	.word	0x00000005
        /*0ac0*/ 	.word	0x00012460
        /*0ac4*/ 	.short	0x010a
        /*0ac6*/ 	.byte	0x3f
	.zero		1


	//   ....[85]....
        /*0ac8*/ 	.word	0x00011a20
        /*0acc*/ 	.word	0x00000000
        /*0ad0*/ 	.word	0x00012480
        /*0ad4*/ 	.short	0x010a
        /*0ad6*/ 	.byte	0x3f
	.zero		1


	//----- nvinfo : EIATTR_NUM_MBARRIERS
	.align		4
.L_265:
        /*0ad8*/ 	.byte	0x03, 0x38
        /*0ada*/ 	.short	0x0016


	//----- nvinfo : EIATTR_EXIT_INSTR_OFFSETS
	.align		4
        /*0adc*/ 	.byte	0x04, 0x1c
        /*0ade*/ 	.short	(.L_267 - .L_266)


	//   ....[0]....
.L_266:
        /*0ae0*/ 	.word	0x00010ac0


	//----- nvinfo : EIATTR_MAX_THREADS
	.align		4
.L_267:
        /*0ae4*/ 	.byte	0x04, 0x05
        /*0ae6*/ 	.short	(.L_269 - .L_268)
.L_268:
        /*0ae8*/ 	.word	0x00000200
        /*0aec*/ 	.word	0x00000001
        /*0af0*/ 	.word	0x00000001


	//----- nvinfo : EIATTR_CRS_STACK_SIZE
	.align		4
.L_269:
        /*0af4*/ 	.byte	0x04, 0x1e
        /*0af6*/ 	.short	(.L_271 - .L_270)
.L_270:
        /*0af8*/ 	.word	0x00000000


	//----- nvinfo : EIATTR_CBANK_PARAM_SIZE
	.align		4
.L_271:
        /*0afc*/ 	.byte	0x03, 0x19
        /*0afe*/ 	.short	0x0a70


	//----- nvinfo : EIATTR_PARAM_CBANK
	.align		4
        /*0b00*/ 	.byte	0x04, 0x0a
        /*0b02*/ 	.short	(.L_273 - .L_272)
	.align		4
.L_272:
        /*0b04*/ 	.word	index@(.nv.constant0._ZN7cutlass13device_kernelIN5flash11enable_sm90INS1_16FlashAttnFwdSm90INS1_25CollectiveMainloopFwdSm90ILi2EN4cute5tupleIJNS5_1CILi1EEES8_S8_EEENS6_IJNS7_ILi192EEENS7_ILi160EEENS7_ILi64EEEEEELi64ENS_12float_e4m3_tEfNS_4arch4Sm90ELb1ELb0ELb1ELb0ELb0ELb0ELb0ELb1ELb1ELb1ELb1ELb0EEENS1_21CollectiveEpilogueFwdINS6_IJSA_SC_SB_EEES9_NS_10bfloat16_tESG_Li384ELb0ELb1ELb1ELb1EEENS1_19SingleTileSchedulerILb0ELb1ELb1ELi192EEEEEEEEEvNT_6ParamsE)
        /*0b08*/ 	.short	0x0210
        /*0b0a*/ 	.short	0x0a70


	//----- nvinfo : EIATTR_SW_WAR
	.align		4
.L_273:
        /*0b0c*/ 	.byte	0x04, 0x36
        /*0b0e*/ 	.short	(.L_275 - .L_274)
.L_274:
        /*0b10*/ 	.word	0x00000008
.L_275:


//--------------------- .nv.info._ZN7cutlass13device_kernelIN5flash11enable_sm90INS1_16FlashAttnFwdSm90INS1_25CollectiveMainloopFwdSm90ILi2EN4cute5tupleIJNS5_1CILi1EEES8_S8_EEENS6_IJNS7_ILi192EEENS7_ILi160EEENS7_ILi64EEEEEELi64ENS_12float_e4m3_tEfNS_4arch4Sm90ELb1ELb0ELb1ELb1ELb0ELb0ELb0ELb1ELb1ELb1ELb1ELb0EEENS1_21CollectiveEpilogueFwdINS6_IJSA_SC_SB_EEES9_NS_10bfloat16_tESG_Li384ELb1ELb1ELb1ELb1EEENS1_36VarlenDynamicPersistentTileSchedulerILi192ELi160ELi384ELi128ELb1ELb1ELb1ELb1ELb1ELb1EEEEEEEEEvNT_6ParamsE --------------------------
	.section	.nv.info._ZN7cutlass13device_kernelIN5flash11enable_sm90INS1_16FlashAttnFwdSm90INS1_25CollectiveMainloopFwdSm90ILi2EN4cute5tupleIJNS5_1CILi1EEES8_S8_EEENS6_IJNS7_ILi192EEENS7_ILi160EEENS7_ILi64EEEEEELi64ENS_12float_e4m3_tEfNS_4arch4Sm90ELb1ELb0ELb1ELb1ELb0ELb0ELb0ELb1ELb1ELb1ELb1ELb0EEENS1_21CollectiveEpilogueFwdINS6_IJSA_SC_SB_EEES9_NS_10bfloat16_tESG_Li384ELb1ELb1ELb1ELb1EEENS1_36VarlenDynamicPersistentTileSchedulerILi192ELi160ELi384ELi128ELb1ELb1ELb1ELb1ELb1ELb1EEEEEEEEEvNT_6ParamsE,"",@"SHT_CUDA_INFO"
	.sectionflags	@""
	.align	4


	//----- nvinfo : EIATTR_CUDA_API_VERSION
	.align		4
        /*0000*/ 	.byte	0x04, 0x37
        /*0002*/ 	.short	(.L_277 - .L_276)
.L_276:
        /*0004*/ 	.word	0x00000082


	//----- nvinfo : EIATTR_KPARAM_INFO
	.align		4
.L_277:
        /*0008*/ 	.byte	0x04, 0x17
        /*000a*/ 	.short	(.L_279 - .L_278)
.L_278:
        /*000c*/ 	.word	0x00000000
        /*0010*/ 	.short	0x0000
        /*0012*/ 	.short	0x0070
        /*0014*/ 	.byte	0x00, 0xf0, 0x01, 0x2a


	//----- nvinfo : EIATTR_SPARSE_MMA_MASK
	.align		4
.L_279:
        /*0018*/ 	.byte	0x03, 0x50
        /*001a*/ 	.short	0x0000


	//----- nvinfo : EIATTR_MAXREG_COUNT
	.align		4
        /*001c*/ 	.byte	0x03, 0x1b
        /*001e*/ 	.short	0x0080


	//----- nvinfo : EIATTR_NUM_BARRIERS
	.align		4
        /*0020*/ 	.byte	0x02, 0x4c
        /*0022*/ 	.byte	0x09
	.zero		1


	//----- nvinfo : EIATTR_EXTERNS
	.align		4
        /*0024*/ 	.byte	0x04, 0x0f
        /*0026*/ 	.short	(.L_281 - .L_280)


	//   ....[0]....
	.align		4
.L_280:
        /*0028*/ 	.word	index@(__assertfail)


	//----- nvinfo : EIATTR_ANNOTATIONS
	.align		4
.L_281:
        /*002c*/ 	.byte	0x04, 0x55
        /*002e*/ 	.short	(.L_283 - .L_282)


	//   ....[0]....
.L_282:
        /* <DEDUP_REMOVED lines=11> */


	//----- nvinfo : EIATTR_MERCURY_ISA_VERSION
	.align		4
.L_283:
        /*00c8*/ 	.byte	0x03, 0x5f
        /*00ca*/ 	.short	0x0101


	//----- nvinfo : EIATTR_UNUSED_LOAD_BYTE_OFFSET
	.align		4
        /*00cc*/ 	.byte	0x04, 0x44
        /*00ce*/ 	.short	(.L_285 - .L_284)


	//   ....[0]....
.L_284:
        /*00d0*/ 	.word	0x00000a00
        /*00d4*/ 	.word	0x0000fff0


	//   ....[1]....
        /*00d8*/ 	.word	0x0000bfd0
        /*00dc*/ 	.word	0x0000fff0


	//----- nvinfo : EIATTR_INT_WARP_WIDE_INSTR_OFFSETS
	.align		4
.L_285:
        /*00e0*/ 	.byte	0x04, 0x31
        /*00e2*/ 	.short	(.L_287 - .L_286)


	//   ....[0]....
.L_286:
        /*00e4*/ 	.word	0x00000130


	//   ....[1]....
        /*00e8*/ 	.word	0x00000170


	//   ....[2]....
        /*00ec*/ 	.word	0x000001e0


	//   ....[3]....
        /*00f0*/ 	.word	0x00010670


	//   ....[4]....
        /*00f4*/ 	.word	0x00010700


	//   ....[5]....
        /*00f8*/ 	.word	0x00012a30


	//   ....[6]....
        /*00fc*/ 	.word	0x00012ac0


	//----- nvinfo : EIATTR_COOP_GROUP_MASK_REGIDS
	.align		4
.L_287:
        /*0100*/ 	.byte	0x04, 0x29
        /*0102*/ 	.short	(.L_289 - .L_288)


	//   ....[0]....
.L_288:
        /*0104*/ 	.word	0xffffffff


	//   ....[1]....
        /*0108*/ 	.word	0xffffffff


	//   ....[2]....
        /*010c*/ 	.word	0xffffffff


	//   ....[3]....
        /*0110*/ 	.word	0xffffffff


	//   ....[4]....
        /*0114*/ 	.word	0xffffffff


	//   ....[5]....
        /*0118*/ 	.word	0xffffffff


	//   ....[6]....
        /*011c*/ 	.word	0xffffffff


	//   ....[7]....
        /*0120*/ 	.word	0xffffffff


	//   ....[8]....
        /*0124*/ 	.word	0xffffffff


	//   ....[9]....
        /*0128*/ 	.word	0xffffffff


	//   ....[10]....
        /*012c*/ 	.word	0xffffffff


	//   ....[11]....
        /*0130*/ 	.word	0xffffffff


	//   ....[12]....
        /*0134*/ 	.word	0xffffffff


	//   ....[13]....
        /*0138*/ 	.word	0xffffffff


	//   ....[14]....
        /*013c*/ 	.word	0xffffffff


	//   ....[15]....
        /*0140*/ 	.word	0xffffffff


	//   ....[16]....
        /*0144*/ 	.word	0xffffffff


	//   ....[17]....
        /*0148*/ 	.word	0xffffffff


	//   ....[18]....
        /*014c*/ 	.word	0xffffffff


	//   ....[19]....
        /*0150*/ 	.word	0xffffffff


	//   ....[20]....
        /*0154*/ 	.word	0xffffffff


	//   ....[21]....
        /*0158*/ 	.word	0xffffffff


	//   ....[22]....
        /*015c*/ 	.word	0xffffffff


	//   ....[23]....
        /*0160*/ 	.word	0xffffffff


	//   ....[24]....
        /*0164*/ 	.word	0xffffffff


	//   ....[25]....
        /*0168*/ 	.word	0xffffffff


	//   ....[26]....
        /*016c*/ 	.word	0xffffffff


	//   ....[27]....
        /*0170*/ 	.word	0xffffffff


	//   ....[28]....
        /*0174*/ 	.word	0xffffffff


	//   ....[29]....
        /*0178*/ 	.word	0xffffffff


	//   ....[30]....
        /*017c*/ 	.word	0xffffffff


	//   ....[31]....
        /*0180*/ 	.word	0xffffffff


	//   ....[32]....
        /*0184*/ 	.word	0xffffffff


	//   ....[33]....
        /*0188*/ 	.word	0xffffffff


	//   ....[34]....
        /*018c*/ 	.word	0xffffffff


	//   ....[35]....
        /*0190*/ 	.word	0xffffffff


	//   ....[36]....
        /*0194*/ 	.word	0xffffffff


	//   ....[37]....
        /*0198*/ 	.word	0xffffffff


	//   ....[38]....
        /*019c*/ 	.word	0xffffffff


	//   ....[39]....
        /*01a0*/ 	.word	0xffffffff


	//   ....[40]....
        /*01a4*/ 	.word	0xffffffff


	//   ....[41]....
        /*01a8*/ 	.word	0xffffffff


	//   ....[42]....
        /*01ac*/ 	.word	0xffffffff


	//   ....[43]....
        /*01b0*/ 	.word	0xffffffff


	//   ....[44]....
        /*01b4*/ 	.word	0xffffffff


	//   ....[45]....
        /*01b8*/ 	.word	0xffffffff


	//   ....[46]....
        /*01bc*/ 	.word	0xffffffff


	//   ....[47]....
        /*01c0*/ 	.word	0xffffffff


	//   ....[48]....
        /*01c4*/ 	.word	0xffffffff


	//   ....[49]....
        /*01c8*/ 	.word	0xffffffff


	//   ....[50]....
        /*01cc*/ 	.word	0xffffffff


	//   ....[51]....
        /*01d0*/ 	.word	0xffffffff


	//   ....[52]....
        /*01d4*/ 	.word	0xffffffff


	//   ....[53]....
        /*01d8*/ 	.word	0xffffffff


	//   ....[54]....
        /*01dc*/ 	.word	0xffffffff


	//   ....[55]....
        /*01e0*/ 	.word	0xffffffff


	//   ....[56]....
        /*01e4*/ 	.word	0xffffffff


	//   ....[57]....
        /*01e8*/ 	.word	0xffffffff


	//   ....[58]....
        /*01ec*/ 	.word	0xffffffff


	//   ....[59]....
        /*01f0*/ 	.word	0xffffffff


	//   ....[60]....
        /*01f4*/ 	.word	0xffffffff


	//   ....[61]....
        /*01f8*/ 	.word	0xffffffff


	//   ....[62]....
        /*01fc*/ 	.word	0xffffffff


	//   ....[63]....
        /*0200*/ 	.word	0xffffffff


	//   ....[64]....
        /*0204*/ 	.word	0xffffffff


	//   ....[65]....
        /*0208*/ 	.word	0xffffffff


	//   ....[66]....
        /*020c*/ 	.word	0xffffffff


	//   ....[67]....
        /*0210*/ 	.word	0xffffffff


	//   ....[68]....
        /*0214*/ 	.word	0xffffffff


	//   ....[69]....
        /*0218*/ 	.word	0xffffffff


	//   ....[70]....
        /*021c*/ 	.word	0xffffffff


	//   ....[71]....
        /*0220*/ 	.word	0xffffffff


	//   ....[72]....
        /*0224*/ 	.word	0xffffffff


	//   ....[73]....
        /*0228*/ 	.word	0xffffffff


	//   ....[74]....
        /*022c*/ 	.word	0xffffffff


	//   ....[75]....
        /*0230*/ 	.word	0xffffffff


	//   ....[76]....
        /*0234*/ 	.word	0xffffffff


	//   ....[77]....
        /*0238*/ 	.word	0xffffffff


	//   ....[78]....
        /*023c*/ 	.word	0xffffffff


	//   ....[79]....
        /*0240*/ 	.word	0xffffffff


	//   ....[80]....
        /*0244*/ 	.word	0xffffffff


	//   ....[81]....
        /*0248*/ 	.word	0xffffffff


	//   ....[82]....
        /*024c*/ 	.word	0xffffffff


	//   ....[83]....
        /*0250*/ 	.word	0xffffffff


	//   ....[84]....
        /*0254*/ 	.word	0xffffffff


	//   ....[85]....
        /*0258*/ 	.word	0xffffffff


	//   ....[86]....
        /*025c*/ 	.word	0xffffffff


	//   ....[87]....
        /*0260*/ 	.word	0xffffffff


	//   ....[88]....
        /*0264*/ 	.word	0xffffffff


	//   ....[89]....
        /*0268*/ 	.word	0xffffffff


	//   ....[90]....
        /*026c*/ 	.word	0xffffffff


	//   ....[91]....
        /*0270*/ 	.word	0xffffffff


	//   ....[92]....
        /*0274*/ 	.word	0xffffffff


	//   ....[93]....
        /*0278*/ 	.word	0xffffffff


	//   ....[94]....
        /*027c*/ 	.word	0xffffffff


	//   ....[95]....
        /*0280*/ 	.word	0xffffffff


	//   ....[96]....
        /*0284*/ 	.word	0xffffffff


	//   ....[97]....
        /*0288*/ 	.word	0xffffffff


	//   ....[98]....
        /*028c*/ 	.word	0xffffffff


	//   ....[99]....
        /*0290*/ 	.word	0xffffffff


	//   ....[100]....
        /*0294*/ 	.word	0xffffffff


	//   ....[101]....
        /*0298*/ 	.word	0xffffffff


	//   ....[102]....
        /*029c*/ 	.word	0xffffffff


	//   ....[103]....
        /*02a0*/ 	.word	0xffffffff


	//   ....[104]....
        /*02a4*/ 	.word	0xffffffff


	//   ....[105]....
        /*02a8*/ 	.word	0xffffffff


	//   ....[106]....
        /*02ac*/ 	.word	0xffffffff


	//   ....[107]....
        /*02b0*/ 	.word	0xffffffff


	//   ....[108]....
        /*02b4*/ 	.word	0xffffffff


	//   ....[109]....
        /*02b8*/ 	.word	0xffffffff


	//   ....[110]....
        /*02bc*/ 	.word	0xffffffff


	//   ....[111]....
        /*02c0*/ 	.word	0xffffffff


	//   ....[112]....
        /*02c4*/ 	.word	0xffffffff


	//   ....[113]....
        /*02c8*/ 	.word	0xffffffff


	//   ....[114]....
        /*02cc*/ 	.word	0xffffffff


	//   ....[115]....
        /*02d0*/ 	.word	0xffffffff


	//   ....[116]....
        /*02d4*/ 	.word	0xffffffff


	//   ....[117]....
        /*02d8*/ 	.word	0xffffffff


	//   ....[118]....
        /*02dc*/ 	.word	0xffffffff


	//   ....[119]....
        /*02e0*/ 	.word	0xffffffff


	//   ....[120]....
        /*02e4*/ 	.word	0xffffffff


	//   ....[121]....
        /*02e8*/ 	.word	0xffffffff


	//   ....[122]....
        /*02ec*/ 	.word	0xffffffff


	//   ....[123]....
        /*02f0*/ 	.word	0xffffffff


	//   ....[124]....
        /*02f4*/ 	.word	0xffffffff


	//   ....[125]....
        /*02f8*/ 	.word	0xffffffff


	//   ....[126]....
        /*02fc*/ 	.word	0xffffffff


	//   ....[127]....
        /*0300*/ 	.word	0xffffffff


	//   ....[128]....
        /*0304*/ 	.word	0xffffffff


	//   ....[129]....
        /*0308*/ 	.word	0xffffffff


	//   ....[130]....
        /*030c*/ 	.word	0xffffffff


	//   ....[131]....
        /*0310*/ 	.word	0xffffffff


	//   ....[132]....
        /*0314*/ 	.word	0xffffffff


	//   ....[133]....
        /*0318*/ 	.word	0x0500000f


	//   ....[134]....
        /*031c*/ 	.word	0x0500000f


	//   ....[135]....
        /*0320*/ 	.word	0x0500000f


	//   ....[136]....
        /*0324*/ 	.word	0x0500000f


	//   ....[137]....
        /*0328*/ 	.word	0x0500000f


	//   ....[138]....
        /*032c*/ 	.word	0x0500000f


	//   ....[139]....
        /*0330*/ 	.word	0x0500000f


	//   ....[140]....
        /*0334*/ 	.word	0x0500000f


	//   ....[141]....
        /*0338*/ 	.word	0x0500000f


	//   ....[142]....
        /*033c*/ 	.word	0x0500000f


	//   ....[143]....
        /*0340*/ 	.word	0x0500000f


	//   ....[144]....
        /*0344*/ 	.word	0x0500000f


	//   ....[145]....
        /*0348*/ 	.word	0x0500000f


	//   ....[146]....
        /*034c*/ 	.word	0x0500000f


	//----- nvinfo : EIATTR_COOP_GROUP_INSTR_OFFSETS
	.align		4
.L_289:
        /*0350*/ 	.byte	0x04, 0x28
        /*0352*/ 	.short	(.L_291 - .L_290)


	//   ....[0]....
.L_290:
        /*0354*/ 	.word	0x00000060


	//   ....[1]....
        /*0358*/ 	.word	0x00000140


	//   ....[2]....
        /*035c*/ 	.word	0x00000190


	//   ....[3]....
        /*0360*/ 	.word	0x000003c0


	//   ....[4]....
        /*0364*/ 	.word	0x00000520


	//   ....[5]....
        /*0368*/ 	.word	0x00000640


	//   ....[6]....
        /*036c*/ 	.word	0x000007a0


	//   ....[7]....
        /*0370*/ 	.word	0x00001990


	//   ....[8]....
        /*0374*/ 	.word	0x00002720


	//   ....[9]....
        /*0378*/ 	.word	0x00002780


	//   ....[10]....
        /*037c*/ 	.word	0x000034a0


	//   ....[11]....
        /*0380*/ 	.word	0x000035a0


	//   ....[12]....
        /*0384*/ 	.word	0x00004130


	//   ....[13]....
        /*0388*/ 	.word	0x00004180


	//   ....[14]....
        /*038c*/ 	.word	0x000060b0


	//   ....[15]....
        /*0390*/ 	.word	0x000060f0


	//   ....[16]....
        /*0394*/ 	.word	0x00006c40


	//   ....[17]....
        /*0398*/ 	.word	0x00006d80


	//   ....[18]....
        /*039c*/ 	.word	0x00007830


	//   ....[19]....
        /*03a0*/ 	.word	0x00007890


	//   ....[20]....
        /*03a4*/ 	.word	0x0000a160


	//   ....[21]....
        /*03a8*/ 	.word	0x0000a170


	//   ....[22]....
        /*03ac*/ 	.word	0x0000a1a0


	//   ....[23]....
        /*03b0*/ 	.word	0x0000a1b0


	//   ....[24]....
        /*03b4*/ 	.word	0x0000ba10


	//   ....[25]....
        /*03b8*/ 	.word	0x0000ba20


	//   ....[26]....
        /*03bc*/ 	.word	0x0000baa0


	//   ....[27]....
        /*03c0*/ 	.word	0x0000bab0


	//   ....[28]....
        /*03c4*/ 	.word	0x0000c4b0


	//   ....[29]....
        /*03c8*/ 	.word	0x0000c4c0


	//   ....[30]....
        /*03cc*/ 	.word	0x0000c4d0


	//   ....[31]....
        /*03d0*/ 	.word	0x0000c4e0


	//   ....[32]....
        /*03d4*/ 	.word	0x0000c4f0


	//   ....[33]....
        /*03d8*/ 	.word	0x0000c500


	//   ....[34]....
        /*03dc*/ 	.word	0x0000c520


	//   ....[35]....
        /*03e0*/ 	.word	0x0000c530


	//   ....[36]....
        /*03e4*/ 	.word	0x0000c540


	//   ....[37]....
        /*03e8*/ 	.word	0x0000c560


	//   ....[38]....
        /*03ec*/ 	.word	0x0000c580


	//   ....[39]....
        /*03f0*/ 	.word	0x0000c590


	//   ....[40]....
        /*03f4*/ 	.word	0x0000c5c0


	//   ....[41]....
        /*03f8*/ 	.word	0x0000c5d0


	//   ....[42]....
        /*03fc*/ 	.word	0x0000c5e0


	//   ....[43]....
        /*0400*/ 	.word	0x0000c5f0


	//   ....[44]....
        /*0404*/ 	.word	0x0000c600


	//   ....[45]....
        /*0408*/ 	.word	0x0000c630


	//   ....[46]....
        /*040c*/ 	.word	0x0000c650


	//   ....[47]....
        /*0410*/ 	.word	0x0000c680


	//   ....[48]....
        /*0414*/ 	.word	0x0000c6a0


	//   ....[49]....
        /*0418*/ 	.word	0x0000c6c0


	//   ....[50]....
        /*041c*/ 	.word	0x0000c6d0


	//   ....[51]....
        /*0420*/ 	.word	0x0000c6e0


	//   ....[52]....
        /*0424*/ 	.word	0x0000c6f0


	//   ....[53]....
        /*0428*/ 	.word	0x0000c720


	//   ....[54]....
        /*042c*/ 	.word	0x0000c740


	//   ....[55]....
        /*0430*/ 	.word	0x0000c770


	//   ....[56]....
        /*0434*/ 	.word	0x0000c7a0


	//   ....[57]....
        /*0438*/ 	.word	0x0000c7d0


	//   ....[58]....
        /*043c*/ 	.word	0x0000c800


	//   ....[59]....
        /*0440*/ 	.word	0x0000c830


	//   ....[60]....
        /*0444*/ 	.word	0x0000cec0


	//   ....[61]....
        /*0448*/ 	.word	0x0000ced0


	//   ....[62]....
        /*044c*/ 	.word	0x0000cee0


	//   ....[63]....
        /*0450*/ 	.word	0x0000cf20


	//   ....[64]....
        /*0454*/ 	.word	0x0000d520


	//   ....[65]....
        /*0458*/ 	.word	0x0000d560


	//   ....[66]....
        /*045c*/ 	.word	0x0000d580


	//   ....[67]....
        /*0460*/ 	.word	0x0000d5c0


	//   ....[68]....
        /*0464*/ 	.word	0x0000d5e0


	//   ....[69]....
        /*0468*/ 	.word	0x0000d5f0


	//   ....[70]....
        /*046c*/ 	.word	0x0000d610


	//   ....[71]....
        /*0470*/ 	.word	0x0000d630


	//   ....[72]....
        /*0474*/ 	.word	0x0000dad0


	//   ....[73]....
        /*0478*/ 	.word	0x0000dae0


	//   ....[74]....
        /*047c*/ 	.word	0x0000dd20


	//   ....[75]....
        /*0480*/ 	.word	0x0000dd30


	//   ....[76]....
        /*0484*/ 	.word	0x0000e840


	//   ....[77]....
        /*0488*/ 	.word	0x0000e870


	//   ....[78]....
        /*048c*/ 	.word	0x0000e8b0


	//   ....[79]....
        /*0490*/ 	.word	0x0000e8e0


	//   ....[80]....
        /*0494*/ 	.word	0x0000e8f0


	//   ....[81]....
        /*0498*/ 	.word	0x0000e900


	//   ....[82]....
        /*049c*/ 	.word	0x0000e910


	//   ....[83]....
        /*04a0*/ 	.word	0x0000e930


	//   ....[84]....
        /*04a4*/ 	.word	0x0000ea80


	//   ....[85]....
        /*04a8*/ 	.word	0x0000ec80


	//   ....[86]....
        /*04ac*/ 	.word	0x0000ecb0


	//   ....[87]....
        /*04b0*/ 	.word	0x0000ece0


	//   ....[88]....
        /*04b4*/ 	.word	0x0000ed10


	//   ....[89]....
        /*04b8*/ 	.word	0x0000ed40


	//   ....[90]....
        /*04bc*/ 	.word	0x0000ed90


	//   ....[91]....
        /*04c0*/ 	.word	0x0000ef20


	//   ....[92]....
        /*04c4*/ 	.word	0x0000ef50


	//   ....[93]....
        /*04c8*/ 	.word	0x0000ef80


	//   ....[94]....
        /*04cc*/ 	.word	0x0000efb0


	//   ....[95]....
        /*04d0*/ 	.word	0x0000efe0


	//   ....[96]....
        /*04d4*/ 	.word	0x0000f010


	//   ....[97]....
        /*04d8*/ 	.word	0x0000f0c0


	//   ....[98]....
        /*04dc*/ 	.word	0x0000f120


	//   ....[99]....
        /*04e0*/ 	.word	0x0000f130


	//   ....[100]....
        /*04e4*/ 	.word	0x0000f180


	//   ....[101]....
        /*04e8*/ 	.word	0x00010db0


	//   ....[102]....
        /*04ec*/ 	.word	0x000119a0


	//   ....[103]....
        /*04f0*/ 	.word	0x000119d0


	//   ....[104]....
        /*04f4*/ 	.word	0x000119f0


	//   ....[105]....
        /*04f8*/ 	.word	0x00011a60


	//   ....[106]....
        /*04fc*/ 	.word	0x00011a80


	//   ....[107]....
        /*0500*/ 	.word	0x00011ae0


	//   ....[108]....
        /*0504*/ 	.word	0x00011b00


	//   ....[109]....
        /*0508*/ 	.word	0x00011b10


	//   ....[110]....
        /*050c*/ 	.word	0x00011b90


	//   ....[111]....
        /*0510*/ 	.word	0x00011ba0


	//   ....[112]....
        /*0514*/ 	.word	0x00011bb0


	//   ....[113]....
        /*0518*/ 	.word	0x00011bc0


	//   ....[114]....
        /*051c*/ 	.word	0x000131a0


	//   ....[115]....
        /*0520*/ 	.word	0x000131d0


	//   ....[116]....
        /*0524*/ 	.word	0x00013200


	//   ....[117]....
        /*0528*/ 	.word	0x00013220


	//   ....[118]....
        /*052c*/ 	.word	0x00013240


	//   ....[119]....
        /*0530*/ 	.word	0x00013270


	//   ....[120]....
        /*0534*/ 	.word	0x000132a0


	//   ....[121]....
        /*0538*/ 	.word	0x000132b0


	//   ....[122]....
        /*053c*/ 	.word	0x00013420


	//   ....[123]....
        /*0540*/ 	.word	0x00013450


	//   ....[124]....
        /*0544*/ 	.word	0x00013480


	//   ....[125]....
        /*0548*/ 	.word	0x000134c0


	//   ....[126]....
        /*054c*/ 	.word	0x000134f0


	//   ....[127]....
        /*0550*/ 	.word	0x00013520


	//   ....[128]....
        /*0554*/ 	.word	0x000135a0


	//   ....[129]....
        /*0558*/ 	.word	0x000135f0


	//   ....[130]....
        /*055c*/ 	.word	0x00013600


	//   ....[131]....
        /*0560*/ 	.word	0x00013640


	//   ....[132]....
        /*0564*/ 	.word	0x00014060


	//   ....[133]....
        /*0568*/ 	.word	0x00014630


	//   ....[134]....
        /*056c*/ 	.word	0x000147f0


	//   ....[135]....
        /*0570*/ 	.word	0x00014850


	//   ....[136]....
        /*0574*/ 	.word	0x000148b0


	//   ....[137]....
        /*0578*/ 	.word	0x00014990


	//   ....[138]....
        /*057c*/ 	.word	0x000149f0


	//   ....[139]....
        /*0580*/ 	.word	0x00014ac0


	//   ....[140]....
        /*0584*/ 	.word	0x00014b20


	//   ....[141]....
        /*0588*/ 	.word	0x00014bf0


	//   ....[142]....
        /*058c*/ 	.word	0x00014c50


	//   ....[143]....
        /*0590*/ 	.word	0x00014d00


	//   ....[144]....
        /*0594*/ 	.word	0x00014d80


	//   ....[145]....
        /*0598*/ 	.word	0x00014e30


	//   ....[146]....
        /*059c*/ 	.word	0x00015170


	//----- nvinfo : EIATTR_REG_RECONFIG
	.align		4
.L_291:
        /*05a0*/ 	.byte	0x01, 0x54
	.zero		2


	//----- nvinfo : EIATTR_SYSCALL_OFFSETS
	.align		4
        /*05a4*/ 	.byte	0x04, 0x46
        /*05a6*/ 	.short	(.L_293 - .L_292)


	//   ....[0]....
.L_292:
        /*05a8*/ 	.word	0x00001b40


	//   ....[1]....
        /*05ac*/ 	.word	0x00010860


	//   ....[2]....
        /*05b0*/ 	.word	0x000109c0


	//   ....[3]....
        /*05b4*/ 	.word	0x00010b10


	//   ....[4]....
        /*05b8*/ 	.word	0x00010c50


	//   ....[5]....
        /*05bc*/ 	.word	0x00011520


	//----- nvinfo : EIATTR_MBARRIER_INSTR_OFFSETS
	.align		4
.L_293:
        /*05c0*/ 	.byte	0x04, 0x39
        /*05c2*/ 	.short	(.L_295 - .L_294)


	//   ....[0]....
.L_294:
        /*05c4*/ 	.word	0x00000270
        /*05c8*/ 	.word	0x000000ff
        /*05cc*/ 	.word	0x00013200
        /*05d0*/ 	.short	0x0100
        /*05d2*/ 	.byte	0x08
	.zero		1


	//   ....[1]....
        /*05d4*/ 	.word	0x00000280
        /*05d8*/ 	.word	0x000000ff
        /*05dc*/ 	.word	0x00013220
        /*05e0*/ 	.short	0x0100
        /*05e2*/ 	.byte	0x08
	.zero		1


	//   ....[2]....
        /*05e4*/ 	.word	0x00000370
        /*05e8*/ 	.word	0x000000ff
        /*05ec*/ 	.word	0x00013230
        /*05f0*/ 	.short	0x0100
        /*05f2*/ 	.byte	0x08
	.zero		1


	//   ....[3]....
        /*05f4*/ 	.word	0x00000380
        /*05f8*/ 	.word	0x000000ff
        /*05fc*/ 	.word	0x00013240
        /*0600*/ 	.short	0x0100
        /*0602*/ 	.byte	0x08
	.zero		1


	//   ....[4]....
        /*0604*/ 	.word	0x00000390
        /*0608*/ 	.word	0x000000ff
        /*060c*/ 	.word	0x00013238
        /*0610*/ 	.short	0x0100
        /*0612*/ 	.byte	0x08
	.zero		1


	//   ....[5]....
        /*0614*/ 	.word	0x000003a0
        /*0618*/ 	.word	0x000000ff
        /*061c*/ 	.word	0x00013248
        /*0620*/ 	.short	0x0100
        /*0622*/ 	.byte	0x08
	.zero		1


	//   ....[6]....
        /*0624*/ 	.word	0x000004d0
        /*0628*/ 	.word	0x000000ff
        /*062c*/ 	.word	0x00013250
        /*0630*/ 	.short	0x0100
        /*0632*/ 	.byte	0x08
	.zero		1


	//   ....[7]....
        /*0634*/ 	.word	0x000004e0
        /*0638*/ 	.word	0x000000ff
        /*063c*/ 	.word	0x00013260
        /*0640*/ 	.short	0x0100
        /*0642*/ 	.byte	0x08
	.zero		1


	//   ....[8]....
        /*0644*/ 	.word	0x000004f0
        /*0648*/ 	.word	0x000000ff
        /*064c*/ 	.word	0x00013258
        /*0650*/ 	.short	0x0100
        /*0652*/ 	.byte	0x08
	.zero		1


	//   ....[9]....
        /*0654*/ 	.word	0x00000500
        /*0658*/ 	.word	0x000000ff
        /*065c*/ 	.word	0x00013268
        /*0660*/ 	.short	0x0100
        /*0662*/ 	.byte	0x08
	.zero		1


	//   ....[10]....
        /*0664*/ 	.word	0x000005f0
        /*0668*/ 	.word	0x000000ff
        /*066c*/ 	.word	0x00013270
        /*0670*/ 	.short	0x0100
        /*0672*/ 	.byte	0x06
	.zero		1


	//   ....[11]....
        /*0674*/ 	.word	0x00000600
        /*0678*/ 	.word	0x000000ff
        /*067c*/ 	.word	0x00013280
        /*0680*/ 	.short	0x0100
        /*0682*/ 	.byte	0x06
	.zero		1


	//   ....[12]....
        /*0684*/ 	.word	0x00000610
        /*0688*/ 	.word	0x000000ff
        /*068c*/ 	.word	0x00013278
        /*0690*/ 	.short	0x0100
        /*0692*/ 	.byte	0x06
	.zero		1


	//   ....[13]....
        /*0694*/ 	.word	0x00000620
        /*0698*/ 	.word	0x000000ff
        /*069c*/ 	.word	0x00013288
        /*06a0*/ 	.short	0x0100
        /*06a2*/ 	.byte	0x06
	.zero		1


	//   ....[14]....
        /*06a4*/ 	.word	0x00000750
        /*06a8*/ 	.word	0x000000ff
        /*06ac*/ 	.word	0x00013290
        /*06b0*/ 	.short	0x0100
        /*06b2*/ 	.byte	0x08
	.zero		1


	//   ....[15]....
        /*06b4*/ 	.word	0x00000760
        /*06b8*/ 	.word	0x000000ff
        /*06bc*/ 	.word	0x000132a0
        /*06c0*/ 	.short	0x0100
        /*06c2*/ 	.byte	0x08
	.zero		1


	//   ....[16]....
        /*06c4*/ 	.word	0x00000770
        /*06c8*/ 	.word	0x000000ff
        /*06cc*/ 	.word	0x00013298
        /*06d0*/ 	.short	0x0100
        /*06d2*/ 	.byte	0x08
	.zero		1


	//   ....[17]....
        /*06d4*/ 	.word	0x00000780
        /*06d8*/ 	.word	0x000000ff
        /*06dc*/ 	.word	0x000132a8
        /*06e0*/ 	.short	0x0100
        /*06e2*/ 	.byte	0x08
	.zero		1


	//   ....[18]....
        /*06e4*/ 	.word	0x000008b0
        /*06e8*/ 	.word	0x000000ff
        /*06ec*/ 	.word	0x000132b0
        /*06f0*/ 	.short	0x0100
        /*06f2*/ 	.byte	0x08
	.zero		1


	//   ....[19]....
        /*06f4*/ 	.word	0x000008c0
        /*06f8*/ 	.word	0x000000ff
        /*06fc*/ 	.word	0x000132c0
        /*0700*/ 	.short	0x0100
        /*0702*/ 	.byte	0x08
	.zero		1


	//   ....[20]....
        /*0704*/ 	.word	0x000008d0
        /*0708*/ 	.word	0x000000ff
        /*070c*/ 	.word	0x000132b8
        /*0710*/ 	.short	0x0100
        /*0712*/ 	.byte	0x08
	.zero		1


	//   ....[21]....
        /*0714*/ 	.word	0x000008e0
        /*0718*/ 	.word	0x000000ff
        /*071c*/ 	.word	0x000132c8
        /*0720*/ 	.short	0x0100
        /*0722*/ 	.byte	0x08
	.zero		1


	//   ....[22]....
        /*0724*/ 	.word	0x00001d90
        /*0728*/ 	.word	0x000000ff
        /*072c*/ 	.word	0x00013200
        /*0730*/ 	.short	0x010a
        /*0732*/ 	.byte	0x2d
	.zero		1


	//   ....[23]....
        /*0734*/ 	.word	0x00001e50
        /*0738*/ 	.word	0x00000004
        /*073c*/ 	.word	0x00013230
        /*0740*/ 	.short	0x010a
        /*0742*/ 	.byte	0x3f
	.zero		1


	//   ....[24]....
        /*0744*/ 	.word	0x00001e90
        /*0748*/ 	.word	0x00000004
        /*074c*/ 	.word	0x00013230
        /*0750*/ 	.short	0x010a
        /*0752*/ 	.byte	0x3f
	.zero		1


	//   ....[25]....
        /*0754*/ 	.word	0x00004550
        /*0758*/ 	.word	0x00000028
        /*075c*/ 	.word	0x00000000
        /*0760*/ 	.short	0x0101
        /*0762*/ 	.byte	0x3f
	.zero		1


	//   ....[26]....
        /*0764*/ 	.word	0x00005360
        /*0768*/ 	.word	0x000000ff
        /*076c*/ 	.word	0x00013230
        /*0770*/ 	.short	0x010a
        /*0772*/ 	.byte	0x16
	.zero		1


	//   ....[27]....
        /*0774*/ 	.word	0x000053a0
        /*0778*/ 	.word	0x000000ff
        /*077c*/ 	.word	0x00013230
        /*0780*/ 	.short	0x010a
        /*0782*/ 	.byte	0x16
	.zero		1


	//   ....[28]....
        /*0784*/ 	.word	0x000057f0
        /*0788*/ 	.word	0x000000ff
        /*078c*/ 	.word	0x00013250
        /*0790*/ 	.short	0x010a
        /*0792*/ 	.byte	0x0b
	.zero		1


	//   ....[29]....
        /*0794*/ 	.word	0x00005830
        /*0798*/ 	.word	0x000000ff
        /*079c*/ 	.word	0x00013250
        /*07a0*/ 	.short	0x010a
        /*07a2*/ 	.byte	0x0b
	.zero		1


	//   ....[30]....
        /*07a4*/ 	.word	0x000082e0
        /*07a8*/ 	.word	0x00000004
        /*07ac*/ 	.word	0x00000000
        /*07b0*/ 	.short	0x0101
        /*07b2*/ 	.byte	0x3f
	.zero		1


	//   ....[31]....
        /*07b4*/ 	.word	0x000085f0
        /*07b8*/ 	.word	0x000000ff
        /*07bc*/ 	.word	0x00000000
        /*07c0*/ 	.short	0x0101
        /*07c2*/ 	.byte	0x06
	.zero		1


	//   ....[32]....
        /*07c4*/ 	.word	0x00008b80
        /*07c8*/ 	.word	0x000000ff
        /*07cc*/ 	.word	0x00013230
        /*07d0*/ 	.short	0x010a
        /*07d2*/ 	.byte	0x06
	.zero		1


	//   ....[33]....
        /*07d4*/ 	.word	0x00008bc0
        /*07d8*/ 	.word	0x000000ff
        /*07dc*/ 	.word	0x00013230
        /*07e0*/ 	.short	0x010a
        /*07e2*/ 	.byte	0x06
	.zero		1


	//   ....[34]....
        /*07e4*/ 	.word	0x00009010
        /*07e8*/ 	.word	0x000000ff
        /*07ec*/ 	.word	0x00013250
        /*07f0*/ 	.short	0x010a
        /*07f2*/ 	.byte	0x0b
	.zero		1


	//   ....[35]....
        /*07f4*/ 	.word	0x00009050
        /*07f8*/ 	.word	0x000000ff
        /*07fc*/ 	.word	0x00013250
        /*0800*/ 	.short	0x010a
        /*0802*/ 	.byte	0x0b
	.zero		1


	//   ....[36]....
        /*0804*/ 	.word	0x0000b010
        /*0808*/ 	.word	0x00000004
        /*080c*/ 	.word	0x00000000
        /*0810*/ 	.short	0x0101
        /*0812*/ 	.byte	0x3f
	.zero		1


	//   ....[37]....
        /*0814*/ 	.word	0x0000b2e0
        /*0818*/ 	.word	0x000000ff
        /*081c*/ 	.word	0x00000000
        /*0820*/ 	.short	0x0101
        /*0822*/ 	.byte	0x06
	.zero		1


	//   ....[38]....
        /*0824*/ 	.word	0x0000b770
        /*0828*/ 	.word	0x000000ff
        /*082c*/ 	.word	0x00013250
        /*0830*/ 	.short	0x010a
        /*0832*/ 	.byte	0x05
	.zero		1


	//   ....[39]....
        /*0834*/ 	.word	0x0000b7b0
        /*0838*/ 	.word	0x000000ff
        /*083c*/ 	.word	0x00013250
        /*0840*/ 	.short	0x010a
        /*0842*/ 	.byte	0x05
	.zero		1


	//   ....[40]....
        /*0844*/ 	.word	0x0000bd90
        /*0848*/ 	.word	0x000000ff
        /*084c*/ 	.word	0x00000000
        /*0850*/ 	.short	0x0101
        /*0852*/ 	.byte	0x04
	.zero		1


	//   ....[41]....
        /*0854*/ 	.word	0x0000d3e0
        /*0858*/ 	.word	0x00000000
        /*085c*/ 	.word	0x00000000
        /*0860*/ 	.short	0x0101
        /*0862*/ 	.byte	0x3f
	.zero		1


	//   ....[42]....
        /*0864*/ 	.word	0x0000dac0
        /*0868*/ 	.word	0x00000006
        /*086c*/ 	.word	0x00000000
        /*0870*/ 	.short	0x0101
        /*0872*/ 	.byte	0x3f
	.zero		1


	//   ....[43]....
        /*0874*/ 	.word	0x00010ff0
        /*0878*/ 	.word	0x00000002
        /*087c*/ 	.word	0x00013280
        /*0880*/ 	.short	0x010a
        /*0882*/ 	.byte	0x3f
	.zero		1


	//   ....[44]....
        /*0884*/ 	.word	0x00011180
        /*0888*/ 	.word	0x00000002
        /*088c*/ 	.word	0x00013240
        /*0890*/ 	.short	0x010a
        /*0892*/ 	.byte	0x3f
	.zero		1


	//   ....[45]....
        /*0894*/ 	.word	0x00011cc0
        /*0898*/ 	.word	0x00000010
        /*089c*/ 	.word	0x00013200
        /*08a0*/ 	.short	0x0107
        /*08a2*/ 	.byte	0x3f
	.zero		1


	//   ....[46]....
        /*08a4*/ 	.word	0x00011dc0
        /*08a8*/ 	.word	0x00000010
        /*08ac*/ 	.word	0x00013200
        /*08b0*/ 	.short	0x0101
        /*08b2*/ 	.byte	0x3f
	.zero		1


	//   ....[47]....
        /*08b4*/ 	.word	0x00011de0
        /*08b8*/ 	.word	0x00000010
        /*08bc*/ 	.word	0x00013220
        /*08c0*/ 	.short	0x010a
        /*08c2*/ 	.byte	0x3f
	.zero		1


	//   ....[48]....
        /*08c4*/ 	.word	0x000120c0
        /*08c8*/ 	.word	0x00000009
        /*08cc*/ 	.word	0x00013280
        /*08d0*/ 	.short	0x010a
        /*08d2*/ 	.byte	0x3f
	.zero		1


	//   ....[49]....
        /*08d4*/ 	.word	0x000122f0
        /*08d8*/ 	.word	0x00000009
        /*08dc*/ 	.word	0x00013240
        /*08e0*/ 	.short	0x010a
        /*08e2*/ 	.byte	0x3f
	.zero		1


	//   ....[50]....
        /*08e4*/ 	.word	0x000125b0
        /*08e8*/ 	.word	0x00000003
        /*08ec*/ 	.word	0x00013270
        /*08f0*/ 	.short	0x010a
        /*08f2*/ 	.byte	0x3f
	.zero		1


	//   ....[51]....
        /*08f4*/ 	.word	0x00012630
        /*08f8*/ 	.word	0x00000003
        /*08fc*/ 	.word	0x00013260
        /*0900*/ 	.short	0x010a
        /*0902*/ 	.byte	0x3f
	.zero		1


	//   ....[52]....
        /*0904*/ 	.word	0x00012910
        /*0908*/ 	.word	0x00000003
        /*090c*/ 	.word	0x00013250
        /*0910*/ 	.short	0x0101
        /*0912*/ 	.byte	0x3f
	.zero		1


	//   ....[53]....
        /*0914*/ 	.word	0x00012990
        /*0918*/ 	.word	0x00000002
        /*091c*/ 	.word	0x00000000
        /*0920*/ 	.short	0x0101
        /*0922*/ 	.byte	0x3f
	.zero		1


	//   ....[54]....
        /*0924*/ 	.word	0x00012b80
        /*0928*/ 	.word	0x00000002
        /*092c*/ 	.word	0x00013270
        /*0930*/ 	.short	0x010a
        /*0932*/ 	.byte	0x3f
	.zero		1


	//   ....[55]....
        /*0934*/ 	.word	0x00012c00
        /*0938*/ 	.word	0x00000002
        /*093c*/ 	.word	0x00013260
        /*0940*/ 	.short	0x010a
        /*0942*/ 	.byte	0x3f
	.zero		1


	//   ....[56]....
        /*0944*/ 	.word	0x00012ed0
        /*0948*/ 	.word	0x00000002
        /*094c*/ 	.word	0x00013250
        /*0950*/ 	.short	0x0101
        /*0952*/ 	.byte	0x3f
	.zero		1


	//   ....[57]....
        /*0954*/ 	.word	0x00012f20
        /*0958*/ 	.word	0x00000000
        /*095c*/ 	.word	0x00000000
        /*0960*/ 	.short	0x0101
        /*0962*/ 	.byte	0x3f
	.zero		1


	//   ....[58]....
        /*0964*/ 	.word	0x00013fe0
        /*0968*/ 	.word	0x00000007
        /*096c*/ 	.word	0x00013220
        /*0970*/ 	.short	0x010a
        /*0972*/ 	.byte	0x3f
	.zero		1


	//   ....[59]....
        /*0974*/ 	.word	0x00014180
        /*0978*/ 	.word	0x00000005
        /*097c*/ 	.word	0x00000000
        /*0980*/ 	.short	0x010a
        /*0982*/ 	.byte	0x3f
	.zero		1


	//   ....[60]....
        /*0984*/ 	.word	0x000141f0
        /*0988*/ 	.word	0x00000003
        /*098c*/ 	.word	0x00000000
        /*0990*/ 	.short	0x010a
        /*0992*/ 	.byte	0x3f
	.zero		1


	//   ....[61]....
        /*0994*/ 	.word	0x00014240
        /*0998*/ 	.word	0x00000003
        /*099c*/ 	.word	0x00013260
        /*09a0*/ 	.short	0x010a
        /*09a2*/ 	.byte	0x3f
	.zero		1


	//   ....[62]....
        /*09a4*/ 	.word	0x00014290
        /*09a8*/ 	.word	0x00000005
        /*09ac*/ 	.word	0x00013260
        /*09b0*/ 	.short	0x010a
        /*09b2*/ 	.byte	0x3f
	.zero		1


	//   ....[63]....
        /*09b4*/ 	.word	0x000142d0
        /*09b8*/ 	.word	0x00000003
        /*09bc*/ 	.word	0x00013280
        /*09c0*/ 	.short	0x010a
        /*09c2*/ 	.byte	0x3f
	.zero		1


	//   ....[64]....
        /*09c4*/ 	.word	0x000142f0
        /*09c8*/ 	.word	0x00000005
        /*09cc*/ 	.word	0x00013280
        /*09d0*/ 	.short	0x010a
        /*09d2*/ 	.byte	0x3f
	.zero		1


	//   ....[65]....
        /*09d4*/ 	.word	0x00014360
        /*09d8*/ 	.word	0x00000003
        /*09dc*/ 	.word	0x00013200
        /*09e0*/ 	.short	0x010a
        /*09e2*/ 	.byte	0x3f
	.zero		1


	//   ....[66]....
        /*09e4*/ 	.word	0x000143b0
        /*09e8*/ 	.word	0x00000004
        /*09ec*/ 	.word	0x00013230
        /*09f0*/ 	.short	0x010a
        /*09f2*/ 	.byte	0x3f
	.zero		1


	//   ....[67]....
        /*09f4*/ 	.word	0x00014410
        /*09f8*/ 	.word	0x00000007
        /*09fc*/ 	.word	0x00013230
        /*0a00*/ 	.short	0x010a
        /*0a02*/ 	.byte	0x3f
	.zero		1


	//   ....[68]....
        /*0a04*/ 	.word	0x00014470
        /*0a08*/ 	.word	0x00000007
        /*0a0c*/ 	.word	0x00013250
        /*0a10*/ 	.short	0x010a
        /*0a12*/ 	.byte	0x3f
	.zero		1


	//   ....[69]....
        /*0a14*/ 	.word	0x000144d0
        /*0a18*/ 	.word	0x00000003
        /*0a1c*/ 	.word	0x00013230
        /*0a20*/ 	.short	0x010a
        /*0a22*/ 	.byte	0x3f
	.zero		1


	//   ....[70]....
        /*0a24*/ 	.word	0x00014530
        /*0a28*/ 	.word	0x00000003
        /*0a2c*/ 	.word	0x00013250
        /*0a30*/ 	.short	0x010a
        /*0a32*/ 	.byte	0x3f
	.zero		1


	//   ....[71]....
        /*0a34*/ 	.word	0x00014590
        /*0a38*/ 	.word	0x00000007
        /*0a3c*/ 	.word	0x00013250
        /*0a40*/ 	.short	0x010a
        /*0a42*/ 	.byte	0x3f
	.zero		1


	//   ....[72]....
        /*0a44*/ 	.word	0x000146e0
        /*0a48*/ 	.word	0x00000002
        /*0a4c*/ 	.word	0x00013280
        /*0a50*/ 	.short	0x010a
        /*0a52*/ 	.byte	0x3f
	.zero		1


	//   ....[73]....
        /*0a54*/ 	.word	0x00014730
        /*0a58*/ 	.word	0x00000002
        /*0a5c*/ 	.word	0x00013240
        /*0a60*/ 	.short	0x010a
        /*0a62*/ 	.byte	0x3f
	.zero		1


	//   ....[74]....
        /*0a64*/ 	.word	0x00014e60
        /*0a68*/ 	.word	0x00000010
        /*0a6c*/ 	.word	0x00013220
        /*0a70*/ 	.short	0x010a
        /*0a72*/ 	.byte	0x3f
	.zero		1


	//   ....[75]....
        /*0a74*/ 	.word	0x00014eb0
        /*0a78*/ 	.word	0x00000009
        /*0a7c*/ 	.word	0x00013280
        /*0a80*/ 	.short	0x010a
        /*0a82*/ 	.byte	0x3f
	.zero		1


	//   ....[76]....
        /*0a84*/ 	.word	0x00014f00
        /*0a88*/ 	.word	0x00000009
        /*0a8c*/ 	.word	0x00013240
        /*0a90*/ 	.short	0x010a
        /*0a92*/ 	.byte	0x3f
	.zero		1


	//   ....[77]....
        /*0a94*/ 	.word	0x00014f50
        /*0a98*/ 	.word	0x00000003
        /*0a9c*/ 	.word	0x00013270
        /*0aa0*/ 	.short	0x010a
        /*0aa2*/ 	.byte	0x3f
	.zero		1


	//   ....[78]....
        /*0aa4*/ 	.word	0x00014fa0
        /*0aa8*/ 	.word	0x00000003
        /*0aac*/ 	.word	0x00013260
        /*0ab0*/ 	.short	0x010a
        /*0ab2*/ 	.byte	0x3f
	.zero		1


	//   ....[79]....
        /*0ab4*/ 	.word	0x00014ff0
        /*0ab8*/ 	.word	0x00000002
        /*0abc*/ 	.word	0x00013270
        /*0ac0*/ 	.short	0x010a
        /*0ac2*/ 	.byte	0x3f
	.zero		1


	//   ....[80]....
        /*0ac4*/ 	.word	0x00015040
        /*0ac8*/ 	.word	0x00000002
        /*0acc*/ 	.word	0x00013260
        /*0ad0*/ 	.short	0x010a
        /*0ad2*/ 	.byte	0x3f
	.zero		1


	//   ....[81]....
        /*0ad4*/ 	.word	0x00015090
        /*0ad8*/ 	.word	0x00000007
        /*0adc*/ 	.word	0x00013220
        /*0ae0*/ 	.short	0x010a
        /*0ae2*/ 	.byte	0x3f
	.zero		1


	//   ....[82]....
        /*0ae4*/ 	.word	0x00015230
        /*0ae8*/ 	.word	0x00000005
        /*0aec*/ 	.word	0x00000000
        /*0af0*/ 	.short	0x010a
        /*0af2*/ 	.byte	0x3f
	.zero		1


	//   ....[83]....
        /*0af4*/ 	.word	0x00015280
        /*0af8*/ 	.word	0x00000003
        /*0afc*/ 	.word	0x00000000
        /*0b00*/ 	.short	0x010a
        /*0b02*/ 	.byte	0x3f
	.zero		1


	//   ....[84]....
        /*0b04*/ 	.word	0x000152d0
        /*0b08*/ 	.word	0x00000003
        /*0b0c*/ 	.word	0x00013260
        /*0b10*/ 	.short	0x010a
        /*0b12*/ 	.byte	0x3f
	.zero		1


	//   ....[85]....
        /*0b14*/ 	.word	0x00015320
        /*0b18*/ 	.word	0x00000005
        /*0b1c*/ 	.word	0x00013260
        /*0b20*/ 	.short	0x010a
        /*0b22*/ 	.byte	0x3f
	.zero		1


	//   ....[86]....
        /*0b24*/ 	.word	0x00015370
        /*0b28*/ 	.word	0x00000003
        /*0b2c*/ 	.word	0x00013280
        /*0b30*/ 	.short	0x010a
        /*0b32*/ 	.byte	0x3f
	.zero		1


	//----- nvinfo : EIATTR_NUM_MBARRIERS
	.align		4
.L_295:
        /*0b34*/ 	.byte	0x03, 0x38
        /*0b36*/ 	.short	0x0016


	//----- nvinfo : EIATTR_EXIT_INSTR_OFFSETS
	.align		4
        /*0b38*/ 	.byte	0x04, 0x1c
        /*0b3a*/ 	.short	(.L_297 - .L_296)


	//   ....[0]....
.L_296:
        /*0b3c*/ 	.word	0x00000a40


	//   ....[1]....
        /*0b40*/ 	.word	0x0000ea30


	//   ....[2]....
        /*0b44*/ 	.word	0x00014340


	//----- nvinfo : EIATTR_MAX_THREADS
	.align		4
.L_297:
        /*0b48*/ 	.byte	0x04, 0x05
        /*0b4a*/ 	.short	(.L_299 - .L_298)
.L_298:
        /*0b4c*/ 	.word	0x00000200
        /*0b50*/ 	.word	0x00000001
        /*0b54*/ 	.word	0x00000001


	//----- nvinfo : EIATTR_CRS_STACK_SIZE
	.align		4
.L_299:
        /*0b58*/ 	.byte	0x04, 0x1e
        /*0b5a*/ 	.short	(.L_301 - .L_300)
.L_300:
        /*0b5c*/ 	.word	0x00000000


	//----- nvinfo : EIATTR_CBANK_PARAM_SIZE
	.align		4
.L_301:
        /*0b60*/ 	.byte	0x03, 0x19
        /*0b62*/ 	.short	0x0af0


	//----- nvinfo : EIATTR_PARAM_CBANK
	.align		4
        /*0b64*/ 	.byte	0x04, 0x0a
        /*0b66*/ 	.short	(.L_303 - .L_302)
	.align		4
.L_302:
        /*0b68*/ 	.word	index@(.nv.constant0._ZN7cutlass13device_kernelIN5flash11enable_sm90INS1_16FlashAttnFwdSm90INS1_25CollectiveMainloopFwdSm90ILi2EN4cute5tupleIJNS5_1CILi1EEES8_S8_EEENS6_IJNS7_ILi192EEENS7_ILi160EEENS7_ILi64EEEEEELi64ENS_12float_e4m3_tEfNS_4arch4Sm90ELb1ELb0ELb1ELb1ELb0ELb0ELb0ELb1ELb1ELb1ELb1ELb0EEENS1_21CollectiveEpilogueFwdINS6_IJSA_SC_SB_EEES9_NS_10bfloat16_tESG_Li384ELb1ELb1ELb1ELb1EEENS1_36VarlenDynamicPersistentTileSchedulerILi192ELi160ELi384ELi128ELb1ELb1ELb1ELb1ELb1ELb1EEEEEEEEEvNT_6ParamsE)
        /*0b6c*/ 	.short	0x0210
        /*0b6e*/ 	.short	0x0af0


	//----- nvinfo : EIATTR_SW_WAR
	.align		4
.L_303:
        /*0b70*/ 	.byte	0x04, 0x36
        /*0b72*/ 	.short	(.L_305 - .L_304)
.L_304:
        /*0b74*/ 	.word	0x00000008
.L_305:


//--------------------- .nv.info._ZN7cutlass13device_kernelIN5flash11enable_sm90INS1_16FlashAttnFwdSm90INS1_25CollectiveMainloopFwdSm90ILi2EN4cute5tupleIJNS5_1CILi1EEES8_S8_EEENS6_IJNS7_ILi192EEENS7_ILi160EEENS7_ILi64EEEEEELi64ENS_12float_e4m3_tEfNS_4arch4Sm90ELb1ELb0ELb1ELb1ELb0ELb1ELb0ELb1ELb1ELb1ELb1ELb0EEENS1_21CollectiveEpilogueFwdINS6_IJSA_SC_SB_EEES9_NS_10bfloat16_tESG_Li384ELb1ELb1ELb1ELb1EEENS1_36VarlenDynamicPersistentTileSchedulerILi192ELi160ELi384ELi128ELb1ELb1ELb1ELb1ELb1ELb1EEEEEEEEEvNT_6ParamsE --------------------------
	.section	.nv.info._ZN7cutlass13device_kernelIN5flash11enable_sm90INS1_16FlashAttnFwdSm90INS1_25CollectiveMainloopFwdSm90ILi2EN4cute5tupleIJNS5_1CILi1EEES8_S8_EEENS6_IJNS7_ILi192EEENS7_ILi160EEENS7_ILi64EEEEEELi64ENS_12float_e4m3_tEfNS_4arch4Sm90ELb1ELb0ELb1ELb1ELb0ELb1ELb0ELb1ELb1ELb1ELb1ELb0EEENS1_21CollectiveEpilogueFwdINS6_IJSA_SC_SB_EEES9_NS_10bfloat16_tESG_Li384ELb1ELb1ELb1ELb1EEENS1_36VarlenDynamicPersistentTileSchedulerILi192ELi160ELi384ELi128ELb1ELb1ELb1ELb1ELb1ELb1EEEEEEEEEvNT_6ParamsE,"",@"SHT_CUDA_INFO"
	.sectionflags	@""
	.align	4


	//----- nvinfo : EIATTR_CUDA_API_VERSION
	.align		4
        /*0000*/ 	.byte	0x04, 0x37
        /*0002*/ 	.short	(.L_307 - .L_306)
.L_306:
        /*0004*/ 	.word	0x00000082


	//----- nvinfo : EIATTR_KPARAM_INFO
	.align		4
.L_307:
        /*0008*/ 	.byte	0x04, 0x17
        /*000a*/ 	.short	(.L_309 - .L_308)
.L_308:
        /*000c*/ 	.word	0x00000000
        /*0010*/ 	.short	0x0000
        /*0012*/ 	.short	0x0070
        /*0014*/ 	.byte	0x00, 0xf0, 0x01, 0x2a


	//----- nvinfo : EIATTR_SPARSE_MMA_MASK
	.align		4
.L_309:
        /*0018*/ 	.byte	0x03, 0x50
        /*001a*/ 	.short	0x0000


	//----- nvinfo : EIATTR_MAXREG_COUNT
	.align		4
        /*001c*/ 	.byte	0x03, 0x1b
        /*001e*/ 	.short	0x0080


	//----- nvinfo : EIATTR_NUM_BARRIERS
	.align		4
        /*0020*/ 	.byte	0x02, 0x4c
        /*0022*/ 	.byte	0x10
	.zero		1


	//----- nvinfo : EIATTR_EXTERNS
	.align		4
        /*0024*/ 	.byte	0x04, 0x0f
        /*0026*/ 	.short	(.L_311 - .L_310)


	//   ....[0]....
	.align		4
.L_310:
        /*0028*/ 	.word	index@(__assertfail)


	//----- nvinfo : EIATTR_ANNOTATIONS
	.align		4
.L_311:
        /*002c*/ 	.byte	0x04, 0x55
        /*002e*/ 	.short	(.L_313 - .L_312)


	//   ....[0]....
.L_312:
        /* <DEDUP_REMOVED lines=107> */


	//----- nvinfo : EIATTR_MERCURY_ISA_VERSION
	.align		4
.L_313:
        /*06d0*/ 	.byte	0x03, 0x5f
        /*06d2*/ 	.short	0x0101


	//----- nvinfo : EIATTR_UNUSED_LOAD_BYTE_OFFSET
	.align		4
        /*06d4*/ 	.byte	0x04, 0x44
        /*06d6*/ 	.short	(.L_315 - .L_314)


	//   ....[0]....
.L_314:
        /*06d8*/ 	.word	0x00000a90
        /*06dc*/ 	.word	0x0000fff0


	//   ....[1]....
        /*06e0*/ 	.word	0x00013240
        /*06e4*/ 	.word	0x0000fff0


	//----- nvinfo : EIATTR_INT_WARP_WIDE_INSTR_OFFSETS
	.align		4
.L_315:
        /*06e8*/ 	.byte	0x04, 0x31
        /*06ea*/ 	.short	(.L_317 - .L_316)


	//   ....[0]....
.L_316:
        /*06ec*/ 	.word	0x00000180


	//   ....[1]....
        /*06f0*/ 	.word	0x00000220


	//   ....[2]....
        /*06f4*/ 	.word	0x00000290


	//   ....[3]....
        /*06f8*/ 	.word	0x000188b0


	//   ....[4]....
        /*06fc*/ 	.word	0x00018940


	//   ....[5]....
        /*0700*/ 	.word	0x0001ae10


	//   ....[6]....
        /*0704*/ 	.word	0x0001aea0


	//----- nvinfo : EIATTR_COOP_GROUP_MASK_REGIDS
	.align		4
.L_317:
        /*0708*/ 	.byte	0x04, 0x29
        /*070a*/ 	.short	(.L_319 - .L_318)


	//   ....[0]....
.L_318:
        /*070c*/ 	.word	0xffffffff


	//   ....[1]....
        /*0710*/ 	.word	0xffffffff


	//   ....[2]....
        /*0714*/ 	.word	0xffffffff


	//   ....[3]....
        /*0718*/ 	.word	0xffffffff


	//   ....[4]....
        /*071c*/ 	.word	0xffffffff


	//   ....[5]....
        /*0720*/ 	.word	0xffffffff


	//   ....[6]....
        /*0724*/ 	.word	0xffffffff


	//   ....[7]....
        /*0728*/ 	.word	0xffffffff


	//   ....[8]....
        /*072c*/ 	.word	0xffffffff


	//   ....[9]....
        /*0730*/ 	.word	0xffffffff


	//   ....[10]....
        /*0734*/ 	.word	0xffffffff


	//   ....[11]....
        /*0738*/ 	.word	0xffffffff


	//   ....[12]....
        /*073c*/ 	.word	0xffffffff


	//   ....[13]....
        /*0740*/ 	.word	0xffffffff


	//   ....[14]....
        /*0744*/ 	.word	0xffffffff


	//   ....[15]....
        /*0748*/ 	.word	0xffffffff


	//   ....[16]....
        /*074c*/ 	.word	0xffffffff


	//   ....[17]....
        /*0750*/ 	.word	0xffffffff


	//   ....[18]....
        /*0754*/ 	.word	0xffffffff


	//   ....[19]....
        /*0758*/ 	.word	0xffffffff


	//   ....[20]....
        /*075c*/ 	.word	0xffffffff


	//   ....[21]....
        /*0760*/ 	.word	0xffffffff


	//   ....[22]....
        /*0764*/ 	.word	0xffffffff


	//   ....[23]....
        /*0768*/ 	.word	0xffffffff


	//   ....[24]....
        /*076c*/ 	.word	0xffffffff


	//   ....[25]....
        /*0770*/ 	.word	0xffffffff


	//   ....[26]....
        /*0774*/ 	.word	0xffffffff


	//   ....[27]....
        /*0778*/ 	.word	0xffffffff


	//   ....[28]....
        /*077c*/ 	.word	0xffffffff


	//   ....[29]....
        /*0780*/ 	.word	0xffffffff


	//   ....[30]....
        /*0784*/ 	.word	0xffffffff


	//   ....[31]....
        /*0788*/ 	.word	0xffffffff


	//   ....[32]....
        /*078c*/ 	.word	0xffffffff


	//   ....[33]....
        /*0790*/ 	.word	0xffffffff


	//   ....[34]....
        /*0794*/ 	.word	0xffffffff


	//   ....[35]....
        /*0798*/ 	.word	0xffffffff


	//   ....[36]....
        /*079c*/ 	.word	0xffffffff


	//   ....[37]....
        /*07a0*/ 	.word	0xffffffff


	//   ....[38]....
        /*07a4*/ 	.word	0xffffffff


	//   ....[39]....
        /*07a8*/ 	.word	0xffffffff


	//   ....[40]....
        /*07ac*/ 	.word	0xffffffff


	//   ....[41]....
        /*07b0*/ 	.word	0xffffffff


	//   ....[42]....
        /*07b4*/ 	.word	0xffffffff


	//   ....[43]....
        /*07b8*/ 	.word	0xffffffff


	//   ....[44]....
        /*07bc*/ 	.word	0xffffffff


	//   ....[45]....
        /*07c0*/ 	.word	0xffffffff


	//   ....[46]....
        /*07c4*/ 	.word	0xffffffff


	//   ....[47]....
        /*07c8*/ 	.word	0xffffffff


	//   ....[48]....
        /*07cc*/ 	.word	0xffffffff


	//   ....[49]....
        /*07d0*/ 	.word	0xffffffff


	//   ....[50]....
        /*07d4*/ 	.word	0xffffffff


	//   ....[51]....
        /*07d8*/ 	.word	0xffffffff


	//   ....[52]....
        /*07dc*/ 	.word	0xffffffff


	//   ....[53]....
        /*07e0*/ 	.word	0xffffffff


	//   ....[54]....
        /*07e4*/ 	.word	0xffffffff


	//   ....[55]....
        /*07e8*/ 	.word	0xffffffff


	//   ....[56]....
        /*07ec*/ 	.word	0xffffffff


	//   ....[57]....
        /*07f0*/ 	.word	0xffffffff


	//   ....[58]....
        /*07f4*/ 	.word	0xffffffff


	//   ....[59]....
        /*07f8*/ 	.word	0xffffffff


	//   ....[60]....
        /*07fc*/ 	.word	0xffffffff


	//   ....[61]....
        /*0800*/ 	.word	0xffffffff


	//   ....[62]....
        /*0804*/ 	.word	0xffffffff


	//   ....[63]....
        /*0808*/ 	.word	0xffffffff


	//   ....[64]....
        /*080c*/ 	.word	0xffffffff


	//   ....[65]....
        /*0810*/ 	.word	0xffffffff


	//   ....[66]....
        /*0814*/ 	.word	0xffffffff


	//   ....[67]....
        /*0818*/ 	.word	0xffffffff


	//   ....[68]....
        /*081c*/ 	.word	0xffffffff


	//   ....[69]....
        /*0820*/ 	.word	0xffffffff


	//   ....[70]....
        /*0824*/ 	.word	0xffffffff


	//   ....[71]....
        /*0828*/ 	.word	0xffffffff


	//   ....[72]....
        /*082c*/ 	.word	0xffffffff


	//   ....[73]....
        /*0830*/ 	.word	0xffffffff


	//   ....[74]....
        /*0834*/ 	.word	0xffffffff


	//   ....[75]....
        /*0838*/ 	.word	0xffffffff


	//   ....[76]....
        /*083c*/ 	.word	0xffffffff


	//   ....[77]....
        /*0840*/ 	.word	0xffffffff


	//   ....[78]....
        /*0844*/ 	.word	0xffffffff


	//   ....[79]....
        /*0848*/ 	.word	0xffffffff


	//   ....[80]....
        /*084c*/ 	.word	0xffffffff


	//   ....[81]....
        /*0850*/ 	.word	0xffffffff


	//   ....[82]....
        /*0854*/ 	.word	0xffffffff


	//   ....[83]....
        /*0858*/ 	.word	0xffffffff


	//   ....[84]....
        /*085c*/ 	.word	0xffffffff


	//   ....[85]....
        /*0860*/ 	.word	0xffffffff


	//   ....[86]....
        /*0864*/ 	.word	0xffffffff


	//   ....[87]....
        /*0868*/ 	.word	0xffffffff


	//   ....[88]....
        /*086c*/ 	.word	0xffffffff


	//   ....[89]....
        /*0870*/ 	.word	0xffffffff


	//   ....[90]....
        /*0874*/ 	.word	0xffffffff


	//   ....[91]....
        /*0878*/ 	.word	0xffffffff


	//   ....[92]....
        /*087c*/ 	.word	0xffffffff


	//   ....[93]....
        /*0880*/ 	.word	0xffffffff


	//   ....[94]....
        /*0884*/ 	.word	0xffffffff


	//   ....[95]....
        /*0888*/ 	.word	0xffffffff


	//   ....[96]....
        /*088c*/ 	.word	0xffffffff


	//   ....[97]....
        /*0890*/ 	.word	0xffffffff


	//   ....[98]....
        /*0894*/ 	.word	0xffffffff


	//   ....[99]....
        /*0898*/ 	.word	0xffffffff


	//   ....[100]....
        /*089c*/ 	.word	0xffffffff


	//   ....[101]....
        /*08a0*/ 	.word	0xffffffff


	//   ....[102]....
        /*08a4*/ 	.word	0xffffffff


	//   ....[103]....
        /*08a8*/ 	.word	0xffffffff


	//   ....[104]....
        /*08ac*/ 	.word	0xffffffff


	//   ....[105]....
        /*08b0*/ 	.word	0xffffffff


	//   ....[106]....
        /*08b4*/ 	.word	0xffffffff


	//   ....[107]....
        /*08b8*/ 	.word	0xffffffff


	//   ....[108]....
        /*08bc*/ 	.word	0xffffffff


	//   ....[109]....
        /*08c0*/ 	.word	0xffffffff


	//   ....[110]....
        /*08c4*/ 	.word	0xffffffff


	//   ....[111]....
        /*08c8*/ 	.word	0xffffffff


	//   ....[112]....
        /*08cc*/ 	.word	0xffffffff


	//   ....[113]....
        /*08d0*/ 	.word	0xffffffff


	//   ....[114]....
        /*08d4*/ 	.word	0xffffffff


	//   ....[115]....
        /*08d8*/ 	.word	0xffffffff


	//   ....[116]....
        /*08dc*/ 	.word	0xffffffff


	//   ....[117]....
        /*08e0*/ 	.word	0xffffffff


	//   ....[118]....
        /*08e4*/ 	.word	0xffffffff


	//   ....[119]....
        /*08e8*/ 	.word	0xffffffff


	//   ....[120]....
        /*08ec*/ 	.word	0xffffffff


	//   ....[121]....
        /*08f0*/ 	.word	0xffffffff


	//   ....[122]....
        /*08f4*/ 	.word	0xffffffff


	//   ....[123]....
        /*08f8*/ 	.word	0xffffffff


	//   ....[124]....
        /*08fc*/ 	.word	0xffffffff


	//   ....[125]....
        /*0900*/ 	.word	0xffffffff


	//   ....[126]....
        /*0904*/ 	.word	0xffffffff


	//   ....[127]....
        /*0908*/ 	.word	0xffffffff


	//   ....[128]....
        /*090c*/ 	.word	0xffffffff


	//   ....[129]....
        /*0910*/ 	.word	0xffffffff


	//   ....[130]....
        /*0914*/ 	.word	0xffffffff


	//   ....[131]....
        /*0918*/ 	.word	0xffffffff


	//   ....[132]....
        /*091c*/ 	.word	0xffffffff


	//   ....[133]....
        /*0920*/ 	.word	0xffffffff


	//   ....[134]....
        /*0924*/ 	.word	0xffffffff


	//   ....[135]....
        /*0928*/ 	.word	0xffffffff


	//   ....[136]....
        /*092c*/ 	.word	0xffffffff


	//   ....[137]....
        /*0930*/ 	.word	0xffffffff


	//   ....[138]....
        /*0934*/ 	.word	0xffffffff


	//   ....[139]....
        /*0938*/ 	.word	0xffffffff


	//   ....[140]....
        /*093c*/ 	.word	0xffffffff


	//   ....[141]....
        /*0940*/ 	.word	0xffffffff


	//   ....[142]....
        /*0944*/ 	.word	0x0500000f


	//   ....[143]....
        /*0948*/ 	.word	0x0500000f


	//   ....[144]....
        /*094c*/ 	.word	0x0500000f


	//   ....[145]....
        /*0950*/ 	.word	0x0500000f


	//   ....[146]....
        /*0954*/ 	.word	0x0500000f


	//   ....[147]....
        /*0958*/ 	.word	0x0500000f


	//   ....[148]....
        /*095c*/ 	.word	0x0500000f


	//   ....[149]....
        /*0960*/ 	.word	0x0500000f


	//   ....[150]....
        /*0964*/ 	.word	0x0500000f


	//   ....[151]....
        /*0968*/ 	.word	0x0500000f


	//   ....[152]....
        /*096c*/ 	.word	0x0500000f


	//   ....[153]....
        /*0970*/ 	.word	0x0500000f


	//   ....[154]....
        /*0974*/ 	.word	0x0500000f


	//   ....[155]....
        /*0978*/ 	.word	0x0500000f


	//   ....[156]....
        /*097c*/ 	.word	0x0500000f


	//   ....[157]....
        /*0980*/ 	.word	0x0500000f


	//   ....[158]....
        /*0984*/ 	.word	0x0500000f


	//   ....[159]....
        /*0988*/ 	.word	0x0500000f


	//   ....[160]....
        /*098c*/ 	.word	0x0500000f


	//   ....[161]....
        /*0990*/ 	.word	0x0500000f


	//   ....[162]....
        /*0994*/ 	.word	0x0500000f


	//   ....[163]....
        /*0998*/ 	.word	0x0500000f


	//   ....[164]....
        /*099c*/ 	.word	0x0500000f


	//   ....[165]....
        /*09a0*/ 	.word	0x0500000f


	//   ....[166]....
        /*09a4*/ 	.word	0x0500000f


	//   ....[167]....
        /*09a8*/ 	.word	0x0500000f


	//   ....[168]....
        /*09ac*/ 	.word	0x0500000f


	//   ....[169]....
        /*09b0*/ 	.word	0x0500000f


	//   ....[170]....
        /*09b4*/ 	.word	0x0500000f


	//   ....[171]....
        /*09b8*/ 	.word	0x0500000f


	//   ....[172]....
        /*09bc*/ 	.word	0x0500000f


	//   ....[173]....
        /*09c0*/ 	.word	0x0500000f


	//   ....[174]....
        /*09c4*/ 	.word	0x0500000f


	//   ....[175]....
        /*09c8*/ 	.word	0x0500000f


	//   ....[176]....
        /*09cc*/ 	.word	0x0500000f


	//   ....[177]....
        /*09d0*/ 	.word	0x0500000f


	//   ....[178]....
        /*09d4*/ 	.word	0x0500000f


	//   ....[179]....
        /*09d8*/ 	.word	0x0500000f


	//   ....[180]....
        /*09dc*/ 	.word	0x0500000f


	//   ....[181]....
        /*09e0*/ 	.word	0x0500000f


	//   ....[182]....
        /*09e4*/ 	.word	0x0500000f


	//----- nvinfo : EIATTR_COOP_GROUP_INSTR_OFFSETS
	.align		4
.L_319:
        /*09e8*/ 	.byte	0x04, 0x28
        /*09ea*/ 	.short	(.L_321 - .L_320)


	//   ....[0]....
.L_320:
        /*09ec*/ 	.word	0x00000060


	//   ....[1]....
        /*09f0*/ 	.word	0x00000190


	//   ....[2]....
        /*09f4*/ 	.word	0x00000240


	//   ....[3]....
        /*09f8*/ 	.word	0x00000400


	//   ....[4]....
        /*09fc*/ 	.word	0x00000560


	//   ....[5]....
        /*0a00*/ 	.word	0x00000680


	//   ....[6]....
        /*0a04*/ 	.word	0x000007e0


	//   ....[7]....
        /*0a08*/ 	.word	0x000054f0


	//   ....[8]....
        /*0a0c*/ 	.word	0x00005e00


	//   ....[9]....
        /*0a10*/ 	.word	0x00005e10


	//   ....[10]....
        /*0a14*/ 	.word	0x00005e20


	//   ....[11]....
        /*0a18*/ 	.word	0x00005e30


	//   ....[12]....
        /*0a1c*/ 	.word	0x000072f0


	//   ....[13]....
        /*0a20*/ 	.word	0x00007300


	//   ....[14]....
        /*0a24*/ 	.word	0x00007310


	//   ....[15]....
        /*0a28*/ 	.word	0x00007320


	//   ....[16]....
        /*0a2c*/ 	.word	0x00008d70


	//   ....[17]....
        /*0a30*/ 	.word	0x00009440


	//   ....[18]....
        /*0a34*/ 	.word	0x00009bc0


	//   ....[19]....
        /*0a38*/ 	.word	0x00009be0


	//   ....[20]....
        /*0a3c*/ 	.word	0x0000a9c0


	//   ....[21]....
        /*0a40*/ 	.word	0x0000a9e0


	//   ....[22]....
        /*0a44*/ 	.word	0x0000cde0


	//   ....[23]....
        /*0a48*/ 	.word	0x0000d7d0


	//   ....[24]....
        /*0a4c*/ 	.word	0x0000d800


	//   ....[25]....
        /*0a50*/ 	.word	0x0000d870


	//   ....[26]....
        /*0a54*/ 	.word	0x0000e1f0


	//   ....[27]....
        /*0a58*/ 	.word	0x0000e220


	//   ....[28]....
        /*0a5c*/ 	.word	0x00011090


	//   ....[29]....
        /*0a60*/ 	.word	0x00011160


	//   ....[30]....
        /*0a64*/ 	.word	0x00011170


	//   ....[31]....
        /*0a68*/ 	.word	0x00011190


	//   ....[32]....
        /*0a6c*/ 	.word	0x00012bd0


	//   ....[33]....
        /*0a70*/ 	.word	0x00012be0


	//   ....[34]....
        /*0a74*/ 	.word	0x00012c70


	//   ....[35]....
        /*0a78*/ 	.word	0x00012c90


	//   ....[36]....
        /*0a7c*/ 	.word	0x00013760


	//   ....[37]....
        /*0a80*/ 	.word	0x00013790


	//   ....[38]....
        /*0a84*/ 	.word	0x000137d0


	//   ....[39]....
        /*0a88*/ 	.word	0x000137f0


	//   ....[40]....
        /*0a8c*/ 	.word	0x00013800


	//   ....[41]....
        /*0a90*/ 	.word	0x00013810


	//   ....[42]....
        /*0a94*/ 	.word	0x00013820


	//   ....[43]....
        /*0a98*/ 	.word	0x00013830


	//   ....[44]....
        /*0a9c*/ 	.word	0x00013840


	//   ....[45]....
        /*0aa0*/ 	.word	0x00013850


	//   ....[46]....
        /*0aa4*/ 	.word	0x00013860


	//   ....[47]....
        /*0aa8*/ 	.word	0x00013880


	//   ....[48]....
        /*0aac*/ 	.word	0x00013890


	//   ....[49]....
        /*0ab0*/ 	.word	0x000138a0


	//   ....[50]....
        /*0ab4*/ 	.word	0x000138b0


	//   ....[51]....
        /*0ab8*/ 	.word	0x000138c0


	//   ....[52]....
        /*0abc*/ 	.word	0x000138d0


	//   ....[53]....
        /*0ac0*/ 	.word	0x000138e0


	//   ....[54]....
        /*0ac4*/ 	.word	0x000138f0


	//   ....[55]....
        /*0ac8*/ 	.word	0x00013900


	//   ....[56]....
        /*0acc*/ 	.word	0x00013910


	//   ....[57]....
        /*0ad0*/ 	.word	0x00013920


	//   ....[58]....
        /*0ad4*/ 	.word	0x00013930


	//   ....[59]....
        /*0ad8*/ 	.word	0x00013940


	//   ....[60]....
        /*0adc*/ 	.word	0x00013950


	//   ....[61]....
        /*0ae0*/ 	.word	0x00013960


	//   ....[62]....
        /*0ae4*/ 	.word	0x00013970


	//   ....[63]....
        /*0ae8*/ 	.word	0x00013980


	//   ....[64]....
        /*0aec*/ 	.word	0x00013990


	//   ....[65]....
        /*0af0*/ 	.word	0x000139a0


	//   ....[66]....
        /*0af4*/ 	.word	0x000139b0


	//   ....[67]....
        /*0af8*/ 	.word	0x000139c0


	//   ....[68]....
        /*0afc*/ 	.word	0x00014160


	//   ....[69]....
        /*0b00*/ 	.word	0x00014170


	//   ....[70]....
        /*0b04*/ 	.word	0x00014180


	//   ....[71]....
        /*0b08*/ 	.word	0x000141d0


	//   ....[72]....
        /*0b0c*/ 	.word	0x00014720


	//   ....[73]....
        /*0b10*/ 	.word	0x00014760


	//   ....[74]....
        /*0b14*/ 	.word	0x00014780


	//   ....[75]....
        /*0b18*/ 	.word	0x000147c0


	//   ....[76]....
        /*0b1c*/ 	.word	0x000147e0


	//   ....[77]....
        /*0b20*/ 	.word	0x00014800


	//   ....[78]....
        /*0b24*/ 	.word	0x00014830


	//   ....[79]....
        /*0b28*/ 	.word	0x00014860


	//   ....[80]....
        /*0b2c*/ 	.word	0x00014c40


	//   ....[81]....
        /*0b30*/ 	.word	0x00014c60


	//   ....[82]....
        /*0b34*/ 	.word	0x00014f30


	//   ....[83]....
        /*0b38*/ 	.word	0x00014f40


	//   ....[84]....
        /*0b3c*/ 	.word	0x000159d0


	//   ....[85]....
        /*0b40*/ 	.word	0x00015a00


	//   ....[86]....
        /*0b44*/ 	.word	0x00015a40


	//   ....[87]....
        /*0b48*/ 	.word	0x00015a70


	//   ....[88]....
        /*0b4c*/ 	.word	0x00015a90


	//   ....[89]....
        /*0b50*/ 	.word	0x00015aa0


	//   ....[90]....
        /*0b54*/ 	.word	0x00015ab0


	//   ....[91]....
        /*0b58*/ 	.word	0x00015ad0


	//   ....[92]....
        /*0b5c*/ 	.word	0x00015c30


	//   ....[93]....
        /*0b60*/ 	.word	0x00015e30


	//   ....[94]....
        /*0b64*/ 	.word	0x00015e60


	//   ....[95]....
        /*0b68*/ 	.word	0x00015e90


	//   ....[96]....
        /*0b6c*/ 	.word	0x00015ec0


	//   ....[97]....
        /*0b70*/ 	.word	0x00015ef0


	//   ....[98]....
        /*0b74*/ 	.word	0x00015f20


	//   ....[99]....
        /*0b78*/ 	.word	0x000160b0


	//   ....[100]....
        /*0b7c*/ 	.word	0x000160e0


	//   ....[101]....
        /*0b80*/ 	.word	0x00016110


	//   ....[102]....
        /*0b84*/ 	.word	0x00016140


	//   ....[103]....
        /*0b88*/ 	.word	0x00016170


	//   ....[104]....
        /*0b8c*/ 	.word	0x000161a0


	//   ....[105]....
        /*0b90*/ 	.word	0x00016230


	//   ....[106]....
        /*0b94*/ 	.word	0x00016260


	//   ....[107]....
        /*0b98*/ 	.word	0x00016270


	//   ....[108]....
        /*0b9c*/ 	.word	0x000162b0


	//   ....[109]....
        /*0ba0*/ 	.word	0x00017900


	//   ....[110]....
        /*0ba4*/ 	.word	0x00018ff0


	//   ....[111]....
        /*0ba8*/ 	.word	0x00019cb0


	//   ....[112]....
        /*0bac*/ 	.word	0x00019cc0


	//   ....[113]....
        /*0bb0*/ 	.word	0x00019cd0


	//   ....[114]....
        /*0bb4*/ 	.word	0x00019cf0


	//   ....[115]....
        /*0bb8*/ 	.word	0x00019d80


	//   ....[116]....
        /*0bbc*/ 	.word	0x00019da0


	//   ....[117]....
        /*0bc0*/ 	.word	0x00019e20


	//   ....[118]....
        /*0bc4*/ 	.word	0x00019e40


	//   ....[119]....
        /*0bc8*/ 	.word	0x00019e50


	//   ....[120]....
        /*0bcc*/ 	.word	0x00019ec0


	//   ....[121]....
        /*0bd0*/ 	.word	0x00019f10


	//   ....[122]....
        /*0bd4*/ 	.word	0x00019f20


	//   ....[123]....
        /*0bd8*/ 	.word	0x0001b520


	//   ....[124]....
        /*0bdc*/ 	.word	0x0001b550


	//   ....[125]....
        /*0be0*/ 	.word	0x0001b5b0


	//   ....[126]....
        /*0be4*/ 	.word	0x0001b5e0


	//   ....[127]....
        /*0be8*/ 	.word	0x0001b610


	//   ....[128]....
        /*0bec*/ 	.word	0x0001b640


	//   ....[129]....
        /*0bf0*/ 	.word	0x0001b670


	//   ....[130]....
        /*0bf4*/ 	.word	0x0001b6a0


	//   ....[131]....
        /*0bf8*/ 	.word	0x0001b840


	//   ....[132]....
        /*0bfc*/ 	.word	0x0001b870


	//   ....[133]....
        /*0c00*/ 	.word	0x0001b8a0


	//   ....[134]....
        /*0c04*/ 	.word	0x0001b8d0


	//   ....[135]....
        /*0c08*/ 	.word	0x0001b900


	//   ....[136]....
        /*0c0c*/ 	.word	0x0001b930


	//   ....[137]....
        /*0c10*/ 	.word	0x0001b9f0


	//   ....[138]....
        /*0c14*/ 	.word	0x0001ba10


	//   ....[139]....
        /*0c18*/ 	.word	0x0001ba30


	//   ....[140]....
        /*0c1c*/ 	.word	0x0001ba90


	//   ....[141]....
        /*0c20*/ 	.word	0x0001c4c0


	//   ....[142]....
        /*0c24*/ 	.word	0x0001c930


	//   ....[143]....
        /*0c28*/ 	.word	0x0001c9c0


	//   ....[144]....
        /*0c2c*/ 	.word	0x0001ca10


	//   ....[145]....
        /*0c30*/ 	.word	0x0001ca60


	//   ....[146]....
        /*0c34*/ 	.word	0x0001cb30


	//   ....[147]....
        /*0c38*/ 	.word	0x0001cbc0


	//   ....[148]....
        /*0c3c*/ 	.word	0x0001cc10


	//   ....[149]....
        /*0c40*/ 	.word	0x0001cc60


	//   ....[150]....
        /*0c44*/ 	.word	0x0001cf50


	//   ....[151]....
        /*0c48*/ 	.word	0x0001d230


	//   ....[152]....
        /*0c4c*/ 	.word	0x0001d430


	//   ....[153]....
        /*0c50*/ 	.word	0x0001d480


	//   ....[154]....
        /*0c54*/ 	.word	0x0001d4e0


	//   ....[155]....
        /*0c58*/ 	.word	0x0001d5d0


	//   ....[156]....
        /*0c5c*/ 	.word	0x0001d630


	//   ....[157]....
        /*0c60*/ 	.word	0x0001d730


	//   ....[158]....
        /*0c64*/ 	.word	0x0001d790


	//   ....[159]....
        /*0c68*/ 	.word	0x0001d840


	//   ....[160]....
        /*0c6c*/ 	.word	0x0001d8f0


	//   ....[161]....
        /*0c70*/ 	.word	0x0001d9d0


	//   ....[162]....
        /*0c74*/ 	.word	0x0001da30


	//   ....[163]....
        /*0c78*/ 	.word	0x0001daf0


	//   ....[164]....
        /*0c7c*/ 	.word	0x0001ddc0


	//   ....[165]....
        /*0c80*/ 	.word	0x0001de60


	//   ....[166]....
        /*0c84*/ 	.word	0x0001dfe0


	//   ....[167]....
        /*0c88*/ 	.word	0x0001e050


	//   ....[168]....
        /*0c8c*/ 	.word	0x0001e0c0


	//   ....[169]....
        /*0c90*/ 	.word	0x0001e130


	//   ....[170]....
        /*0c94*/ 	.word	0x0001e1a0


	//   ....[171]....
        /*0c98*/ 	.word	0x0001e220


	//   ....[172]....
        /*0c9c*/ 	.word	0x0001e2b0


	//   ....[173]....
        /*0ca0*/ 	.word	0x0001e350


	//   ....[174]....
        /*0ca4*/ 	.word	0x0001e3c0


	//   ....[175]....
        /*0ca8*/ 	.word	0x0001e430


	//   ....[176]....
        /*0cac*/ 	.word	0x0001e4a0


	//   ....[177]....
        /*0cb0*/ 	.word	0x0001e520


	//   ....[178]....
        /*0cb4*/ 	.word	0x0001e590


	//   ....[179]....
        /*0cb8*/ 	.word	0x0001e640


	//   ....[180]....
        /*0cbc*/ 	.word	0x0001e690


	//   ....[181]....
        /*0cc0*/ 	.word	0x0001e720


	//   ....[182]....
        /*0cc4*/ 	.word	0x0001e850


	//----- nvinfo : EIATTR_REG_RECONFIG
	.align		4
.L_321:
        /*0cc8*/ 	.byte	0x01, 0x54
	.zero		2


	//----- nvinfo : EIATTR_SYSCALL_OFFSETS
	.align		4
        /*0ccc*/ 	.byte	0x04, 0x46
        /*0cce*/ 	.short	(.L_323 - .L_322)


	//   ....[0]....
.L_322:
        /*0cd0*/ 	.word	0x00001ce0


	//   ....[1]....
        /*0cd4*/ 	.word	0x00001e30


	//   ....[2]....
        /*0cd8*/ 	.word	0x00005660


	//   ....[3]....
        /*0cdc*/ 	.word	0x00005bc0


	//   ....[4]....
        /*0ce0*/ 	.word	0x00018aa0


	//   ....[5]....
        /*0ce4*/ 	.word	0x00018c10


	//   ....[6]....
        /*0ce8*/ 	.word	0x00018d60


	//   ....[7]....
        /*0cec*/ 	.word	0x00018ea0


	//   ....[8]....
        /*0cf0*/ 	.word	0x00019800


	//----- nvinfo : EIATTR_MBARRIER_INSTR_OFFSETS
	.align		4
.L_323:
        /*0cf4*/ 	.byte	0x04, 0x39
        /*0cf6*/ 	.short	(.L_325 - .L_324)


	//   ....[0]....
.L_324:
        /*0cf8*/ 	.word	0x000002b0
        /*0cfc*/ 	.word	0x000000ff
        /*0d00*/ 	.word	0x00013200
        /*0d04*/ 	.short	0x0100
        /*0d06*/ 	.byte	0x08
	.zero		1


	//   ....[1]....
        /*0d08*/ 	.word	0x000002c0
        /*0d0c*/ 	.word	0x000000ff
        /*0d10*/ 	.word	0x00013220
        /*0d14*/ 	.short	0x0100
        /*0d16*/ 	.byte	0x08
	.zero		1


	//   ....[2]....
        /*0d18*/ 	.word	0x000003b0
        /*0d1c*/ 	.word	0x000000ff
        /*0d20*/ 	.word	0x00013230
        /*0d24*/ 	.short	0x0100
        /*0d26*/ 	.byte	0x08
	.zero		1


	//   ....[3]....
        /*0d28*/ 	.word	0x000003c0
        /*0d2c*/ 	.word	0x000000ff
        /*0d30*/ 	.word	0x00013240
        /*0d34*/ 	.short	0x0100
        /*0d36*/ 	.byte	0x08
	.zero		1


	//   ....[4]....
        /*0d38*/ 	.word	0x000003d0
        /*0d3c*/ 	.word	0x000000ff
        /*0d40*/ 	.word	0x00013238
        /*0d44*/ 	.short	0x0100
        /*0d46*/ 	.byte	0x08
	.zero		1


	//   ....[5]....
        /*0d48*/ 	.word	0x000003e0
        /*0d4c*/ 	.word	0x000000ff
        /*0d50*/ 	.word	0x00013248
        /*0d54*/ 	.short	0x0100
        /*0d56*/ 	.byte	0x08
	.zero		1


	//   ....[6]....
        /*0d58*/ 	.word	0x00000510
        /*0d5c*/ 	.word	0x000000ff
        /*0d60*/ 	.word	0x00013250
        /*0d64*/ 	.short	0x0100
        /*0d66*/ 	.byte	0x08
	.zero		1


	//   ....[7]....
        /*0d68*/ 	.word	0x00000520
        /*0d6c*/ 	.word	0x000000ff
        /*0d70*/ 	.word	0x00013260
        /*0d74*/ 	.short	0x0100
        /*0d76*/ 	.byte	0x08
	.zero		1


	//   ....[8]....
        /*0d78*/ 	.word	0x00000530
        /*0d7c*/ 	.word	0x000000ff
        /*0d80*/ 	.word	0x00013258
        /*0d84*/ 	.short	0x0100
        /*0d86*/ 	.byte	0x08
	.zero		1


	//   ....[9]....
        /*0d88*/ 	.word	0x00000540
        /*0d8c*/ 	.word	0x000000ff
        /*0d90*/ 	.word	0x00013268
        /*0d94*/ 	.short	0x0100
        /*0d96*/ 	.byte	0x08
	.zero		1


	//   ....[10]....
        /*0d98*/ 	.word	0x00000630
        /*0d9c*/ 	.word	0x000000ff
        /*0da0*/ 	.word	0x00013270
        /*0da4*/ 	.short	0x0100
        /*0da6*/ 	.byte	0x06
	.zero		1


	//   ....[11]....
        /*0da8*/ 	.word	0x00000640
        /*0dac*/ 	.word	0x000000ff
        /*0db0*/ 	.word	0x00013280
        /*0db4*/ 	.short	0x0100
        /*0db6*/ 	.byte	0x06
	.zero		1


	//   ....[12]....
        /*0db8*/ 	.word	0x00000650
        /*0dbc*/ 	.word	0x000000ff
        /*0dc0*/ 	.word	0x00013278
        /*0dc4*/ 	.short	0x0100
        /*0dc6*/ 	.byte	0x06
	.zero		1


	//   ....[13]....
        /*0dc8*/ 	.word	0x00000660
        /*0dcc*/ 	.word	0x000000ff
        /*0dd0*/ 	.word	0x00013288
        /*0dd4*/ 	.short	0x0100
        /*0dd6*/ 	.byte	0x06
	.zero		1


	//   ....[14]....
        /*0dd8*/ 	.word	0x00000790
        /*0ddc*/ 	.word	0x000000ff
        /*0de0*/ 	.word	0x00013290
        /*0de4*/ 	.short	0x0100
        /*0de6*/ 	.byte	0x08
	.zero		1


	//   ....[15]....
        /*0de8*/ 	.word	0x000007a0
        /*0dec*/ 	.word	0x000000ff
        /*0df0*/ 	.word	0x000132a0
        /*0df4*/ 	.short	0x0100
        /*0df6*/ 	.byte	0x08
	.zero		1


	//   ....[16]....
        /*0df8*/ 	.word	0x000007b0
        /*0dfc*/ 	.word	0x000000ff
        /*0e00*/ 	.word	0x00013298
        /*0e04*/ 	.short	0x0100
        /*0e06*/ 	.byte	0x08
	.zero		1


	//   ....[17]....
        /*0e08*/ 	.word	0x000007c0
        /*0e0c*/ 	.word	0x000000ff
        /*0e10*/ 	.word	0x000132a8
        /*0e14*/ 	.short	0x0100
        /*0e16*/ 	.byte	0x08
	.zero		1


	//   ....[18]....
        /*0e18*/ 	.word	0x000008f0
        /*0e1c*/ 	.word	0x000000ff
        /*0e20*/ 	.word	0x000132b0
        /*0e24*/ 	.short	0x0100
        /*0e26*/ 	.byte	0x08
	.zero		1


	//   ....[19]....
        /*0e28*/ 	.word	0x00000900
        /*0e2c*/ 	.word	0x000000ff
        /*0e30*/ 	.word	0x000132c0
        /*0e34*/ 	.short	0x0100
        /*0e36*/ 	.byte	0x08
	.zero		1


	//   ....[20]....
        /*0e38*/ 	.word	0x00000910
        /*0e3c*/ 	.word	0x000000ff
        /*0e40*/ 	.word	0x000132b8
        /*0e44*/ 	.short	0x0100
        /*0e46*/ 	.byte	0x08
	.zero		1


	//   ....[21]....
        /*0e48*/ 	.word	0x00000920
        /*0e4c*/ 	.word	0x000000ff
        /*0e50*/ 	.word	0x000132c8
        /*0e54*/ 	.short	0x0100
        /*0e56*/ 	.byte	0x08
	.zero		1


	//   ....[22]....
        /*0e58*/ 	.word	0x000029d0
        /*0e5c*/ 	.word	0x0000004c
        /*0e60*/ 	.word	0x00013290
        /*0e64*/ 	.short	0x010a
        /*0e66*/ 	.byte	0x3f
	.zero		1


	//   ....[23]....
        /*0e68*/ 	.word	0x00003a90
        /*0e6c*/ 	.word	0x0000004c
        /*0e70*/ 	.word	0x00013290
        /*0e74*/ 	.short	0x010a
        /*0e76*/ 	.byte	0x3f
	.zero		1


	//   ....[24]....
        /*0e78*/ 	.word	0x00004b00
        /*0e7c*/ 	.word	0x0000004c
        /*0e80*/ 	.word	0x00013290
        /*0e84*/ 	.short	0x010a
        /*0e86*/ 	.byte	0x3f
	.zero		1


	//   ....[25]....
        /*0e88*/ 	.word	0x00004c90
        /*0e8c*/ 	.word	0x00000004
        /*0e90*/ 	.word	0x00000000
        /*0e94*/ 	.short	0x0101
        /*0e96*/ 	.byte	0x3f
	.zero		1


	//   ....[26]....
        /*0e98*/ 	.word	0x00004cd0
        /*0e9c*/ 	.word	0x0000004c
        /*0ea0*/ 	.word	0x000132b0
        /*0ea4*/ 	.short	0x010a
        /*0ea6*/ 	.byte	0x3f
	.zero		1


	//   ....[27]....
        /*0ea8*/ 	.word	0x00004f50
        /*0eac*/ 	.word	0x0000004c
        /*0eb0*/ 	.word	0x00000000
        /*0eb4*/ 	.short	0x0101
        /*0eb6*/ 	.byte	0x3f
	.zero		1


	//   ....[28]....
        /*0eb8*/ 	.word	0x00005940
        /*0ebc*/ 	.word	0x00000010
        /*0ec0*/ 	.word	0x00013200
        /*0ec4*/ 	.short	0x010a
        /*0ec6*/ 	.byte	0x3f
	.zero		1


	//   ....[29]....
        /*0ec8*/ 	.word	0x00005990
        /*0ecc*/ 	.word	0x00000010
        /*0ed0*/ 	.word	0x00013200
        /*0ed4*/ 	.short	0x010a
        /*0ed6*/ 	.byte	0x3f
	.zero		1


	//   ....[30]....
        /*0ed8*/ 	.word	0x000060a0
        /*0edc*/ 	.word	0x00000010
        /*0ee0*/ 	.word	0x00013200
        /*0ee4*/ 	.short	0x010a
        /*0ee6*/ 	.byte	0x3f
	.zero		1


	//   ....[31]....
        /*0ee8*/ 	.word	0x000074e0
        /*0eec*/ 	.word	0x00000010
        /*0ef0*/ 	.word	0x00013200
        /*0ef4*/ 	.short	0x010a
        /*0ef6*/ 	.byte	0x3f
	.zero		1


	//   ....[32]....
        /*0ef8*/ 	.word	0x00008620
        /*0efc*/ 	.word	0x0000000c
        /*0f00*/ 	.word	0x00013230
        /*0f04*/ 	.short	0x010a
        /*0f06*/ 	.byte	0x3f
	.zero		1


	//   ....[33]....
        /*0f08*/ 	.word	0x000086c0
        /*0f0c*/ 	.word	0x0000000c
        /*0f10*/ 	.word	0x00013230
        /*0f14*/ 	.short	0x010a
        /*0f16*/ 	.byte	0x3f
	.zero		1


	//   ....[34]....
        /*0f18*/ 	.word	0x0000ad20
        /*0f1c*/ 	.word	0x0000000c
        /*0f20*/ 	.word	0x00000000
        /*0f24*/ 	.short	0x0101
        /*0f26*/ 	.byte	0x3f
	.zero		1


	//   ....[35]....
        /*0f28*/ 	.word	0x0000bda0
        /*0f2c*/ 	.word	0x00000009
        /*0f30*/ 	.word	0x00013230
        /*0f34*/ 	.short	0x010a
        /*0f36*/ 	.byte	0x3f
	.zero		1


	//   ....[36]....
        /*0f38*/ 	.word	0x0000be30
        /*0f3c*/ 	.word	0x00000009
        /*0f40*/ 	.word	0x00013230
        /*0f44*/ 	.short	0x010a
        /*0f46*/ 	.byte	0x3f
	.zero		1


	//   ....[37]....
        /*0f48*/ 	.word	0x0000c3f0
        /*0f4c*/ 	.word	0x00000014
        /*0f50*/ 	.word	0x00013250
        /*0f54*/ 	.short	0x010a
        /*0f56*/ 	.byte	0x3f
	.zero		1


	//   ....[38]....
        /*0f58*/ 	.word	0x0000c440
        /*0f5c*/ 	.word	0x00000014
        /*0f60*/ 	.word	0x00013250
        /*0f64*/ 	.short	0x010a
        /*0f66*/ 	.byte	0x3f
	.zero		1


	//   ....[39]....
        /*0f68*/ 	.word	0x0000f100
        /*0f6c*/ 	.word	0x00000009
        /*0f70*/ 	.word	0x00000000
        /*0f74*/ 	.short	0x0101
        /*0f76*/ 	.byte	0x3f
	.zero		1


	//   ....[40]....
        /*0f78*/ 	.word	0x0000f260
        /*0f7c*/ 	.word	0x00000014
        /*0f80*/ 	.word	0x00000000
        /*0f84*/ 	.short	0x0101
        /*0f86*/ 	.byte	0x3f
	.zero		1


	//   ....[41]....
        /*0f88*/ 	.word	0x0000f930
        /*0f8c*/ 	.word	0x00000003
        /*0f90*/ 	.word	0x00013230
        /*0f94*/ 	.short	0x010a
        /*0f96*/ 	.byte	0x3f
	.zero		1


	//   ....[42]....
        /*0f98*/ 	.word	0x0000f9c0
        /*0f9c*/ 	.word	0x00000003
        /*0fa0*/ 	.word	0x00013230
        /*0fa4*/ 	.short	0x010a
        /*0fa6*/ 	.byte	0x3f
	.zero		1


	//   ....[43]....
        /*0fa8*/ 	.word	0x0000ff80
        /*0fac*/ 	.word	0x0000000f
        /*0fb0*/ 	.word	0x00013250
        /*0fb4*/ 	.short	0x010a
        /*0fb6*/ 	.byte	0x3f
	.zero		1


	//   ....[44]....
        /*0fb8*/ 	.word	0x0000ffd0
        /*0fbc*/ 	.word	0x0000000f
        /*0fc0*/ 	.word	0x00013250
        /*0fc4*/ 	.short	0x010a
        /*0fc6*/ 	.byte	0x3f
	.zero		1


	//   ....[45]....
        /*0fc8*/ 	.word	0x00012180
        /*0fcc*/ 	.word	0x00000080
        /*0fd0*/ 	.word	0x00000000
        /*0fd4*/ 	.short	0x0101
        /*0fd6*/ 	.byte	0x3f
	.zero		1


	//   ....[46]....
        /*0fd8*/ 	.word	0x000123e0
        /*0fdc*/ 	.word	0x0000000f
        /*0fe0*/ 	.word	0x00000000
        /*0fe4*/ 	.short	0x0101
        /*0fe6*/ 	.byte	0x3f
	.zero		1


	//   ....[47]....
        /*0fe8*/ 	.word	0x00012830
        /*0fec*/ 	.word	0x00000002
        /*0ff0*/ 	.word	0x00013250
        /*0ff4*/ 	.short	0x010a
        /*0ff6*/ 	.byte	0x3f
	.zero		1


	//   ....[48]....
        /*0ff8*/ 	.word	0x00012880
        /*0ffc*/ 	.word	0x00000002
        /*1000*/ 	.word	0x00013250
        /*1004*/ 	.short	0x010a
        /*1006*/ 	.byte	0x3f
	.zero		1


	//   ....[49]....
        /*1008*/ 	.word	0x00012ef0
        /*100c*/ 	.word	0x00000002
        /*1010*/ 	.word	0x00000000
        /*1014*/ 	.short	0x0101
        /*1016*/ 	.byte	0x3f
	.zero		1


	//   ....[50]....
        /*1018*/ 	.word	0x000147f0
        /*101c*/ 	.word	0x00000015
        /*1020*/ 	.word	0x00000000
        /*1024*/ 	.short	0x0101
        /*1026*/ 	.byte	0x3f
	.zero		1


	//   ....[51]....
        /*1028*/ 	.word	0x00014c20
        /*102c*/ 	.word	0x00000004
        /*1030*/ 	.word	0x00000000
        /*1034*/ 	.short	0x0101
        /*1036*/ 	.byte	0x3f
	.zero		1


	//   ....[52]....
        /*1038*/ 	.word	0x000179e0
        /*103c*/ 	.word	0x00000012
        /*1040*/ 	.word	0x00013220
        /*1044*/ 	.short	0x010a
        /*1046*/ 	.byte	0x3f
	.zero		1


	//   ....[53]....
        /*1048*/ 	.word	0x00017a70
        /*104c*/ 	.word	0x00000006
        /*1050*/ 	.word	0x000132a0
        /*1054*/ 	.short	0x010a
        /*1056*/ 	.byte	0x3f
	.zero		1


	//   ....[54]....
        /*1058*/ 	.word	0x00017cc0
        /*105c*/ 	.word	0x00000006
        /*1060*/ 	.word	0x000132c0
        /*1064*/ 	.short	0x010a
        /*1066*/ 	.byte	0x3f
	.zero		1


	//   ....[55]....
        /*1068*/ 	.word	0x00018010
        /*106c*/ 	.word	0x00000006
        /*1070*/ 	.word	0x000132a0
        /*1074*/ 	.short	0x010a
        /*1076*/ 	.byte	0x3f
	.zero		1


	//   ....[56]....
        /*1078*/ 	.word	0x00018230
        /*107c*/ 	.word	0x00000006
        /*1080*/ 	.word	0x000132c0
        /*1084*/ 	.short	0x010a
        /*1086*/ 	.byte	0x3f
	.zero		1


	//   ....[57]....
        /*1088*/ 	.word	0x00019220
        /*108c*/ 	.word	0x00000004
        /*1090*/ 	.word	0x00013280
        /*1094*/ 	.short	0x010a
        /*1096*/ 	.byte	0x3f
	.zero		1


	//   ....[58]....
        /*1098*/ 	.word	0x000193e0
        /*109c*/ 	.word	0x00000004
        /*10a0*/ 	.word	0x00013240
        /*10a4*/ 	.short	0x010a
        /*10a6*/ 	.byte	0x3f
	.zero		1


	//   ....[59]....
        /*10a8*/ 	.word	0x0001a040
        /*10ac*/ 	.word	0x00000012
        /*10b0*/ 	.word	0x00013200
        /*10b4*/ 	.short	0x0107
        /*10b6*/ 	.byte	0x3f
	.zero		1


	//   ....[60]....
        /*10b8*/ 	.word	0x0001a130
        /*10bc*/ 	.word	0x00000012
        /*10c0*/ 	.word	0x00013200
        /*10c4*/ 	.short	0x0101
        /*10c6*/ 	.byte	0x3f
	.zero		1


	//   ....[61]....
        /*10c8*/ 	.word	0x0001a150
        /*10cc*/ 	.word	0x00000012
        /*10d0*/ 	.word	0x00013220
        /*10d4*/ 	.short	0x010a
        /*10d6*/ 	.byte	0x3f
	.zero		1


	//   ....[62]....
        /*10d8*/ 	.word	0x0001a430
        /*10dc*/ 	.word	0x00000004
        /*10e0*/ 	.word	0x00013280
        /*10e4*/ 	.short	0x010a
        /*10e6*/ 	.byte	0x3f
	.zero		1


	//   ....[63]....
        /*10e8*/ 	.word	0x0001a680
        /*10ec*/ 	.word	0x00000004
        /*10f0*/ 	.word	0x00013240
        /*10f4*/ 	.short	0x010a
        /*10f6*/ 	.byte	0x3f
	.zero		1


	//   ....[64]....
        /*10f8*/ 	.word	0x0001a940
        /*10fc*/ 	.word	0x00000003
        /*1100*/ 	.word	0x00013270
        /*1104*/ 	.short	0x010a
        /*1106*/ 	.byte	0x3f
	.zero		1


	//   ....[65]....
        /*1108*/ 	.word	0x0001a9c0
        /*110c*/ 	.word	0x00000003
        /*1110*/ 	.word	0x00013260
        /*1114*/ 	.short	0x010a
        /*1116*/ 	.byte	0x3f
	.zero		1


	//   ....[66]....
        /*1118*/ 	.word	0x0001acc0
        /*111c*/ 	.word	0x00000003
        /*1120*/ 	.word	0x00013250
        /*1124*/ 	.short	0x0101
        /*1126*/ 	.byte	0x3f
	.zero		1


	//   ....[67]....
        /*1128*/ 	.word	0x0001ad50
        /*112c*/ 	.word	0x00000003
        /*1130*/ 	.word	0x00000000
        /*1134*/ 	.short	0x0101
        /*1136*/ 	.byte	0x3f
	.zero		1


	//   ....[68]....
        /*1138*/ 	.word	0x0001af40
        /*113c*/ 	.word	0x00000003
        /*1140*/ 	.word	0x00013270
        /*1144*/ 	.short	0x010a
        /*1146*/ 	.byte	0x3f
	.zero		1


	//   ....[69]....
        /*1148*/ 	.word	0x0001afb0
        /*114c*/ 	.word	0x00000003
        /*1150*/ 	.word	0x00013260
        /*1154*/ 	.short	0x010a
        /*1156*/ 	.byte	0x3f
	.zero		1


	//   ....[70]....
        /*1158*/ 	.word	0x0001b2b0
        /*115c*/ 	.word	0x00000003
        /*1160*/ 	.word	0x00013250
        /*1164*/ 	.short	0x0101
        /*1166*/ 	.byte	0x3f
	.zero		1


	//   ....[71]....
        /*1168*/ 	.word	0x0001b300
        /*116c*/ 	.word	0x00000000
        /*1170*/ 	.word	0x00000000
        /*1174*/ 	.short	0x0101
        /*1176*/ 	.byte	0x3f
	.zero		1


	//   ....[72]....
        /*1178*/ 	.word	0x0001c440
        /*117c*/ 	.word	0x00000006
        /*1180*/ 	.word	0x00013220
        /*1184*/ 	.short	0x010a
        /*1186*/ 	.byte	0x3f
	.zero		1


	//   ....[73]....
        /*1188*/ 	.word	0x0001c5d0
        /*118c*/ 	.word	0x00000005
        /*1190*/ 	.word	0x00000000
        /*1194*/ 	.short	0x010a
        /*1196*/ 	.byte	0x3f
	.zero		1


	//   ....[74]....
        /*1198*/ 	.word	0x0001c640
        /*119c*/ 	.word	0x00000009
        /*11a0*/ 	.word	0x00000000
        /*11a4*/ 	.short	0x010a
        /*11a6*/ 	.byte	0x3f
	.zero		1


	//   ....[75]....
        /*11a8*/ 	.word	0x0001c690
        /*11ac*/ 	.word	0x00000013
        /*11b0*/ 	.word	0x00013260
        /*11b4*/ 	.short	0x010a
        /*11b6*/ 	.byte	0x3f
	.zero		1


	//   ....[76]....
        /*11b8*/ 	.word	0x0001c6e0
        /*11bc*/ 	.word	0x00000007
        /*11c0*/ 	.word	0x00013260
        /*11c4*/ 	.short	0x010a
        /*11c6*/ 	.byte	0x3f
	.zero		1


	//   ....[77]....
        /*11c8*/ 	.word	0x0001c720
        /*11cc*/ 	.word	0x00000013
        /*11d0*/ 	.word	0x00013280
        /*11d4*/ 	.short	0x010a
        /*11d6*/ 	.byte	0x3f
	.zero		1


	//   ....[78]....
        /*11d8*/ 	.word	0x0001c740
        /*11dc*/ 	.word	0x00000007
        /*11e0*/ 	.word	0x00013280
        /*11e4*/ 	.short	0x010a
        /*11e6*/ 	.byte	0x3f
	.zero		1


	//   ....[79]....
        /*11e8*/ 	.word	0x0001c7a0
        /*11ec*/ 	.word	0x0000004c
        /*11f0*/ 	.word	0x00013290
        /*11f4*/ 	.short	0x010a
        /*11f6*/ 	.byte	0x3f
	.zero		1


	//   ....[80]....
        /*11f8*/ 	.word	0x0001c7f0
        /*11fc*/ 	.word	0x0000004c
        /*1200*/ 	.word	0x00013290
        /*1204*/ 	.short	0x010a
        /*1206*/ 	.byte	0x3f
	.zero		1


	//   ....[81]....
        /*1208*/ 	.word	0x0001c840
        /*120c*/ 	.word	0x0000004c
        /*1210*/ 	.word	0x00013290
        /*1214*/ 	.short	0x010a
        /*1216*/ 	.byte	0x3f
	.zero		1


	//   ....[82]....
        /*1218*/ 	.word	0x0001c890
        /*121c*/ 	.word	0x0000004c
        /*1220*/ 	.word	0x000132b0
        /*1224*/ 	.short	0x010a
        /*1226*/ 	.byte	0x3f
	.zero		1


	//   ....[83]....
        /*1228*/ 	.word	0x0001ca90
        /*122c*/ 	.word	0x00000010
        /*1230*/ 	.word	0x00013200
        /*1234*/ 	.short	0x010a
        /*1236*/ 	.byte	0x3f
	.zero		1


	//   ....[84]....
        /*1238*/ 	.word	0x0001cc90
        /*123c*/ 	.word	0x00000010
        /*1240*/ 	.word	0x00013200
        /*1244*/ 	.short	0x010a
        /*1246*/ 	.byte	0x3f
	.zero		1


	//   ....[85]....
        /*1248*/ 	.word	0x0001cce0
        /*124c*/ 	.word	0x0000000c
        /*1250*/ 	.word	0x00013230
        /*1254*/ 	.short	0x010a
        /*1256*/ 	.byte	0x3f
	.zero		1


	//   ....[86]....
        /*1258*/ 	.word	0x0001cd30
        /*125c*/ 	.word	0x00000009
        /*1260*/ 	.word	0x00013230
        /*1264*/ 	.short	0x010a
        /*1266*/ 	.byte	0x3f
	.zero		1


	//   ....[87]....
        /*1268*/ 	.word	0x0001cd80
        /*126c*/ 	.word	0x00000014
        /*1270*/ 	.word	0x00013250
        /*1274*/ 	.short	0x010a
        /*1276*/ 	.byte	0x3f
	.zero		1


	//   ....[88]....
        /*1278*/ 	.word	0x0001cdd0
        /*127c*/ 	.word	0x00000003
        /*1280*/ 	.word	0x00013230
        /*1284*/ 	.short	0x010a
        /*1286*/ 	.byte	0x3f
	.zero		1


	//   ....[89]....
        /*1288*/ 	.word	0x0001ce20
        /*128c*/ 	.word	0x0000000f
        /*1290*/ 	.word	0x00013250
        /*1294*/ 	.short	0x010a
        /*1296*/ 	.byte	0x3f
	.zero		1


	//   ....[90]....
        /*1298*/ 	.word	0x0001ce70
        /*129c*/ 	.word	0x00000002
        /*12a0*/ 	.word	0x00013250
        /*12a4*/ 	.short	0x010a
        /*12a6*/ 	.byte	0x3f
	.zero		1


	//   ....[91]....
        /*12a8*/ 	.word	0x0001d010
        /*12ac*/ 	.word	0x00000012
        /*12b0*/ 	.word	0x00013220
        /*12b4*/ 	.short	0x010a
        /*12b6*/ 	.byte	0x3f
	.zero		1


	//   ....[92]....
        /*12b8*/ 	.word	0x0001d060
        /*12bc*/ 	.word	0x00000006
        /*12c0*/ 	.word	0x000132a0
        /*12c4*/ 	.short	0x010a
        /*12c6*/ 	.byte	0x3f
	.zero		1


	//   ....[93]....
        /*12c8*/ 	.word	0x0001d0b0
        /*12cc*/ 	.word	0x00000006
        /*12d0*/ 	.word	0x000132c0
        /*12d4*/ 	.short	0x010a
        /*12d6*/ 	.byte	0x3f
	.zero		1


	//   ....[94]....
        /*12d8*/ 	.word	0x0001d100
        /*12dc*/ 	.word	0x00000006
        /*12e0*/ 	.word	0x000132a0
        /*12e4*/ 	.short	0x010a
        /*12e6*/ 	.byte	0x3f
	.zero		1


	//   ....[95]....
        /*12e8*/ 	.word	0x0001d150
        /*12ec*/ 	.word	0x00000006
        /*12f0*/ 	.word	0x000132c0
        /*12f4*/ 	.short	0x010a
        /*12f6*/ 	.byte	0x3f
	.zero		1


	//   ....[96]....
        /*12f8*/ 	.word	0x0001d2f0
        /*12fc*/ 	.word	0x00000004
        /*1300*/ 	.word	0x00013280
        /*1304*/ 	.short	0x010a
        /*1306*/ 	.byte	0x3f
	.zero		1


	//   ....[97]....
        /*1308*/ 	.word	0x0001d340
        /*130c*/ 	.word	0x00000004
        /*1310*/ 	.word	0x00013240
        /*1314*/ 	.short	0x010a
        /*1316*/ 	.byte	0x3f
	.zero		1


	//   ....[98]....
        /*1318*/ 	.word	0x0001db30
        /*131c*/ 	.word	0x00000012
        /*1320*/ 	.word	0x00013220
        /*1324*/ 	.short	0x010a
        /*1326*/ 	.byte	0x3f
	.zero		1


	//   ....[99]....
        /*1328*/ 	.word	0x0001db80
        /*132c*/ 	.word	0x00000004
        /*1330*/ 	.word	0x00013280
        /*1334*/ 	.short	0x010a
        /*1336*/ 	.byte	0x3f
	.zero		1


	//   ....[100]....
        /*1338*/ 	.word	0x0001dbd0
        /*133c*/ 	.word	0x00000004
        /*1340*/ 	.word	0x00013240
        /*1344*/ 	.short	0x010a
        /*1346*/ 	.byte	0x3f
	.zero		1


	//   ....[101]....
        /*1348*/ 	.word	0x0001dc20
        /*134c*/ 	.word	0x00000003
        /*1350*/ 	.word	0x00013270
        /*1354*/ 	.short	0x010a
        /*1356*/ 	.byte	0x3f
	.zero		1


	//   ....[102]....
        /*1358*/ 	.word	0x0001dc70
        /*135c*/ 	.word	0x00000003
        /*1360*/ 	.word	0x00013260
        /*1364*/ 	.short	0x010a
        /*1366*/ 	.byte	0x3f
	.zero		1


	//   ....[103]....
        /*1368*/ 	.word	0x0001dcc0
        /*136c*/ 	.word	0x00000003
        /*1370*/ 	.word	0x00013270
        /*1374*/ 	.short	0x010a
        /*1376*/ 	.byte	0x3f
	.zero		1


	//   ....[104]....
        /*1378*/ 	.word	0x0001dd10
        /*137c*/ 	.word	0x00000003
        /*1380*/ 	.word	0x00013260
        /*1384*/ 	.short	0x010a
        /*1386*/ 	.byte	0x3f
	.zero		1


	//   ....[105]....
        /*1388*/ 	.word	0x0001e770
        /*138c*/ 	.word	0x00000006
        /*1390*/ 	.word	0x00013220
        /*1394*/ 	.short	0x010a
        /*1396*/ 	.byte	0x3f
	.zero		1


	//   ....[106]....
        /*1398*/ 	.word	0x0001e910
        /*139c*/ 	.word	0x00000005
        /*13a0*/ 	.word	0x00000000
        /*13a4*/ 	.short	0x010a
        /*13a6*/ 	.byte	0x3f
	.zero		1


	//   ....[107]....
        /*13a8*/ 	.word	0x0001e960
        /*13ac*/ 	.word	0x00000009
        /*13b0*/ 	.word	0x00000000
        /*13b4*/ 	.short	0x010a
        /*13b6*/ 	.byte	0x3f
	.zero		1


	//   ....[108]....
        /*13b8*/ 	.word	0x0001e9b0
        /*13bc*/ 	.word	0x00000013
        /*13c0*/ 	.word	0x00013260
        /*13c4*/ 	.short	0x010a
        /*13c6*/ 	.byte	0x3f
	.zero		1


	//   ....[109]....
        /*13c8*/ 	.word	0x0001ea00
        /*13cc*/ 	.word	0x00000007
        /*13d0*/ 	.word	0x00013260
        /*13d4*/ 	.short	0x010a
        /*13d6*/ 	.byte	0x3f
	.zero		1


	//   ....[110]....
        /*13d8*/ 	.word	0x0001ea50
        /*13dc*/ 	.word	0x00000013
        /*13e0*/ 	.word	0x00013280
        /*13e4*/ 	.short	0x010a
        /*13e6*/ 	.byte	0x3f
	.zero		1


	//----- nvinfo : EIATTR_NUM_MBARRIERS
	.align		4
.L_325:
        /*13e8*/ 	.byte	0x03, 0x38
        /*13ea*/ 	.short	0x0016


	//----- nvinfo : EIATTR_EXIT_INSTR_OFFSETS
	.align		4
        /*13ec*/ 	.byte	0x04, 0x1c
        /*13ee*/ 	.short	(.L_327 - .L_326)


	//   ....[0]....
.L_326:
        /*13f0*/ 	.word	0x0001c790


	//----- nvinfo : EIATTR_MAX_THREADS
	.align		4
.L_327:
        /*13f4*/ 	.byte	0x04, 0x05
        /*13f6*/ 	.short	(.L_329 - .L_328)
.L_328:
        /*13f8*/ 	.word	0x00000200
        /*13fc*/ 	.word	0x00000001
        /*1400*/ 	.word	0x00000001


	//----- nvinfo : EIATTR_CRS_STACK_SIZE
	.align		4
.L_329:
        /*1404*/ 	.byte	0x04, 0x1e
        /*1406*/ 	.short	(.L_331 - .L_330)
.L_330:
        /*1408*/ 	.word	0x00000000


	//----- nvinfo : EIATTR_CBANK_PARAM_SIZE
	.align		4
.L_331:
        /*140c*/ 	.byte	0x03, 0x19
        /*140e*/ 	.short	0x0af0


	//----- nvinfo : EIATTR_PARAM_CBANK
	.align		4
        /*1410*/ 	.byte	0x04, 0x0a
        /*1412*/ 	.short	(.L_333 - .L_332)
	.align		4
.L_332:
        /*1414*/ 	.word	index@(.nv.constant0._ZN7cutlass13device_kernelIN5flash11enable_sm90INS1_16FlashAttnFwdSm90INS1_25CollectiveMainloopFwdSm90ILi2EN4cute5tupleIJNS5_1CILi1EEES8_S8_EEENS6_IJNS7_ILi192EEENS7_ILi160EEENS7_ILi64EEEEEELi64ENS_12float_e4m3_tEfNS_4arch4Sm90ELb1ELb0ELb1ELb1ELb0ELb1ELb0ELb1ELb1ELb1ELb1ELb0EEENS1_21CollectiveEpilogueFwdINS6_IJSA_SC_SB_EEES9_NS_10bfloat16_tESG_Li384ELb1ELb1ELb1ELb1EEENS1_36VarlenDynamicPersistentTileSchedulerILi192ELi160ELi384ELi128ELb1ELb1ELb1ELb1ELb1ELb1EEEEEEEEEvNT_6ParamsE)
        /*1418*/ 	.short	0x0210
        /*141a*/ 	.short	0x0af0


	//----- nvinfo : EIATTR_SW_WAR
	.align		4
.L_333:
        /*141c*/ 	.byte	0x04, 0x36
        /*141e*/ 	.short	(.L_335 - .L_334)
.L_334:
        /*1420*/ 	.word	0x00000008
.L_335:


//--------------------- .nv.callgraph             --------------------------
	.section	.nv.callgraph,"",@"SHT_CUDA_CALLGRAPH"
	.align	4
	.sectionentsize	8
	.align		4
        /*0000*/ 	.word	0x00000000
	.align		4
        /*0004*/ 	.word	0xffffffff
	.align		4
        /*0008*/ 	.word	index@(_ZN7cutlass13device_kernelIN5flash11enable_sm90INS1_16FlashAttnFwdSm90INS1_25CollectiveMainloopFwdSm90ILi2EN4cute5tupleIJNS5_1CILi1EEES8_S8_EEENS6_IJNS7_ILi192EEENS7_ILi160EEENS7_ILi64EEEEEELi64ENS_12float_e4m3_tEfNS_4arch4Sm90ELb0ELb0ELb1ELb0ELb0ELb0ELb0ELb1ELb1ELb1ELb1ELb0EEENS1_21CollectiveEpilogueFwdINS6_IJSA_SC_SB_EEES9_NS_10bfloat16_tESG_Li384ELb0ELb1ELb1ELb1EEENS1_19SingleTileSchedulerILb0ELb1ELb1ELi192EEEEEEEEEvNT_6ParamsE)
	.align		4
        /*000c*/ 	.word	index@(__assertfail)
	.align		4
        /*0010*/ 	.word	index@(_ZN7cutlass13device_kernelIN5flash11enable_sm90INS1_16FlashAttnFwdSm90INS1_25CollectiveMainloopFwdSm90ILi2EN4cute5tupleIJNS5_1CILi1EEES8_S8_EEENS6_IJNS7_ILi192EEENS7_ILi160EEENS7_ILi64EEEEEELi64ENS_12float_e4m3_tEfNS_4arch4Sm90ELb0ELb0ELb1ELb1ELb0ELb0ELb0ELb1ELb1ELb1ELb1ELb0EEENS1_21CollectiveEpilogueFwdINS6_IJSA_SC_SB_EEES9_NS_10bfloat16_tESG_Li384ELb1ELb1ELb1ELb1EEENS1_36VarlenDynamicPersistentTileSchedulerILi192ELi160ELi384ELi128ELb1ELb1ELb1ELb0ELb1ELb1EEEEEEEEEvNT_6ParamsE)
	.align		4
        /*0014*/ 	.word	index@(__assertfail)
	.align		4
        /*0018*/ 	.word	index@(_ZN7cutlass13device_kernelIN5flash11enable_sm90INS1_16FlashAttnFwdSm90INS1_25CollectiveMainloopFwdSm90ILi2EN4cute5tupleIJNS5_1CILi1EEES8_S8_EEENS6_IJNS7_ILi192EEENS7_ILi160EEENS7_ILi64EEEEEELi64ENS_12float_e4m3_tEfNS_4arch4Sm90ELb0ELb0ELb1ELb1ELb0ELb1ELb0ELb1ELb1ELb1ELb1ELb0EEENS1_21CollectiveEpilogueFwdINS6_IJSA_SC_SB_EEES9_NS_10bfloat16_tESG_Li384ELb1ELb1ELb1ELb1EEENS1_36VarlenDynamicPersistentTileSchedulerILi192ELi160ELi384ELi128ELb1ELb1ELb1ELb0ELb1ELb1EEEEEEEEEvNT_6ParamsE)
	.align		4
        /*001c*/ 	.word	index@(__assertfail)
	.align		4
        /*0020*/ 	.word	index@(_ZN7cutlass13device_kernelIN5flash11enable_sm90INS1_16FlashAttnFwdSm90INS1_25CollectiveMainloopFwdSm90ILi2EN4cute5tupleIJNS5_1CILi1EEES8_S8_EEENS6_IJNS7_ILi192EEENS7_ILi160EEENS7_ILi64EEEEEELi64ENS_12float_e4m3_tEfNS_4arch4Sm90ELb0ELb1ELb1ELb0ELb0ELb0ELb0ELb1ELb1ELb1ELb1ELb0EEENS1_21CollectiveEpilogueFwdINS6_IJSA_SC_SB_EEES9_NS_10bfloat16_tESG_Li384ELb0ELb1ELb1ELb1EEENS1_19SingleTileSchedulerILb0ELb1ELb1ELi192EEEEEEEEEvNT_6ParamsE)
	.align		4
        /*0024*/ 	.word	index@(__assertfail)
	.align		4
        /*0028*/ 	.word	index@(_ZN7cutlass13device_kernelIN5flash11enable_sm90INS1_16FlashAttnFwdSm90INS1_25CollectiveMainloopFwdSm90ILi2EN4cute5tupleIJNS5_1CILi1EEES8_S8_EEENS6_IJNS7_ILi192EEENS7_ILi160EEENS7_ILi64EEEEEELi64ENS_12float_e4m3_tEfNS_4arch4Sm90ELb0ELb1ELb1ELb1ELb0ELb0ELb0ELb1ELb1ELb1ELb1ELb0EEENS1_21CollectiveEpilogueFwdINS6_IJSA_SC_SB_EEES9_NS_10bfloat16_tESG_Li384ELb1ELb1ELb1ELb1EEENS1_36VarlenDynamicPersistentTileSchedulerILi192ELi160ELi384ELi128ELb1ELb1ELb1ELb1ELb0ELb1EEEEEEEEEvNT_6ParamsE)
	.align		4
        /*002c*/ 	.word	index@(__assertfail)
	.align		4
        /*0030*/ 	.word	index@(_ZN7cutlass13device_kernelIN5flash11enable_sm90INS1_16FlashAttnFwdSm90INS1_25CollectiveMainloopFwdSm90ILi2EN4cute5tupleIJNS5_1CILi1EEES8_S8_EEENS6_IJNS7_ILi192EEENS7_ILi160EEENS7_ILi64EEEEEELi64ENS_12float_e4m3_tEfNS_4arch4Sm90ELb0ELb1ELb1ELb1ELb0ELb1ELb0ELb1ELb1ELb1ELb1ELb0EEENS1_21CollectiveEpilogueFwdINS6_IJSA_SC_SB_EEES9_NS_10bfloat16_tESG_Li384ELb1ELb1ELb1ELb1EEENS1_36VarlenDynamicPersistentTileSchedulerILi192ELi160ELi384ELi128ELb1ELb1ELb1ELb1ELb0ELb1EEEEEEEEEvNT_6ParamsE)
	.align		4
        /*0034*/ 	.word	index@(__assertfail)
	.align		4
        /*0038*/ 	.word	index@(_ZN7cutlass13device_kernelIN5flash11enable_sm90INS1_16FlashAttnFwdSm90INS1_25CollectiveMainloopFwdSm90ILi2EN4cute5tupleIJNS5_1CILi1EEES8_S8_EEENS6_IJNS7_ILi192EEENS7_ILi160EEENS7_ILi64EEEEEELi64ENS_12float_e4m3_tEfNS_4arch4Sm90ELb1ELb0ELb1ELb0ELb0ELb0ELb0ELb1ELb1ELb1ELb1ELb0EEENS1_21CollectiveEpilogueFwdINS6_IJSA_SC_SB_EEES9_NS_10bfloat16_tESG_Li384ELb0ELb1ELb1ELb1EEENS1_19SingleTileSchedulerILb0ELb1ELb1ELi192EEEEEEEEEvNT_6ParamsE)
	.align		4
        /*003c*/ 	.word	index@(__assertfail)
	.align		4
        /*0040*/ 	.word	index@(_ZN7cutlass13device_kernelIN5flash11enable_sm90INS1_16FlashAttnFwdSm90INS1_25CollectiveMainloopFwdSm90ILi2EN4cute5tupleIJNS5_1CILi1EEES8_S8_EEENS6_IJNS7_ILi192EEENS7_ILi160EEENS7_ILi64EEEEEELi64ENS_12float_e4m3_tEfNS_4arch4Sm90ELb1ELb0ELb1ELb1ELb0ELb0ELb0ELb1ELb1ELb1ELb1ELb0EEENS1_21CollectiveEpilogueFwdINS6_IJSA_SC_SB_EEES9_NS_10bfloat16_tESG_Li384ELb1ELb1ELb1ELb1EEENS1_36VarlenDynamicPersistentTileSchedulerILi192ELi160ELi384ELi128ELb1ELb1ELb1ELb1ELb1ELb1EEEEEEEEEvNT_6ParamsE)
	.align		4
        /*0044*/ 	.word	index@(__assertfail)
	.align		4
        /*0048*/ 	.word	index@(_ZN7cutlass13device_kernelIN5flash11enable_sm90INS1_16FlashAttnFwdSm90INS1_25CollectiveMainloopFwdSm90ILi2EN4cute5tupleIJNS5_1CILi1EEES8_S8_EEENS6_IJNS7_ILi192EEENS7_ILi160EEENS7_ILi64EEEEEELi64ENS_12float_e4m3_tEfNS_4arch4Sm90ELb1ELb0ELb1ELb1ELb0ELb1ELb0ELb1ELb1ELb1ELb1ELb0EEENS1_21CollectiveEpilogueFwdINS6_IJSA_SC_SB_EEES9_NS_10bfloat16_tESG_Li384ELb1ELb1ELb1ELb1EEENS1_36VarlenDynamicPersistentTileSchedulerILi192ELi160ELi384ELi128ELb1ELb1ELb1ELb1ELb1ELb1EEEEEEEEEvNT_6ParamsE)
	.align		4
        /*004c*/ 	.word	index@(__assertfail)
	.align		4
        /*0050*/ 	.word	0x00000000
	.align		4
        /*0054*/ 	.word	0xfffffffe
	.align		4
        /*0058*/ 	.word	0x00000000
	.align		4
        /*005c*/ 	.word	0xfffffffd
	.align		4
        /*0060*/ 	.word	0x00000000
	.align		4
        /*0064*/ 	.word	0xfffffffc


//--------------------- .nv.constant4             --------------------------
	.section	.nv.constant4,"a",@progbits
	.align	8
	.align		8
.nv.constant4:
        /*0000*/ 	.dword	__assertfail
	.align		8
        /*0008*/ 	.dword	__unnamed_1
	.align		8
        /*0010*/ 	.dword	__unnamed_2
	.align		8
        /*0018*/ 	.dword	__unnamed_3
	.align		8
        /*0020*/ 	.dword	__unnamed_4
	.align		8
        /*0028*/ 	.dword	__unnamed_5
	.align		8
        /*0030*/ 	.dword	__unnamed_6
	.align		8
        /*0038*/ 	.dword	_ZZN5flash28permute_output_fp8_VcolmajorIN4cute6TensorINS1_11ArrayEngineIfLm32EEENS1_6LayoutINS1_5tupleIJNS6_IJNS1_1CILi2EEES8_NS7_ILi8EEEEEENS7_ILi1EEESB_EEENS6_IJNS6_IJSB_S8_NS7_ILi4EEEEEENS7_ILi0EEESF_EEEEEEEEEvRT_E9upper_map
	.align		8
        /*0040*/ 	.dword	_ZN79_INTERNAL_5e5267d4_43_flash_fwd_hdim64_e4m3_split_softcap_sm90_cu_61719c98_48974cuda3std3__45__cpo5beginE
	.align		8
        /*0048*/ 	.dword	_ZN79_INTERNAL_5e5267d4_43_flash_fwd_hdim64_e4m3_split_softcap_sm90_cu_61719c98_48974cuda3std3__45__cpo3endE
	.align		8
        /*0050*/ 	.dword	_ZN79_INTERNAL_5e5267d4_43_flash_fwd_hdim64_e4m3_split_softcap_sm90_cu_61719c98_48974cuda3std3__45__cpo6cbeginE
	.align		8
        /*0058*/ 	.dword	_ZN79_INTERNAL_5e5267d4_43_flash_fwd_hdim64_e4m3_split_softcap_sm90_cu_61719c98_48974cuda3std3__45__cpo4cendE
	.align		8
        /*0060*/ 	.dword	_ZN79_INTERNAL_5e5267d4_43_flash_fwd_hdim64_e4m3_split_softcap_sm90_cu_61719c98_48974cuda3std3__481_GLOBAL__N__5e5267d4_43_flash_fwd_hdim64_e4m3_split_softcap_sm90_cu_61719c98_48976ignoreE
	.align		8
        /*0068*/ 	.dword	_ZN79_INTERNAL_5e5267d4_43_flash_fwd_hdim64_e4m3_split_softcap_sm90_cu_61719c98_48974cuda3std3__419piecewise_constructE
	.align		8
        /*0070*/ 	.dword	_ZN79_INTERNAL_5e5267d4_43_flash_fwd_hdim64_e4m3_split_softcap_sm90_cu_61719c98_48974cuda3std3__48in_placeE
	.align		8
        /*0078*/ 	.dword	_ZN79_INTERNAL_5e5267d4_43_flash_fwd_hdim64_e4m3_split_softcap_sm90_cu_61719c98_48974cuda3std6ranges3__45__cpo4swapE
	.align		8
        /*0080*/ 	.dword	_ZN79_INTERNAL_5e5267d4_43_flash_fwd_hdim64_e4m3_split_softcap_sm90_cu_61719c98_48974cuda3std6ranges3__45__cpo9iter_moveE
	.align		8
        /*0088*/ 	.dword	_ZN79_INTERNAL_5e5267d4_43_flash_fwd_hdim64_e4m3_split_softcap_sm90_cu_61719c98_48974cute7productE
	.align		8
        /*0090*/ 	.dword	_ZN79_INTERNAL_5e5267d4_43_flash_fwd_hdim64_e4m3_split_softcap_sm90_cu_61719c98_48974cute1_E
	.align		8
        /*0098*/ 	.dword	$str$23
	.align		8
        /*00a0*/ 	.dword	$str$24


//--------------------- .text._ZN7cutlass13device_kernelIN5flash11enable_sm90INS1_16FlashAttnFwdSm90INS1_25CollectiveMainloopFwdSm90ILi2EN4cute5tupleIJNS5_1CILi1EEES8_S8_EEENS6_IJNS7_ILi192EEENS7_ILi160EEENS7_ILi64EEEEEELi64ENS_12float_e4m3_tEfNS_4arch4Sm90ELb0ELb0ELb1ELb0ELb0ELb0ELb0ELb1ELb1ELb1ELb1ELb0EEENS1_21CollectiveEpilogueFwdINS6_IJSA_SC_SB_EEES9_NS_10bfloat16_tESG_Li384ELb0ELb1ELb1ELb1EEENS1_19SingleTileSchedulerILb0ELb1ELb1ELi192EEEEEEEEEvNT_6ParamsE --------------------------
	.section	.text._ZN7cutlass13device_kernelIN5flash11enable_sm90INS1_16FlashAttnFwdSm90INS1_25CollectiveMainloopFwdSm90ILi2EN4cute5tupleIJNS5_1CILi1EEES8_S8_EEENS6_IJNS7_ILi192EEENS7_ILi160EEENS7_ILi64EEEEEELi64ENS_12float_e4m3_tEfNS_4arch4Sm90ELb0ELb0ELb1ELb0ELb0ELb0ELb0ELb1ELb1ELb1ELb1ELb0EEENS1_21CollectiveEpilogueFwdINS6_IJSA_SC_SB_EEES9_NS_10bfloat16_tESG_Li384ELb0ELb1ELb1ELb1EEENS1_19SingleTileSchedulerILb0ELb1ELb1ELi192EEEEEEEEEvNT_6ParamsE,"ax",@progbits
	.align	128
.text._ZN7cutlass13device_kernelIN5flash11enable_sm90INS1_16FlashAttnFwdSm90INS1_25CollectiveMainloopFwdSm90ILi2EN4cute5tupleIJNS5_1CILi1EEES8_S8_EEENS6_IJNS7_ILi192EEENS7_ILi160EEENS7_ILi64EEEEEELi64ENS_12float_e4m3_tEfNS_4arch4Sm90ELb0ELb0ELb1ELb0ELb0ELb0ELb0ELb1ELb1ELb1ELb1ELb0EEENS1_21CollectiveEpilogueFwdINS6_IJSA_SC_SB_EEES9_NS_10bfloat16_tESG_Li384ELb0ELb1ELb1ELb1EEENS1_19SingleTileSchedulerILb0ELb1ELb1ELi192EEEEEEEEEvNT_6ParamsE:
        .type           _ZN7cutlass13device_kernelIN5flash11enable_sm90INS1_16FlashAttnFwdSm90INS1_25CollectiveMainloopFwdSm90ILi2EN4cute5tupleIJNS5_1CILi1EEES8_S8_EEENS6_IJNS7_ILi192EEENS7_ILi160EEENS7_ILi64EEEEEELi64ENS_12float_e4m3_tEfNS_4arch4Sm90ELb0ELb0ELb1ELb0ELb0ELb0ELb0ELb1ELb1ELb1ELb1ELb0EEENS1_21CollectiveEpilogueFwdINS6_IJSA_SC_SB_EEES9_NS_10bfloat16_tESG_Li384ELb0ELb1ELb1ELb1EEENS1_19SingleTileSchedulerILb0ELb1ELb1ELi192EEEEEEEEEvNT_6ParamsE,@function
        .size           _ZN7cutlass13device_kernelIN5flash11enable_sm90INS1_16FlashAttnFwdSm90INS1_25CollectiveMainloopFwdSm90ILi2EN4cute5tupleIJNS5_1CILi1EEES8_S8_EEENS6_IJNS7_ILi192EEENS7_ILi160EEENS7_ILi64EEEEEELi64ENS_12float_e4m3_tEfNS_4arch4Sm90ELb0ELb0ELb1ELb0ELb0ELb0ELb0ELb1ELb1ELb1ELb1ELb0EEENS1_21CollectiveEpilogueFwdINS6_IJSA_SC_SB_EEES9_NS_10bfloat16_tESG_Li384ELb0ELb1ELb1ELb1EEENS1_19SingleTileSchedulerILb0ELb1ELb1ELi192EEEEEEEEEvNT_6ParamsE,(.L_x_2187 - _ZN7cutlass13device_kernelIN5flash11enable_sm90INS1_16FlashAttnFwdSm90INS1_25CollectiveMainloopFwdSm90ILi2EN4cute5tupleIJNS5_1CILi1EEES8_S8_EEENS6_IJNS7_ILi192EEENS7_ILi160EEENS7_ILi64EEEEEELi64ENS_12float_e4m3_tEfNS_4arch4Sm90ELb0ELb0ELb1ELb0ELb0ELb0ELb0ELb1ELb1ELb1ELb1ELb0EEENS1_21CollectiveEpilogueFwdINS6_IJSA_SC_SB_EEES9_NS_10bfloat16_tESG_Li384ELb0ELb1ELb1ELb1EEENS1_19SingleTileSchedulerILb0ELb1ELb1ELi192EEEEEEEEEvNT_6ParamsE)
        .other          _ZN7cutlass13device_kernelIN5flash11enable_sm90INS1_16FlashAttnFwdSm90INS1_25CollectiveMainloopFwdSm90ILi2EN4cute5tupleIJNS5_1CILi1EEES8_S8_EEENS6_IJNS7_ILi192EEENS7_ILi160EEENS7_ILi64EEEEEELi64ENS_12float_e4m3_tEfNS_4arch4Sm90ELb0ELb0ELb1ELb0ELb0ELb0ELb0ELb1ELb1ELb1ELb1ELb0EEENS1_21CollectiveEpilogueFwdINS6_IJSA_SC_SB_EEES9_NS_10bfloat16_tESG_Li384ELb0ELb1ELb1ELb1EEENS1_19SingleTileSchedulerILb0ELb1ELb1ELi192EEEEEEEEEvNT_6ParamsE,@"STO_CUDA_ENTRY STV_DEFAULT"
_ZN7cutlass13device_kernelIN5flash11enable_sm90INS1_16FlashAttnFwdSm90INS1_25CollectiveMainloopFwdSm90ILi2EN4cute5tupleIJNS5_1CILi1EEES8_S8_EEENS6_IJNS7_ILi192EEENS7_ILi160EEENS7_ILi64EEEEEELi64ENS_12float_e4m3_tEfNS_4arch4Sm90ELb0ELb0ELb1ELb0ELb0ELb0ELb0ELb1ELb1ELb1ELb1ELb0EEENS1_21CollectiveEpilogueFwdINS6_IJSA_SC_SB_EEES9_NS_10bfloat16_tESG_Li384ELb0ELb1ELb1ELb1EEENS1_19SingleTileSchedulerILb0ELb1ELb1ELi192EEEEEEEEEvNT_6ParamsE:
[----:B------:R-:W0:Y:S01]  /*0000*/  LDC R1, c[0x0][0x28] ;  /* 0x00000a00ff017b82 */ /* 0x000e220000000800 */
[----:B------:R-:W1:Y:S01]  /*0010*/  S2R R27, SR_TID.X ;  /* 0x00000000001b7919 */ /* 0x000e620000002100 */
[----:B------:R-:W-:Y:S01]  /*0020*/  ELECT P0, URZ, PT ;  /* 0x00000000003f782f */ /* 0x000fe20003800000 */
[----:B------:R-:W-:Y:S01]  /*0030*/  BSSY B0, `(.L_x_0) ;  /* 0x000000e000007945 */ /* 0x000fe20003800000 */
[----:B-1----:R-:W-:-:S05]  /*0040*/  SHF.R.U32.HI R2, RZ, 0x5, R27 ;  /* 0x00000005ff027819 */ /* 0x002fca000001161b */
[----:B------:R-:W1:Y:S02]  /*0050*/  SHFL.IDX PT, R0, R2, RZ, 0x1f ;  /* 0x00001fff02007589 */ /* 0x000e6400000e0000 */
[----:B-1----:R-:W-:Y:S02]  /*0060*/  ISETP.EQ.AND P0, PT, R0, RZ, P0 ;  /* 0x000000ff0000720c */ /* 0x002fe40000702270 */
[----:B------:R-:W-:-:S11]  /*0070*/  SHF.R.U32.HI R0, RZ, 0x7, R27 ;  /* 0x00000007ff007819 */ /* 0x000fd6000001161b */
[----:B0-----:R-:W-:Y:S05]  /*0080*/  @!P0 BRA `(.L_x_1) ;  /* 0x0000000000208947 */ /* 0x001fea0003800000 */
[----:B------:R-:W-:Y:S02]  /*0090*/  ULDC.64 UR4, c[0x0][0x198] ;  /* 0x0000660000047ab9 */ /* 0x000fe40000000a00 */
[----:B------:R-:W-:Y:S02]  /*00a0*/  UIADD3 UR6, UP0, UR4, 0x370, URZ ;  /* 0x0000037004067890 */ /* 0x000fe4000ff1e03f */
[----:B------:R-:W-:Y:S02]  /*00b0*/  UIADD3 UR4, UP1, UR4, 0x470, URZ ;  /* 0x0000047004047890 */ /* 0x000fe4000ff3e03f */
[----:B------:R-:W-:Y:S02]  /*00c0*/  UIADD3.X UR7, URZ, UR5, URZ, UP0, !UPT ;  /* 0x000000053f077290 */ /* 0x000fe400087fe43f */
[----:B------:R-:W-:-:S07]  /*00d0*/  UIADD3.X UR5, URZ, UR5, URZ, UP1, !UPT ;  /* 0x000000053f057290 */ /* 0x000fce0008ffe43f */
[----:B------:R0:W-:Y:S02]  /*00e0*/  UTMACCTL.PF [UR6] ;  /* 0x00000000060079b9 */ /* 0x0001e40008040000 */
[----:B------:R0:W-:Y:S02]  /*00f0*/  UTMACCTL.PF [UR4] ;  /* 0x00000000040079b9 */ /* 0x0001e40008040000 */
[----:B0-----:R-:W-:Y:S01]  /*0100*/  NOP ;  /* 0x0000000000007918 */ /* 0x001fe20000000000 */
.L_x_1:
[----:B------:R-:W-:Y:S05]  /*0110*/  BSYNC B0 ;  /* 0x0000000000007941 */ /* 0x000fea0003800000 */
.L_x_0:
[----:B------:R-:W-:Y:S01]  /*0120*/  VOTEU.ANY UP0, P0 ;  /* 0x00000000003f7886 */ /* 0x000fe20000000100 */
[----:B------:R-:W0:Y:S01]  /*0130*/  SHFL.IDX PT, R0, R0, RZ, 0x1f ;  /* 0x00001fff00007589 */ /* 0x000e2200000e0000 */
[----:B------:R-:W-:Y:S01]  /*0140*/  UMOV UR4, 0x80 ;  /* 0x0000008000047882 */ /* 0x000fe20000000000 */
[----:B------:R-:W-:Y:S01]  /*0150*/  UMOV UR7, 0x180 ;  /* 0x0000018000077882 */ /* 0x000fe20000000000 */
[----:B------:R-:W-:Y:S01]  /*0160*/  VOTEU.ANY UP1, P0 ;  /* 0x00000000003f7886 */ /* 0x000fe20000020100 */
[----:B------:R-:W1:Y:S01]  /*0170*/  @UP0 S2UR UR8, SR_CgaCtaId ;  /* 0x00000000000809c3 */ /* 0x000e620000008800 */
[----:B------:R-:W2:Y:S01]  /*0180*/  SHFL.IDX PT, R3, R2, RZ, 0x1f ;  /* 0x00001fff02037589 */ /* 0x000ea200000e0000 */
[----:B------:R-:W-:Y:S01]  /*0190*/  @UP0 UMOV UR6, 0x400 ;  /* 0x0000040000060882 */ /* 0x000fe20000000000 */
[----:B------:R-:W-:-:S04]  /*01a0*/  @UP0 UIADD3 UR4, -UR4, 0x100000, URZ ;  /* 0x0010000004040890 */ /* 0x000fc8000fffe13f */
[----:B------:R-:W-:Y:S02]  /*01b0*/  @UP0 USHF.L.U32 UR5, UR4, 0xb, URZ ;  /* 0x0000000b04050899 */ /* 0x000fe4000800063f */
[----:B------:R-:W-:Y:S01]  /*01c0*/  @UP0 USHF.L.U32 UR4, UR4, 0x1, URZ ;  /* 0x0000000104040899 */ /* 0x000fe2000800063f */
[----:B------:R-:W-:Y:S01]  /*01d0*/  VOTEU.ANY UP2, P0 ;  /* 0x00000000003f7886 */ /* 0x000fe20000040100 */
[----:B0-----:R-:W-:Y:S01]  /*01e0*/  R2UR UR9, R0 ;  /* 0x00000000000972ca */ /* 0x001fe200000e0000 */
[----:B-1----:R-:W-:Y:S01]  /*01f0*/  @UP0 ULEA UR8, UR8, UR6, 0x18 ;  /* 0x0000000608080291 */ /* 0x002fe2000f8ec03f */
[----:B--2---:R-:W-:Y:S01]  /*0200*/  ISETP.NE.AND P1, PT, R3, RZ, PT ;  /* 0x000000ff0300720c */ /* 0x004fe20003f25270 */
[----:B------:R-:W-:-:S04]  /*0210*/  @UP0 UIADD3 UR6, -UR7, 0x100000, URZ ;  /* 0x0010000007060890 */ /* 0x000fc8000fffe13f */
[----:B------:R-:W-:Y:S02]  /*0220*/  @UP0 USHF.L.U32 UR7, UR6, 0xb, URZ ;  /* 0x0000000b06070899 */ /* 0x000fe4000800063f */
[----:B------:R-:W-:-:S04]  /*0230*/  @UP0 USHF.L.U32 UR6, UR6, 0x1, URZ ;  /* 0x0000000106060899 */ /* 0x000fc8000800063f */
[----:B------:R-:W-:Y:S01]  /*0240*/  UISETP.NE.AND UP0, UPT, UR9, URZ, UPT ;  /* 0x0000003f0900728c */ /* 0x000fe2000bf05270 */
[----:B------:R-:W0:Y:S02]  /*0250*/  FENCE.VIEW.ASYNC.S ;  /* 0x00000000000073c6 */ /* 0x000e240000000000 */
[----:B0-----:R0:W1:Y:S05]  /*0260*/  @UP1 SYNCS.EXCH.64 URZ, [UR8+0x12400], UR4 ;  /* 0x01240004083f15b2 */ /* 0x00106a0008000100 */
[----:B------:R0:W2:Y:S01]  /*0270*/  @UP2 SYNCS.EXCH.64 URZ, [UR8+0x12420], UR6 ;  /* 0x01242006083f25b2 */ /* 0x0000a20008000100 */
[----:B------:R-:W-:Y:S05]  /*0280*/  @P1 BRA `(.L_x_2) ;  /* 0x0000000000481947 */ /* 0x000fea0003800000 */
[----:B0-----:R-:W0:Y:S01]  /*0290*/  S2UR UR5, SR_CgaCtaId ;  /* 0x00000000000579c3 */ /* 0x001e220000008800 */
[----:B------:R-:W-:Y:S01]  /*02a0*/  UMOV UR4, 0x400 ;  /* 0x0000040000047882 */ /* 0x000fe20000000000 */
[----:B------:R-:W-:Y:S01]  /*02b0*/  UMOV UR6, 0x1 ;  /* 0x0000000100067882 */ /* 0x000fe20000000000 */
[----:B------:R-:W-:Y:S01]  /*02c0*/  UMOV UR7, 0x3 ;  /* 0x0000000300077882 */ /* 0x000fe20000000000 */
[----:B------:R-:W-:Y:S01]  /*02d0*/  ELECT P0, URZ, PT ;  /* 0x00000000003f782f */ /* 0x000fe20003800000 */
[----:B0-----:R-:W-:Y:S02]  /*02e0*/  ULEA UR8, UR5, UR4, 0x18 ;  /* 0x0000000405087291 */ /* 0x001fe4000f8ec03f */
[----:B------:R-:W-:-:S04]  /*02f0*/  UIADD3 UR4, -UR6, 0x100000, URZ ;  /* 0x0010000006047890 */ /* 0x000fc8000fffe13f */
[----:B------:R-:W-:Y:S02]  /*0300*/  USHF.L.U32 UR5, UR4, 0xb, URZ ;  /* 0x0000000b04057899 */ /* 0x000fe4000800063f */
[----:B------:R-:W-:Y:S02]  /*0310*/  USHF.L.U32 UR4, UR4, 0x1, URZ ;  /* 0x0000000104047899 */ /* 0x000fe4000800063f */
[----:B------:R-:W-:-:S04]  /*0320*/  UIADD3 UR6, -UR7, 0x100000, URZ ;  /* 0x0010000007067890 */ /* 0x000fc8000fffe13f */
[----:B------:R-:W-:Y:S02]  /*0330*/  USHF.L.U32 UR7, UR6, 0xb, URZ ;  /* 0x0000000b06077899 */ /* 0x000fe4000800063f */
[----:B------:R-:W-:Y:S01]  /*0340*/  USHF.L.U32 UR6, UR6, 0x1, URZ ;  /* 0x0000000106067899 */ /* 0x000fe2000800063f */
[----:B------:R-:W0:Y:S03]  /*0350*/  FENCE.VIEW.ASYNC.S ;  /* 0x00000000000073c6 */ /* 0x000e260000000000 */
[----:B0-----:R3:W4:Y:S08]  /*0360*/  SYNCS.EXCH.64 URZ, [UR8+0x12430], UR4 ;  /* 0x01243004083f75b2 */ /* 0x0017300008000100 */
[----:B------:R3:W0:Y:S01]  /*0370*/  SYNCS.EXCH.64 URZ, [UR8+0x12440], UR6 ;  /* 0x01244006083f75b2 */ /* 0x0006220008000100 */
[----:B------:R3:W0:Y:S01]  /*0380*/  SYNCS.EXCH.64 URZ, [UR8+0x12438], UR4 ;  /* 0x01243804083f75b2 */ /* 0x0006220008000100 */
[----:B------:R3:W0:Y:S02]  /*0390*/  SYNCS.EXCH.64 URZ, [UR8+0x12448], UR6 ;  /* 0x01244806083f75b2 */ /* 0x0006240008000100 */
[----:B---3--:R-:W-:Y:S01]  /*03a0*/  NOP ;  /* 0x0000000000007918 */ /* 0x008fe20000000000 */
.L_x_2:
[----:B------:R-:W3:Y:S01]  /*03b0*/  SHFL.IDX PT, R0, R2, RZ, 0x1f ;  /* 0x00001fff02007589 */ /* 0x000ee200000e0000 */
[----:B------:R-:W-:Y:S01]  /*03c0*/  NOP ;  /* 0x0000000000007918 */ /* 0x000fe20000000000 */
[----:B---3--:R-:W-:-:S13]  /*03d0*/  ISETP.NE.AND P0, PT, R0, RZ, PT ;  /* 0x000000ff0000720c */ /* 0x008fda0003f05270 */
        /* <DEDUP_REMOVED lines=14> */
[----:B0-----:R3:W0:Y:S08]  /*04c0*/  SYNCS.EXCH.64 URZ, [UR8+0x12450], UR4 ;  /* 0x01245004083f75b2 */ /* 0x0016300008000100 */
[----:B------:R3:W0:Y:S01]  /*04d0*/  SYNCS.EXCH.64 URZ, [UR8+0x12460], UR6 ;  /* 0x01246006083f75b2 */ /* 0x0006220008000100 */
[----:B------:R3:W0:Y:S01]  /*04e0*/  SYNCS.EXCH.64 URZ, [UR8+0x12458], UR4 ;  /* 0x01245804083f75b2 */ /* 0x0006220008000100 */
[----:B------:R3:W0:Y:S02]  /*04f0*/  SYNCS.EXCH.64 URZ, [UR8+0x12468], UR6 ;  /* 0x01246806083f75b2 */ /* 0x0006240008000100 */
[----:B---3--:R-:W-:Y:S01]  /*0500*/  NOP ;  /* 0x0000000000007918 */ /* 0x008fe20000000000 */
.L_x_3:
[----:B------:R-:W3:Y:S01]  /*0510*/  SHFL.IDX PT, R0, R2, RZ, 0x1f ;  /* 0x00001fff02007589 */ /* 0x000ee200000e0000 */
[----:B------:R-:W-:Y:S01]  /*0520*/  NOP ;  /* 0x0000000000007918 */ /* 0x000fe20000000000 */
[----:B---3--:R-:W-:-:S13]  /*0530*/  ISETP.NE.AND P0, PT, R0, RZ, PT ;  /* 0x000000ff0000720c */ /* 0x008fda0003f05270 */
[----:B------:R-:W-:Y:S05]  /*0540*/  @P0 BRA `(.L_x_4) ;  /* 0x0000000000380947 */ /* 0x000fea0003800000 */
[----:B0-----:R-:W0:Y:S01]  /*0550*/  S2UR UR5, SR_CgaCtaId ;  /* 0x00000000000579c3 */ /* 0x001e220000008800 */
[----:B------:R-:W-:Y:S01]  /*0560*/  UMOV UR4, 0x400 ;  /* 0x0000040000047882 */ /* 0x000fe20000000000 */
[----:B------:R-:W-:Y:S01]  /*0570*/  UMOV UR7, 0x1 ;  /* 0x0000000100077882 */ /* 0x000fe20000000000 */
[----:B------:R-:W-:Y:S01]  /*0580*/  ELECT P0, URZ, PT ;  /* 0x00000000003f782f */ /* 0x000fe20003800000 */
[----:B0-----:R-:W-:Y:S02]  /*0590*/  ULEA UR6, UR5, UR4, 0x18 ;  /* 0x0000000405067291 */ /* 0x001fe4000f8ec03f */
[----:B------:R-:W-:-:S04]  /*05a0*/  UIADD3 UR4, -UR7, 0x100000, URZ ;  /* 0x0010000007047890 */ /* 0x000fc8000fffe13f */
[----:B------:R-:W-:Y:S02]  /*05b0*/  USHF.L.U32 UR5, UR4, 0xb, URZ ;  /* 0x0000000b04057899 */ /* 0x000fe4000800063f */
[----:B------:R-:W-:Y:S01]  /*05c0*/  USHF.L.U32 UR4, UR4, 0x1, URZ ;  /* 0x0000000104047899 */ /* 0x000fe2000800063f */
[----:B------:R-:W0:Y:S11]  /*05d0*/  FENCE.VIEW.ASYNC.S ;  /* 0x00000000000073c6 */ /* 0x000e360000000000 */
[----:B0-----:R3:W0:Y:S01]  /*05e0*/  SYNCS.EXCH.64 URZ, [UR6+0x12470], UR4 ;  /* 0x01247004063f75b2 */ /* 0x0016220008000100 */
[----:B------:R3:W0:Y:S01]  /*05f0*/  SYNCS.EXCH.64 URZ, [UR6+0x12480], UR4 ;  /* 0x01248004063f75b2 */ /* 0x0006220008000100 */
[----:B------:R3:W0:Y:S01]  /*0600*/  SYNCS.EXCH.64 URZ, [UR6+0x12478], UR4 ;  /* 0x01247804063f75b2 */ /* 0x0006220008000100 */
[----:B------:R3:W0:Y:S02]  /*0610*/  SYNCS.EXCH.64 URZ, [UR6+0x12488], UR4 ;  /* 0x01248804063f75b2 */ /* 0x0006240008000100 */
[----:B---3--:R-:W-:Y:S01]  /*0620*/  NOP ;  /* 0x0000000000007918 */ /* 0x008fe20000000000 */
.L_x_4:
        /* <DEDUP_REMOVED lines=22> */
.L_x_5:
        /* <DEDUP_REMOVED lines=22> */
.L_x_6:
[----:B------:R-:W-:Y:S01]  /*08f0*/  PLOP3.LUT P0, PT, PT, PT, UP0, 0x80, 0x0 ;  /* 0x000000000000781c */ /* 0x000fe20003f0f008 */
[----:B------:R-:W-:Y:S01]  /*0900*/  UMOV UR41, 0x1 ;  /* 0x0000000100297882 */ /* 0x000fe20000000000 */
[----:B------:R-:W-:Y:S01]  /*0910*/  NOP ;  /* 0x0000000000007918 */ /* 0x000fe20000000000 */
[----:B------:R-:W-:Y:S01]  /*0920*/  USEL UR41, UR41, 0x2, !UP0 ;  /* 0x0000000229297887 */ /* 0x000fe2000c000000 */
[----:B------:R-:W-:Y:S01]  /*0930*/  BSSY B6, `(.L_x_7) ;  /* 0x0000bc4000067945 */ /* 0x000fe20003800000 */
[----:B------:R-:W-:Y:S01]  /*0940*/  ULDC.64 UR42, c[0x0][0x208] ;  /* 0x00008200002a7ab9 */ /* 0x000fe20000000a00 */
[----:B------:R-:W-:Y:S01]  /*0950*/  LOP3.LUT R16, R27, 0x7f, RZ, 0xc0, !PT ;  /* 0x0000007f1b107812 */ /* 0x000fe200078ec0ff */
[----:B012-4-:R-:W-:Y:S06]  /*0960*/  BAR.SYNC.DEFER_BLOCKING 0x0 ;  /* 0x0000000000007b1d */ /* 0x017fec0000010000 */
[----:B------:R-:W-:Y:S05]  /*0970*/  @!P0 BRA `(.L_x_8) ;  /* 0x0000008c003c8947 */ /* 0x000fea0003800000 */
.L_x_9:
[----:B------:R-:W-:-:S08]  /*0980*/  NOP ;  /* 0x0000000000007918 */ /* 0x000fd00000000000 */
[----:B------:R-:W0:Y:S02]  /*0990*/  USETMAXREG.TRY_ALLOC.CTAPOOL UP0, 0xa0 ;  /* 0x000000a0000079c8 */ /* 0x000e240008000600 */
[----:B0-----:R-:W-:-:S13]  /*09a0*/  PLOP3.LUT P0, PT, PT, PT, UP0, 0x80, 0x0 ;  /* 0x000000000000781c */ /* 0x001fda0003f0f008 */
[----:B------:R-:W-:Y:S05]  /*09b0*/  @!P0 BRA `(.L_x_9) ;  /* 0xfffffffc00f08947 */ /* 0x000fea000383ffff */
[----:B------:R-:W0:Y:S01]  /*09c0*/  S2UR UR6, SR_CTAID.Y ;  /* 0x00000000000679c3 */ /* 0x000e220000002600 */
[----:B------:R-:W-:Y:S02]  /*09d0*/  ULDC UR7, c[0x0][0xc50] ;  /* 0x0003140000077ab9 */ /* 0x000fe40000000800 */
[----:B------:R-:W-:-:S05]  /*09e0*/  UISETP.NE.AND UP0, UPT, UR7, 0x1, UPT ;  /* 0x000000010700788c */ /* 0x000fca000bf05270 */
[----:B------:R-:W1:Y:S06]  /*09f0*/  S2UR UR39, SR_CTAID.Z ;  /* 0x00000000002779c3 */ /* 0x000e6c0000002700 */
[----:B------:R-:W-:Y:S01]  /*0a00*/  @UP0 ULDC UR4, c[0x0][0xc54] ;  /* 0x0003150000040ab9 */ /* 0x000fe20000000800 */
[----:B------:R-:W-:Y:S01]  /*0a10*/  @UP0 ULDC UR8, c[0x0][0xc58] ;  /* 0x0003160000080ab9 */ /* 0x000fe20000000800 */
[----:B0-----:R-:W-:Y:S02]  /*0a20*/  UIMAD.WIDE.U32 UR4, UR6, UR4, URZ ;  /* 0x00000004060472a5 */ /* 0x001fe4000f8e003f */
[----:B------:R-:W-:-:S02]  /*0a30*/  UMOV UR36, UR6 ;  /* 0x0000000600247c82 */ /* 0x000fc40008000000 */
[----:B------:R-:W-:Y:S01]  /*0a40*/  @UP0 USHF.R.U32.HI UR36, URZ, UR8, UR5 ;  /* 0x000000083f240299 */ /* 0x000fe20008011605 */
[----:B------:R-:W-:Y:S06]  /*0a50*/  BAR.ARV 0x8, 0x200 ;  /* 0x0208000000007b1d */ /* 0x000fec0000002000 */
[----:B-1----:R-:W-:Y:S01]  /*0a60*/  ISETP.LE.AND P0, PT, RZ, UR39, PT ;  /* 0x00000027ff007c0c */ /* 0x002fe2000bf03270 */
[----:B------:R-:W-:-:S04]  /*0a70*/  UIADD3 UR4, -UR36, URZ, URZ ;  /* 0x0000003f24047290 */ /* 0x000fc8000fffe13f */
[----:B------:R-:W-:-:S08]  /*0a80*/  UIMAD UR7, UR7, UR4, UR6 ;  /* 0x00000004070772a4 */ /* 0x000fd0000f8e0206 */
[----:B------:R-:W-:Y:S05]  /*0a90*/  @!P0 BRA `(.L_x_10) ;  /* 0x000000b800b48947 */ /* 0x000fea0003800000 */
[----:B------:R-:W-:Y:S01]  /*0aa0*/  ULDC.64 UR4, c[0x0][0x418] ;  /* 0x0001060000047ab9 */ /* 0x000fe20000000a00 */
[----:B------:R-:W-:Y:S01]  /*0ab0*/  ULDC UR44, c[0x0][0x424] ;  /* 0x00010900002c7ab9 */ /* 0x000fe20000000800 */
[----:B------:R-:W-:Y:S02]  /*0ac0*/  UISETP.NE.U32.AND UP0, UPT, UR4, URZ, UPT ;  /* 0x0000003f0400728c */ /* 0x000fe4000bf05070 */
[----:B------:R-:W-:Y:S02]  /*0ad0*/  ULOP3.LUT UR37, UR7, 0xffff, URZ, 0xc0, !UPT ;  /* 0x0000ffff07257892 */ /* 0x000fe4000f8ec03f */
[----:B------:R-:W-:Y:S01]  /*0ae0*/  UISETP.NE.AND.EX UP0, UPT, UR5, URZ, UPT, UP0 ;  /* 0x0000003f0500728c */ /* 0x000fe2000bf05300 */
[----:B------:R-:W-:-:S03]  /*0af0*/  ULDC UR4, c[0x0][0x2f0] ;  /* 0x0000bc0000047ab9 */ /* 0x000fc60000000800 */
[----:B------:R-:W-:-:S04]  /*0b00*/  USEL UR44, UR44, 0x1, UP0 ;  /* 0x000000012c2c7887 */ /* 0x000fc80008000000 */
[----:B------:R-:W-:-:S04]  /*0b10*/  UIMAD UR44, UR44, UR4, URZ ;  /* 0x000000042c2c72a4 */ /* 0x000fc8000f8e023f */
[----:B------:R-:W-:Y:S02]  /*0b20*/  UISETP.GE.AND UP0, UPT, UR44, 0x1, UPT ;  /* 0x000000012c00788c */ /* 0x000fe4000bf06270 */
[----:B------:R-:W-:-:S04]  /*0b30*/  UIADD3 UR4, UR44, 0x9f, URZ ;  /* 0x0000009f2c047890 */ /* 0x000fc8000fffe03f */
[----:B------:R-:W-:Y:S01]  /*0b40*/  PLOP3.LUT P0, PT, PT, PT, UP0, 0x80, 0x0 ;  /* 0x000000000000781c */ /* 0x000fe20003f0f008 */
[----:B------:R-:W-:-:S04]  /*0b50*/  UIMAD.WIDE UR4, UR4, 0x66666667, URZ ;  /* 0x66666667040478a5 */ /* 0x000fc8000f8e023f */
[----:B------:R-:W-:-:S03]  /*0b60*/  USHF.R.U32.HI UR6, URZ, 0x1f, UR5 ;  /* 0x0000001f3f067899 */ /* 0x000fc60008011605 */
[----:B------:R-:W-:Y:S01]  /*0b70*/  UMOV UR4, URZ ;  /* 0x0000003f00047c82 */ /* 0x000fe20008000000 */
[----:B------:R-:W-:-:S04]  /*0b80*/  ULEA.HI.SX32 UR6, UR5, UR6, 0x1a ;  /* 0x0000000605067291 */ /* 0x000fc8000f8fd23f */
[----:B------:R-:W-:Y:S08]  /*0b90*/  @!P0 BRA `(.L_x_11) ;  /* 0x0000000000908947 */ /* 0x000ff00003800000 */
[----:B------:R-:W-:Y:S01]  /*0ba0*/  USHF.R.U32.HI UR7, URZ, 0x10, UR7 ;  /* 0x000000103f077899 */ /* 0x000fe20008011607 */
[----:B------:R-:W-:-:S03]  /*0bb0*/  UMOV UR4, URZ ;  /* 0x0000003f00047c82 */ /* 0x000fc60008000000 */
[----:B------:R-:W-:-:S11]  /*0bc0*/  UISETP.NE.AND UP0, UPT, UR7, URZ, UPT ;  /* 0x0000003f0700728c */ /* 0x000fd6000bf05270 */
[----:B------:R-:W-:Y:S02]  /*0bd0*/  @!UP0 ULDC UR7, c[0x0][0x9f0] ;  /* 0x00027c0000078ab9 */ /* 0x000fe40000000800 */
[----:B------:R-:W-:Y:S01]  /*0be0*/  IMAD.U32 R3, RZ, RZ, UR7 ;  /* 0x00000007ff037e24 */ /* 0x000fe2000f8e00ff */
[----:B------:R-:W-:-:S04]  /*0bf0*/  UIADD3 UR8, UR6, -0x1, UR7 ;  /* 0xffffffff06087890 */ /* 0x000fc8000fffe007 */
[-C--:B------:R-:W-:Y:S02]  /*0c00*/  IABS R0, R3.reuse ;  /* 0x0000000300007213 */ /* 0x080fe40000000000 */
[----:B------:R-:W-:Y:S01]  /*0c10*/  IMAD.U32 R4, RZ, RZ, UR8 ;  /* 0x00000008ff047e24 */ /* 0x000fe2000f8e00ff */
[----:B------:R-:W-:Y:S01]  /*0c20*/  IABS R5, R3 ;  /* 0x0000000300057213 */ /* 0x000fe20000000000 */
[----:B------:R-:W-:Y:S01]  /*0c30*/  ULOP3.LUT UR8, UR8, UR7, URZ, 0x3c, !UPT ;  /* 0x0000000708087292 */ /* 0x000fe2000f8e3c3f */
[----:B------:R-:W-:Y:S02]  /*0c40*/  R2UR UR11, R0 ;  /* 0x00000000000b72ca */ /* 0x000fe400000e0000 */
[----:B------:R-:W-:-:S05]  /*0c50*/  IABS R4, R4 ;  /* 0x0000000400047213 */ /* 0x000fca0000000000 */
[----:B------:R-:W-:-:S05]  /*0c60*/  IMAD.MOV.U32 R3, RZ, RZ, R4 ;  /* 0x000000ffff037224 */ /* 0x000fca00078e0004 */
[----:B------:R-:W-:Y:S01]  /*0c70*/  R2UR UR10, R3 ;  /* 0x00000000030a72ca */ /* 0x000fe200000e0000 */
[----:B------:R-:W0:Y:S08]  /*0c80*/  I2F.RP R0, UR11 ;  /* 0x0000000b00007d06 */ /* 0x000e300008209400 */
[----:B0-----:R-:W0:Y:S02]  /*0c90*/  MUFU.RCP R0, R0 ;  /* 0x0000000000007308 */ /* 0x001e240000001000 */
[----:B0-----:R-:W-:Y:S01]  /*0ca0*/  VIADD R2, R0, 0xffffffe ;  /* 0x0ffffffe00027836 */ /* 0x001fe20000000000 */
[----:B------:R-:W-:-:S05]  /*0cb0*/  IADD3 R0, RZ, -R5, RZ ;  /* 0x80000005ff007210 */ /* 0x000fca0007ffe0ff */
[----:B------:R-:W0:Y:S02]  /*0cc0*/  F2I.FTZ.U32.TRUNC.NTZ R2, R2 ;  /* 0x0000000200027305 */ /* 0x000e24000021f000 */
[----:B0-----:R-:W-:-:S13]  /*0cd0*/  R2UR UR5, R2 ;  /* 0x00000000020572ca */ /* 0x001fda00000e0000 */
[----:B------:R-:W-:-:S04]  /*0ce0*/  UIADD3 UR9, URZ, -UR5, URZ ;  /* 0x800000053f097290 */ /* 0x000fc8000fffe03f */
[----:B------:R-:W-:-:S04]  /*0cf0*/  UIMAD UR9, UR9, UR11, URZ ;  /* 0x0000000b090972a4 */ /* 0x000fc8000f8e023f */
[----:B------:R-:W-:-:S03]  /*0d00*/  UIMAD.WIDE.U32 UR4, UR5, UR9, UR4 ;  /* 0x00000009050472a5 */ /* 0x000fc6000f8e0004 */
[----:B------:R-:W-:Y:S01]  /*0d10*/  R2UR UR9, R0 ;  /* 0x00000000000972ca */ /* 0x000fe200000e0000 */
[----:B------:R-:W-:-:S12]  /*0d20*/  UIMAD.WIDE.U32 UR4, UR5, UR10, URZ ;  /* 0x0000000a050472a5 */ /* 0x000fd8000f8e003f */
[----:B------:R-:W-:-:S04]  /*0d30*/  UIMAD UR4, UR5, UR9, UR10 ;  /* 0x00000009050472a4 */ /* 0x000fc8000f8e020a */
[----:B------:R-:W-:-:S11]  /*0d40*/  UISETP.GT.U32.AND UP1, UPT, UR11, UR4, UPT ;  /* 0x000000040b00728c */ /* 0x000fd6000bf24070 */
[----:B------:R-:W-:Y:S02]  /*0d50*/  @!UP1 UIADD3 UR4, UR4, -UR11, URZ ;  /* 0x8000000b04049290 */ /* 0x000fe4000fffe03f */
[----:B------:R-:W-:Y:S02]  /*0d60*/  @!UP1 UIADD3 UR5, UR5, 0x1, URZ ;  /* 0x0000000105059890 */ /* 0x000fe4000fffe03f */
[----:B------:R-:W-:Y:S02]  /*0d70*/  UISETP.GE.U32.AND UP0, UPT, UR4, UR11, UPT ;  /* 0x0000000b0400728c */ /* 0x000fe4000bf06070 */
[----:B------:R-:W-:-:S09]  /*0d80*/  UISETP.GE.AND UP1, UPT, UR8, URZ, UPT ;  /* 0x0000003f0800728c */ /* 0x000fd2000bf26270 */
[----:B------:R-:W-:Y:S02]  /*0d90*/  @UP0 UIADD3 UR5, UR5, 0x1, URZ ;  /* 0x0000000105050890 */ /* 0x000fe4000fffe03f */
[----:B------:R-:W-:-:S05]  /*0da0*/  UISETP.NE.AND UP0, UPT, UR7, URZ, UPT ;  /* 0x0000003f0700728c */ /* 0x000fca000bf05270 */
[----:B------:R-:W-:Y:S02]  /*0db0*/  UMOV UR4, UR5 ;  /* 0x0000000500047c82 */ /* 0x000fe40008000000 */
[----:B------:R-:W-:-:S04]  /*0dc0*/  @!UP1 UIADD3 UR4, -UR4, URZ, URZ ;  /* 0x0000003f04049290 */ /* 0x000fc8000fffe13f */
[----:B------:R-:W-:-:S12]  /*0dd0*/  @!UP0 ULOP3.LUT UR4, URZ, UR7, URZ, 0x33, !UPT ;  /* 0x000000073f048292 */ /* 0x000fd8000f8e333f */
.L_x_11:
[----:B------:R-:W-:Y:S01]  /*0de0*/  UIMAD UR37, UR37, UR4, URZ ;  /* 0x00000004252572a4 */ /* 0x000fe2000f8e023f */
[----:B------:R-:W-:Y:S01]  /*0df0*/  IMAD.U32 R0, RZ, RZ, UR6 ;  /* 0x00000006ff007e24 */ /* 0x000fe2000f8e00ff */
[----:B------:R-:W-:Y:S01]  /*0e00*/  USHF.R.S32.HI UR40, URZ, 0x1f, UR39 ;  /* 0x0000001f3f287899 */ /* 0x000fe20008011427 */
[----:B------:R-:W-:Y:S01]  /*0e10*/  IMAD.U32 R3, RZ, RZ, UR4 ;  /* 0x00000004ff037e24 */ /* 0x000fe2000f8e00ff */
[----:B------:R-:W-:Y:S01]  /*0e20*/  PLOP3.LUT P0, PT, PT, PT, PT, 0x80, 0x0 ;  /* 0x000000000000781c */ /* 0x000fe20003f0f070 */
[----:B------:R-:W-:Y:S01]  /*0e30*/  VIADD R27, R27, 0xffffff80 ;  /* 0xffffff801b1b7836 */ /* 0x000fe20000000000 */
[----:B------:R-:W-:Y:S02]  /*0e40*/  CS2R R6, SRZ ;  /* 0x0000000000067805 */ /* 0x000fe4000001ff00 */
[----:B------:R-:W-:Y:S02]  /*0e50*/  CS2R R30, SRZ ;  /* 0x00000000001e7805 */ /* 0x000fe4000001ff00 */
[----:B------:R-:W-:-:S02]  /*0e60*/  VIADDMNMX R0, R3, UR37, R0, PT ;  /* 0x0000002503007c46 */ /* 0x000fc4000b800100 */
[----:B------:R-:W-:Y:S02]  /*0e70*/  CS2R R2, SRZ ;  /* 0x0000000000027805 */ /* 0x000fe4000001ff00 */
[----:B------:R-:W-:Y:S02]  /*0e80*/  MOV R26, RZ ;  /* 0x000000ff001a7202 */ /* 0x000fe40000000f00 */
[----:B------:R-:W-:Y:S02]  /*0e90*/  CS2R R8, SRZ ;  /* 0x0000000000087805 */ /* 0x000fe4000001ff00 */
[----:B------:R-:W-:Y:S01]  /*0ea0*/  R2UR UR45, R0 ;  /* 0x00000000002d72ca */ /* 0x000fe200000e0000 */
[----:B------:R-:W-:Y:S01]  /*0eb0*/  IMAD.MOV.U32 R0, RZ, RZ, RZ ;  /* 0x000000ffff007224 */ /* 0x000fe200078e00ff */
[----:B------:R-:W-:Y:S01]  /*0ec0*/  CS2R R10, SRZ ;  /* 0x00000000000a7805 */ /* 0x000fe2000001ff00 */
[----:B------:R-:W-:Y:S01]  /*0ed0*/  IMAD.MOV.U32 R36, RZ, RZ, RZ ;  /* 0x000000ffff247224 */ /* 0x000fe200078e00ff */
[----:B------:R-:W-:-:S02]  /*0ee0*/  CS2R R38, SRZ ;  /* 0x0000000000267805 */ /* 0x000fc4000001ff00 */
[----:B------:R-:W-:Y:S01]  /*0ef0*/  CS2R R34, SRZ ;  /* 0x0000000000227805 */ /* 0x000fe2000001ff00 */
[----:B------:R-:W-:Y:S01]  /*0f00*/  IMAD.MOV.U32 R33, RZ, RZ, RZ ;  /* 0x000000ffff217224 */ /* 0x000fe200078e00ff */
[----:B------:R-:W-:Y:S01]  /*0f10*/  CS2R R12, SRZ ;  /* 0x00000000000c7805 */ /* 0x000fe2000001ff00 */
[----:B------:R-:W-:Y:S01]  /*0f20*/  IMAD.MOV.U32 R44, RZ, RZ, RZ ;  /* 0x000000ffff2c7224 */ /* 0x000fe200078e00ff */
[----:B------:R-:W-:Y:S02]  /*0f30*/  CS2R R46, SRZ ;  /* 0x00000000002e7805 */ /* 0x000fe4000001ff00 */
[----:B------:R-:W-:Y:S01]  /*0f40*/  CS2R R42, SRZ ;  /* 0x00000000002a7805 */ /* 0x000fe2000001ff00 */
[----:B------:R-:W-:Y:S01]  /*0f50*/  IMAD.MOV.U32 R41, RZ, RZ, RZ ;  /* 0x000000ffff297224 */ /* 0x000fe200078e00ff */
[----:B------:R-:W-:Y:S01]  /*0f60*/  MOV R52, RZ ;  /* 0x000000ff00347202 */ /* 0x000fe20000000f00 */
[----:B------:R-:W-:Y:S01]  /*0f70*/  UISETP.GT.AND UP0, UPT, UR45, UR37, UPT ;  /* 0x000000252d00728c */ /* 0x000fe2000bf04270 */
[----:B------:R-:W-:-:S02]  /*0f80*/  CS2R R14, SRZ ;  /* 0x00000000000e7805 */ /* 0x000fc4000001ff00 */
[----:B------:R-:W-:Y:S02]  /*0f90*/  CS2R R54, SRZ ;  /* 0x0000000000367805 */ /* 0x000fe4000001ff00 */
[----:B------:R-:W-:Y:S01]  /*0fa0*/  CS2R R50, SRZ ;  /* 0x0000000000327805 */ /* 0x000fe2000001ff00 */
[----:B------:R-:W-:Y:S01]  /*0fb0*/  IMAD.MOV.U32 R49, RZ, RZ, RZ ;  /* 0x000000ffff317224 */ /* 0x000fe200078e00ff */
[----:B------:R-:W-:-:S13]  /*0fc0*/  PLOP3.LUT P1, PT, PT, PT, UP0, 0x80, 0x0 ;  /* 0x000000000000781c */ /* 0x000fda0003f2f008 */
[----:B------:R-:W-:Y:S05]  /*0fd0*/  @!P1 BRA `(.L_x_12) ;  /* 0x0000006c004c9947 */ /* 0x000fea0003800000 */
[----:B------:R-:W-:Y:S01]  /*0fe0*/  SHF.R.S32.HI R0, RZ, 0x1f, R27 ;  /* 0x0000001fff007819 */ /* 0x000fe2000001141b */
[----:B------:R-:W0:Y:S01]  /*0ff0*/  S2UR UR7, SR_CgaCtaId ;  /* 0x00000000000779c3 */ /* 0x000e220000008800 */
[----:B------:R-:W-:Y:S02]  /*1000*/  UMOV UR38, 0x400 ;  /* 0x0000040000267882 */ /* 0x000fe40000000000 */
[----:B------:R-:W-:-:S04]  /*1010*/  LEA.HI R17, R0, R27, RZ, 0x7 ;  /* 0x0000001b00117211 */ /* 0x000fc800078f38ff */
[----:B------:R-:W-:-:S06]  /*1020*/  SHF.R.S32.HI R0, RZ, 0x7, R17 ;  /* 0x00000007ff007819 */ /* 0x000fcc0000011411 */
[----:B------:R-:W1:Y:S01]  /*1030*/  SHFL.IDX PT, R0, R0, RZ, 0x1f ;  /* 0x00001fff00007589 */ /* 0x000e6200000e0000 */
[----:B0-----:R-:W-:Y:S01]  /*1040*/  ULEA UR38, UR7, UR38, 0x18 ;  /* 0x0000002607267291 */ /* 0x001fe2000f8ec03f */
[----:B-1----:R-:W-:-:S13]  /*1050*/  R2UR UR6, R0 ;  /* 0x00000000000672ca */ /* 0x002fda00000e0000 */
[----:B------:R-:W-:Y:S02]  /*1060*/  UIMAD.WIDE UR4, UR6, 0x55555556, URZ ;  /* 0x55555556060478a5 */ /* 0x000fe4000f8e023f */
[----:B------:R-:W-:Y:S02]  /*1070*/  UIADD3 UR4, UR38, 0xa200, URZ ;  /* 0x0000a20026047890 */ /* 0x000fe4000fffe03f */
[----:B------:R-:W-:Y:S02]  /*1080*/  ULEA.HI UR5, UR5, UR5, URZ, 0x1 ;  /* 0x0000000505057291 */ /* 0x000fe4000f8f083f */
[----:B------:R-:W-:Y:S02]  /*1090*/  ULOP3.LUT UP0, URZ, UR4, 0x9f, URZ, 0xc0, !UPT ;  /* 0x0000009f043f7892 */ /* 0x000fe4000f80c03f */
[----:B------:R-:W-:-:S04]  /*10a0*/  UIMAD UR5, UR5, -0x3, UR6 ;  /* 0xfffffffd050578a4 */ /* 0x000fc8000f8e0206 */
[----:B------:R-:W-:Y:S01]  /*10b0*/  PLOP3.LUT P0, PT, PT, PT, UP0, 0x80, 0x0 ;  /* 0x000000000000781c */ /* 0x000fe20003f0f008 */
[----:B------:R-:W-:-:S04]  /*10c0*/  ULEA UR5, UR5, UR4, 0xc ;  /* 0x0000000405057291 */ /* 0x000fc8000f8e603f */
[----:B------:R-:W-:-:S04]  /*10d0*/  USHF.R.U32.HI UR5, URZ, 0x4, UR5 ;  /* 0x000000043f057899 */ /* 0x000fc80008011605 */
[----:B------:R-:W-:-:S04]  /*10e0*/  ULOP3.LUT UR46, UR5, 0x3fff, URZ, 0xc0, !UPT ;  /* 0x00003fff052e7892 */ /* 0x000fc8000f8ec03f */
[----:B------:R-:W-:Y:S08]  /*10f0*/  @!P0 BRA `(.L_x_13) ;  /* 0x0000000000408947 */ /* 0x000ff00003800000 */
[----:B------:R-:W-:Y:S01]  /*1100*/  MOV R0, 0x0 ;  /* 0x0000000000007802 */ /* 0x000fe20000000f00 */
[----:B------:R-:W-:Y:S01]  /*1110*/  ULDC.64 UR4, c[0x4][0x98] ;  /* 0x0100260000047ab9 */ /* 0x000fe20000000a00 */
[----:B------:R-:W-:Y:S01]  /*1120*/  ULDC.64 UR6, c[0x4][0x30] ;  /* 0x01000c0000067ab9 */ /* 0x000fe20000000a00 */
[----:B------:R-:W-:Y:S01]  /*1130*/  IMAD.U32 R4, RZ, RZ, UR4 ;  /* 0x00000004ff047e24 */ /* 0x000fe2000f8e00ff */
[----:B------:R0:W1:Y:S01]  /*1140*/  LDC.64 R2, c[0x4][R0] ;  /* 0x0100000000027b82 */ /* 0x0000620000000a00 */
[----:B------:R-:W-:Y:S01]  /*1150*/  IMAD.U32 R5, RZ, RZ, UR5 ;  /* 0x00000005ff057e24 */ /* 0x000fe2000f8e00ff */
[----:B------:R-:W-:Y:S01]  /*1160*/  ULDC.64 UR4, c[0x4][0xa0] ;  /* 0x0100280000047ab9 */ /* 0x000fe20000000a00 */
[----:B------:R-:W-:Y:S01]  /*1170*/  IMAD.U32 R10, RZ, RZ, UR6 ;  /* 0x00000006ff0a7e24 */ /* 0x000fe2000f8e00ff */
[----:B------:R-:W-:Y:S01]  /*1180*/  MOV R7, UR5 ;  /* 0x0000000500077c02 */ /* 0x000fe20008000f00 */
[----:B------:R-:W-:Y:S01]  /*1190*/  IMAD.U32 R6, RZ, RZ, UR4 ;  /* 0x00000004ff067e24 */ /* 0x000fe2000f8e00ff */
[----:B------:R-:W-:Y:S01]  /*11a0*/  MOV R13, RZ ;  /* 0x000000ff000d7202 */ /* 0x000fe20000000f00 */
[----:B------:R-:W-:-:S02]  /*11b0*/  IMAD.U32 R11, RZ, RZ, UR7 ;  /* 0x00000007ff0b7e24 */ /* 0x000fc4000f8e00ff */
[----:B------:R-:W-:Y:S02]  /*11c0*/  IMAD.MOV.U32 R8, RZ, RZ, 0x70 ;  /* 0x00000070ff087424 */ /* 0x000fe400078e00ff */
[----:B0-----:R-:W-:-:S07]  /*11d0*/  IMAD.MOV.U32 R12, RZ, RZ, 0x1 ;  /* 0x00000001ff0c7424 */ /* 0x001fce00078e00ff */
[----:B------:R-:W-:-:S07]  /*11e0*/  LEPC R20, `(.L_x_13) ;  /* 0x000000001014794e */ /* 0x000fce0000000000 */
[----:B-1----:R-:W-:Y:S05]  /*11f0*/  CALL.ABS.NOINC R2 ;  /* 0x0000000002007343 */ /* 0x002fea0003c00000 */
.L_x_13:
[----:B------:R-:W-:Y:S01]  /*1200*/  ULDC.64 UR6, c[0x0][0x990] ;  /* 0x0002640000067ab9 */ /* 0x000fe20000000a00 */
[----:B------:R-:W-:Y:S01]  /*1210*/  ULDC.64 UR4, c[0x0][0x998] ;  /* 0x0002660000047ab9 */ /* 0x000fe20000000a00 */
[----:B------:R-:W-:Y:S01]  /*1220*/  UISETP.NE.U32.AND UP0, UPT, UR6, URZ, UPT ;  /* 0x0000003f0600728c */ /* 0x000fe2000bf05070 */
[----:B------:R-:W-:Y:S01]  /*1230*/  IMAD.MOV.U32 R7, RZ, RZ, 0x3f800000 ;  /* 0x3f800000ff077424 */ /* 0x000fe200078e00ff */
[----:B------:R-:W-:Y:S01]  /*1240*/  UISETP.NE.U32.AND UP1, UPT, UR4, URZ, UPT ;  /* 0x0000003f0400728c */ /* 0x000fe2000bf25070 */
[----:B------:R-:W-:Y:S01]  /*1250*/  IMAD.MOV.U32 R0, RZ, RZ, 0x3f800000 ;  /* 0x3f800000ff007424 */ /* 0x000fe200078e00ff */
[----:B------:R-:W-:Y:S02]  /*1260*/  UISETP.NE.AND.EX UP0, UPT, UR7, URZ, UPT, UP0 ;  /* 0x0000003f0700728c */ /* 0x000fe4000bf05300 */
[----:B------:R-:W-:-:S04]  /*1270*/  UISETP.NE.AND.EX UP1, UPT, UR5, URZ, UPT, UP1 ;  /* 0x0000003f0500728c */ /* 0x000fc8000bf25310 */
[----:B------:R-:W-:Y:S02]  /*1280*/  PLOP3.LUT P0, PT, PT, PT, UP0, 0x80, 0x0 ;  /* 0x000000000000781c */ /* 0x000fe40003f0f008 */
[----:B------:R-:W-:-:S03]  /*1290*/  PLOP3.LUT P1, PT, PT, PT, UP1, 0x80, 0x0 ;  /* 0x000000000000781c */ /* 0x000fc60003f2f018 */
[----:B------:R-:W-:Y:S01]  /*12a0*/  @UP0 ULDC.64 UR12, c[0x0][0x9a8] ;  /* 0x00026a00000c0ab9 */ /* 0x000fe20000000a00 */
[----:B------:R-:W-:Y:S01]  /*12b0*/  @UP0 ULDC.64 UR16, c[0x0][0x9b0] ;  /* 0x00026c0000100ab9 */ /* 0x000fe20000000a00 */
[----:B------:R-:W-:Y:S01]  /*12c0*/  @UP1 ULDC.64 UR14, c[0x0][0x9b8] ;  /* 0x00026e00000e1ab9 */ /* 0x000fe20000000a00 */
[----:B------:R-:W-:Y:S02]  /*12d0*/  @UP0 UIMAD UR10, UR40, UR12, URZ ;  /* 0x0000000c280a02a4 */ /* 0x000fe4000f8e023f */
[----:B------:R-:W-:Y:S02]  /*12e0*/  @UP0 UIMAD.WIDE.U32 UR8, UR39, UR12, URZ ;  /* 0x0000000c270802a5 */ /* 0x000fe4000f8e003f */
[----:B------:R-:W-:Y:S02]  /*12f0*/  @UP1 UIMAD UR12, UR40, UR14, URZ ;  /* 0x0000000e280c12a4 */ /* 0x000fe4000f8e023f */
[----:B------:R-:W-:Y:S02]  /*1300*/  @UP0 UIMAD UR13, UR39, UR13, UR10 ;  /* 0x0000000d270d02a4 */ /* 0x000fe4000f8e020a */
[----:B------:R-:W-:-:S02]  /*1310*/  @UP1 UIMAD.WIDE.U32 UR10, UR39, UR14, URZ ;  /* 0x0000000e270a12a5 */ /* 0x000fc4000f8e003f */
[----:B------:R-:W-:Y:S02]  /*1320*/  @UP1 UIMAD UR14, UR39, UR15, UR12 ;  /* 0x0000000f270e12a4 */ /* 0x000fe4000f8e020c */
[----:B------:R-:W-:Y:S02]  /*1330*/  @UP0 USHF.R.S32.HI UR12, URZ, 0x1f, UR36 ;  /* 0x0000001f3f0c0899 */ /* 0x000fe40008011424 */
[----:B------:R-:W-:Y:S01]  /*1340*/  @UP1 USHF.R.S32.HI UR15, URZ, 0x1f, UR36 ;  /* 0x0000001f3f0f1899 */ /* 0x000fe20008011424 */
[----:B------:R-:W-:Y:S01]  /*1350*/  @UP1 ULDC.64 UR18, c[0x0][0x9c0] ;  /* 0x0002700000121ab9 */ /* 0x000fe20000000a00 */
[----:B------:R-:W-:Y:S02]  /*1360*/  @UP0 UIMAD UR12, UR12, UR16, URZ ;  /* 0x000000100c0c02a4 */ /* 0x000fe4000f8e023f */
[----:B------:R-:W-:Y:S02]  /*1370*/  @UP0 UIADD3 UR9, UR9, UR13, URZ ;  /* 0x0000000d09090290 */ /* 0x000fe4000fffe03f */
[----:B------:R-:W-:-:S02]  /*1380*/  @UP1 UIMAD UR13, UR15, UR18, URZ ;  /* 0x000000120f0d12a4 */ /* 0x000fc4000f8e023f */
[----:B------:R-:W-:Y:S02]  /*1390*/  @UP1 UIADD3 UR11, UR11, UR14, URZ ;  /* 0x0000000e0b0b1290 */ /* 0x000fe4000fffe03f */
[----:B------:R-:W-:Y:S02]  /*13a0*/  @UP0 UIMAD UR12, UR36, UR17, UR12 ;  /* 0x00000011240c02a4 */ /* 0x000fe4000f8e020c */
[----:B------:R-:W-:Y:S02]  /*13b0*/  @UP0 UIMAD.WIDE.U32 UR8, UR36, UR16, UR8 ;  /* 0x00000010240802a5 */ /* 0x000fe4000f8e0008 */
[----:B------:R-:W-:Y:S02]  /*13c0*/  @UP1 UIMAD UR13, UR36, UR19, UR13 ;  /* 0x00000013240d12a4 */ /* 0x000fe4000f8e020d */
[----:B------:R-:W-:Y:S02]  /*13d0*/  @UP1 UIMAD.WIDE.U32 UR10, UR36, UR18, UR10 ;  /* 0x00000012240a12a5 */ /* 0x000fe4000f8e000a */
[----:B------:R-:W-:-:S02]  /*13e0*/  @UP0 UIADD3 UR12, UR9, UR12, URZ ;  /* 0x0000000c090c0290 */ /* 0x000fc4000fffe03f */
[----:B------:R-:W-:Y:S02]  /*13f0*/  @UP0 ULEA UR6, UP2, UR8, UR6, 0x2 ;  /* 0x0000000608060291 */ /* 0x000fe4000f84103f */
[----:B------:R-:W-:Y:S02]  /*1400*/  @UP1 UIADD3 UR9, UR11, UR13, URZ ;  /* 0x0000000d0b091290 */ /* 0x000fe4000fffe03f */
[----:B------:R-:W-:Y:S02]  /*1410*/  @UP1 ULEA UR4, UP3, UR10, UR4, 0x2 ;  /* 0x000000040a041291 */ /* 0x000fe4000f86103f */
[----:B------:R-:W-:Y:S01]  /*1420*/  @UP0 ULEA.HI.X UR7, UR8, UR7, UR12, 0x2, UP2 ;  /* 0x0000000708070291 */ /* 0x000fe200090f140c */
[----:B------:R-:W-:Y:S01]  /*1430*/  IMAD.U32 R2, RZ, RZ, UR6 ;  /* 0x00000006ff027e24 */ /* 0x000fe2000f8e00ff */
[----:B------:R-:W-:Y:S02]  /*1440*/  @UP1 ULEA.HI.X UR5, UR10, UR5, UR9, 0x2, UP3 ;  /* 0x000000050a051291 */ /* 0x000fe400098f1409 */
[----:B------:R-:W-:Y:S01]  /*1450*/  MOV R4, UR4 ;  /* 0x0000000400047c02 */ /* 0x000fe20008000f00 */
[----:B------:R-:W-:Y:S01]  /*1460*/  ULDC UR4, c[0x0][0x9d8] ;  /* 0x0002760000047ab9 */ /* 0x000fe20000000800 */
[----:B------:R-:W-:-:S02]  /*1470*/  IMAD.U32 R3, RZ, RZ, UR7 ;  /* 0x00000007ff037e24 */ /* 0x000fc4000f8e00ff */
[----:B------:R-:W-:-:S03]  /*1480*/  IMAD.U32 R5, RZ, RZ, UR5 ;  /* 0x00000005ff057e24 */ /* 0x000fc6000f8e00ff */
[----:B------:R-:W2:Y:S04]  /*1490*/  @P0 LDG.E R7, desc[UR42][R2.64] ;  /* 0x0000002a02070981 */ /* 0x000ea8000c1e1900 */
[----:B------:R-:W2:Y:S01]  /*14a0*/  @P1 LDG.E R0, desc[UR42][R4.64] ;  /* 0x0000002a04001981 */ /* 0x000ea2000c1e1900 */
[----:B------:R-:W-:-:S04]  /*14b0*/  SHF.L.U32 R6, RZ, 0x1f, RZ ;  /* 0x0000001fff067819 */ /* 0x000fc800000006ff */
[----:B------:R-:W0:Y:S01]  /*14c0*/  SYNCS.PHASECHK.TRANS64.TRYWAIT P0, [UR38+0x12400], R6 ;  /* 0x01240006ff0075a7 */ /* 0x000e220008000166 */
[----:B--2---:R-:W-:-:S04]  /*14d0*/  FMUL.FTZ R0, R7, R0 ;  /* 0x0000000007007220 */ /* 0x004fc80000410000 */
[----:B------:R-:W-:Y:S01]  /*14e0*/  FMUL.FTZ R0, R0, UR4 ;  /* 0x0000000400007c20 */ /* 0x000fe20008410000 */
[----:B0-----:R-:W-:Y:S06]  /*14f0*/  @!P0 BRA `(.L_x_14) ;  /* 0x000000b000248947 */ /* 0x001fec0003800000 */
.L_x_93:
[----:B------:R-:W-:-:S06]  /*1500*/  ULOP3.LUT UR4, UR41, 0x1, URZ, 0xfc, !UPT ;  /* 0x0000000129047892 */ /* 0x000fcc000f8efc3f */
[----:B------:R-:W-:-:S05]  /*1510*/  IMAD.U32 R2, RZ, RZ, UR4 ;  /* 0x00000004ff027e24 */ /* 0x000fca000f8e00ff */
[----:B------:R-:W-:-:S13]  /*1520*/  ISETP.NE.AND P0, PT, R2, 0x3, PT ;  /* 0x000000030200780c */ /* 0x000fda0003f05270 */
[----:B------:R-:W-:Y:S05]  /*1530*/  @!P0 BRA `(.L_x_15) ;  /* 0x0000000000048947 */ /* 0x000fea0003800000 */
[----:B------:R-:W-:Y:S01]  /*1540*/  BPT.TRAP 0x1 ;  /* 0x000000040000795c */ /* 0x000fe20000300000 */
.L_x_15:
[----:B------:R1:W2:Y:S01]  /*1550*/  SYNCS.PHASECHK.TRANS64.TRYWAIT P2, [UR38+0x12430], R6 ;  /* 0x01243006ff0075a7 */ /* 0x0002a20008040166 */
[----:B------:R-:W-:Y:S05]  /*1560*/  @!P0 BRA `(.L_x_16) ;  /* 0x0000000000048947 */ /* 0x000fea0003800000 */
[----:B------:R-:W-:Y:S01]  /*1570*/  BPT.TRAP 0x1 ;  /* 0x000000040000795c */ /* 0x000fe20000300000 */
.L_x_16:
[----:B------:R-:W-:Y:S01]  /*1580*/  ISETP.NE.AND P1, PT, R16, RZ, PT ;  /* 0x000000ff1000720c */ /* 0x000fe20003f25270 */
[----:B------:R-:W-:Y:S01]  /*1590*/  IMAD.U32 R4, RZ, RZ, UR46 ;  /* 0x0000002eff047e24 */ /* 0x000fe2000f8e00ff */
[----:B--2---:R-:W-:Y:S11]  /*15a0*/  @P2 BRA `(.L_x_17) ;  /* 0x0000000000082947 */ /* 0x004ff60003800000 */
[----:B------:R-:W2:Y:S02]  /*15b0*/  SYNCS.PHASECHK.TRANS64.TRYWAIT P2, [UR38+0x12430], R6 ;  /* 0x01243006ff0075a7 */ /* 0x000ea40008040166 */
[----:B--2---:R-:W-:Y:S05]  /*15c0*/  @!P2 BRA `(.L_x_18) ;  /* 0x000000b00008a947 */ /* 0x004fea0003800000 */
.L_x_17:
[----:B------:R-:W-:Y:S05]  /*15d0*/  WARPSYNC.ALL ;  /* 0x0000000000007948 */ /* 0x000fea0003800000 */
[----:B------:R-:W-:Y:S01]  /*15e0*/  IMAD.MOV.U32 R2, RZ, RZ, RZ ;  /* 0x000000ffff027224 */ /* 0x000fe200078e00ff */
[----:B------:R-:W-:Y:S01]  /*15f0*/  MOV R25, RZ ;  /* 0x000000ff00197202 */ /* 0x000fe20000000f00 */
[----:B------:R-:W-:Y:S01]  /*1600*/  IMAD.MOV.U32 R5, RZ, RZ, -0x7fffffe0 ;  /* 0x80000020ff057424 */ /* 0x000fe200078e00ff */
[----:B------:R-:W-:Y:S01]  /*1610*/  LOP3.LUT R4, R4, 0x10000, RZ, 0xfc, !PT ;  /* 0x0001000004047812 */ /* 0x000fe200078efcff */
[----:B------:R-:W-:-:S03]  /*1620*/  UIADD3 UR4, UR38, 0xd200, URZ ;  /* 0x0000d20026047890 */ /* 0x000fc6000fffe03f */
[C---:B------:R-:W-:Y:S01]  /*1630*/  R2UR UR8, R4.reuse ;  /* 0x00000000040872ca */ /* 0x040fe200000e0000 */
[----:B------:R-:W-:Y:S01]  /*1640*/  WARPGROUP.ARRIVE ;  /* 0x00000000000079c5 */ /* 0x000fe20000000000 */
[C---:B------:R-:W-:Y:S01]  /*1650*/  R2UR UR9, R5.reuse ;  /* 0x00000000050972ca */ /* 0x040fe200000e0000 */
[----:B------:R-:W-:Y:S01]  /*1660*/  USHF.R.U32.HI UR4, URZ, 0x4, UR4 ;  /* 0x000000043f047899 */ /* 0x000fe20008011604 */
[C---:B------:R-:W-:Y:S01]  /*1670*/  R2UR UR5, R5.reuse ;  /* 0x00000000050572ca */ /* 0x040fe200000e0000 */
[----:B------:R-:W-:Y:S01]  /*1680*/  UMOV UR11, 0x80000020 ;  /* 0x80000020000b7882 */ /* 0x000fe20000000000 */
[----:B------:R-:W-:Y:S01]  /*1690*/  UMOV UR7, 0x80000020 ;  /* 0x8000002000077882 */ /* 0x000fe20000000000 */
[----:B------:R-:W-:Y:S01]  /*16a0*/  ULOP3.LUT UR4, UR4, 0x3fff, URZ, 0xc0, !UPT ;  /* 0x00003fff04047892 */ /* 0x000fe2000f8ec03f */
[C---:B------:R-:W-:Y:S01]  /*16b0*/  R2UR UR15, R4.reuse ;  /* 0x00000000040f72ca */ /* 0x040fe200000e0000 */
[----:B------:R-:W-:Y:S01]  /*16c0*/  UMOV UR19, 0x80000020 ;  /* 0x8000002000137882 */ /* 0x000fe20000000000 */
[C---:B------:R-:W-:Y:S01]  /*16d0*/  R2UR UR12, R4.reuse ;  /* 0x00000000040c72ca */ /* 0x040fe200000e0000 */
[----:B------:R-:W-:Y:S01]  /*16e0*/  ULOP3.LUT UR32, UR4, 0x10000, URZ, 0xfc, !UPT ;  /* 0x0001000004207892 */ /* 0x000fe2000f8efc3f */
[C---:B------:R-:W-:Y:S01]  /*16f0*/  R2UR UR13, R5.reuse ;  /* 0x00000000050d72ca */ /* 0x040fe200000e0000 */
[----:B------:R-:W-:Y:S01]  /*1700*/  ULDC UR34, c[0x0][0x988] ;  /* 0x0002620000227ab9 */ /* 0x000fe20000000800 */
[C---:B------:R-:W-:Y:S01]  /*1710*/  R2UR UR4, R4.reuse ;  /* 0x00000000040472ca */ /* 0x040fe200000e0000 */
[----:B------:R-:W-:Y:S01]  /*1720*/  UIADD3 UR6, UR32, 0x100, URZ ;  /* 0x0000010020067890 */ /* 0x000fe2000fffe03f */
[C---:B------:R-:W-:Y:S01]  /*1730*/  R2UR UR16, R4.reuse ;  /* 0x00000000041072ca */ /* 0x040fe200000e0000 */
[----:B------:R-:W-:Y:S01]  /*1740*/  UIADD3 UR14, UR32, 0x180, URZ ;  /* 0x00000180200e7890 */ /* 0x000fe2000fffe03f */
[C---:B------:R-:W-:Y:S01]  /*1750*/  R2UR UR17, R5.reuse ;  /* 0x00000000051172ca */ /* 0x040fe200000e0000 */
[----:B------:R-:W-:Y:S01]  /*1760*/  UMOV UR10, UR32 ;  /* 0x00000020000a7c82 */ /* 0x000fe20008000000 */
[----:B------:R-:W-:Y:S01]  /*1770*/  UIADD3 UR18, UR32, 0x200, URZ ;  /* 0x0000020020127890 */ /* 0x000fe2000fffe03f */
[----:B------:R-:W-:Y:S01]  /*1780*/  QGMMA.64x32x32.F32.E4M3.E4M3 R92, gdesc[UR8], RZ, !UPT, gsb0 ;  /* 0x00600000085c79f3 */ /* 0x000fe2000c0008ff */
[----:B------:R-:W-:Y:S01]  /*1790*/  R2UR UR8, R4 ;  /* 0x00000000040872ca */ /* 0x000fe200000e0000 */
[----:B------:R-:W-:Y:S01]  /*17a0*/  UIADD3 UR10, UR32, 0x80, URZ ;  /* 0x00000080200a7890 */ /* 0x000fe2000fffe03f */
[----:B------:R-:W-:Y:S01]  /*17b0*/  R2UR UR9, R5 ;  /* 0x00000000050972ca */ /* 0x000fe200000e0000 */
[----:B------:R-:W-:Y:S01]  /*17c0*/  UMOV UR11, 0x80000020 ;  /* 0x80000020000b7882 */ /* 0x000fe20000000000 */
[----:B------:R-:W-:Y:S01]  /*17d0*/  P2R R108, PR, RZ, 0x1 ;  /* 0x00000001ff6c7803 */ /* 0x000fe20000000000 */
[----:B------:R-:W-:-:S04]  /*17e0*/  UIADD3 UR33, UR45, -0x2, URZ ;  /* 0xfffffffe2d217890 */ /* 0x000fc8000fffe03f */
[----:B------:R-:W-:Y:S01]  /*17f0*/  UISETP.GE.AND UP0, UPT, UR33, UR37, UPT ;  /* 0x000000252100728c */ /* 0x000fe2000bf06270 */
[----:B------:R-:W-:Y:S02]  /*1800*/  WARPGROUP.DEPBAR.LE gsb0, 0x0 ;  /* 0x00008000000079c5 */ /* 0x000fe40000010000 */
[----:B------:R-:W-:-:S06]  /*1810*/  WARPGROUP.ARRIVE ;  /* 0x00000000000079c5 */ /* 0x000fcc0000000000 */
[----:B------:R-:W-:Y:S01]  /*1820*/  QGMMA.64x32x32.F32.E4M3.E4M3 R76, gdesc[UR8], RZ, !UPT, gsb0 ;  /* 0x00600000084c79f3 */ /* 0x000fe2000c0008ff */
[----:B------:R-:W-:Y:S02]  /*1830*/  UIADD3 UR8, UR15, 0x2, URZ ;  /* 0x000000020f087890 */ /* 0x000fe4000fffe03f */
[----:B------:R-:W-:Y:S01]  /*1840*/  UIADD3 UR10, UR32, 0x2, URZ ;  /* 0x00000002200a7890 */ /* 0x000fe2000fffe03f */
[----:B------:R-:W-:Y:S01]  /*1850*/  UMOV UR15, 0x80000020 ;  /* 0x80000020000f7882 */ /* 0x000fe20000000000 */
[----:B------:R-:W-:Y:S01]  /*1860*/  UMOV UR9, 0x80000020 ;  /* 0x8000002000097882 */ /* 0x000fe20000000000 */
[----:B------:R-:W-:Y:S01]  /*1870*/  UMOV UR11, 0x80000020 ;  /* 0x80000020000b7882 */ /* 0x000fe20000000000 */
[----:B------:R-:W-:Y:S02]  /*1880*/  WARPGROUP.DEPBAR.LE gsb0, 0x0 ;  /* 0x00008000000079c5 */ /* 0x000fe40000010000 */
[----:B------:R-:W-:-:S06]  /*1890*/  WARPGROUP.ARRIVE ;  /* 0x00000000000079c5 */ /* 0x000fcc0000000000 */
[----:B------:R-:W-:Y:S03]  /*18a0*/  QGMMA.64x32x32.F32.E4M3.E4M3 R60, gdesc[UR4], RZ, !UPT, gsb0 ;  /* 0x00600000043c79f3 */ /* 0x000fe6000c0008ff */
[----:B------:R-:W2:Y:S01]  /*18b0*/  S2UR UR7, SR_CgaCtaId ;  /* 0x00000000000779c3 */ /* 0x000ea20000008800 */
[----:B------:R-:W-:Y:S01]  /*18c0*/  UMOV UR4, URZ ;  /* 0x0000003f00047c82 */ /* 0x000fe20008000000 */
[----:B------:R-:W-:Y:S02]  /*18d0*/  WARPGROUP.DEPBAR.LE gsb0, 0x0 ;  /* 0x00008000000079c5 */ /* 0x000fe40000010000 */
[----:B------:R-:W-:-:S06]  /*18e0*/  WARPGROUP.ARRIVE ;  /* 0x00000000000079c5 */ /* 0x000fcc0000000000 */
[----:B------:R-:W-:Y:S03]  /*18f0*/  QGMMA.64x32x32.F32.E4M3.E4M3 R44, gdesc[UR12], RZ, !UPT, gsb0 ;  /* 0x006000000c2c79f3 */ /* 0x000fe6000c0008ff */
[----:B------:R-:W-:Y:S02]  /*1900*/  WARPGROUP.DEPBAR.LE gsb0, 0x0 ;  /* 0x00008000000079c5 */ /* 0x000fe40000010000 */
[----:B------:R-:W-:-:S06]  /*1910*/  WARPGROUP.ARRIVE ;  /* 0x00000000000079c5 */ /* 0x000fcc0000000000 */
[----:B------:R-:W-:Y:S03]  /*1920*/  QGMMA.64x32x32.F32.E4M3.E4M3 R28, gdesc[UR16], RZ, !UPT, gsb0 ;  /* 0x00600000101c79f3 */ /* 0x000fe6000c0008ff */
[----:B------:R-:W-:Y:S02]  /*1930*/  WARPGROUP.DEPBAR.LE gsb0, 0x0 ;  /* 0x00008000000079c5 */ /* 0x000fe40000010000 */
[----:B------:R-:W-:-:S06]  /*1940*/  WARPGROUP.ARRIVE ;  /* 0x00000000000079c5 */ /* 0x000fcc0000000000 */
[----:B------:R-:W-:Y:S01]  /*1950*/  QGMMA.64x32x32.F32.E4M3.E4M3 R92, gdesc[UR8], R92, gsb0 ;  /* 0x00600000085c79f3 */ /* 0x000fe2000800085c */
[----:B------:R-:W-:Y:S01]  /*1960*/  UIADD3 UR10, UR32, 0x82, URZ ;  /* 0x00000082200a7890 */ /* 0x000fe2000fffe03f */
[----:B------:R-:W-:Y:S01]  /*1970*/  UMOV UR11, 0x80000020 ;  /* 0x80000020000b7882 */ /* 0x000fe20000000000 */
[----:B------:R-:W-:Y:S02]  /*1980*/  WARPGROUP.DEPBAR.LE gsb0, 0x0 ;  /* 0x00008000000079c5 */ /* 0x000fe40000010000 */
[----:B------:R-:W-:Y:S01]  /*1990*/  WARPGROUP.ARRIVE ;  /* 0x00000000000079c5 */ /* 0x000fe20000000000 */
[C---:B------:R-:W-:Y:S01]  /*19a0*/  FMUL.FTZ R14, R0.reuse, R92 ;  /* 0x0000005c000e7220 */ /* 0x040fe20000410000 */
[C---:B01----:R-:W-:Y:S01]  /*19b0*/  FMUL.FTZ R6, R0.reuse, R94 ;  /* 0x0000005e00067220 */ /* 0x043fe20000410000 */
[C---:B------:R-:W-:Y:S01]  /*19c0*/  FMUL.FTZ R8, R0.reuse, R93 ;  /* 0x0000005d00087220 */ /* 0x040fe20000410000 */
[C---:B------:R-:W-:Y:S01]  /*19d0*/  FMUL.FTZ R7, R0.reuse, R95 ;  /* 0x0000005f00077220 */ /* 0x040fe20000410000 */
[C---:B------:R-:W-:Y:S01]  /*19e0*/  FMUL.FTZ R19, R0.reuse, R96 ;  /* 0x0000006000137220 */ /* 0x040fe20000410000 */
[----:B------:R-:W-:Y:S01]  /*19f0*/  QGMMA.64x32x32.F32.E4M3.E4M3 R76, gdesc[UR8], R76, gsb0 ;  /* 0x00600000084c79f3 */ /* 0x000fe2000800084c */
[----:B------:R-:W-:Y:S01]  /*1a00*/  UIADD3 UR10, UR32, 0x102, URZ ;  /* 0x00000102200a7890 */ /* 0x000fe2000fffe03f */
[C---:B------:R-:W-:Y:S01]  /*1a10*/  FMUL.FTZ R9, R0.reuse, R98 ;  /* 0x0000006200097220 */ /* 0x040fe20000410000 */
[----:B------:R-:W-:Y:S01]  /*1a20*/  UMOV UR11, 0x80000020 ;  /* 0x80000020000b7882 */ /* 0x000fe20000000000 */
[C---:B------:R-:W-:Y:S01]  /*1a30*/  FMUL.FTZ R12, R0.reuse, R101 ;  /* 0x00000065000c7220 */ /* 0x040fe20000410000 */
[----:B------:R-:W-:Y:S01]  /*1a40*/  MUFU.TANH R14, R14 ;  /* 0x0000000e000e7308 */ /* 0x000fe20000002400 */
[C---:B------:R-:W-:Y:S01]  /*1a50*/  FMUL.FTZ R20, R0.reuse, R106 ;  /* 0x0000006a00147220 */ /* 0x040fe20000410000 */
[C---:B------:R-:W-:Y:S01]  /*1a60*/  FMUL.FTZ R10, R0.reuse, R99 ;  /* 0x00000063000a7220 */ /* 0x040fe20000410000 */
[C---:B------:R-:W-:Y:S01]  /*1a70*/  FMUL.FTZ R26, R0.reuse, R100 ;  /* 0x00000064001a7220 */ /* 0x040fe20000410000 */
[C---:B------:R-:W-:Y:S01]  /*1a80*/  FMUL.FTZ R11, R0.reuse, R102 ;  /* 0x00000066000b7220 */ /* 0x040fe20000410000 */
[C---:B------:R-:W-:Y:S01]  /*1a90*/  FMUL.FTZ R13, R0.reuse, R104 ;  /* 0x00000068000d7220 */ /* 0x040fe20000410000 */
[C---:B------:R-:W-:Y:S01]  /*1aa0*/  FMUL.FTZ R22, R0.reuse, R107 ;  /* 0x0000006b00167220 */ /* 0x040fe20000410000 */
[C---:B------:R-:W-:Y:S01]  /*1ab0*/  FMUL.FTZ R21, R0.reuse, R97 ;  /* 0x0000006100157220 */ /* 0x040fe20000410000 */
[----:B------:R-:W0:Y:S01]  /*1ac0*/  MUFU.TANH R6, R6 ;  /* 0x0000000600067308 */ /* 0x000e220000002400 */
[C---:B------:R-:W-:Y:S01]  /*1ad0*/  FMUL.FTZ R15, R0.reuse, R103 ;  /* 0x00000067000f7220 */ /* 0x040fe20000410000 */
[----:B------:R-:W-:-:S06]  /*1ae0*/  FMUL.FTZ R16, R0, R105 ;  /* 0x0000006900107220 */ /* 0x000fcc0000410000 */
[----:B------:R-:W-:Y:S08]  /*1af0*/  MUFU.TANH R8, R8 ;  /* 0x0000000800087308 */ /* 0x000ff00000002400 */
[----:B------:R-:W1:Y:S08]  /*1b00*/  MUFU.TANH R7, R7 ;  /* 0x0000000700077308 */ /* 0x000e700000002400 */
[----:B------:R-:W-:Y:S08]  /*1b10*/  MUFU.TANH R19, R19 ;  /* 0x0000001300137308 */ /* 0x000ff00000002400 */
[----:B------:R-:W3:Y:S08]  /*1b20*/  MUFU.TANH R9, R9 ;  /* 0x0000000900097308 */ /* 0x000ef00000002400 */
[----:B------:R-:W4:Y:S01]  /*1b30*/  MUFU.TANH R12, R12 ;  /* 0x0000000c000c7308 */ /* 0x000f220000002400 */
[----:B------:R-:W-:-:S02]  /*1b40*/  WARPGROUP.DEPBAR.LE gsb0, 0x0 ;  /* 0x00008000000079c5 */ /* 0x000fc40000010000 */
[----:B------:R-:W-:Y:S01]  /*1b50*/  WARPGROUP.ARRIVE ;  /* 0x00000000000079c5 */ /* 0x000fe20000000000 */
[C---:B------:R-:W-:Y:S01]  /*1b60*/  FMUL.FTZ R23, R0.reuse, R77 ;  /* 0x0000004d00177220 */ /* 0x040fe20000410000 */
[C---:B------:R-:W-:Y:S01]  /*1b70*/  FMUL.FTZ R77, R0.reuse, R81 ;  /* 0x00000051004d7220 */ /* 0x040fe20000410000 */
        /* <DEDUP_REMOVED lines=8> */
[C---:B------:R-:W-:Y:S01]  /*1c00*/  FMUL.FTZ R86, R0.reuse, R87 ;  /* 0x0000005700567220 */ /* 0x040fe20000410000 */
[C---:B------:R-:W-:Y:S01]  /*1c10*/  FMUL.FTZ R87, R0.reuse, R90 ;  /* 0x0000005a00577220 */ /* 0x040fe20000410000 */
[----:B------:R-:W5:Y:S01]  /*1c20*/  MUFU.TANH R20, R20 ;  /* 0x0000001400147308 */ /* 0x000f620000002400 */
[C---:B------:R-:W-:Y:S01]  /*1c30*/  FMUL.FTZ R18, R0.reuse, R76 ;  /* 0x0000004c00127220 */ /* 0x040fe20000410000 */
[C---:B------:R-:W-:Y:S01]  /*1c40*/  FMUL.FTZ R76, R0.reuse, R78 ;  /* 0x0000004e004c7220 */ /* 0x040fe20000410000 */
[C---:B------:R-:W-:Y:S01]  /*1c50*/  FMUL.FTZ R78, R0.reuse, R79 ;  /* 0x0000004f004e7220 */ /* 0x040fe20000410000 */
[C---:B------:R-:W-:Y:S01]  /*1c60*/  FMUL.FTZ R79, R0.reuse, R82 ;  /* 0x00000052004f7220 */ /* 0x040fe20000410000 */
[C---:B------:R-:W-:Y:S01]  /*1c70*/  FMUL.FTZ R82, R0.reuse, R83 ;  /* 0x0000005300527220 */ /* 0x040fe20000410000 */
[C---:B------:R-:W-:Y:S01]  /*1c80*/  FMUL.FTZ R83, R0.reuse, R88 ;  /* 0x0000005800537220 */ /* 0x040fe20000410000 */
[----:B------:R-:W-:Y:S01]  /*1c90*/  FMUL.FTZ R88, R0, R91 ;  /* 0x0000005b00587220 */ /* 0x000fe20000410000 */
[----:B------:R-:W2:Y:S08]  /*1ca0*/  MUFU.TANH R10, R10 ;  /* 0x0000000a000a7308 */ /* 0x000eb00000002400 */
[----:B------:R-:W-:Y:S08]  /*1cb0*/  MUFU.TANH R26, R26 ;  /* 0x0000001a001a7308 */ /* 0x000ff00000002400 */
[----:B------:R-:W2:Y:S08]  /*1cc0*/  MUFU.TANH R11, R11 ;  /* 0x0000000b000b7308 */ /* 0x000eb00000002400 */
[----:B------:R-:W2:Y:S08]  /*1cd0*/  MUFU.TANH R13, R13 ;  /* 0x0000000d000d7308 */ /* 0x000eb00000002400 */
[----:B------:R-:W2:Y:S08]  /*1ce0*/  MUFU.TANH R22, R22 ;  /* 0x0000001600167308 */ /* 0x000eb00000002400 */
[----:B------:R-:W2:Y:S01]  /*1cf0*/  MUFU.TANH R21, R21 ;  /* 0x0000001500157308 */ /* 0x000ea20000002400 */
        /* <DEDUP_REMOVED lines=8> */
[C---:B------:R-:W-:Y:S01]  /*1d80*/  FMUL.FTZ R69, R0.reuse, R72 ;  /* 0x0000004800457220 */ /* 0x040fe20000410000 */
[C---:B------:R-:W-:Y:S01]  /*1d90*/  FMUL.FTZ R72, R0.reuse, R74 ;  /* 0x0000004a00487220 */ /* 0x040fe20000410000 */
[----:B------:R-:W-:Y:S01]  /*1da0*/  LOP3.LUT R74, R17, 0xffffff80, RZ, 0xc0, !PT ;  /* 0xffffff80114a7812 */ /* 0x000fe200078ec0ff */
[C---:B------:R-:W-:Y:S01]  /*1db0*/  FMUL.FTZ R90, R0.reuse, R63 ;  /* 0x0000003f005a7220 */ /* 0x040fe20000410000 */
[C---:B------:R-:W-:Y:S01]  /*1dc0*/  FMUL.FTZ R63, R0.reuse, R65 ;  /* 0x00000041003f7220 */ /* 0x040fe20000410000 */
[C---:B------:R-:W-:Y:S01]  /*1dd0*/  FMUL.FTZ R65, R0.reuse, R68 ;  /* 0x0000004400417220 */ /* 0x040fe20000410000 */
[----:B------:R-:W-:Y:S01]  /*1de0*/  FMUL.FTZ R68, R0, R70 ;  /* 0x0000004600447220 */ /* 0x000fe20000410000 */
[----:B------:R-:W-:-:S02]  /*1df0*/  IMAD.IADD R27, R27, 0x1, -R74 ;  /* 0x000000011b1b7824 */ /* 0x000fc400078e0a4a */
[C---:B------:R-:W-:Y:S01]  /*1e00*/  FMUL.FTZ R70, R0.reuse, R71 ;  /* 0x0000004700467220 */ /* 0x040fe20000410000 */
[C---:B------:R-:W-:Y:S01]  /*1e10*/  FMUL.FTZ R71, R0.reuse, R73 ;  /* 0x0000004900477220 */ /* 0x040fe20000410000 */
[----:B------:R-:W-:Y:S01]  /*1e20*/  UIADD3 UR10, UR32, 0x202, URZ ;  /* 0x00000202200a7890 */ /* 0x000fe2000fffe03f */
[----:B------:R-:W2:Y:S01]  /*1e30*/  MUFU.TANH R23, R23 ;  /* 0x0000001700177308 */ /* 0x000ea20000002400 */
[----:B------:R-:W-:Y:S01]  /*1e40*/  SHF.R.S32.HI R74, RZ, 0x1f, R27 ;  /* 0x0000001fff4a7819 */ /* 0x000fe2000001141b */
[----:B------:R-:W-:Y:S01]  /*1e50*/  UMOV UR11, 0x80000020 ;  /* 0x80000020000b7882 */ /* 0x000fe20000000000 */
[C---:B------:R-:W-:Y:S01]  /*1e60*/  FMUL.FTZ R60, R0.reuse, R60 ;  /* 0x0000003c003c7220 */ /* 0x040fe20000410000 */
[----:B------:R-:W-:Y:S01]  /*1e70*/  FMUL.FTZ R61, R0, R61 ;  /* 0x0000003d003d7220 */ /* 0x000fe20000410000 */
[----:B------:R-:W-:Y:S01]  /*1e80*/  LEA.HI R3, R74, R27, RZ, 0x2 ;  /* 0x0000001b4a037211 */ /* 0x000fe200078f10ff */
[----:B------:R-:W-:Y:S02]  /*1e90*/  FMUL.FTZ R74, R0, R75 ;  /* 0x0000004b004a7220 */ /* 0x000fe40000410000 */
[----:B------:R-:W2:Y:S01]  /*1ea0*/  MUFU.TANH R15, R15 ;  /* 0x0000000f000f7308 */ /* 0x000ea20000002400 */
[----:B------:R-:W-:Y:S01]  /*1eb0*/  LOP3.LUT R92, R3, 0x7ffffffc, RZ, 0xc0, !PT ;  /* 0x7ffffffc035c7812 */ /* 0x000fe200078ec0ff */
[----:B------:R-:W-:-:S04]  /*1ec0*/  IMAD.MOV.U32 R3, RZ, RZ, -0x2 ;  /* 0xfffffffeff037424 */ /* 0x000fc800078e00ff */
[----:B------:R-:W-:Y:S02]  /*1ed0*/  IMAD.IADD R92, R27, 0x1, -R92 ;  /* 0x000000011b5c7824 */ /* 0x000fe400078e0a5c */
[----:B------:R-:W2:Y:S02]  /*1ee0*/  MUFU.TANH R24, R24 ;  /* 0x0000001800187308 */ /* 0x000ea40000002400 */
[----:B------:R-:W-:-:S04]  /*1ef0*/  IMAD R92, R92, R3, 0xa0 ;  /* 0x000000a05c5c7424 */ /* 0x000fc800078e0203 */
[----:B------:R-:W-:Y:S02]  /*1f00*/  VIADD R3, R92, UR44 ;  /* 0x0000002c5c037c36 */ /* 0x000fe40008000000 */
[----:B------:R-:W2:Y:S08]  /*1f10*/  MUFU.TANH R16, R16 ;  /* 0x0000001000107308 */ /* 0x000eb00000002400 */
[----:B------:R-:W2:Y:S08]  /*1f20*/  MUFU.TANH R76, R76 ;  /* 0x0000004c004c7308 */ /* 0x000eb00000002400 */
[----:B------:R-:W2:Y:S01]  /*1f30*/  MUFU.TANH R18, R18 ;  /* 0x0000001200127308 */ /* 0x000ea20000002400 */
[----:B------:R-:W-:-:S02]  /*1f40*/  WARPGROUP.DEPBAR.LE gsb0, 0x0 ;  /* 0x00008000000079c5 */ /* 0x000fc40000010000 */
[C---:B------:R-:W-:Y:S01]  /*1f50*/  FMUL.FTZ R73, R0.reuse, R44 ;  /* 0x0000002c00497220 */ /* 0x040fe20000410000 */
[----:B------:R-:W-:Y:S01]  /*1f60*/  MOV R44, UR45 ;  /* 0x0000002d002c7c02 */ /* 0x000fe20008000f00 */
[----:B------:R-:W-:Y:S01]  /*1f70*/  WARPGROUP.ARRIVE ;  /* 0x00000000000079c5 */ /* 0x000fe20000000000 */
[C---:B------:R-:W-:Y:S01]  /*1f80*/  FMUL.FTZ R75, R0.reuse, R45 ;  /* 0x0000002d004b7220 */ /* 0x040fe20000410000 */
[C---:B------:R-:W-:Y:S01]  /*1f90*/  FMUL.FTZ R95, R0.reuse, R56 ;  /* 0x00000038005f7220 */ /* 0x040fe20000410000 */
[----:B------:R-:W-:Y:S01]  /*1fa0*/  FMUL.FTZ R96, R0, R58 ;  /* 0x0000003a00607220 */ /* 0x000fe20000410000 */
[----:B------:R-:W-:Y:S02]  /*1fb0*/  IMAD R3, R44, -0xa0, R3 ;  /* 0xffffff602c037824 */ /* 0x000fe400078e0203 */
[C---:B------:R-:W-:Y:S01]  /*1fc0*/  FMUL.FTZ R58, R0.reuse, R57 ;  /* 0x00000039003a7220 */ /* 0x040fe20000410000 */
[----:B------:R-:W-:Y:S01]  /*1fd0*/  QGMMA.64x32x32.F32.E4M3.E4M3 R28, gdesc[UR8], R28, gsb0 ;  /* 0x00600000081c79f3 */ /* 0x000fe2000800081c */
[C---:B------:R-:W-:Y:S01]  /*1fe0*/  FMUL.FTZ R27, R0.reuse, R52 ;  /* 0x00000034001b7220 */ /* 0x040fe20000410000 */
[C---:B------:R-:W-:Y:S01]  /*1ff0*/  FMUL.FTZ R92, R0.reuse, R47 ;  /* 0x0000002f005c7220 */ /* 0x040fe20000410000 */
[C---:B------:R-:W-:Y:S01]  /*2000*/  ISETP.GT.AND P6, PT, R3.reuse, RZ, PT ;  /* 0x000000ff0300720c */ /* 0x040fe20003fc4270 */
[----:B------:R-:W-:Y:S01]  /*2010*/  FMUL.FTZ R94, R0, R55 ;  /* 0x00000037005e7220 */ /* 0x000fe20000410000 */
[C---:B------:R-:W-:Y:S01]  /*2020*/  ISETP.GT.AND P5, PT, R3.reuse, 0x1, PT ;  /* 0x000000010300780c */ /* 0x040fe20003fa4270 */
[----:B------:R-:W2:Y:S01]  /*2030*/  MUFU.TANH R77, R77 ;  /* 0x0000004d004d7308 */ /* 0x000ea20000002400 */
[----:B0-----:R-:W-:Y:S01]  /*2040*/  FSEL R6, R6, -INF , P6 ;  /* 0xff80000006067808 */ /* 0x001fe20003000000 */
[----:B------:R-:W-:Y:S01]  /*2050*/  FMUL.FTZ R91, R0, R46 ;  /* 0x0000002e005b7220 */ /* 0x000fe20000410000 */
[----:B------:R-:W-:Y:S01]  /*2060*/  FSEL R14, R14, -INF , P6 ;  /* 0xff8000000e0e7808 */ /* 0x000fe20003000000 */
[C---:B------:R-:W-:Y:S01]  /*2070*/  FMUL.FTZ R48, R0.reuse, R48 ;  /* 0x0000003000307220 */ /* 0x040fe20000410000 */
[C---:B------:R-:W-:Y:S01]  /*2080*/  ISETP.GT.AND P4, PT, R3.reuse, 0x8, PT ;  /* 0x000000080300780c */ /* 0x040fe20003f84270 */
[C---:B------:R-:W-:Y:S01]  /*2090*/  FMUL.FTZ R47, R0.reuse, R53 ;  /* 0x00000035002f7220 */ /* 0x040fe20000410000 */
[----:B------:R-:W-:Y:S01]  /*20a0*/  ISETP.GT.AND P6, PT, R3, 0x11, PT ;  /* 0x000000110300780c */ /* 0x000fe20003fc4270 */
[----:B------:R0:W-:Y:S01]  /*20b0*/  MUFU.TANH R55, R27 ;  /* 0x0000001b00377308 */ /* 0x0001e20000002400 */
[----:B-1----:R-:W-:Y:S01]  /*20c0*/  FSEL R7, R7, -INF , P5 ;  /* 0xff80000007077808 */ /* 0x002fe20002800000 */
[----:B------:R-:W-:Y:S01]  /*20d0*/  FMUL.FTZ R49, R0, R49 ;  /* 0x0000003100317220 */ /* 0x000fe20000410000 */
[----:B------:R-:W-:Y:S01]  /*20e0*/  FSEL R17, R8, -INF , P5 ;  /* 0xff80000008117808 */ /* 0x000fe20002800000 */
[C---:B------:R-:W-:Y:S01]  /*20f0*/  FMUL.FTZ R93, R0.reuse, R54 ;  /* 0x00000036005d7220 */ /* 0x040fe20000410000 */
[C---:B------:R-:W-:Y:S01]  /*2100*/  ISETP.GT.AND P5, PT, R3.reuse, 0x18, PT ;  /* 0x000000180300780c */ /* 0x040fe20003fa4270 */
[C---:B------:R-:W-:Y:S01]  /*2110*/  FMUL.FTZ R50, R0.reuse, R50 ;  /* 0x0000003200327220 */ /* 0x040fe20000410000 */
[C---:B------:R-:W-:Y:S01]  /*2120*/  ISETP.GT.AND P2, PT, R3.reuse, 0x9, PT ;  /* 0x000000090300780c */ /* 0x040fe20003f44270 */
[----:B------:R-:W-:Y:S01]  /*2130*/  MUFU.TANH R81, R81 ;  /* 0x0000005100517308 */ /* 0x000fe20000002400 */
[----:B------:R-:W-:Y:S01]  /*2140*/  ISETP.GT.AND P3, PT, R3, 0x10, PT ;  /* 0x000000100300780c */ /* 0x000fe20003f64270 */
[C---:B------:R-:W-:Y:S01]  /*2150*/  FMUL.FTZ R51, R0.reuse, R51 ;  /* 0x0000003300337220 */ /* 0x040fe20000410000 */
[----:B---3--:R-:W-:Y:S01]  /*2160*/  FSEL R8, R9, -INF , P4 ;  /* 0xff80000009087808 */ /* 0x008fe20002000000 */
[----:B------:R-:W-:Y:S01]  /*2170*/  FMUL.FTZ R97, R0, R59 ;  /* 0x0000003b00617220 */ /* 0x000fe20000410000 */
[----:B------:R-:W-:-:S02]  /*2180*/  FSEL R19, R19, -INF , P4 ;  /* 0xff80000013137808 */ /* 0x000fc40002000000 */
[----:B----4-:R-:W-:Y:S01]  /*2190*/  FSEL R44, R12, -INF , P6 ;  /* 0xff8000000c2c7808 */ /* 0x010fe20003000000 */
[----:B------:R-:W1:Y:S01]  /*21a0*/  MUFU.TANH R86, R86 ;  /* 0x0000005600567308 */ /* 0x000e620000002400 */
[----:B------:R-:W-:Y:S02]  /*21b0*/  ISETP.GT.AND P4, PT, R3, 0x19, PT ;  /* 0x000000190300780c */ /* 0x000fe40003f84270 */
[----:B-----5:R-:W-:Y:S02]  /*21c0*/  FSEL R12, R20, -INF , P5 ;  /* 0xff800000140c7808 */ /* 0x020fe40002800000 */
[----:B------:R-:W-:Y:S02]  /*21d0*/  FMNMX.FTZ R20, R14, R17, !PT ;  /* 0x000000110e147209 */ /* 0x000fe40007810000 */
[----:B--2---:R-:W-:Y:S01]  /*21e0*/  FSEL R9, R10, -INF , P2 ;  /* 0xff8000000a097808 */ /* 0x004fe20001000000 */
[----:B------:R-:W2:Y:S01]  /*21f0*/  MUFU.TANH R80, R80 ;  /* 0x0000005000507308 */ /* 0x000ea20000002400 */
[----:B------:R-:W-:-:S02]  /*2200*/  FSEL R10, R11, -INF , P3 ;  /* 0xff8000000b0a7808 */ /* 0x000fc40001800000 */
[----:B------:R-:W-:Y:S02]  /*2210*/  FSEL R26, R26, -INF , P3 ;  /* 0xff8000001a1a7808 */ /* 0x000fe40001800000 */
[----:B------:R-:W-:Y:S02]  /*2220*/  FSEL R45, R13, -INF , P5 ;  /* 0xff8000000d2d7808 */ /* 0x000fe40002800000 */
[----:B------:R-:W-:Y:S01]  /*2230*/  ISETP.GT.AND P3, PT, R3, 0x21, PT ;  /* 0x000000210300780c */ /* 0x000fe20003f64270 */
[----:B------:R3:W-:Y:S01]  /*2240*/  MUFU.TANH R53, R48 ;  /* 0x0000003000357308 */ /* 0x0007e20000002400 */
[----:B------:R-:W-:Y:S02]  /*2250*/  FSEL R13, R22, -INF , P4 ;  /* 0xff800000160d7808 */ /* 0x000fe40002000000 */
[----:B------:R-:W-:Y:S02]  /*2260*/  FSEL R21, R21, -INF , P2 ;  /* 0xff80000015157808 */ /* 0x000fe40001000000 */
[----:B------:R-:W-:-:S02]  /*2270*/  FMNMX.FTZ R22, R19, R20, !PT ;  /* 0x0000001413167209 */ /* 0x000fc40007810000 */
[----:B------:R-:W-:Y:S01]  /*2280*/  FSEL R56, R23, -INF , P3 ;  /* 0xff80000017387808 */ /* 0x000fe20001800000 */
[----:B------:R-:W4:Y:S01]  /*2290*/  MUFU.TANH R78, R78 ;  /* 0x0000004e004e7308 */ /* 0x000f220000002400 */
[----:B------:R-:W-:Y:S02]  /*22a0*/  FMNMX.FTZ R23, R21, R22, !PT ;  /* 0x0000001615177209 */ /* 0x000fe40007810000 */
[----:B------:R-:W-:Y:S02]  /*22b0*/  FSEL R11, R15, -INF , P6 ;  /* 0xff8000000f0b7808 */ /* 0x000fe40003000000 */
[----:B------:R-:W-:Y:S01]  /*22c0*/  ISETP.GT.AND P6, PT, R3, 0x28, PT ;  /* 0x000000280300780c */ /* 0x000fe20003fc4270 */
[----:B------:R-:W-:Y:S02]  /*22d0*/  WARPGROUP.DEPBAR.LE gsb0, 0x0 ;  /* 0x00008000000079c5 */ /* 0x000fe40000010000 */
[----:B------:R-:W-:Y:S01]  /*22e0*/  FMNMX.FTZ R23, R26, R23, !PT ;  /* 0x000000171a177209 */ /* 0x000fe20007810000 */
[----:B------:R-:W-:Y:S01]  /*22f0*/  MUFU.TANH R64, R64 ;  /* 0x0000004000407308 */ /* 0x000fe20000002400 */
[----:B------:R-:W-:Y:S01]  /*2300*/  FSEL R57, R24, -INF , P6 ;  /* 0xff80000018397808 */ /* 0x000fe20003000000 */
[----:B------:R-:W-:Y:S01]  /*2310*/  FMUL.FTZ R40, R0, R40 ;  /* 0x0000002800287220 */ /* 0x000fe20000410000 */
[----:B------:R-:W-:-:S02]  /*2320*/  FMNMX.FTZ R24, R44, R23, !PT ;  /* 0x000000172c187209 */ /* 0x000fc40007810000 */
[----:B------:R-:W-:Y:S02]  /*2330*/  ISETP.GT.AND P2, PT, R3, 0x20, PT ;  /* 0x000000200300780c */ /* 0x000fe40003f44270 */
[----:B------:R-:W-:Y:S01]  /*2340*/  FSEL R46, R16, -INF , P4 ;  /* 0xff800000102e7808 */ /* 0x000fe20002000000 */
[----:B------:R-:W-:Y:S01]  /*2350*/  MUFU.TANH R54, R49 ;  /* 0x0000003100367308 */ /* 0x000fe20000002400 */
[----:B0-----:R-:W-:Y:S02]  /*2360*/  FMNMX.FTZ R27, R45, R24, !PT ;  /* 0x000000182d1b7209 */ /* 0x001fe40007810000 */
[----:B------:R-:W-:Y:S02]  /*2370*/  FSEL R15, R76, -INF , P2 ;  /* 0xff8000004c0f7808 */ /* 0x000fe40001000000 */
[----:B---3--:R-:W-:Y:S02]  /*2380*/  FSEL R48, R18, -INF , P2 ;  /* 0xff80000012307808 */ /* 0x008fe40001000000 */
[C---:B------:R-:W-:Y:S01]  /*2390*/  ISETP.GT.AND P5, PT, R3.reuse, 0x29, PT ;  /* 0x000000290300780c */ /* 0x040fe20003fa4270 */
[----:B------:R0:W-:Y:S01]  /*23a0*/  MUFU.TANH R76, R47 ;  /* 0x0000002f004c7308 */ /* 0x0001e20000002400 */
[----:B------:R-:W-:-:S02]  /*23b0*/  ISETP.GT.AND P2, PT, R3, 0x31, PT ;  /* 0x000000310300780c */ /* 0x000fc40003f44270 */
[----:B------:R-:W-:Y:S02]  /*23c0*/  ISETP.GT.AND P4, PT, R3, 0x30, PT ;  /* 0x000000300300780c */ /* 0x000fe40003f84270 */
[----:B------:R-:W-:Y:S02]  /*23d0*/  FSEL R77, R77, -INF , P5 ;  /* 0xff8000004d4d7808 */ /* 0x000fe40002800000 */
[----:B-1----:R-:W-:Y:S01]  /*23e0*/  FSEL R23, R86, -INF , P2 ;  /* 0xff80000056177808 */ /* 0x002fe20001000000 */
[----:B------:R-:W1:Y:S01]  /*23f0*/  MUFU.TANH R79, R79 ;  /* 0x0000004f004f7308 */ /* 0x000e620000002400 */
[----:B0-----:R-:W-:Y:S02]  /*2400*/  FMNMX.FTZ R47, R46, R27, !PT ;  /* 0x0000001b2e2f7209 */ /* 0x001fe40007810000 */
[----:B------:R-:W-:Y:S02]  /*2410*/  FSEL R81, R81, -INF , P2 ;  /* 0xff80000051517808 */ /* 0x000fe40001000000 */
[----:B------:R-:W-:-:S02]  /*2420*/  FMNMX.FTZ R49, R48, R47, !PT ;  /* 0x0000002f30317209 */ /* 0x000fc40007810000 */
[C---:B------:R-:W-:Y:S01]  /*2430*/  ISETP.GT.AND P2, PT, R3.reuse, 0x48, PT ;  /* 0x000000480300780c */ /* 0x040fe20003f44270 */
[----:B------:R-:W0:Y:S01]  /*2440*/  MUFU.TANH R83, R83 ;  /* 0x0000005300537308 */ /* 0x000e220000002400 */
[----:B--2---:R-:W-:Y:S02]  /*2450*/  FSEL R80, R80, -INF , P4 ;  /* 0xff80000050507808 */ /* 0x004fe40002000000 */
[----:B----4-:R-:W-:Y:S02]  /*2460*/  FSEL R16, R78, -INF , P3 ;  /* 0xff8000004e107808 */ /* 0x010fe40001800000 */
[----:B------:R-:W-:-:S03]  /*2470*/  ISETP.GT.AND P3, PT, R3, 0x38, PT ;  /* 0x000000380300780c */ /* 0x000fc60003f64270 */
[----:B------:R2:W-:Y:S01]  /*2480*/  MUFU.TANH R52, R50 ;  /* 0x0000003200347308 */ /* 0x0005e20000002400 */
[----:B-1----:R-:W-:Y:S02]  /*2490*/  FSEL R18, R79, -INF , P6 ;  /* 0xff8000004f127808 */ /* 0x002fe40003000000 */
[----:B------:R-:W-:-:S05]  /*24a0*/  ISETP.GT.AND P6, PT, R3, 0x39, PT ;  /* 0x000000390300780c */ /* 0x000fca0003fc4270 */
[----:B------:R-:W1:Y:S01]  /*24b0*/  MUFU.TANH R82, R82 ;  /* 0x0000005200527308 */ /* 0x000e620000002400 */
[----:B--2---:R-:W-:Y:S02]  /*24c0*/  FMNMX.FTZ R50, R56, R49, !PT ;  /* 0x0000003138327209 */ /* 0x004fe40007810000 */
[----:B0-----:R-:W-:Y:S02]  /*24d0*/  FSEL R83, R83, -INF , P3 ;  /* 0xff80000053537808 */ /* 0x001fe40001800000 */
[----:B------:R-:W-:-:S03]  /*24e0*/  FMNMX.FTZ R50, R57, R50, !PT ;  /* 0x0000003239327209 */ /* 0x000fc60007810000 */
[----:B------:R-:W0:Y:S08]  /*24f0*/  MUFU.TANH R85, R85 ;  /* 0x0000005500557308 */ /* 0x000e300000002400 */
[----:B------:R-:W2:Y:S01]  /*2500*/  MUFU.TANH R87, R87 ;  /* 0x0000005700577308 */ /* 0x000ea20000002400 */
[----:B-1----:R-:W-:Y:S02]  /*2510*/  FSEL R20, R82, -INF , P5 ;  /* 0xff80000052147808 */ /* 0x002fe40002800000 */
[----:B------:R-:W-:-:S05]  /*2520*/  ISETP.GT.AND P5, PT, R3, 0x40, PT ;  /* 0x000000400300780c */ /* 0x000fca0003fa4270 */
[----:B------:R-:W1:Y:S01]  /*2530*/  MUFU.TANH R84, R84 ;  /* 0x0000005400547308 */ /* 0x000e620000002400 */
[----:B0-----:R-:W-:-:S07]  /*2540*/  FSEL R85, R85, -INF , P6 ;  /* 0xff80000055557808 */ /* 0x001fce0003000000 */
[----:B------:R-:W0:Y:S01]  /*2550*/  MUFU.TANH R60, R60 ;  /* 0x0000003c003c7308 */ /* 0x000e220000002400 */
[----:B--2---:R-:W-:Y:S02]  /*2560*/  FSEL R24, R87, -INF , P3 ;  /* 0xff80000057187808 */ /* 0x004fe40001800000 */
[----:B------:R-:W-:-:S05]  /*2570*/  ISETP.GT.AND P3, PT, R3, 0x49, PT ;  /* 0x000000490300780c */ /* 0x000fca0003f64270 */
[----:B------:R2:W-:Y:S01]  /*2580*/  MUFU.TANH R59, R51 ;  /* 0x00000033003b7308 */ /* 0x0005e20000002400 */
[----:B-1----:R-:W-:Y:S02]  /*2590*/  FSEL R22, R84, -INF , P4 ;  /* 0xff80000054167808 */ /* 0x002fe40002000000 */
[----:B------:R-:W-:-:S05]  /*25a0*/  ISETP.GT.AND P4, PT, R3, 0x41, PT ;  /* 0x000000410300780c */ /* 0x000fca0003f84270 */
[----:B------:R-:W1:Y:S01]  /*25b0*/  MUFU.TANH R66, R66 ;  /* 0x0000004200427308 */ /* 0x000e620000002400 */
[----:B--2---:R-:W-:Y:S02]  /*25c0*/  FMNMX.FTZ R51, R77, R50, !PT ;  /* 0x000000324d337209 */ /* 0x004fe40007810000 */
[----:B------:R-:W-:Y:S02]  /*25d0*/  FSEL R50, R64, -INF , P2 ;  /* 0xff80000040327808 */ /* 0x000fe40001000000 */
[----:B------:R-:W-:Y:S01]  /*25e0*/  FMNMX.FTZ R64, R80, R51, !PT ;  /* 0x0000003350407209 */ /* 0x000fe20007810000 */
[----:B------:R-:W-:Y:S01]  /*25f0*/  FMUL.FTZ R51, R0, R28 ;  /* 0x0000001c00337220 */ /* 0x000fe20000410000 */
[----:B0-----:R-:W-:Y:S01]  /*2600*/  FSEL R60, R60, -INF , P5 ;  /* 0xff8000003c3c7808 */ /* 0x001fe20002800000 */
[----:B------:R-:W0:Y:S01]  /*2610*/  MUFU.TANH R61, R61 ;  /* 0x0000003d003d7308 */ /* 0x000e220000002400 */
[----:B------:R-:W-:-:S07]  /*2620*/  FMNMX.FTZ R64, R81, R64, !PT ;  /* 0x0000004051407209 */ /* 0x000fce0007810000 */
[----:B------:R-:W2:Y:S01]  /*2630*/  MUFU.TANH R62, R62 ;  /* 0x0000003e003e7308 */ /* 0x000ea20000002400 */
[----:B-1----:R-:W-:-:S07]  /*2640*/  FSEL R28, R66, -INF , P3 ;  /* 0xff800000421c7808 */ /* 0x002fce0001800000 */
        /* <DEDUP_REMOVED lines=9> */
[----:B--2---:R-:W-:Y:S01]  /*26e0*/  FMNMX.FTZ R58, R83, R64, !PT ;  /* 0x00000040533a7209 */ /* 0x004fe20007810000 */
[----:B------:R-:W-:Y:S01]  /*26f0*/  FMUL.FTZ R64, R0, R30 ;  /* 0x0000001e00407220 */ /* 0x000fe20000410000 */
[----:B0-----:R-:W-:Y:S02]  /*2700*/  FSEL R63, R63, -INF , P3 ;  /* 0xff8000003f3f7808 */ /* 0x001fe40001800000 */
[----:B------:R-:W-:-:S03]  /*2710*/  ISETP.GT.AND P3, PT, R3, 0x60, PT ;  /* 0x000000600300780c */ /* 0x000fc60003f64270 */
[----:B------:R-:W0:Y:S08]  /*2720*/  MUFU.TANH R65, R65 ;  /* 0x0000004100417308 */ /* 0x000e300000002400 */
[----:B------:R2:W-:Y:S01]  /*2730*/  MUFU.TANH R79, R95 ;  /* 0x0000005f004f7308 */ /* 0x0005e20000002400 */
[----:B-1----:R-:W-:Y:S02]  /*2740*/  FSEL R47, R89, -INF , P5 ;  /* 0xff800000592f7808 */ /* 0x002fe40002800000 */
[----:B------:R-:W-:-:S05]  /*2750*/  ISETP.GT.AND P5, PT, R3, 0x51, PT ;  /* 0x000000510300780c */ /* 0x000fca0003fa4270 */
[----:B------:R-:W1:Y:S01]  /*2760*/  MUFU.TANH R90, R90 ;  /* 0x0000005a005a7308 */ /* 0x000e620000002400 */
[----:B--2---:R-:W-:Y:S01]  /*2770*/  FMNMX.FTZ R95, R85, R58, !PT ;  /* 0x0000003a555f7209 */ /* 0x004fe20007810000 */
[----:B------:R-:W-:Y:S01]  /*2780*/  FMUL.FTZ R58, R0, R29 ;  /* 0x0000001d003a7220 */ /* 0x000fe20000410000 */
[----:B0-----:R-:W-:Y:S02]  /*2790*/  FSEL R65, R65, -INF , P6 ;  /* 0xff80000041417808 */ /* 0x001fe40003000000 */
[----:B------:R-:W-:-:S03]  /*27a0*/  FMNMX.FTZ R66, R60, R95, !PT ;  /* 0x0000005f3c427209 */ /* 0x000fc60007810000 */
[----:B------:R-:W0:Y:S01]  /*27b0*/  MUFU.TANH R68, R68 ;  /* 0x0000004400447308 */ /* 0x000e220000002400 */
[----:B------:R-:W-:-:S04]  /*27c0*/  FMNMX.FTZ R95, R61, R66, !PT ;  /* 0x000000423d5f7209 */ /* 0x000fc80007810000 */
[----:B------:R-:W-:-:S03]  /*27d0*/  FMNMX.FTZ R66, R62, R95, !PT ;  /* 0x0000005f3e427209 */ /* 0x000fc60007810000 */
[----:B------:R-:W2:Y:S01]  /*27e0*/  MUFU.TANH R67, R67 ;  /* 0x0000004300437308 */ /* 0x000ea20000002400 */
[----:B------:R-:W-:Y:S02]  /*27f0*/  FMNMX.FTZ R66, R63, R66, !PT ;  /* 0x000000423f427209 */ /* 0x000fe40007810000 */
[----:B-1----:R-:W-:Y:S02]  /*2800*/  FSEL R49, R90, -INF , P4 ;  /* 0xff8000005a317808 */ /* 0x002fe40002000000 */
[----:B------:R-:W-:-:S03]  /*2810*/  ISETP.GT.AND P4, PT, R3, 0x58, PT ;  /* 0x000000580300780c */ /* 0x000fc60003f84270 */
[----:B------:R-:W1:Y:S01]  /*2820*/  MUFU.TANH R69, R69 ;  /* 0x0000004500457308 */ /* 0x000e620000002400 */
[----:B0-----:R-:W-:Y:S02]  /*2830*/  FSEL R30, R68, -INF , P6 ;  /* 0xff800000441e7808 */ /* 0x001fe40003000000 */
[----:B------:R-:W-:Y:S01]  /*2840*/  FMNMX.FTZ R68, R65, R66, !PT ;  /* 0x0000004241447209 */ /* 0x000fe20007810000 */
[----:B------:R-:W-:Y:S01]  /*2850*/  FMUL.FTZ R66, R0, R32 ;  /* 0x0000002000427220 */ /* 0x000fe20000410000 */
[----:B------:R-:W-:-:S03]  /*2860*/  ISETP.GT.AND P6, PT, R3, 0x61, PT ;  /* 0x000000610300780c */ /* 0x000fc60003fc4270 */
[----:B------:R-:W0:Y:S01]  /*2870*/  MUFU.TANH R71, R71 ;  /* 0x0000004700477308 */ /* 0x000e220000002400 */
[----:B--2---:R-:W-:-:S04]  /*2880*/  FSEL R67, R67, -INF , P5 ;  /* 0xff80000043437808 */ /* 0x004fc80002800000 */
[----:B------:R-:W-:-:S03]  /*2890*/  FMNMX.FTZ R68, R67, R68, !PT ;  /* 0x0000004443447209 */ /* 0x000fc60007810000 */
[----:B------:R-:W2:Y:S01]  /*28a0*/  MUFU.TANH R73, R73 ;  /* 0x0000004900497308 */ /* 0x000ea20000002400 */
[----:B-1----:R-:W-:-:S04]  /*28b0*/  FSEL R69, R69, -INF , P4 ;  /* 0xff80000045457808 */ /* 0x002fc80002000000 */
[----:B------:R-:W-:-:S03]  /*28c0*/  FMNMX.FTZ R68, R69, R68, !PT ;  /* 0x0000004445447209 */ /* 0x000fc60007810000 */
[----:B------:R-:W1:Y:S01]  /*28d0*/  MUFU.TANH R70, R70 ;  /* 0x0000004600467308 */ /* 0x000e620000002400 */
[----:B0-----:R-:W-:-:S04]  /*28e0*/  FSEL R71, R71, -INF , P2 ;  /* 0xff80000047477808 */ /* 0x001fc80001000000 */
[----:B------:R-:W-:-:S03]  /*28f0*/  FMNMX.FTZ R68, R71, R68, !PT ;  /* 0x0000004447447209 */ /* 0x000fc60007810000 */
[----:B------:R-:W0:Y:S01]  /*2900*/  MUFU.TANH R75, R75 ;  /* 0x0000004b004b7308 */ /* 0x000e220000002400 */
[----:B--2---:R-:W-:-:S07]  /*2910*/  FSEL R73, R73, -INF , P3 ;  /* 0xff80000049497808 */ /* 0x004fce0001800000 */
[----:B------:R-:W-:Y:S01]  /*2920*/  MUFU.TANH R72, R72 ;  /* 0x0000004800487308 */ /* 0x000fe20000002400 */
[----:B-1----:R-:W-:Y:S01]  /*2930*/  FSEL R29, R70, -INF , P5 ;  /* 0xff800000461d7808 */ /* 0x002fe20002800000 */
[----:B------:R-:W-:Y:S01]  /*2940*/  FMUL.FTZ R70, R0, R34 ;  /* 0x0000002200467220 */ /* 0x000fe20000410000 */
[----:B------:R-:W-:-:S04]  /*2950*/  ISETP.GT.AND P5, PT, R3, 0x68, PT ;  /* 0x000000680300780c */ /* 0x000fc80003fa4270 */
[----:B------:R-:W-:Y:S01]  /*2960*/  FSEL R52, R52, -INF , P5 ;  /* 0xff80000034347808 */ /* 0x000fe20002800000 */
[----:B------:R-:W1:Y:S01]  /*2970*/  MUFU.TANH R74, R74 ;  /* 0x0000004a004a7308 */ /* 0x000e620000002400 */
[----:B0-----:R-:W-:-:S07]  /*2980*/  FSEL R75, R75, -INF , P6 ;  /* 0xff8000004b4b7808 */ /* 0x001fce0003000000 */
[----:B------:R-:W0:Y:S08]  /*2990*/  MUFU.TANH R91, R91 ;  /* 0x0000005b005b7308 */ /* 0x000e300000002400 */
[----:B------:R2:W-:Y:S08]  /*29a0*/  MUFU.TANH R89, R64 ;  /* 0x0000004000597308 */ /* 0x0005f00000002400 */
[----:B------:R-:W3:Y:S01]  /*29b0*/  MUFU.TANH R92, R92 ;  /* 0x0000005c005c7308 */ /* 0x000ee20000002400 */
[----:B--2---:R-:W-:Y:S01]  /*29c0*/  FMUL.FTZ R64, R0, R31 ;  /* 0x0000001f00407220 */ /* 0x004fe20000410000 */
[----:B-1----:R-:W-:-:S02]  /*29d0*/  FSEL R31, R74, -INF , P2 ;  /* 0xff8000004a1f7808 */ /* 0x002fc40001000000 */
[----:B0-----:R-:W-:Y:S02]  /*29e0*/  FSEL R32, R91, -INF , P3 ;  /* 0xff8000005b207808 */ /* 0x001fe40001800000 */
[C---:B------:R-:W-:Y:S02]  /*29f0*/  ISETP.GT.AND P2, PT, R3.reuse, 0x70, PT ;  /* 0x000000700300780c */ /* 0x040fe40003f44270 */
[----:B------:R0:W-:Y:S01]  /*2a00*/  MUFU.TANH R90, R64 ;  /* 0x00000040005a7308 */ /* 0x0001e20000002400 */
[----:B------:R-:W-:-:S07]  /*2a10*/  ISETP.GT.AND P3, PT, R3, 0x71, PT ;  /* 0x000000710300780c */ /* 0x000fce0003f64270 */
[----:B------:R1:W-:Y:S01]  /*2a20*/  MUFU.TANH R87, R51 ;  /* 0x0000003300577308 */ /* 0x0003e20000002400 */
[----:B0-----:R-:W-:Y:S01]  /*2a30*/  FMNMX.FTZ R64, R73, R68, !PT ;  /* 0x0000004449407209 */ /* 0x001fe20007810000 */
[----:B------:R-:W-:Y:S01]  /*2a40*/  FMUL.FTZ R68, R0, R33 ;  /* 0x0000002100447220 */ /* 0x000fe20000410000 */
[----:B---3--:R-:W-:Y:S02]  /*2a50*/  FSEL R34, R92, -INF , P6 ;  /* 0xff8000005c227808 */ /* 0x008fe40003000000 */
[----:B------:R-:W-:-:S03]  /*2a60*/  ISETP.GT.AND P6, PT, R3, 0x78, PT ;  /* 0x000000780300780c */ /* 0x000fc60003fc4270 */
[----:B------:R0:W-:Y:S01]  /*2a70*/  MUFU.TANH R88, R58 ;  /* 0x0000003a00587308 */ /* 0x0001e20000002400 */
[----:B-1----:R-:W-:Y:S01]  /*2a80*/  FSEL R51, R72, -INF , P4 ;  /* 0xff80000048337808 */ /* 0x002fe20002000000 */
[----:B------:R-:W-:Y:S01]  /*2a90*/  FMUL.FTZ R72, R0, R36 ;  /* 0x0000002400487220 */ /* 0x000fe20000410000 */
[----:B------:R-:W-:-:S04]  /*2aa0*/  ISETP.GT.AND P4, PT, R3, 0x69, PT ;  /* 0x000000690300780c */ /* 0x000fc80003f84270 */
[----:B------:R-:W-:Y:S01]  /*2ab0*/  FSEL R33, R59, -INF , P4 ;  /* 0xff8000003b217808 */ /* 0x000fe20002000000 */
[----:B------:R1:W-:Y:S01]  /*2ac0*/  MUFU.TANH R91, R66 ;  /* 0x00000042005b7308 */ /* 0x0003e20000002400 */
[----:B0-----:R-:W-:Y:S02]  /*2ad0*/  FSEL R58, R53, -INF , P5 ;  /* 0xff800000353a7808 */ /* 0x001fe40002800000 */
[----:B------:R-:W-:Y:S02]  /*2ae0*/  FMNMX.FTZ R53, R75, R64, !PT ;  /* 0x000000404b357209 */ /* 0x000fe40007810000 */
[----:B------:R-:W-:Y:S02]  /*2af0*/  FSEL R59, R54, -INF , P4 ;  /* 0xff800000363b7808 */ /* 0x000fe40002000000 */
[----:B------:R-:W-:Y:S01]  /*2b00*/  FSEL R64, R55, -INF , P2 ;  /* 0xff80000037407808 */ /* 0x000fe20001000000 */
[----:B------:R-:W0:Y:S01]  /*2b10*/  MUFU.TANH R93, R93 ;  /* 0x0000005d005d7308 */ /* 0x000e220000002400 */
[----:B-1----:R-:W-:-:S02]  /*2b20*/  FMNMX.FTZ R66, R58, R53, !PT ;  /* 0x000000353a427209 */ /* 0x002fc40007810000 */
[----:B------:R-:W-:Y:S02]  /*2b30*/  ISETP.GT.AND P5, PT, R3, 0x79, PT ;  /* 0x000000790300780c */ /* 0x000fe40003fa4270 */
[----:B------:R-:W-:Y:S02]  /*2b40*/  FMNMX.FTZ R55, R59, R66, !PT ;  /* 0x000000423b377209 */ /* 0x000fe40007810000 */
[----:B------:R-:W-:Y:S01]  /*2b50*/  FSEL R66, R76, -INF , P3 ;  /* 0xff8000004c427808 */ /* 0x000fe20001800000 */
[----:B------:R-:W1:Y:S01]  /*2b60*/  MUFU.TANH R78, R94 ;  /* 0x0000005e004e7308 */ /* 0x000e620000002400 */
[----:B------:R-:W-:Y:S01]  /*2b70*/  FMNMX.FTZ R95, R64, R55, !PT ;  /* 0x00000037405f7209 */ /* 0x000fe20007810000 */
[----:B------:R-:W-:Y:S01]  /*2b80*/  FMUL.FTZ R55, R0, R37 ;  /* 0x0000002500377220 */ /* 0x000fe20000410000 */
[----:B------:R-:W-:Y:S02]  /*2b90*/  ISETP.GT.AND P4, PT, R3, 0x80, PT ;  /* 0x000000800300780c */ /* 0x000fe40003f84270 */
[----:B------:R-:W-:-:S03]  /*2ba0*/  FMNMX.FTZ R95, R66, R95, !PT ;  /* 0x0000005f425f7209 */ /* 0x000fc60007810000 */
[----:B------:R-:W2:Y:S01]  /*2bb0*/  MUFU.TANH R82, R96 ;  /* 0x0000006000527308 */ /* 0x000ea20000002400 */
[----:B0-----:R-:W-:Y:S02]  /*2bc0*/  FSEL R36, R93, -INF , P2 ;  /* 0xff8000005d247808 */ /* 0x001fe40001000000 */
[----:B------:R-:W-:-:S04]  /*2bd0*/  ISETP.GT.AND P2, PT, R3, 0x88, PT ;  /* 0x000000880300780c */ /* 0x000fc80003f44270 */
[----:B------:R-:W-:Y:S01]  /*2be0*/  FSEL R76, R91, -INF , P2 ;  /* 0xff8000005b4c7808 */ /* 0x000fe20001000000 */
[----:B------:R0:W3:Y:S01]  /*2bf0*/  MUFU.TANH R54, R68 ;  /* 0x0000004400367308 */ /* 0x0000e20000002400 */
[----:B-1----:R-:W-:Y:S01]  /*2c00*/  FSEL R53, R78, -INF , P3 ;  /* 0xff8000004e357808 */ /* 0x002fe20001800000 */
[----:B------:R-:W-:Y:S01]  /*2c10*/  FMUL.FTZ R91, R0, R35 ;  /* 0x00000023005b7220 */ /* 0x000fe20000410000 */
[----:B------:R-:W-:-:S04]  /*2c20*/  ISETP.GT.AND P3, PT, R3, 0x81, PT ;  /* 0x000000810300780c */ /* 0x000fc80003f64270 */
[----:B------:R-:W-:Y:S01]  /*2c30*/  FSEL R74, R88, -INF , P3 ;  /* 0xff800000584a7808 */ /* 0x000fe20001800000 */
[----:B------:R-:W1:Y:S01]  /*2c40*/  MUFU.TANH R84, R97 ;  /* 0x0000006100547308 */ /* 0x000e620000002400 */
[----:B0-----:R-:W-:Y:S02]  /*2c50*/  FSEL R68, R79, -INF , P6 ;  /* 0xff8000004f447808 */ /* 0x001fe40003000000 */
[----:B--2---:R-:W-:Y:S02]  /*2c60*/  FSEL R37, R82, -INF , P6 ;  /* 0xff80000052257808 */ /* 0x004fe40003000000 */
[----:B------:R-:W-:Y:S02]  /*2c70*/  FMNMX.FTZ R95, R68, R95, !PT ;  /* 0x0000005f445f7209 */ /* 0x000fe40007810000 */
[----:B------:R-:W-:Y:S01]  /*2c80*/  ISETP.GT.AND P6, PT, R3, 0x89, PT ;  /* 0x000000890300780c */ /* 0x000fe20003fc4270 */
[----:B------:R0:W-:Y:S03]  /*2c90*/  MUFU.TANH R92, R70 ;  /* 0x00000046005c7308 */ /* 0x0001e60000002400 */
[----:B---3--:R-:W-:-:S05]  /*2ca0*/  FSEL R78, R54, -INF , P6 ;  /* 0xff800000364e7808 */ /* 0x008fca0003000000 */
[----:B------:R2:W3:Y:S01]  /*2cb0*/  MUFU.TANH R93, R72 ;  /* 0x00000048005d7308 */ /* 0x0004e20000002400 */
[----:B0-----:R-:W-:-:S04]  /*2cc0*/  FSEL R70, R86, -INF , P5 ;  /* 0xff80000056467808 */ /* 0x001fc80002800000 */
[----:B------:R-:W-:-:S03]  /*2cd0*/  FMNMX.FTZ R95, R70, R95, !PT ;  /* 0x0000005f465f7209 */ /* 0x000fc60007810000 */
[----:B------:R1:W0:Y:S01]  /*2ce0*/  MUFU.TANH R79, R55 ;  /* 0x00000037004f7308 */ /* 0x0002220000002400 */
[----:B--2---:R-:W-:Y:S01]  /*2cf0*/  FSEL R72, R87, -INF , P4 ;  /* 0xff80000057487808 */ /* 0x004fe20002000000 */
[----:B------:R-:W-:Y:S01]  /*2d00*/  FMUL.FTZ R87, R0, R41 ;  /* 0x0000002900577220 */ /* 0x000fe20000410000 */
[----:B------:R-:W-:Y:S01]  /*2d10*/  FSEL R41, R90, -INF , P3 ;  /* 0xff8000005a297808 */ /* 0x000fe20001800000 */
[----:B------:R-:W-:Y:S01]  /*2d20*/  FMUL.FTZ R90, R0, R42 ;  /* 0x0000002a005a7220 */ /* 0x000fe20000410000 */
[----:B------:R-:W-:Y:S02]  /*2d30*/  FMNMX.FTZ R95, R72, R95, !PT ;  /* 0x0000005f485f7209 */ /* 0x000fe40007810000 */
[----:B------:R-:W-:Y:S01]  /*2d40*/  ISETP.GT.AND P3, PT, R3, 0x98, PT ;  /* 0x000000980300780c */ /* 0x000fe20003f64270 */
[----:B------:R2:W4:Y:S01]  /*2d50*/  MUFU.TANH R86, R40 ;  /* 0x0000002800567308 */ /* 0x0005220000002400 */
[----:B------:R-:W-:Y:S02]  /*2d60*/  FMNMX.FTZ R95, R74, R95, !PT ;  /* 0x0000005f4a5f7209 */ /* 0x000fe40007810000 */
[----:B-1----:R-:W-:-:S02]  /*2d70*/  FSEL R55, R84, -INF , P5 ;  /* 0xff80000054377808 */ /* 0x002fc40002800000 */
[----:B------:R-:W-:Y:S02]  /*2d80*/  ISETP.GT.AND P5, PT, R3, 0x90, PT ;  /* 0x000000900300780c */ /* 0x000fe40003fa4270 */
[----:B------:R-:W-:Y:S01]  /*2d90*/  FMNMX.FTZ R95, R76, R95, !PT ;  /* 0x0000005f4c5f7209 */ /* 0x000fe20007810000 */
[----:B------:R-:W1:Y:S01]  /*2da0*/  MUFU.TANH R87, R87 ;  /* 0x0000005700577308 */ /* 0x000e620000002400 */
[----:B--2---:R-:W-:Y:S02]  /*2db0*/  FSEL R40, R89, -INF , P4 ;  /* 0xff80000059287808 */ /* 0x004fe40002000000 */
[----:B------:R-:W-:Y:S02]  /*2dc0*/  ISETP.GT.AND P4, PT, R3, 0x91, PT ;  /* 0x000000910300780c */ /* 0x000fe40003f84270 */
[----:B---3--:R-:W-:Y:S02]  /*2dd0*/  FSEL R82, R93, -INF , P5 ;  /* 0xff8000005d527808 */ /* 0x008fe40002800000 */
[----:B------:R-:W-:Y:S01]  /*2de0*/  FMNMX.FTZ R95, R78, R95, !PT ;  /* 0x0000005f4e5f7209 */ /* 0x000fe20007810000 */
[----:B------:R-:W2:Y:S01]  /*2df0*/  MUFU.TANH R91, R91 ;  /* 0x0000005b005b7308 */ /* 0x000ea20000002400 */
[----:B0-----:R-:W-:-:S02]  /*2e00*/  FSEL R79, R79, -INF , P4 ;  /* 0xff8000004f4f7808 */ /* 0x001fc40002000000 */
[----:B------:R-:W-:Y:S02]  /*2e10*/  FMNMX.FTZ R84, R82, R95, !PT ;  /* 0x0000005f52547209 */ /* 0x000fe40007810000 */
[----:B------:R-:W-:Y:S01]  /*2e20*/  FSEL R54, R92, -INF , P2 ;  /* 0xff8000005c367808 */ /* 0x000fe20001000000 */
[----:B------:R-:W-:Y:S01]  /*2e30*/  FMUL.FTZ R92, R0, R38 ;  /* 0x00000026005c7220 */ /* 0x000fe20000410000 */
[----:B------:R-:W-:Y:S01]  /*2e40*/  ISETP.GT.AND P2, PT, R3, 0x99, PT ;  /* 0x000000990300780c */ /* 0x000fe20003f44270 */
[----:B------:R-:W0:Y:S01]  /*2e50*/  MUFU.TANH R90, R90 ;  /* 0x0000005a005a7308 */ /* 0x000e220000002400 */
[----:B----4-:R-:W-:Y:S02]  /*2e60*/  FSEL R89, R86, -INF , P3 ;  /* 0xff80000056597808 */ /* 0x010fe40001800000 */
[----:B------:R-:W-:Y:S02]  /*2e70*/  FMNMX.FTZ R84, R79, R84, !PT ;  /* 0x000000544f547209 */ /* 0x000fe40007810000 */
[----:B-1----:R-:W-:-:S02]  /*2e80*/  FSEL R87, R87, -INF , P2 ;  /* 0xff80000057577808 */ /* 0x002fc40001000000 */
[----:B------:R-:W-:Y:S01]  /*2e90*/  FMNMX.FTZ R84, R89, R84, !PT ;  /* 0x0000005459547209 */ /* 0x000fe20007810000 */
[----:B------:R-:W-:Y:S01]  /*2ea0*/  MUFU.TANH R92, R92 ;  /* 0x0000005c005c7308 */ /* 0x000fe20000002400 */
[----:B--2---:R-:W-:Y:S02]  /*2eb0*/  FSEL R91, R91, -INF , P6 ;  /* 0xff8000005b5b7808 */ /* 0x004fe40003000000 */
[----:B------:R-:W-:Y:S01]  /*2ec0*/  FMNMX.FTZ R86, R87, R84, !PT ;  /* 0x0000005457567209 */ /* 0x000fe20007810000 */
[----:B------:R-:W-:-:S04]  /*2ed0*/  IMAD.U32 R84, RZ, RZ, UR34 ;  /* 0x00000022ff547e24 */ /* 0x000fc8000f8e00ff */
[----:B------:R-:W1:Y:S01]  /*2ee0*/  SHFL.BFLY PT, R3, R86, 0x2, 0x1f ;  /* 0x0c401f0056037f89 */ /* 0x000e6200000e0000 */
[----:B0-----:R-:W-:Y:S02]  /*2ef0*/  FSEL R90, R90, -INF , P3 ;  /* 0xff8000005a5a7808 */ /* 0x001fe40001800000 */
[----:B-1----:R-:W-:Y:S01]  /*2f00*/  FMNMX.FTZ R88, R86, R3, !PT ;  /* 0x0000000356587209 */ /* 0x002fe20007810000 */
[----:B------:R-:W-:-:S04]  /*2f10*/  FMUL.FTZ R86, R0, R43 ;  /* 0x0000002b00567220 */ /* 0x000fc80000410000 */
[----:B------:R-:W0:Y:S02]  /*2f20*/  SHFL.BFLY PT, R3, R88, 0x1, 0x1f ;  /* 0x0c201f0058037f89 */ /* 0x000e2400000e0000 */
[----:B------:R-:W-:Y:S01]  /*2f30*/  MUFU.TANH R86, R86 ;  /* 0x0000005600567308 */ /* 0x000fe20000002400 */
[----:B0-----:R-:W-:Y:S01]  /*2f40*/  FMNMX.FTZ R3, R88, R3, !PT ;  /* 0x0000000358037209 */ /* 0x001fe20007810000 */
[----:B------:R-:W-:Y:S01]  /*2f50*/  FMUL.FTZ R88, R0, R39 ;  /* 0x0000002700587220 */ /* 0x000fe20000410000 */
[----:B------:R-:W-:Y:S02]  /*2f60*/  FMNMX.FTZ R39, R6, R7, !PT ;  /* 0x0000000706277209 */ /* 0x000fe40007810000 */
[C---:B------:R-:W-:Y:S01]  /*2f70*/  FSETP.NEU.FTZ.AND P0, PT, R3.reuse, -INF , PT ;  /* 0xff8000000300780b */ /* 0x040fe20003f1d000 */
[----:B------:R-:W-:Y:S02]  /*2f80*/  FFMA.FTZ R84, R3, R84, -8 ;  /* 0xc100000003547423 */ /* 0x000fe40000010054 */
[----:B------:R-:W0:Y:S03]  /*2f90*/  MUFU.TANH R88, R88 ;  /* 0x0000005800587308 */ /* 0x000e260000002400 */
[----:B------:R-:W-:-:S02]  /*2fa0*/  FSEL R84, R84, RZ, P0 ;  /* 0x000000ff54547208 */ /* 0x000fc40000000000 */
[----:B------:R-:W-:-:S03]  /*2fb0*/  ISETP.NE.AND P0, PT, R108, RZ, PT ;  /* 0x000000ff6c00720c */ /* 0x000fc60003f05270 */
[--C-:B------:R-:W-:Y:S01]  /*2fc0*/  FFMA.FTZ R38, R21, UR34, -R84.reuse ;  /* 0x0000002215267c23 */ /* 0x100fe20008010854 */
[--C-:B------:R-:W-:Y:S01]  /*2fd0*/  FFMA.FTZ R21, R26, UR34, -R84.reuse ;  /* 0x000000221a157c23 */ /* 0x100fe20008010854 */
[--C-:B------:R-:W-:Y:S01]  /*2fe0*/  FFMA.FTZ R26, R44, UR34, -R84.reuse ;  /* 0x000000222c1a7c23 */ /* 0x100fe20008010854 */
[----:B------:R-:W-:Y:S01]  /*2ff0*/  FMNMX.FTZ R44, R8, R39, !PT ;  /* 0x00000027082c7209 */ /* 0x000fe20007810000 */
        /* <DEDUP_REMOVED lines=9> */
[----:B------:R-:W-:Y:S01]  /*3090*/  MUFU.EX2 R39, R48 ;  /* 0x0000003000277308 */ /* 0x000fe20000000800 */
[----:B0-----:R-:W-:Y:S01]  /*30a0*/  FSEL R88, R88, -INF , P4 ;  /* 0xff80000058587808 */ /* 0x001fe20002000000 */
[--C-:B------:R-:W-:Y:S01]  /*30b0*/  FFMA.FTZ R14, R14, UR34, -R84.reuse ;  /* 0x000000220e0e7c23 */ /* 0x100fe20008010854 */
[----:B------:R-:W-:Y:S01]  /*30c0*/  FMNMX.FTZ R43, R11, R44, !PT ;  /* 0x0000002c0b2b7209 */ /* 0x000fe20007810000 */
[--C-:B------:R-:W-:Y:S01]  /*30d0*/  FFMA.FTZ R44, R56, UR34, -R84.reuse ;  /* 0x00000022382c7c23 */ /* 0x100fe20008010854 */
[--C-:B------:R-:W-:Y:S01]  /*30e0*/  FFMA.FTZ R17, R17, UR34, -R84.reuse ;  /* 0x0000002211117c23 */ /* 0x100fe20008010854 */
[--C-:B------:R-:W-:Y:S01]  /*30f0*/  FFMA.FTZ R19, R19, UR34, -R84.reuse ;  /* 0x0000002213137c23 */ /* 0x100fe20008010854 */
[----:B------:R-:W-:Y:S01]  /*3100*/  FMNMX.FTZ R46, R12, R43, !PT ;  /* 0x0000002b0c2e7209 */ /* 0x000fe20007810000 */
[----:B------:R0:W-:Y:S01]  /*3110*/  MUFU.EX2 R48, R77 ;  /* 0x0000004d00307308 */ /* 0x0001e20000000800 */
[--C-:B------:R-:W-:Y:S01]  /*3120*/  FFMA.FTZ R58, R58, UR34, -R84.reuse ;  /* 0x000000223a3a7c23 */ /* 0x100fe20008010854 */
[--C-:B------:R-:W-:Y:S01]  /*3130*/  FFMA.FTZ R59, R59, UR34, -R84.reuse ;  /* 0x000000223b3b7c23 */ /* 0x100fe20008010854 */
[----:B------:R-:W-:Y:S01]  /*3140*/  FMNMX.FTZ R46, R13, R46, !PT ;  /* 0x0000002e0d2e7209 */ /* 0x000fe20007810000 */
[--C-:B------:R-:W-:Y:S01]  /*3150*/  FFMA.FTZ R64, R64, UR34, -R84.reuse ;  /* 0x0000002240407c23 */ /* 0x100fe20008010854 */
[----:B------:R-:W-:-:S02]  /*3160*/  FFMA.FTZ R79, R79, UR34, -R84 ;  /* 0x000000224f4f7c23 */ /* 0x000fc40008010854 */
[----:B------:R-:W-:Y:S01]  /*3170*/  FMNMX.FTZ R43, R15, R46, !PT ;  /* 0x0000002e0f2b7209 */ /* 0x000fe20007810000 */
[----:B------:R-:W-:Y:S01]  /*3180*/  MUFU.EX2 R14, R14 ;  /* 0x0000000e000e7308 */ /* 0x000fe20000000800 */
[--C-:B0-----:R-:W-:Y:S01]  /*3190*/  FFMA.FTZ R77, R85, UR34, -R84.reuse ;  /* 0x00000022554d7c23 */ /* 0x101fe20008010854 */
[----:B------:R-:W-:Y:S01]  /*31a0*/  FFMA.FTZ R85, R60, UR34, -R84 ;  /* 0x000000223c557c23 */ /* 0x000fe20008010854 */
[----:B------:R-:W-:-:S04]  /*31b0*/  FMNMX.FTZ R43, R16, R43, !PT ;  /* 0x0000002b102b7209 */ /* 0x000fc80007810000 */
[----:B------:R-:W-:Y:S01]  /*31c0*/  FMNMX.FTZ R43, R18, R43, !PT ;  /* 0x0000002b122b7209 */ /* 0x000fe20007810000 */
[----:B------:R-:W-:Y:S03]  /*31d0*/  MUFU.EX2 R17, R17 ;  /* 0x0000001100117308 */ /* 0x000fe60000000800 */
[----:B------:R-:W-:-:S04]  /*31e0*/  FMNMX.FTZ R43, R20, R43, !PT ;  /* 0x0000002b142b7209 */ /* 0x000fc80007810000 */
[----:B------:R-:W-:Y:S01]  /*31f0*/  FMNMX.FTZ R46, R22, R43, !PT ;  /* 0x0000002b162e7209 */ /* 0x000fe20007810000 */
[----:B------:R-:W-:Y:S03]  /*3200*/  MUFU.EX2 R19, R19 ;  /* 0x0000001300137308 */ /* 0x000fe60000000800 */
[----:B------:R-:W-:Y:S01]  /*3210*/  FMNMX.FTZ R57, R23, R46, !PT ;  /* 0x0000002e17397209 */ /* 0x000fe20007810000 */
[----:B------:R-:W-:-:S03]  /*3220*/  FFMA.FTZ R46, R81, UR34, -R84 ;  /* 0x00000022512e7c23 */ /* 0x000fc60008010854 */
[----:B------:R-:W-:Y:S01]  /*3230*/  FMNMX.FTZ R56, R24, R57, !PT ;  /* 0x0000003918387209 */ /* 0x000fe20007810000 */
[----:B------:R0:W-:Y:S03]  /*3240*/  MUFU.EX2 R43, R93 ;  /* 0x0000005d002b7308 */ /* 0x0001e60000000800 */
[----:B------:R-:W-:-:S04]  /*3250*/  FMNMX.FTZ R56, R27, R56, !PT ;  /* 0x000000381b387209 */ /* 0x000fc80007810000 */
[----:B------:R-:W-:Y:S01]  /*3260*/  FMNMX.FTZ R80, R47, R56, !PT ;  /* 0x000000382f507209 */ /* 0x000fe20007810000 */
[----:B------:R-:W1:Y:S01]  /*3270*/  MUFU.EX2 R38, R38 ;  /* 0x0000002600267308 */ /* 0x000e620000000800 */
[----:B0-----:R-:W-:Y:S02]  /*3280*/  FFMA.FTZ R93, R61, UR34, -R84 ;  /* 0x000000223d5d7c23 */ /* 0x001fe40008010854 */
[----:B------:R-:W-:-:S04]  /*3290*/  FMNMX.FTZ R57, R49, R80, !PT ;  /* 0x0000005031397209 */ /* 0x000fc80007810000 */
[----:B------:R-:W-:Y:S01]  /*32a0*/  FMNMX.FTZ R57, R50, R57, !PT ;  /* 0x0000003932397209 */ /* 0x000fe20007810000 */
[----:B------:R0:W-:Y:S03]  /*32b0*/  MUFU.EX2 R56, R83 ;  /* 0x0000005300387308 */ /* 0x0001e60000000800 */
[----:B------:R-:W-:-:S04]  /*32c0*/  FMNMX.FTZ R57, R28, R57, !PT ;  /* 0x000000391c397209 */ /* 0x000fc80007810000 */
[----:B------:R-:W-:Y:S01]  /*32d0*/  FMNMX.FTZ R60, R30, R57, !PT ;  /* 0x000000391e3c7209 */ /* 0x000fe20007810000 */
[----:B------:R-:W-:Y:S01]  /*32e0*/  MUFU.EX2 R21, R21 ;  /* 0x0000001500157308 */ /* 0x000fe20000000800 */
[----:B0-----:R-:W-:Y:S01]  /*32f0*/  FFMA.FTZ R83, R62, UR34, -R84 ;  /* 0x000000223e537c23 */ /* 0x001fe20008010854 */
[----:B-1----:R-:W-:Y:S02]  /*3300*/  F2FP.SATFINITE.E4M3.F32.PACK_AB_MERGE_C R152, R38, R19, RZ ;  /* 0x000000132698723e */ /* 0x002fe400048070ff */
[----:B------:R-:W-:Y:S02]  /*3310*/  FMNMX.FTZ R60, R29, R60, !PT ;  /* 0x0000003c1d3c7209 */ /* 0x000fe40007810000 */
[----:B------:R-:W-:Y:S02]  /*3320*/  F2FP.SATFINITE.E4M3.F32.PACK_AB_MERGE_C R152, R17, R14, R152 ;  /* 0x0000000e1198723e */ /* 0x000fe40004807098 */
        /* <DEDUP_REMOVED lines=8> */
[--C-:B------:R-:W-:Y:S01]  /*33b0*/  FFMA.FTZ R81, R69, UR34, -R84.reuse ;  /* 0x0000002245517c23 */ /* 0x100fe20008010854 */
[----:B------:R-:W-:Y:S01]  /*33c0*/  FSEL R69, R92, -INF , P5 ;  /* 0xff8000005c457808 */ /* 0x000fe20002800000 */
[----:B------:R1:W-:Y:S01]  /*33d0*/  MUFU.EX2 R61, R83 ;  /* 0x00000053003d7308 */ /* 0x0003e20000000800 */
[----:B------:R-:W-:Y:S01]  /*33e0*/  FMNMX.FTZ R63, R33, R62, !PT ;  /* 0x0000003e213f7209 */ /* 0x000fe20007810000 */
[--C-:B------:R-:W-:Y:S01]  /*33f0*/  FFMA.FTZ R62, R65, UR34, -R84.reuse ;  /* 0x00000022413e7c23 */ /* 0x100fe20008010854 */
[--C-:B0-----:R-:W-:Y:S01]  /*3400*/  FFMA.FTZ R93, R70, UR34, -R84.reuse ;  /* 0x00000022465d7c23 */ /* 0x101fe20008010854 */
[--C-:B------:R-:W-:Y:S01]  /*3410*/  FFMA.FTZ R70, R76, UR34, -R84.reuse ;  /* 0x000000224c467c23 */ /* 0x100fe20008010854 */
[----:B------:R-:W-:Y:S01]  /*3420*/  FMNMX.FTZ R94, R36, R63, !PT ;  /* 0x0000003f245e7209 */ /* 0x000fe20007810000 */
[--C-:B------:R-:W-:Y:S02]  /*3430*/  FFMA.FTZ R63, R67, UR34, -R84.reuse ;  /* 0x00000022433f7c23 */ /* 0x100fe40008010854 */
[----:B------:R-:W-:Y:S01]  /*3440*/  MUFU.EX2 R26, R26 ;  /* 0x0000001a001a7308 */ /* 0x000fe20000000800 */
[----:B------:R-:W-:Y:S01]  /*3450*/  FMNMX.FTZ R94, R53, R94, !PT ;  /* 0x0000005e355e7209 */ /* 0x000fe20007810000 */
[----:B-1----:R-:W-:-:S03]  /*3460*/  FFMA.FTZ R83, R71, UR34, -R84 ;  /* 0x0000002247537c23 */ /* 0x002fc60008010854 */
[----:B------:R-:W-:-:S03]  /*3470*/  FMNMX.FTZ R94, R37, R94, !PT ;  /* 0x0000005e255e7209 */ /* 0x000fc60007810000 */
[----:B------:R0:W-:Y:S01]  /*3480*/  MUFU.EX2 R92, R83 ;  /* 0x00000053005c7308 */ /* 0x0001e20000000800 */
[----:B------:R-:W-:-:S04]  /*3490*/  FMNMX.FTZ R65, R55, R94, !PT ;  /* 0x0000005e37417209 */ /* 0x000fc80007810000 */
[----:B------:R-:W-:-:S03]  /*34a0*/  FMNMX.FTZ R94, R40, R65, !PT ;  /* 0x00000041285e7209 */ /* 0x000fc60007810000 */
[----:B------:R1:W-:Y:S01]  /*34b0*/  MUFU.EX2 R65, R81 ;  /* 0x0000005100417308 */ /* 0x0003e20000000800 */
[----:B------:R-:W-:Y:S01]  /*34c0*/  FMNMX.FTZ R67, R41, R94, !PT ;  /* 0x0000005e29437209 */ /* 0x000fe20007810000 */
[----:B0-----:R-:W-:-:S03]  /*34d0*/  FFMA.FTZ R83, R78, UR34, -R84 ;  /* 0x000000224e537c23 */ /* 0x001fc60008010854 */
[----:B------:R-:W-:Y:S01]  /*34e0*/  FMNMX.FTZ R94, R54, R67, !PT ;  /* 0x00000043365e7209 */ /* 0x000fe20007810000 */
[--C-:B------:R-:W-:Y:S02]  /*34f0*/  FFMA.FTZ R67, R73, UR34, -R84.reuse ;  /* 0x0000002249437c23 */ /* 0x100fe40008010854 */
[----:B------:R-:W-:Y:S01]  /*3500*/  MUFU.EX2 R35, R35 ;  /* 0x0000002300237308 */ /* 0x000fe20000000800 */
[----:B------:R-:W-:Y:S01]  /*3510*/  FMNMX.FTZ R94, R91, R94, !PT ;  /* 0x0000005e5b5e7209 */ /* 0x000fe20007810000 */
[--C-:B-1----:R-:W-:Y:S01]  /*3520*/  FFMA.FTZ R81, R74, UR34, -R84.reuse ;  /* 0x000000224a517c23 */ /* 0x102fe20008010854 */
[----:B------:R-:W-:Y:S02]  /*3530*/  FFMA.FTZ R74, R89, UR34, -R84 ;  /* 0x00000022594a7c23 */ /* 0x000fe40008010854 */
[----:B------:R-:W-:-:S03]  /*3540*/  FMNMX.FTZ R71, R69, R94, !PT ;  /* 0x0000005e45477209 */ /* 0x000fc60007810000 */
[----:B------:R-:W0:Y:S01]  /*3550*/  MUFU.EX2 R42, R42 ;  /* 0x0000002a002a7308 */ /* 0x000e220000000800 */
[----:B------:R-:W-:Y:S02]  /*3560*/  FMNMX.FTZ R73, R88, R71, !PT ;  /* 0x0000004758497209 */ /* 0x000fe40007810000 */
[----:B------:R-:W-:Y:S01]  /*3570*/  FSEL R71, R86, -INF , P2 ;  /* 0xff80000056477808 */ /* 0x000fe20001000000 */
[--C-:B------:R-:W-:Y:S01]  /*3580*/  FFMA.FTZ R86, R75, UR34, -R84.reuse ;  /* 0x000000224b567c23 */ /* 0x100fe20008010854 */
[----:B------:R-:W-:Y:S01]  /*3590*/  FMNMX.FTZ R94, R90, R73, !PT ;  /* 0x000000495a5e7209 */ /* 0x000fe20007810000 */
[--C-:B------:R-:W-:Y:S01]  /*35a0*/  FFMA.FTZ R73, R66, UR34, -R84.reuse ;  /* 0x0000002242497c23 */ /* 0x100fe20008010854 */
[--C-:B------:R-:W-:Y:S01]  /*35b0*/  FFMA.FTZ R66, R68, UR34, -R84.reuse ;  /* 0x0000002244427c23 */ /* 0x100fe20008010854 */
[--C-:B------:R-:W-:Y:S01]  /*35c0*/  FFMA.FTZ R68, R72, UR34, -R84.reuse ;  /* 0x0000002248447c23 */ /* 0x100fe20008010854 */
[----:B------:R-:W-:Y:S01]  /*35d0*/  FMNMX.FTZ R94, R71, R94, !PT ;  /* 0x0000005e475e7209 */ /* 0x000fe20007810000 */
[----:B------:R-:W-:Y:S01]  /*35e0*/  FFMA.FTZ R72, R82, UR34, -R84 ;  /* 0x0000002252487c23 */ /* 0x000fe20008010854 */
[----:B------:R-:W-:Y:S03]  /*35f0*/  MUFU.EX2 R44, R44 ;  /* 0x0000002c002c7308 */ /* 0x000fe60000000800 */
[----:B------:R-:W1:Y:S01]  /*3600*/  SHFL.BFLY PT, R75, R94, 0x2, 0x1f ;  /* 0x0c401f005e4b7f89 */ /* 0x000e6200000e0000 */
[----:B0-----:R-:W-:-:S04]  /*3610*/  F2FP.SATFINITE.E4M3.F32.PACK_AB_MERGE_C R154, R42, R35, RZ ;  /* 0x000000232a9a723e */ /* 0x001fc800048070ff */
[----:B------:R-:W0:Y:S01]  /*3620*/  MUFU.EX2 R45, R45 ;  /* 0x0000002d002d7308 */ /* 0x000e220000000800 */
[----:B------:R-:W-:-:S07]  /*3630*/  F2FP.SATFINITE.E4M3.F32.PACK_AB_MERGE_C R154, R26, R21, R154 ;  /* 0x000000151a9a723e */ /* 0x000fce000480709a */
[----:B------:R-:W-:Y:S08]  /*3640*/  MUFU.EX2 R46, R46 ;  /* 0x0000002e002e7308 */ /* 0x000ff00000000800 */
[----:B------:R-:W2:Y:S01]  /*3650*/  MUFU.EX2 R77, R77 ;  /* 0x0000004d004d7308 */ /* 0x000ea20000000800 */
[----:B0-----:R-:W-:Y:S02]  /*3660*/  F2FP.SATFINITE.E4M3.F32.PACK_AB_MERGE_C R136, R48, R45, RZ ;  /* 0x0000002d3088723e */ /* 0x001fe400048070ff */
[----:B-1----:R-:W-:-:S02]  /*3670*/  FMNMX.FTZ R85, R94, R75, !PT ;  /* 0x0000004b5e557209 */ /* 0x002fc40007810000 */
[----:B------:R-:W-:-:S03]  /*3680*/  F2FP.SATFINITE.E4M3.F32.PACK_AB_MERGE_C R136, R44, R39, R136 ;  /* 0x000000272c88723e */ /* 0x000fc60004807088 */
[----:B------:R-:W0:Y:S01]  /*3690*/  SHFL.BFLY PT, R122, R85, 0x1, 0x1f ;  /* 0x0c201f00557a7f89 */ /* 0x000e2200000e0000 */
[----:B------:R-:W-:Y:S08]  /*36a0*/  MUFU.EX2 R75, R93 ;  /* 0x0000005d004b7308 */ /* 0x000ff00000000800 */
[----:B------:R-:W-:Y:S01]  /*36b0*/  MUFU.EX2 R80, R80 ;  /* 0x0000005000507308 */ /* 0x000fe20000000800 */
[----:B--2---:R-:W-:-:S04]  /*36c0*/  F2FP.SATFINITE.E4M3.F32.PACK_AB_MERGE_C R138, R77, R56, RZ ;  /* 0x000000384d8a723e */ /* 0x004fc800048070ff */
[----:B------:R-:W-:-:S03]  /*36d0*/  F2FP.SATFINITE.E4M3.F32.PACK_AB_MERGE_C R138, R46, R43, R138 ;  /* 0x0000002b2e8a723e */ /* 0x000fc6000480708a */
[----:B------:R-:W-:Y:S01]  /*36e0*/  MUFU.EX2 R62, R62 ;  /* 0x0000003e003e7308 */ /* 0x000fe20000000800 */
[----:B0-----:R-:W-:Y:S01]  /*36f0*/  FMNMX.FTZ R122, R85, R122, !PT ;  /* 0x0000007a557a7209 */ /* 0x001fe20007810000 */
[----:B------:R-:W-:-:S06]  /*3700*/  IMAD.U32 R85, RZ, RZ, UR34 ;  /* 0x00000022ff557e24 */ /* 0x000fcc000f8e00ff */
[----:B------:R-:W-:Y:S01]  /*3710*/  MUFU.EX2 R63, R63 ;  /* 0x0000003f003f7308 */ /* 0x000fe20000000800 */
[C---:B------:R-:W-:Y:S01]  /*3720*/  FSETP.NEU.FTZ.AND P2, PT, R122.reuse, -INF , PT ;  /* 0xff8000007a00780b */ /* 0x040fe20003f5d000 */
[----:B------:R-:W-:Y:S01]  /*3730*/  FFMA.FTZ R76, R122, R85, -8 ;  /* 0xc10000007a4c7423 */ /* 0x000fe20000010055 */
[----:B------:R-:W-:Y:S01]  /*3740*/  FFMA.FTZ R85, R87, UR34, -R84 ;  /* 0x0000002257557c23 */ /* 0x000fe20008010854 */
[----:B------:R-:W-:-:S03]  /*3750*/  IMAD.U32 R84, RZ, RZ, UR38 ;  /* 0x00000026ff547e24 */ /* 0x000fc6000f8e00ff */
[----:B------:R-:W-:Y:S01]  /*3760*/  FSEL R76, R76, RZ, P2 ;  /* 0x000000ff4c4c7208 */ /* 0x000fe20001000000 */
[----:B------:R-:W-:Y:S01]  /*3770*/  MUFU.EX2 R67, R67 ;  /* 0x0000004300437308 */ /* 0x000fe20000000800 */
[----:B------:R-:W-:-:S03]  /*3780*/  PLOP3.LUT P2, PT, PT, PT, UP0, 0x80, 0x0 ;  /* 0x000000000000781c */ /* 0x000fc60003f4f008 */
[--C-:B------:R-:W-:Y:S01]  /*3790*/  FFMA.FTZ R6, R6, UR34, -R76.reuse ;  /* 0x0000002206067c23 */ /* 0x100fe2000801084c */
[--C-:B------:R-:W-:Y:S01]  /*37a0*/  FFMA.FTZ R7, R7, UR34, -R76.reuse ;  /* 0x0000002207077c23 */ /* 0x100fe2000801084c */
[--C-:B------:R-:W-:Y:S01]  /*37b0*/  FFMA.FTZ R78, R8, UR34, -R76.reuse ;  /* 0x00000022084e7c23 */ /* 0x100fe2000801084c */
[--C-:B------:R-:W-:Y:S01]  /*37c0*/  FFMA.FTZ R87, R9, UR34, -R76.reuse ;  /* 0x0000002209577c23 */ /* 0x100fe2000801084c */
[--C-:B------:R-:W-:Y:S01]  /*37d0*/  FFMA.FTZ R8, R10, UR34, -R76.reuse ;  /* 0x000000220a087c23 */ /* 0x100fe2000801084c */
[--C-:B------:R-:W-:Y:S01]  /*37e0*/  FFMA.FTZ R9, R11, UR34, -R76.reuse ;  /* 0x000000220b097c23 */ /* 0x100fe2000801084c */
[----:B------:R-:W-:Y:S01]  /*37f0*/  MUFU.EX2 R6, R6 ;  /* 0x0000000600067308 */ /* 0x000fe20000000800 */
[--C-:B------:R-:W-:Y:S01]  /*3800*/  FFMA.FTZ R89, R13, UR34, -R76.reuse ;  /* 0x000000220d597c23 */ /* 0x100fe2000801084c */
[--C-:B------:R-:W-:Y:S01]  /*3810*/  FFMA.FTZ R10, R15, UR34, -R76.reuse ;  /* 0x000000220f0a7c23 */ /* 0x100fe2000801084c */
[--C-:B------:R-:W-:Y:S01]  /*3820*/  FFMA.FTZ R13, R22, UR34, -R76.reuse ;  /* 0x00000022160d7c23 */ /* 0x100fe2000801084c */
[--C-:B------:R-:W-:Y:S01]  /*3830*/  FFMA.FTZ R15, R18, UR34, -R76.reuse ;  /* 0x00000022120f7c23 */ /* 0x100fe2000801084c */
[--C-:B------:R-:W-:Y:S01]  /*3840*/  FFMA.FTZ R22, R24, UR34, -R76.reuse ;  /* 0x0000002218167c23 */ /* 0x100fe2000801084c */
[--C-:B------:R-:W-:Y:S01]  /*3850*/  FFMA.FTZ R12, R12, UR34, -R76.reuse ;  /* 0x000000220c0c7c23 */ /* 0x100fe2000801084c */
[--C-:B------:R-:W-:Y:S01]  /*3860*/  FFMA.FTZ R18, R47, UR34, -R76.reuse ;  /* 0x000000222f127c23 */ /* 0x100fe2000801084c */
[----:B------:R-:W0:Y:S01]  /*3870*/  MUFU.EX2 R7, R7 ;  /* 0x0000000700077308 */ /* 0x000e220000000800 */
[--C-:B------:R-:W-:Y:S01]  /*3880*/  FFMA.FTZ R24, R30, UR34, -R76.reuse ;  /* 0x000000221e187c23 */ /* 0x100fe2000801084c */
[--C-:B------:R-:W-:Y:S01]  /*3890*/  FFMA.FTZ R11, R16, UR34, -R76.reuse ;  /* 0x00000022100b7c23 */ /* 0x100fe2000801084c */
[--C-:B------:R-:W-:Y:S01]  /*38a0*/  FFMA.FTZ R47, R50, UR34, -R76.reuse ;  /* 0x00000022322f7c23 */ /* 0x100fe2000801084c */
[----:B------:R-:W-:Y:S01]  /*38b0*/  FADD.FTZ R30, R14, R17 ;  /* 0x000000110e1e7221 */ /* 0x000fe20000010000 */
[--C-:B------:R-:W-:Y:S01]  /*38c0*/  FFMA.FTZ R16, R23, UR34, -R76.reuse ;  /* 0x0000002217107c23 */ /* 0x100fe2000801084c */
[--C-:B------:R-:W-:Y:S01]  /*38d0*/  FFMA.FTZ R50, R31, UR34, -R76.reuse ;  /* 0x000000221f327c23 */ /* 0x100fe2000801084c */
[--C-:B------:R-:W-:Y:S01]  /*38e0*/  FFMA.FTZ R23, R49, UR34, -R76.reuse ;  /* 0x0000002231177c23 */ /* 0x100fe2000801084c */
[----:B------:R-:W1:Y:S01]  /*38f0*/  MUFU.EX2 R78, R78 ;  /* 0x0000004e004e7308 */ /* 0x000e620000000800 */
[----:B------:R-:W-:Y:S01]  /*3900*/  FFMA.FTZ R49, R51, UR34, -R76 ;  /* 0x0000002233317c23 */ /* 0x000fe2000801084c */
[----:B------:R-:W-:Y:S01]  /*3910*/  FADD.FTZ R51, R19, R30 ;  /* 0x0000001e13337221 */ /* 0x000fe20000010000 */
[--C-:B------:R-:W-:Y:S01]  /*3920*/  FFMA.FTZ R30, R32, UR34, -R76.reuse ;  /* 0x00000022201e7c23 */ /* 0x100fe2000801084c */
[--C-:B------:R-:W-:Y:S01]  /*3930*/  FFMA.FTZ R20, R20, UR34, -R76.reuse ;  /* 0x0000002214147c23 */ /* 0x100fe2000801084c */
[--C-:B------:R-:W-:Y:S01]  /*3940*/  FFMA.FTZ R27, R27, UR34, -R76.reuse ;  /* 0x000000221b1b7c23 */ /* 0x100fe2000801084c */
[----:B------:R-:W-:Y:S01]  /*3950*/  FADD.FTZ R32, R38, R51 ;  /* 0x0000003326207221 */ /* 0x000fe20000010000 */
[----:B------:R-:W-:Y:S01]  /*3960*/  FFMA.FTZ R33, R33, UR34, -R76 ;  /* 0x0000002221217c23 */ /* 0x000fe2000801084c */
[----:B------:R-:W2:Y:S01]  /*3970*/  MUFU.EX2 R87, R87 ;  /* 0x0000005700577308 */ /* 0x000ea20000000800 */
[----:B0-----:R-:W-:Y:S01]  /*3980*/  FADD.FTZ R31, R6, R7 ;  /* 0x00000007061f7221 */ /* 0x001fe20000010000 */
[----:B------:R-:W-:Y:S01]  /*3990*/  FADD.FTZ R93, R21, R32 ;  /* 0x00000020155d7221 */ /* 0x000fe20000010000 */
[--C-:B------:R-:W-:Y:S01]  /*39a0*/  FFMA.FTZ R32, R34, UR34, -R76.reuse ;  /* 0x0000002222207c23 */ /* 0x100fe2000801084c */
[--C-:B------:R-:W-:Y:S01]  /*39b0*/  FFMA.FTZ R36, R36, UR34, -R76.reuse ;  /* 0x0000002224247c23 */ /* 0x100fe2000801084c */
[--C-:B------:R-:W-:Y:S01]  /*39c0*/  FFMA.FTZ R28, R28, UR34, -R76.reuse ;  /* 0x000000221c1c7c23 */ /* 0x100fe2000801084c */
[----:B------:R-:W-:Y:S01]  /*39d0*/  FADD.FTZ R34, R26, R93 ;  /* 0x0000005d1a227221 */ /* 0x000fe20000010000 */
[----:B------:R-:W-:Y:S01]  /*39e0*/  FFMA.FTZ R29, R29, UR34, -R76 ;  /* 0x000000221d1d7c23 */ /* 0x000fe2000801084c */
[----:B------:R-:W0:Y:S01]  /*39f0*/  MUFU.EX2 R8, R8 ;  /* 0x0000000800087308 */ /* 0x000e220000000800 */
[----:B-1----:R-:W-:Y:S01]  /*3a00*/  FADD.FTZ R82, R78, R31 ;  /* 0x0000001f4e527221 */ /* 0x002fe20000010000 */
[----:B------:R-:W-:Y:S01]  /*3a10*/  @!P1 IADD3 R31, R84, 0x12440, RZ ;  /* 0x00012440541f9810 */ /* 0x000fe20007ffe0ff */
[----:B------:R-:W-:Y:S01]  /*3a20*/  FADD.FTZ R93, R35, R34 ;  /* 0x00000022235d7221 */ /* 0x000fe20000010000 */
[--C-:B------:R-:W-:Y:S01]  /*3a30*/  FFMA.FTZ R34, R52, UR34, -R76.reuse ;  /* 0x0000002234227c23 */ /* 0x100fe2000801084c */
[--C-:B------:R-:W-:Y:S01]  /*3a40*/  FFMA.FTZ R53, R53, UR34, -R76.reuse ;  /* 0x0000002235357c23 */ /* 0x100fe2000801084c */
[----:B------:R-:W-:Y:S01]  /*3a50*/  @!P1 PRMT R31, RZ, 0x654, R31 ;  /* 0x00000654ff1f9816 */ /* 0x000fe2000000001f */
[----:B------:R-:W-:Y:S01]  /*3a60*/  FFMA.FTZ R55, R55, UR34, -R76 ;  /* 0x0000002237377c23 */ /* 0x000fe2000801084c */
[----:B------:R-:W1:Y:S01]  /*3a70*/  MUFU.EX2 R9, R9 ;  /* 0x0000000900097308 */ /* 0x000e620000000800 */
[----:B--2---:R-:W-:Y:S01]  /*3a80*/  FADD.FTZ R51, R87, R82 ;  /* 0x0000005257337221 */ /* 0x004fe20000010000 */
[----:B------:R2:W-:Y:S01]  /*3a90*/  @!P1 SYNCS.ARRIVE.TRANS64.RED.A1T0 RZ, [R31+URZ], RZ ;  /* 0x000000ff1fff99a7 */ /* 0x0005e2000810043f */
[--C-:B------:R-:W-:Y:S01]  /*3aa0*/  FFMA.FTZ R40, R40, UR34, -R76.reuse ;  /* 0x0000002228287c23 */ /* 0x100fe2000801084c */
[--C-:B------:R-:W-:Y:S01]  /*3ab0*/  FFMA.FTZ R41, R41, UR34, -R76.reuse ;  /* 0x0000002229297c23 */ /* 0x100fe2000801084c */
[--C-:B------:R-:W-:Y:S01]  /*3ac0*/  FFMA.FTZ R54, R54, UR34, -R76.reuse ;  /* 0x0000002236367c23 */ /* 0x100fe2000801084c */
[--C-:B------:R-:W-:Y:S01]  /*3ad0*/  FFMA.FTZ R91, R91, UR34, -R76.reuse ;  /* 0x000000225b5b7c23 */ /* 0x100fe2000801084c */
[--C-:B------:R-:W-:Y:S01]  /*3ae0*/  FFMA.FTZ R69, R69, UR34, -R76.reuse ;  /* 0x0000002245457c23 */ /* 0x100fe2000801084c */
[----:B------:R-:W3:Y:S01]  /*3af0*/  MUFU.EX2 R12, R12 ;  /* 0x0000000c000c7308 */ /* 0x000ee20000000800 */
[----:B0-----:R-:W-:Y:S01]  /*3b00*/  FADD.FTZ R82, R8, R51 ;  /* 0x0000003308527221 */ /* 0x001fe20000010000 */
[----:B------:R-:W-:Y:S01]  /*3b10*/  F2FP.SATFINITE.E4M3.F32.PACK_AB_MERGE_C R78, R87, R78, RZ ;  /* 0x0000004e574e723e */ /* 0x000fe200048070ff */
[--C-:B------:R-:W-:Y:S01]  /*3b20*/  FFMA.FTZ R88, R88, UR34, -R76.reuse ;  /* 0x0000002258587c23 */ /* 0x100fe2000801084c */
[--C-:B------:R-:W-:Y:S01]  /*3b30*/  FFMA.FTZ R90, R90, UR34, -R76.reuse ;  /* 0x000000225a5a7c23 */ /* 0x100fe2000801084c */
[----:B------:R-:W-:Y:S01]  /*3b40*/  FFMA.FTZ R71, R71, UR34, -R76 ;  /* 0x0000002247477c23 */ /* 0x000fe2000801084c */
[----:B------:R-:W-:Y:S01]  /*3b50*/  F2FP.SATFINITE.E4M3.F32.PACK_AB_MERGE_C R153, R7, R6, R78 ;  /* 0x000000060799723e */ /* 0x000fe2000480704e */
[----:B------:R-:W-:Y:S01]  /*3b60*/  IMAD.MOV.U32 R26, RZ, RZ, R25 ;  /* 0x000000ffff1a7224 */ /* 0x000fe200078e0019 */
[----:B------:R-:W0:Y:S01]  /*3b70*/  MUFU.EX2 R89, R89 ;  /* 0x0000005900597308 */ /* 0x000e220000000800 */
[----:B-1----:R-:W-:Y:S01]  /*3b80*/  FADD.FTZ R51, R9, R82 ;  /* 0x0000005209337221 */ /* 0x002fe20000010000 */
[----:B------:R-:W-:-:S04]  /*3b90*/  FADD.FTZ R82, R42, R93 ;  /* 0x0000005d2a527221 */ /* 0x000fc80000010000 */
[----:B------:R-:W-:Y:S01]  /*3ba0*/  FADD.FTZ R93, R39, R82 ;  /* 0x00000052275d7221 */ /* 0x000fe20000010000 */
[----:B------:R-:W-:Y:S01]  /*3bb0*/  IMAD.MOV.U32 R39, RZ, RZ, R25 ;  /* 0x000000ffff277224 */ /* 0x000fe200078e0019 */
[----:B------:R-:W1:Y:S01]  /*3bc0*/  MUFU.EX2 R10, R10 ;  /* 0x0000000a000a7308 */ /* 0x000e620000000800 */
[----:B---3--:R-:W-:-:S07]  /*3bd0*/  FADD.FTZ R52, R12, R51 ;  /* 0x000000330c347221 */ /* 0x008fce0000010000 */
[----:B------:R-:W3:Y:S01]  /*3be0*/  MUFU.EX2 R11, R11 ;  /* 0x0000000b000b7308 */ /* 0x000ee20000000800 */
[C---:B0-----:R-:W-:Y:S01]  /*3bf0*/  FADD.FTZ R51, R89.reuse, R52 ;  /* 0x0000003459337221 */ /* 0x041fe20000010000 */
[----:B------:R-:W-:Y:S01]  /*3c00*/  FADD.FTZ R52, R44, R93 ;  /* 0x0000005d2c347221 */ /* 0x000fe20000010000 */
[----:B------:R-:W-:Y:S01]  /*3c10*/  F2FP.SATFINITE.E4M3.F32.PACK_AB_MERGE_C R89, R89, R12, RZ ;  /* 0x0000000c5959723e */ /* 0x000fe200048070ff */
[----:B------:R-:W-:Y:S02]  /*3c20*/  IMAD.MOV.U32 R44, RZ, RZ, R25 ;  /* 0x000000ffff2c7224 */ /* 0x000fe400078e0019 */
[----:B------:R-:W-:Y:S01]  /*3c30*/  FADD.FTZ R93, R45, R52 ;  /* 0x000000342d5d7221 */ /* 0x000fe20000010000 */
[----:B------:R-:W-:Y:S01]  /*3c40*/  F2FP.SATFINITE.E4M3.F32.PACK_AB_MERGE_C R155, R9, R8, R89 ;  /* 0x00000008099b723e */ /* 0x000fe20004807059 */
[----:B------:R-:W0:Y:S01]  /*3c50*/  MUFU.EX2 R15, R15 ;  /* 0x0000000f000f7308 */ /* 0x000e220000000800 */
[-C--:B------:R-:W-:Y:S01]  /*3c60*/  MOV R45, R25.reuse ;  /* 0x00000019002d7202 */ /* 0x080fe20000000f00 */
[----:B------:R-:W-:Y:S01]  /*3c70*/  FADD.FTZ R52, R48, R93 ;  /* 0x0000005d30347221 */ /* 0x000fe20000010000 */
[----:B------:R-:W-:-:S03]  /*3c80*/  MOV R48, R25 ;  /* 0x0000001900307202 */ /* 0x000fc60000000f00 */
[----:B------:R-:W-:Y:S01]  /*3c90*/  FADD.FTZ R93, R43, R52 ;  /* 0x000000342b5d7221 */ /* 0x000fe20000010000 */
[----:B------:R-:W-:Y:S01]  /*3ca0*/  IMAD.MOV.U32 R43, RZ, RZ, R25 ;  /* 0x000000ffff2b7224 */ /* 0x000fe200078e0019 */
[----:B------:R-:W4:Y:S02]  /*3cb0*/  MUFU.EX2 R20, R20 ;  /* 0x0000001400147308 */ /* 0x000f240000000800 */
[----:B------:R-:W-:Y:S01]  /*3cc0*/  FADD.FTZ R93, R46, R93 ;  /* 0x0000005d2e5d7221 */ /* 0x000fe20000010000 */
[----:B------:R-:W-:-:S03]  /*3cd0*/  IMAD.MOV.U32 R46, RZ, RZ, R25 ;  /* 0x000000ffff2e7224 */ /* 0x000fc600078e0019 */
[----:B------:R-:W-:Y:S02]  /*3ce0*/  FADD.FTZ R52, R56, R93 ;  /* 0x0000005d38347221 */ /* 0x000fe40000010000 */
[----:B------:R-:W5:Y:S02]  /*3cf0*/  MUFU.EX2 R13, R13 ;  /* 0x0000000d000d7308 */ /* 0x000f640000000800 */
[----:B------:R-:W-:-:S04]  /*3d00*/  FADD.FTZ R52, R77, R52 ;  /* 0x000000344d347221 */ /* 0x000fc80000010000 */
[----:B------:R-:W-:Y:S01]  /*3d10*/  FADD.FTZ R93, R57, R52 ;  /* 0x00000034395d7221 */ /* 0x000fe20000010000 */
[----:B------:R-:W-:Y:S01]  /*3d20*/  IMAD.MOV.U32 R52, RZ, RZ, R25 ;  /* 0x000000ffff347224 */ /* 0x000fe200078e0019 */
[----:B--2---:R1:W-:Y:S02]  /*3d30*/  MUFU.EX2 R31, R32 ;  /* 0x00000020001f7308 */ /* 0x0043e40000000800 */
[----:B------:R-:W-:-:S06]  /*3d40*/  FADD.FTZ R38, R60, R93 ;  /* 0x0000005d3c267221 */ /* 0x000fcc0000010000 */
[----:B------:R-:W2:Y:S01]  /*3d50*/  MUFU.EX2 R16, R16 ;  /* 0x0000001000107308 */ /* 0x000ea20000000800 */
[----:B-1----:R-:W-:Y:S01]  /*3d60*/  FADD.FTZ R32, R10, R51 ;  /* 0x000000330a207221 */ /* 0x002fe20000010000 */
[----:B------:R-:W-:-:S03]  /*3d70*/  FFMA.FTZ R51, R37, UR34, -R76 ;  /* 0x0000002225337c23 */ /* 0x000fc6000801084c */
[----:B---3--:R-:W-:-:S03]  /*3d80*/  FADD.FTZ R32, R11, R32 ;  /* 0x000000200b207221 */ /* 0x008fc60000010000 */
[----:B------:R-:W1:Y:S01]  /*3d90*/  MUFU.EX2 R22, R22 ;  /* 0x0000001600167308 */ /* 0x000e620000000800 */
[----:B0-----:R-:W-:-:S04]  /*3da0*/  FADD.FTZ R95, R15, R32 ;  /* 0x000000200f5f7221 */ /* 0x001fc80000010000 */
[----:B----4-:R-:W-:-:S03]  /*3db0*/  FADD.FTZ R82, R20, R95 ;  /* 0x0000005f14527221 */ /* 0x010fc60000010000 */
[----:B------:R-:W0:Y:S08]  /*3dc0*/  MUFU.EX2 R27, R27 ;  /* 0x0000001b001b7308 */ /* 0x000e300000000800 */
[----:B------:R-:W3:Y:S08]  /*3dd0*/  MUFU.EX2 R18, R18 ;  /* 0x0000001200127308 */ /* 0x000ef00000000800 */
[----:B------:R5:W-:Y:S08]  /*3de0*/  MUFU.EX2 R37, R33 ;  /* 0x0000002100257308 */ /* 0x000bf00000000800 */
[----:B------:R-:W4:Y:S01]  /*3df0*/  MUFU.EX2 R23, R23 ;  /* 0x0000001700177308 */ /* 0x000f220000000800 */
[----:B-----5:R-:W-:-:S04]  /*3e00*/  FADD.FTZ R33, R13, R82 ;  /* 0x000000520d217221 */ /* 0x020fc80000010000 */
[----:B--2---:R-:W-:-:S03]  /*3e10*/  FADD.FTZ R95, R16, R33 ;  /* 0x00000021105f7221 */ /* 0x004fc60000010000 */
[----:B------:R-:W2:Y:S08]  /*3e20*/  MUFU.EX2 R47, R47 ;  /* 0x0000002f002f7308 */ /* 0x000eb00000000800 */
[----:B------:R1:W-:Y:S08]  /*3e30*/  MUFU.EX2 R32, R36 ;  /* 0x0000002400207308 */ /* 0x0003f00000000800 */
[----:B------:R-:W5:Y:S01]  /*3e40*/  MUFU.EX2 R28, R28 ;  /* 0x0000001c001c7308 */ /* 0x000f620000000800 */
[----:B-1----:R-:W-:Y:S01]  /*3e50*/  FADD.FTZ R36, R22, R95 ;  /* 0x0000005f16247221 */ /* 0x002fe20000010000 */
[----:B0-----:R-:W-:-:S03]  /*3e60*/  F2FP.SATFINITE.E4M3.F32.PACK_AB_MERGE_C R22, R27, R22, RZ ;  /* 0x000000161b16723e */ /* 0x001fc600048070ff */
[----:B------:R-:W-:Y:S01]  /*3e70*/  FADD.FTZ R19, R27, R36 ;  /* 0x000000241b137221 */ /* 0x000fe20000010000 */
[----:B------:R-:W-:Y:S01]  /*3e80*/  F2FP.SATFINITE.E4M3.F32.PACK_AB_MERGE_C R139, R16, R13, R22 ;  /* 0x0000000d108b723e */ /* 0x000fe20004807016 */
[----:B------:R-:W-:Y:S01]  /*3e90*/  IMAD.MOV.U32 R27, RZ, RZ, R25 ;  /* 0x000000ffff1b7224 */ /* 0x000fe200078e0019 */
[----:B------:R-:W0:Y:S01]  /*3ea0*/  MUFU.EX2 R24, R24 ;  /* 0x0000001800187308 */ /* 0x000e220000000800 */
[----:B---3--:R-:W-:Y:S01]  /*3eb0*/  FADD.FTZ R36, R18, R19 ;  /* 0x0000001312247221 */ /* 0x008fe20000010000 */
[----:B------:R-:W-:Y:S01]  /*3ec0*/  FADD.FTZ R19, R61, R38 ;  /* 0x000000263d137221 */ /* 0x000fe20000010000 */
[C---:B------:R-:W-:Y:S02]  /*3ed0*/  F2FP.SATFINITE.E4M3.F32.PACK_AB_MERGE_C R61, R80.reuse, R61, RZ ;  /* 0x0000003d503d723e */ /* 0x040fe400048070ff */
[----:B----4-:R-:W-:Y:S01]  /*3ee0*/  FADD.FTZ R42, R23, R36 ;  /* 0x00000024172a7221 */ /* 0x010fe20000010000 */
[----:B------:R-:W-:Y:S01]  /*3ef0*/  FADD.FTZ R19, R80, R19 ;  /* 0x0000001350137221 */ /* 0x000fe20000010000 */
[----:B------:R-:W-:Y:S01]  /*3f00*/  F2FP.SATFINITE.E4M3.F32.PACK_AB_MERGE_C R140, R60, R57, R61 ;  /* 0x000000393c8c723e */ /* 0x000fe2000480703d */
[----:B------:R-:W1:Y:S01]  /*3f10*/  MUFU.EX2 R29, R29 ;  /* 0x0000001d001d7308 */ /* 0x000e620000000800 */
[----:B--2---:R-:W-:Y:S01]  /*3f20*/  FADD.FTZ R35, R47, R42 ;  /* 0x0000002a2f237221 */ /* 0x004fe20000010000 */
[----:B------:R-:W-:Y:S01]  /*3f30*/  FADD.FTZ R38, R62, R19 ;  /* 0x000000133e267221 */ /* 0x000fe20000010000 */
[----:B------:R-:W-:Y:S01]  /*3f40*/  F2FP.SATFINITE.E4M3.F32.PACK_AB_MERGE_C R19, R20, R15, RZ ;  /* 0x0000000f1413723e */ /* 0x000fe200048070ff */
[----:B------:R-:W-:-:S02]  /*3f50*/  IMAD.MOV.U32 R42, RZ, RZ, R25 ;  /* 0x000000ffff2a7224 */ /* 0x000fc400078e0019 */
[C---:B-----5:R-:W-:Y:S01]  /*3f60*/  FADD.FTZ R35, R28.reuse, R35 ;  /* 0x000000231c237221 */ /* 0x060fe20000010000 */
[----:B------:R-:W-:Y:S01]  /*3f70*/  FADD.FTZ R38, R63, R38 ;  /* 0x000000263f267221 */ /* 0x000fe20000010000 */
[----:B------:R-:W-:Y:S01]  /*3f80*/  F2FP.SATFINITE.E4M3.F32.PACK_AB_MERGE_C R28, R28, R47, RZ ;  /* 0x0000002f1c1c723e */ /* 0x000fe200048070ff */
[----:B------:R-:W2:Y:S01]  /*3f90*/  MUFU.EX2 R49, R49 ;  /* 0x0000003100317308 */ /* 0x000ea20000000800 */
[----:B0-----:R-:W-:Y:S01]  /*3fa0*/  FADD.FTZ R20, R24, R35 ;  /* 0x0000002318147221 */ /* 0x001fe20000010000 */
[----:B------:R-:W-:Y:S01]  /*3fb0*/  FADD.FTZ R15, R65, R38 ;  /* 0x00000026410f7221 */ /* 0x000fe20000010000 */
[C---:B------:R-:W-:Y:S01]  /*3fc0*/  F2FP.SATFINITE.E4M3.F32.PACK_AB_MERGE_C R65, R92.reuse, R65, RZ ;  /* 0x000000415c41723e */ /* 0x040fe200048070ff */
[----:B------:R-:W-:Y:S01]  /*3fd0*/  IMAD.MOV.U32 R47, RZ, RZ, R25 ;  /* 0x000000ffff2f7224 */ /* 0x000fe200078e0019 */
[----:B------:R-:W-:Y:S01]  /*3fe0*/  F2FP.SATFINITE.E4M3.F32.PACK_AB_MERGE_C R141, R23, R18, R28 ;  /* 0x00000012178d723e */ /* 0x000fe2000480701c */
[----:B------:R-:W-:Y:S01]  /*3ff0*/  FADD.FTZ R92, R92, R15 ;  /* 0x0000000f5c5c7221 */ /* 0x000fe20000010000 */
[----:B------:R-:W-:Y:S01]  /*4000*/  F2FP.SATFINITE.E4M3.F32.PACK_AB_MERGE_C R142, R63, R62, R65 ;  /* 0x0000003e3f8e723e */ /* 0x000fe20004807041 */
[----:B------:R-:W0:Y:S01]  /*4010*/  MUFU.EX2 R50, R50 ;  /* 0x0000003200327308 */ /* 0x000e220000000800 */
[----:B-1----:R-:W-:Y:S01]  /*4020*/  FADD.FTZ R20, R29, R20 ;  /* 0x000000141d147221 */ /* 0x002fe20000010000 */
[----:B------:R-:W-:Y:S01]  /*4030*/  FADD.FTZ R15, R67, R92 ;  /* 0x0000005c430f7221 */ /* 0x000fe20000010000 */
[----:B------:R-:W-:-:S02]  /*4040*/  F2FP.SATFINITE.E4M3.F32.PACK_AB_MERGE_C R137, R11, R10, R19 ;  /* 0x0000000a0b89723e */ /* 0x000fc40004807013 */
[-C--:B------:R-:W-:Y:S02]  /*4050*/  MOV R28, R25.reuse ;  /* 0x00000019001c7202 */ /* 0x080fe40000000f00 */
[-C--:B------:R-:W-:Y:S01]  /*4060*/  MOV R35, R25.reuse ;  /* 0x0000001900237202 */ /* 0x080fe20000000f00 */
[----:B------:R-:W1:Y:S01]  /*4070*/  MUFU.EX2 R30, R30 ;  /* 0x0000001e001e7308 */ /* 0x000e620000000800 */
[----:B--2---:R-:W-:Y:S01]  /*4080*/  FADD.FTZ R17, R49, R20 ;  /* 0x0000001431117221 */ /* 0x004fe20000010000 */
[----:B------:R-:W-:-:S06]  /*4090*/  MOV R38, R25 ;  /* 0x0000001900267202 */ /* 0x000fcc0000000f00 */
[----:B------:R-:W2:Y:S01]  /*40a0*/  MUFU.EX2 R86, R86 ;  /* 0x0000005600567308 */ /* 0x000ea20000000800 */
[C---:B0-----:R-:W-:Y:S01]  /*40b0*/  FADD.FTZ R17, R50.reuse, R17 ;  /* 0x0000001132117221 */ /* 0x041fe20000010000 */
[----:B------:R-:W-:Y:S01]  /*40c0*/  F2FP.SATFINITE.E4M3.F32.PACK_AB_MERGE_C R49, R50, R49, RZ ;  /* 0x000000313231723e */ /* 0x000fe200048070ff */
[----:B------:R-:W-:-:S03]  /*40d0*/  IMAD.MOV.U32 R50, RZ, RZ, R25 ;  /* 0x000000ffff327224 */ /* 0x000fc600078e0019 */
[----:B------:R-:W-:Y:S01]  /*40e0*/  F2FP.SATFINITE.E4M3.F32.PACK_AB_MERGE_C R143, R29, R24, R49 ;  /* 0x000000181d8f723e */ /* 0x000fe20004807031 */
[----:B------:R-:W-:Y:S01]  /*40f0*/  IMAD.MOV.U32 R24, RZ, RZ, R25 ;  /* 0x000000ffff187224 */ /* 0x000fe200078e0019 */
[----:B------:R-:W0:Y:S01]  /*4100*/  MUFU.EX2 R58, R58 ;  /* 0x0000003a003a7308 */ /* 0x000e220000000800 */
[----:B-1----:R-:W-:Y:S01]  /*4110*/  FADD.FTZ R14, R30, R17 ;  /* 0x000000111e0e7221 */ /* 0x002fe20000010000 */
[--C-:B------:R-:W-:Y:S02]  /*4120*/  IMAD.MOV.U32 R29, RZ, RZ, R25.reuse ;  /* 0x000000ffff1d7224 */ /* 0x100fe400078e0019 */
[----:B------:R-:W-:Y:S02]  /*4130*/  IMAD.MOV.U32 R49, RZ, RZ, R25 ;  /* 0x000000ffff317224 */ /* 0x000fe400078e0019 */
[----:B------:R-:W-:Y:S02]  /*4140*/  FADD.FTZ R17, R31, R14 ;  /* 0x0000000e1f117221 */ /* 0x000fe40000010000 */
[----:B------:R-:W1:Y:S01]  /*4150*/  MUFU.EX2 R34, R34 ;  /* 0x0000002200227308 */ /* 0x000e620000000800 */
[----:B--2---:R-:W-:-:S07]  /*4160*/  FADD.FTZ R15, R86, R15 ;  /* 0x0000000f560f7221 */ /* 0x004fce0000010000 */
[----:B------:R-:W2:Y:S01]  /*4170*/  MUFU.EX2 R59, R59 ;  /* 0x0000003b003b7308 */ /* 0x000ea20000000800 */
[----:B0-----:R-:W-:-:S07]  /*4180*/  FADD.FTZ R14, R58, R15 ;  /* 0x0000000f3a0e7221 */ /* 0x001fce0000010000 */
[----:B------:R-:W0:Y:S01]  /*4190*/  MUFU.EX2 R64, R64 ;  /* 0x0000004000407308 */ /* 0x000e220000000800 */
[----:B-1----:R-:W-:Y:S01]  /*41a0*/  FADD.FTZ R20, R34, R17 ;  /* 0x0000001122147221 */ /* 0x002fe20000010000 */
[----:B------:R-:W-:-:S03]  /*41b0*/  F2FP.SATFINITE.E4M3.F32.PACK_AB_MERGE_C R34, R37, R34, RZ ;  /* 0x000000222522723e */ /* 0x000fc600048070ff */
[----:B------:R-:W-:Y:S01]  /*41c0*/  FADD.FTZ R37, R37, R20 ;  /* 0x0000001425257221 */ /* 0x000fe20000010000 */
[----:B------:R-:W-:Y:S01]  /*41d0*/  F2FP.SATFINITE.E4M3.F32.PACK_AB_MERGE_C R145, R31, R30, R34 ;  /* 0x0000001e1f91723e */ /* 0x000fe20004807022 */
[----:B------:R-:W-:Y:S01]  /*41e0*/  IMAD.MOV.U32 R31, RZ, RZ, R25 ;  /* 0x000000ffff1f7224 */ /* 0x000fe200078e0019 */
[----:B------:R-:W1:Y:S01]  /*41f0*/  MUFU.EX2 R73, R73 ;  /* 0x0000004900497308 */ /* 0x000e620000000800 */
[C---:B--2---:R-:W-:Y:S01]  /*4200*/  F2FP.SATFINITE.E4M3.F32.PACK_AB_MERGE_C R58, R59.reuse, R58, RZ ;  /* 0x0000003a3b3a723e */ /* 0x044fe200048070ff */
[----:B------:R-:W-:Y:S01]  /*4210*/  FADD.FTZ R59, R59, R14 ;  /* 0x0000000e3b3b7221 */ /* 0x000fe20000010000 */
[----:B------:R-:W-:Y:S01]  /*4220*/  FADD.FTZ R20, R32, R37 ;  /* 0x0000002520147221 */ /* 0x000fe20000010000 */
[--C-:B------:R-:W-:Y:S01]  /*4230*/  IMAD.MOV.U32 R30, RZ, RZ, R25.reuse ;  /* 0x000000ffff1e7224 */ /* 0x100fe200078e0019 */
[----:B------:R-:W-:Y:S01]  /*4240*/  F2FP.SATFINITE.E4M3.F32.PACK_AB_MERGE_C R144, R86, R67, R58 ;  /* 0x000000435690723e */ /* 0x000fe2000480703a */
[----:B------:R-:W-:Y:S02]  /*4250*/  IMAD.MOV.U32 R34, RZ, RZ, R25 ;  /* 0x000000ffff227224 */ /* 0x000fe400078e0019 */
[----:B------:R2:W3:Y:S01]  /*4260*/  MUFU.EX2 R33, R53 ;  /* 0x0000003500217308 */ /* 0x0004e20000000800 */
[----:B0-----:R-:W-:Y:S01]  /*4270*/  FADD.FTZ R14, R64, R59 ;  /* 0x0000003b400e7221 */ /* 0x001fe20000010000 */
[----:B------:R-:W-:-:S06]  /*4280*/  IMAD.MOV.U32 R37, RZ, RZ, R25 ;  /* 0x000000ffff257224 */ /* 0x000fcc00078e0019 */
[----:B------:R-:W0:Y:S01]  /*4290*/  MUFU.EX2 R66, R66 ;  /* 0x0000004200427308 */ /* 0x000e220000000800 */
[----:B-1----:R-:W-:Y:S01]  /*42a0*/  FADD.FTZ R15, R73, R14 ;  /* 0x0000000e490f7221 */ /* 0x002fe20000010000 */
[----:B--2---:R-:W-:-:S06]  /*42b0*/  IMAD.MOV.U32 R53, RZ, RZ, R25 ;  /* 0x000000ffff357224 */ /* 0x004fcc00078e0019 */
[----:B------:R-:W1:Y:S01]  /*42c0*/  MUFU.EX2 R51, R51 ;  /* 0x0000003300337308 */ /* 0x000e620000000800 */
[----:B---3--:R-:W-:-:S07]  /*42d0*/  FADD.FTZ R20, R33, R20 ;  /* 0x0000001421147221 */ /* 0x008fce0000010000 */
[----:B------:R2:W3:Y:S01]  /*42e0*/  MUFU.EX2 R36, R55 ;  /* 0x0000003700247308 */ /* 0x0004e20000000800 */
[----:B0-----:R-:W-:Y:S01]  /*42f0*/  F2FP.SATFINITE.E4M3.F32.PACK_AB_MERGE_C R14, R75, R66, RZ ;  /* 0x000000424b0e723e */ /* 0x001fe200048070ff */
[----:B------:R-:W-:-:S03]  /*4300*/  FADD.FTZ R66, R66, R15 ;  /* 0x0000000f42427221 */ /* 0x000fc60000010000 */
[----:B------:R-:W-:Y:S01]  /*4310*/  F2FP.SATFINITE.E4M3.F32.PACK_AB_MERGE_C R146, R73, R64, R14 ;  /* 0x000000404992723e */ /* 0x000fe2000480700e */
[----:B------:R-:W-:Y:S02]  /*4320*/  FADD.FTZ R75, R75, R66 ;  /* 0x000000424b4b7221 */ /* 0x000fe40000010000 */
[----:B------:R-:W-:Y:S01]  /*4330*/  MUFU.EX2 R70, R70 ;  /* 0x0000004600467308 */ /* 0x000fe20000000800 */
[----:B-1----:R-:W-:Y:S01]  /*4340*/  FADD.FTZ R15, R51, R20 ;  /* 0x00000014330f7221 */ /* 0x002fe20000010000 */
[----:B--2---:R-:W-:-:S06]  /*4350*/  MOV R55, R25 ;  /* 0x0000001900377202 */ /* 0x004fcc0000000f00 */
[----:B------:R-:W0:Y:S01]  /*4360*/  MUFU.EX2 R83, R83 ;  /* 0x0000005300537308 */ /* 0x000e220000000800 */
[C---:B---3--:R-:W-:Y:S01]  /*4370*/  FADD.FTZ R15, R36.reuse, R15 ;  /* 0x0000000f240f7221 */ /* 0x048fe20000010000 */
[----:B------:R-:W-:Y:S01]  /*4380*/  F2FP.SATFINITE.E4M3.F32.PACK_AB_MERGE_C R51, R36, R51, RZ ;  /* 0x000000332433723e */ /* 0x000fe200048070ff */
[----:B------:R-:W-:-:S03]  /*4390*/  IMAD.MOV.U32 R36, RZ, RZ, R25 ;  /* 0x000000ffff247224 */ /* 0x000fc600078e0019 */
[----:B------:R-:W-:Y:S01]  /*43a0*/  F2FP.SATFINITE.E4M3.F32.PACK_AB_MERGE_C R147, R33, R32, R51 ;  /* 0x000000202193723e */ /* 0x000fe20004807033 */
[--C-:B------:R-:W-:Y:S01]  /*43b0*/  IMAD.MOV.U32 R33, RZ, RZ, R25.reuse ;  /* 0x000000ffff217224 */ /* 0x100fe200078e0019 */
[----:B------:R-:W1:Y:S01]  /*43c0*/  MUFU.EX2 R68, R68 ;  /* 0x0000004400447308 */ /* 0x000e620000000800 */
[--C-:B------:R-:W-:Y:S02]  /*43d0*/  IMAD.MOV.U32 R32, RZ, RZ, R25.reuse ;  /* 0x000000ffff207224 */ /* 0x100fe400078e0019 */
[----:B------:R-:W-:-:S05]  /*43e0*/  IMAD.MOV.U32 R51, RZ, RZ, R25 ;  /* 0x000000ffff337224 */ /* 0x000fca00078e0019 */
[----:B------:R2:W3:Y:S01]  /*43f0*/  MUFU.EX2 R12, R40 ;  /* 0x00000028000c7308 */ /* 0x0004e20000000800 */
[----:B0-----:R-:W-:-:S07]  /*4400*/  F2FP.SATFINITE.E4M3.F32.PACK_AB_MERGE_C R7, R83, R70, RZ ;  /* 0x000000465307723e */ /* 0x001fce00048070ff */
[----:B------:R-:W0:Y:S01]  /*4410*/  MUFU.EX2 R81, R81 ;  /* 0x0000005100517308 */ /* 0x000e220000000800 */
[----:B-1----:R-:W-:Y:S01]  /*4420*/  FADD.FTZ R6, R68, R75 ;  /* 0x0000004b44067221 */ /* 0x002fe20000010000 */
[----:B--2---:R-:W-:-:S06]  /*4430*/  IMAD.MOV.U32 R40, RZ, RZ, R25 ;  /* 0x000000ffff287224 */ /* 0x004fcc00078e0019 */
[----:B------:R-:W1:Y:S01]  /*4440*/  MUFU.EX2 R41, R41 ;  /* 0x0000002900297308 */ /* 0x000e620000000800 */
[----:B---3--:R-:W-:-:S07]  /*4450*/  FADD.FTZ R8, R12, R15 ;  /* 0x0000000f0c087221 */ /* 0x008fce0000010000 */
[----:B------:R-:W2:Y:S01]  /*4460*/  MUFU.EX2 R54, R54 ;  /* 0x0000003600367308 */ /* 0x000ea20000000800 */
[C---:B0-----:R-:W-:Y:S01]  /*4470*/  F2FP.SATFINITE.E4M3.F32.PACK_AB_MERGE_C R148, R81.reuse, R68, R7 ;  /* 0x000000445194723e */ /* 0x041fe20004807007 */
[----:B------:R-:W-:-:S04]  /*4480*/  FADD.FTZ R81, R81, R6 ;  /* 0x0000000651517221 */ /* 0x000fc80000010000 */
[----:B------:R-:W-:Y:S02]  /*4490*/  FADD.FTZ R70, R70, R81 ;  /* 0x0000005146467221 */ /* 0x000fe40000010000 */
[----:B------:R-:W0:Y:S01]  /*44a0*/  MUFU.EX2 R91, R91 ;  /* 0x0000005b005b7308 */ /* 0x000e220000000800 */
[----:B-1----:R-:W-:Y:S01]  /*44b0*/  FADD.FTZ R7, R41, R8 ;  /* 0x0000000829077221 */ /* 0x002fe20000010000 */
[----:B------:R-:W-:-:S06]  /*44c0*/  FADD.FTZ R83, R83, R70 ;  /* 0x0000004653537221 */ /* 0x000fcc0000010000 */
[----:B------:R-:W-:Y:S01]  /*44d0*/  MUFU.EX2 R74, R74 ;  /* 0x0000004a004a7308 */ /* 0x000fe20000000800 */
[----:B--2---:R-:W-:-:S07]  /*44e0*/  FADD.FTZ R6, R54, R7 ;  /* 0x0000000736067221 */ /* 0x004fce0000010000 */
[----:B------:R-:W1:Y:S01]  /*44f0*/  MUFU.EX2 R85, R85 ;  /* 0x0000005500557308 */ /* 0x000e620000000800 */
[C---:B0-----:R-:W-:Y:S01]  /*4500*/  FADD.FTZ R6, R91.reuse, R6 ;  /* 0x000000065b067221 */ /* 0x041fe20000010000 */
[----:B------:R-:W-:-:S04]  /*4510*/  F2FP.SATFINITE.E4M3.F32.PACK_AB_MERGE_C R54, R91, R54, RZ ;  /* 0x000000365b36723e */ /* 0x000fc800048070ff */
[----:B------:R-:W-:Y:S01]  /*4520*/  F2FP.SATFINITE.E4M3.F32.PACK_AB_MERGE_C R149, R41, R12, R54 ;  /* 0x0000000c2995723e */ /* 0x000fe20004807036 */
[--C-:B------:R-:W-:Y:S01]  /*4530*/  IMAD.MOV.U32 R41, RZ, RZ, R25.reuse ;  /* 0x000000ffff297224 */ /* 0x100fe200078e0019 */
[----:B------:R-:W0:Y:S01]  /*4540*/  MUFU.EX2 R72, R72 ;  /* 0x0000004800487308 */ /* 0x000e220000000800 */
[----:B------:R-:W-:-:S07]  /*4550*/  IMAD.MOV.U32 R54, RZ, RZ, R25 ;  /* 0x000000ffff367224 */ /* 0x000fce00078e0019 */
[----:B------:R-:W2:Y:S01]  /*4560*/  MUFU.EX2 R69, R69 ;  /* 0x0000004500457308 */ /* 0x000ea20000000800 */
[----:B-1----:R-:W-:-:S07]  /*4570*/  F2FP.SATFINITE.E4M3.F32.PACK_AB_MERGE_C R9, R85, R74, RZ ;  /* 0x0000004a5509723e */ /* 0x002fce00048070ff */
[----:B------:R-:W1:Y:S01]  /*4580*/  MUFU.EX2 R79, R79 ;  /* 0x0000004f004f7308 */ /* 0x000e620000000800 */
[----:B0-----:R-:W-:-:S07]  /*4590*/  FADD.FTZ R8, R72, R83 ;  /* 0x0000005348087221 */ /* 0x001fce0000010000 */
[----:B------:R-:W0:Y:S01]  /*45a0*/  MUFU.EX2 R88, R88 ;  /* 0x0000005800587308 */ /* 0x000e220000000800 */
[----:B--2---:R-:W-:-:S07]  /*45b0*/  FADD.FTZ R7, R69, R6 ;  /* 0x0000000645077221 */ /* 0x004fce0000010000 */
[----:B------:R-:W2:Y:S01]  /*45c0*/  MUFU.EX2 R90, R90 ;  /* 0x0000005a005a7308 */ /* 0x000ea20000000800 */
[C---:B-1----:R-:W-:Y:S01]  /*45d0*/  F2FP.SATFINITE.E4M3.F32.PACK_AB_MERGE_C R150, R79.reuse, R72, R9 ;  /* 0x000000484f96723e */ /* 0x042fe20004807009 */
[----:B------:R-:W-:-:S04]  /*45e0*/  FADD.FTZ R79, R79, R8 ;  /* 0x000000084f4f7221 */ /* 0x000fc80000010000 */
[----:B------:R-:W-:Y:S02]  /*45f0*/  FADD.FTZ R74, R74, R79 ;  /* 0x0000004f4a4a7221 */ /* 0x000fe40000010000 */
[----:B------:R-:W1:Y:S01]  /*4600*/  MUFU.EX2 R71, R71 ;  /* 0x0000004700477308 */ /* 0x000e620000000800 */
[----:B0-----:R-:W-:Y:S01]  /*4610*/  FADD.FTZ R7, R88, R7 ;  /* 0x0000000758077221 */ /* 0x001fe20000010000 */
[----:B------:R-:W-:-:S03]  /*4620*/  FADD.FTZ R9, R85, R74 ;  /* 0x0000004a55097221 */ /* 0x000fc60000010000 */
[----:B--2---:R-:W-:Y:S01]  /*4630*/  FADD.FTZ R8, R90, R7 ;  /* 0x000000075a087221 */ /* 0x004fe20000010000 */
[----:B-1----:R-:W-:-:S03]  /*4640*/  F2FP.SATFINITE.E4M3.F32.PACK_AB_MERGE_C R6, R71, R90, RZ ;  /* 0x0000005a4706723e */ /* 0x002fc600048070ff */
[----:B------:R-:W-:Y:S01]  /*4650*/  FADD.FTZ R8, R71, R8 ;  /* 0x0000000847087221 */ /* 0x000fe20000010000 */
[----:B------:R-:W-:Y:S01]  /*4660*/  F2FP.SATFINITE.E4M3.F32.PACK_AB_MERGE_C R151, R88, R69, R6 ;  /* 0x000000455897723e */ /* 0x000fe20004807006 */
[----:B------:R-:W-:Y:S06]  /*4670*/  @!P2 BRA `(.L_x_19) ;  /* 0x0000002c0078a947 */ /* 0x000fec0003800000 */
[----:B------:R-:W-:Y:S01]  /*4680*/  IMAD.MOV.U32 R7, RZ, RZ, R122 ;  /* 0x000000ffff077224 */ /* 0x000fe200078e007a */
[----:B------:R-:W-:Y:S01]  /*4690*/  CS2R R24, SRZ ;  /* 0x0000000000187805 */ /* 0x000fe2000001ff00 */
[----:B------:R-:W-:Y:S01]  /*46a0*/  IMAD.MOV.U32 R6, RZ, RZ, R3 ;  /* 0x000000ffff067224 */ /* 0x000fe200078e0003 */
[----:B------:R-:W-:Y:S02]  /*46b0*/  CS2R R26, SRZ ;  /* 0x00000000001a7805 */ /* 0x000fe4000001ff00 */
[----:B------:R-:W-:Y:S02]  /*46c0*/  CS2R R28, SRZ ;  /* 0x00000000001c7805 */ /* 0x000fe4000001ff00 */
[----:B------:R-:W-:Y:S02]  /*46d0*/  CS2R R30, SRZ ;  /* 0x00000000001e7805 */ /* 0x000fe4000001ff00 */
[----:B------:R-:W-:Y:S02]  /*46e0*/  CS2R R32, SRZ ;  /* 0x0000000000207805 */ /* 0x000fe4000001ff00 */
[----:B------:R-:W-:-:S02]  /*46f0*/  CS2R R34, SRZ ;  /* 0x0000000000227805 */ /* 0x000fc4000001ff00 */
[----:B------:R-:W-:Y:S02]  /*4700*/  CS2R R36, SRZ ;  /* 0x0000000000247805 */ /* 0x000fe4000001ff00 */
        /* <DEDUP_REMOVED lines=8> */
[----:B------:R-:W-:Y:S01]  /*4790*/  CS2R R54, SRZ ;  /* 0x0000000000367805 */ /* 0x000fe2000001ff00 */
[----:B------:R-:W-:Y:S01]  /*47a0*/  UMOV UR5, URZ ;  /* 0x0000003f00057c82 */ /* 0x000fe20008000000 */
[----:B------:R-:W-:Y:S01]  /*47b0*/  UMOV UR6, URZ ;  /* 0x0000003f00067c82 */ /* 0x000fe20008000000 */
[----:B------:R-:W-:-:S05]  /*47c0*/  ULDC UR34, c[0x0][0x988] ;  /* 0x0002620000227ab9 */ /* 0x000fca0000000800 */
.L_x_29:
[----:B------:R-:W-:-:S04]  /*47d0*/  UISETP.NE.AND UP0, UPT, UR6, 0x1, UPT ;  /* 0x000000010600788c */ /* 0x000fc8000bf05270 */
[----:B------:R-:W-:-:S04]  /*47e0*/  USEL UR4, URZ, 0x1, UP0 ;  /* 0x000000013f047887 */ /* 0x000fc80008000000 */
[----:B------:R-:W-:Y:S01]  /*47f0*/  ULOP3.LUT UR4, UR5, UR4, URZ, 0x3c, !UPT ;  /* 0x0000000405047292 */ /* 0x000fe2000f8e3c3f */
[----:B------:R-:W-:Y:S11]  /*4800*/  @!P0 BRA `(.L_x_20) ;  /* 0x0000000000048947 */ /* 0x000ff60003800000 */
[----:B------:R-:W-:Y:S01]  /*4810*/  BPT.TRAP 0x1 ;  /* 0x000000040000795c */ /* 0x000fe20000300000 */
.L_x_20:
[----:B------:R-:W-:Y:S01]  /*4820*/  UIADD3 UR10, UR6, 0x1, URZ ;  /* 0x00000001060a7890 */ /* 0x000fe2000fffe03f */
[----:B------:R-:W-:-:S03]  /*4830*/  IMAD.U32 R3, RZ, RZ, UR4 ;  /* 0x00000004ff037e24 */ /* 0x000fc6000f8e00ff */
[----:B------:R-:W-:Y:S02]  /*4840*/  UISETP.NE.AND UP0, UPT, UR10, 0x2, UPT ;  /* 0x000000020a00788c */ /* 0x000fe4000bf05270 */
[----:B------:R-:W-:Y:S02]  /*4850*/  SHF.L.U32 R3, R3, 0x1f, RZ ;  /* 0x0000001f03037819 */ /* 0x000fe400000006ff */
[----:B------:R-:W-:-:S04]  /*4860*/  USEL UR10, UR10, URZ, UP0 ;  /* 0x0000003f0a0a7287 */ /* 0x000fc80008000000 */
[----:B------:R-:W-:Y:S02]  /*4870*/  ULEA UR35, UR10, UR38, 0x3 ;  /* 0x000000260a237291 */ /* 0x000fe4000f8e183f */
[----:B------:R-:W-:-:S07]  /*4880*/  MOV R2, UR10 ;  /* 0x0000000a00027c02 */ /* 0x000fce0008000f00 */
[----:B------:R0:W1:Y:S01]  /*4890*/  SYNCS.PHASECHK.TRANS64.TRYWAIT P2, [UR35+0x12430], R3 ;  /* 0x01243003ff0075a7 */ /* 0x0000620008040163 */
[----:B------:R-:W-:Y:S05]  /*48a0*/  @!P0 BRA `(.L_x_21) ;  /* 0x0000000000048947 */ /* 0x000fea0003800000 */
[----:B------:R-:W-:Y:S01]  /*48b0*/  BPT.TRAP 0x1 ;  /* 0x000000040000795c */ /* 0x000fe20000300000 */
.L_x_21:
[----:B-1----:R-:W-:Y:S05]  /*48c0*/  @P2 BRA `(.L_x_22) ;  /* 0x0000000000082947 */ /* 0x002fea0003800000 */
[----:B------:R-:W1:Y:S02]  /*48d0*/  SYNCS.PHASECHK.TRANS64.TRYWAIT P2, [UR35+0x12430], R3 ;  /* 0x01243003ff0075a7 */ /* 0x000e640008040163 */
[----:B-1----:R-:W-:Y:S05]  /*48e0*/  @!P2 BRA `(.L_x_23) ;  /* 0x0000007c0058a947 */ /* 0x002fea0003800000 */
.L_x_22:
[----:B------:R-:W-:Y:S01]  /*48f0*/  R2UR UR14, R2 ;  /* 0x00000000020e72ca */ /* 0x000fe200000e0000 */
[----:B------:R-:W-:Y:S01]  /*4900*/  WARPGROUP.ARRIVE ;  /* 0x00000000000079c5 */ /* 0x000fe20000000000 */
[C---:B------:R-:W-:Y:S01]  /*4910*/  R2UR UR12, R4.reuse ;  /* 0x00000000040c72ca */ /* 0x040fe200000e0000 */
[----:B------:R-:W-:Y:S01]  /*4920*/  UMOV UR15, 0x80000020 ;  /* 0x80000020000f7882 */ /* 0x000fe20000000000 */
        /* <DEDUP_REMOVED lines=9> */
[----:B------:R-:W-:Y:S01]  /*49c0*/  UIMAD UR14, UR14, 0x280, UR32 ;  /* 0x000002800e0e78a4 */ /* 0x000fe2000f8e0220 */
[C---:B------:R-:W-:Y:S01]  /*49d0*/  R2UR UR24, R4.reuse ;  /* 0x00000000041872ca */ /* 0x040fe200000e0000 */
[----:B------:R-:W-:Y:S01]  /*49e0*/  UMOV UR11, 0x80000020 ;  /* 0x80000020000b7882 */ /* 0x000fe20000000000 */
[C---:B------:R-:W-:Y:S01]  /*49f0*/  R2UR UR25, R5.reuse ;  /* 0x00000000051972ca */ /* 0x040fe200000e0000 */
[----:B------:R-:W-:Y:S01]  /*4a00*/  UIADD3 UR18, UR14, 0x80, URZ ;  /* 0x000000800e127890 */ /* 0x000fe2000fffe03f */
[----:B------:R-:W-:Y:S01]  /*4a10*/  R2UR UR28, R4 ;  /* 0x00000000041c72ca */ /* 0x000fe200000e0000 */
[----:B------:R-:W-:Y:S01]  /*4a20*/  UIADD3 UR22, UR14, 0x100, URZ ;  /* 0x000001000e167890 */ /* 0x000fe2000fffe03f */
[----:B------:R-:W-:Y:S01]  /*4a30*/  R2UR UR29, R5 ;  /* 0x00000000051d72ca */ /* 0x000fe200000e0000 */
[----:B------:R-:W-:-:S02]  /*4a40*/  UIADD3 UR26, UR14, 0x180, URZ ;  /* 0x000001800e1a7890 */ /* 0x000fc4000fffe03f */
[----:B------:R-:W-:Y:S01]  /*4a50*/  QGMMA.64x32x32.F32.E4M3.E4M3 R120, gdesc[UR12], RZ, !UPT, gsb0 ;  /* 0x006000000c7879f3 */ /* 0x000fe2000c0008ff */
[----:B------:R-:W-:Y:S02]  /*4a60*/  UIADD3 UR30, UR14, 0x200, URZ ;  /* 0x000002000e1e7890 */ /* 0x000fe4000fffe03f */
[----:B------:R-:W-:Y:S02]  /*4a70*/  UIADD3 UR10, UR14, 0x2, URZ ;  /* 0x000000020e0a7890 */ /* 0x000fe4000fffe03f */
[----:B------:R-:W-:Y:S01]  /*4a80*/  UIADD3 UR15, UR14, 0x82, URZ ;  /* 0x000000820e0f7890 */ /* 0x000fe2000fffe03f */
[----:B------:R-:W-:Y:S01]  /*4a90*/  UMOV UR12, UR8 ;  /* 0x00000008000c7c82 */ /* 0x000fe20008000000 */
[----:B------:R-:W-:Y:S01]  /*4aa0*/  UMOV UR13, UR9 ;  /* 0x00000009000d7c82 */ /* 0x000fe20008000000 */
[----:B------:R-:W-:Y:S02]  /*4ab0*/  WARPGROUP.DEPBAR.LE gsb0, 0x0 ;  /* 0x00008000000079c5 */ /* 0x000fe40000010000 */
[----:B------:R-:W-:-:S06]  /*4ac0*/  WARPGROUP.ARRIVE ;  /* 0x00000000000079c5 */ /* 0x000fcc0000000000 */
[----:B------:R-:W-:Y:S01]  /*4ad0*/  QGMMA.64x32x32.F32.E4M3.E4M3 R104, gdesc[UR16], RZ, !UPT, gsb0 ;  /* 0x00600000106879f3 */ /* 0x000fe2000c0008ff */
[----:B------:R-:W-:Y:S02]  /*4ae0*/  UIADD3 UR16, UR14, 0x102, URZ ;  /* 0x000001020e107890 */ /* 0x000fe4000fffe03f */
[----:B------:R-:W-:Y:S02]  /*4af0*/  UIADD3 UR17, UR14, 0x182, URZ ;  /* 0x000001820e117890 */ /* 0x000fe4000fffe03f */
[----:B------:R-:W-:-:S03]  /*4b00*/  UIADD3 UR18, UR14, 0x202, URZ ;  /* 0x000002020e127890 */ /* 0x000fc6000fffe03f */
[----:B------:R-:W-:Y:S01]  /*4b10*/  UMOV UR14, UR16 ;  /* 0x00000010000e7c82 */ /* 0x000fe20008000000 */
        /* <DEDUP_REMOVED lines=12> */
[----:B------:R-:W-:Y:S01]  /*4be0*/  UMOV UR10, UR15 ;  /* 0x0000000f000a7c82 */ /* 0x000fe20008000000 */
[----:B------:R-:W-:Y:S01]  /*4bf0*/  UMOV UR11, 0x80000020 ;  /* 0x80000020000b7882 */ /* 0x000fe20000000000 */
[----:B------:R-:W-:Y:S01]  /*4c00*/  UMOV UR15, 0x80000020 ;  /* 0x80000020000f7882 */ /* 0x000fe20000000000 */
[----:B------:R-:W-:Y:S02]  /*4c10*/  WARPGROUP.DEPBAR.LE gsb0, 0x0 ;  /* 0x00008000000079c5 */ /* 0x000fe40000010000 */
[----:B------:R-:W-:-:S06]  /*4c20*/  WARPGROUP.ARRIVE ;  /* 0x00000000000079c5 */ /* 0x000fcc0000000000 */
[----:B------:R-:W-:Y:S01]  /*4c30*/  QGMMA.64x32x32.F32.E4M3.E4M3 R104, gdesc[UR8], R104, gsb0 ;  /* 0x00600000086879f3 */ /* 0x000fe20008000868 */
[----:B------:R-:W-:Y:S01]  /*4c40*/  UMOV UR10, UR17 ;  /* 0x00000011000a7c82 */ /* 0x000fe20008000000 */
[----:B------:R-:W-:Y:S01]  /*4c50*/  UMOV UR11, 0x80000020 ;  /* 0x80000020000b7882 */ /* 0x000fe20000000000 */
[----:B------:R-:W-:Y:S02]  /*4c60*/  WARPGROUP.DEPBAR.LE gsb0, 0x0 ;  /* 0x00008000000079c5 */ /* 0x000fe40000010000 */
[----:B------:R-:W-:-:S06]  /*4c70*/  WARPGROUP.ARRIVE ;  /* 0x00000000000079c5 */ /* 0x000fcc0000000000 */
[----:B------:R-:W-:Y:S03]  /*4c80*/  QGMMA.64x32x32.F32.E4M3.E4M3 R88, gdesc[UR12], R88, gsb0 ;  /* 0x006000000c5879f3 */ /* 0x000fe60008000858 */
        /* <DEDUP_REMOVED lines=9> */
[----:B------:R-:W-:Y:S05]  /*4d20*/  @!P0 BRA `(.L_x_24) ;  /* 0x0000000000048947 */ /* 0x000fea0003800000 */
[----:B------:R-:W-:Y:S01]  /*4d30*/  BPT.TRAP 0x1 ;  /* 0x000000040000795c */ /* 0x000fe20000300000 */
.L_x_24:
[----:B------:R-:W-:Y:S01]  /*4d40*/  ULEA UR12, UR6, UR38, 0x3 ;  /* 0x00000026060c7291 */ /* 0x000fe2000f8e183f */
[----:B01----:R-:W-:-:S05]  /*4d50*/  IMAD.U32 R3, RZ, RZ, UR5 ;  /* 0x00000005ff037e24 */ /* 0x003fca000f8e00ff */
[----:B------:R-:W-:-:S04]  /*4d60*/  SHF.L.U32 R3, R3, 0x1f, RZ ;  /* 0x0000001f03037819 */ /* 0x000fc800000006ff */
[----:B------:R0:W1:Y:S01]  /*4d70*/  SYNCS.PHASECHK.TRANS64.TRYWAIT P2, [UR12+0x12450], R3 ;  /* 0x01245003ff0075a7 */ /* 0x000062000804014c */
[----:B------:R-:W-:Y:S05]  /*4d80*/  @!P0 BRA `(.L_x_25) ;  /* 0x0000000000048947 */ /* 0x000fea0003800000 */
[----:B------:R-:W-:Y:S01]  /*4d90*/  BPT.TRAP 0x1 ;  /* 0x000000040000795c */ /* 0x000fe20000300000 */
.L_x_25:
[C---:B------:R-:W-:Y:S01]  /*4da0*/  FMUL.FTZ R11, R0.reuse, R120 ;  /* 0x00000078000b7220 */ /* 0x040fe20000410000 */
[C---:B------:R-:W-:Y:S01]  /*4db0*/  FMUL.FTZ R12, R0.reuse, R122 ;  /* 0x0000007a000c7220 */ /* 0x040fe20000410000 */
[C---:B------:R-:W-:Y:S01]  /*4dc0*/  FMUL.FTZ R10, R0.reuse, R121 ;  /* 0x00000079000a7220 */ /* 0x040fe20000410000 */
[C---:B------:R-:W-:Y:S01]  /*4dd0*/  FMUL.FTZ R13, R0.reuse, R123 ;  /* 0x0000007b000d7220 */ /* 0x040fe20000410000 */
[C---:B------:R-:W-:Y:S01]  /*4de0*/  FMUL.FTZ R14, R0.reuse, R124 ;  /* 0x0000007c000e7220 */ /* 0x040fe20000410000 */
[C---:B------:R-:W-:Y:S01]  /*4df0*/  FMUL.FTZ R15, R0.reuse, R125 ;  /* 0x0000007d000f7220 */ /* 0x040fe20000410000 */
[----:B------:R-:W2:Y:S01]  /*4e00*/  MUFU.TANH R11, R11 ;  /* 0x0000000b000b7308 */ /* 0x000ea20000002400 */
[C---:B------:R-:W-:Y:S01]  /*4e10*/  FMUL.FTZ R16, R0.reuse, R126 ;  /* 0x0000007e00107220 */ /* 0x040fe20000410000 */
[C---:B------:R-:W-:Y:S01]  /*4e20*/  FMUL.FTZ R17, R0.reuse, R127 ;  /* 0x0000007f00117220 */ /* 0x040fe20000410000 */
[C---:B------:R-:W-:Y:S01]  /*4e30*/  FMUL.FTZ R18, R0.reuse, R128 ;  /* 0x0000008000127220 */ /* 0x040fe20000410000 */
[C---:B------:R-:W-:Y:S01]  /*4e40*/  FMUL.FTZ R19, R0.reuse, R129 ;  /* 0x0000008100137220 */ /* 0x040fe20000410000 */
[C---:B------:R-:W-:Y:S01]  /*4e50*/  FMUL.FTZ R20, R0.reuse, R130 ;  /* 0x0000008200147220 */ /* 0x040fe20000410000 */
[C---:B------:R-:W-:Y:S01]  /*4e60*/  FMUL.FTZ R21, R0.reuse, R131 ;  /* 0x0000008300157220 */ /* 0x040fe20000410000 */
[C---:B------:R-:W-:Y:S01]  /*4e70*/  FMUL.FTZ R22, R0.reuse, R132 ;  /* 0x0000008400167220 */ /* 0x040fe20000410000 */
[----:B------:R-:W3:Y:S01]  /*4e80*/  MUFU.TANH R12, R12 ;  /* 0x0000000c000c7308 */ /* 0x000ee20000002400 */
[C---:B------:R-:W-:Y:S01]  /*4e90*/  FMUL.FTZ R23, R0.reuse, R133 ;  /* 0x0000008500177220 */ /* 0x040fe20000410000 */
[C---:B------:R-:W-:Y:S01]  /*4ea0*/  FMUL.FTZ R120, R0.reuse, R134 ;  /* 0x0000008600787220 */ /* 0x040fe20000410000 */
[C---:B------:R-:W-:Y:S01]  /*4eb0*/  FMUL.FTZ R121, R0.reuse, R135 ;  /* 0x0000008700797220 */ /* 0x040fe20000410000 */
[C---:B------:R-:W-:Y:S01]  /*4ec0*/  FMUL.FTZ R104, R0.reuse, R104 ;  /* 0x0000006800687220 */ /* 0x040fe20000410000 */
[C---:B------:R-:W-:Y:S01]  /*4ed0*/  FMUL.FTZ R105, R0.reuse, R105 ;  /* 0x0000006900697220 */ /* 0x040fe20000410000 */
[C---:B------:R-:W-:Y:S01]  /*4ee0*/  FMUL.FTZ R106, R0.reuse, R106 ;  /* 0x0000006a006a7220 */ /* 0x040fe20000410000 */
[C---:B------:R-:W-:Y:S01]  /*4ef0*/  FMUL.FTZ R107, R0.reuse, R107 ;  /* 0x0000006b006b7220 */ /* 0x040fe20000410000 */
[----:B------:R-:W4:Y:S01]  /*4f00*/  MUFU.TANH R10, R10 ;  /* 0x0000000a000a7308 */ /* 0x000f220000002400 */
[----:B--2---:R-:W-:Y:S01]  /*4f10*/  FMNMX.FTZ R123, R11, R6, !PT ;  /* 0x000000060b7b7209 */ /* 0x004fe20007810000 */
[C---:B------:R-:W-:Y:S01]  /*4f20*/  FMUL.FTZ R108, R0.reuse, R108 ;  /* 0x0000006c006c7220 */ /* 0x040fe20000410000 */
[C---:B------:R-:W-:Y:S01]  /*4f30*/  FMUL.FTZ R109, R0.reuse, R109 ;  /* 0x0000006d006d7220 */ /* 0x040fe20000410000 */
[C---:B------:R-:W-:Y:S01]  /*4f40*/  FMUL.FTZ R110, R0.reuse, R110 ;  /* 0x0000006e006e7220 */ /* 0x040fe20000410000 */
[C---:B------:R-:W-:Y:S01]  /*4f50*/  FMUL.FTZ R111, R0.reuse, R111 ;  /* 0x0000006f006f7220 */ /* 0x040fe20000410000 */
[C---:B------:R-:W-:Y:S01]  /*4f60*/  FMUL.FTZ R112, R0.reuse, R112 ;  /* 0x0000007000707220 */ /* 0x040fe20000410000 */
[----:B------:R-:W-:Y:S01]  /*4f70*/  FMUL.FTZ R113, R0, R113 ;  /* 0x0000007100717220 */ /* 0x000fe20000410000 */
[----:B------:R-:W2:Y:S01]  /*4f80*/  MUFU.TANH R13, R13 ;  /* 0x0000000d000d7308 */ /* 0x000ea20000002400 */
[----:B---3--:R-:W-:Y:S01]  /*4f90*/  FMNMX.FTZ R122, R12, R7, !PT ;  /* 0x000000070c7a7209 */ /* 0x008fe20007810000 */
[C---:B------:R-:W-:Y:S01]  /*4fa0*/  FMUL.FTZ R114, R0.reuse, R114 ;  /* 0x0000007200727220 */ /* 0x040fe20000410000 */
[C---:B------:R-:W-:Y:S01]  /*4fb0*/  FMUL.FTZ R115, R0.reuse, R115 ;  /* 0x0000007300737220 */ /* 0x040fe20000410000 */
[C---:B------:R-:W-:Y:S01]  /*4fc0*/  FMUL.FTZ R116, R0.reuse, R116 ;  /* 0x0000007400747220 */ /* 0x040fe20000410000 */
[C---:B------:R-:W-:Y:S01]  /*4fd0*/  FMUL.FTZ R117, R0.reuse, R117 ;  /* 0x0000007500757220 */ /* 0x040fe20000410000 */
[C---:B------:R-:W-:Y:S01]  /*4fe0*/  FMUL.FTZ R118, R0.reuse, R118 ;  /* 0x0000007600767220 */ /* 0x040fe20000410000 */
[----:B------:R-:W-:Y:S01]  /*4ff0*/  FMUL.FTZ R119, R0, R119 ;  /* 0x0000007700777220 */ /* 0x000fe20000410000 */
[----:B------:R-:W3:Y:S01]  /*5000*/  MUFU.TANH R14, R14 ;  /* 0x0000000e000e7308 */ /* 0x000ee20000002400 */
[----:B----4-:R-:W-:Y:S01]  /*5010*/  FMNMX.FTZ R123, R10, R123, !PT ;  /* 0x0000007b0a7b7209 */ /* 0x010fe20007810000 */
        /* <DEDUP_REMOVED lines=21> */
[C---:B------:R-:W-:Y:S01]  /*5170*/  FMUL.FTZ R73, R0.reuse, R73 ;  /* 0x0000004900497220 */ /* 0x040fe20000410000 */
[----:B------:R-:W3:Y:S01]  /*5180*/  MUFU.TANH R17, R17 ;  /* 0x0000001100117308 */ /* 0x000ee20000002400 */
[----:B----4-:R-:W-:Y:S01]  /*5190*/  FMNMX.FTZ R123, R15, R122, !PT ;  /* 0x0000007a0f7b7209 */ /* 0x010fe20007810000 */
[C---:B------:R-:W-:Y:S01]  /*51a0*/  FMUL.FTZ R74, R0.reuse, R74 ;  /* 0x0000004a004a7220 */ /* 0x040fe20000410000 */
[C---:B------:R-:W-:Y:S01]  /*51b0*/  FMUL.FTZ R75, R0.reuse, R75 ;  /* 0x0000004b004b7220 */ /* 0x040fe20000410000 */
[C---:B------:R-:W-:Y:S01]  /*51c0*/  FMUL.FTZ R76, R0.reuse, R76 ;  /* 0x0000004c004c7220 */ /* 0x040fe20000410000 */
[C---:B------:R-:W-:Y:S01]  /*51d0*/  FMUL.FTZ R77, R0.reuse, R77 ;  /* 0x0000004d004d7220 */ /* 0x040fe20000410000 */
[C---:B------:R-:W-:Y:S01]  /*51e0*/  FMUL.FTZ R78, R0.reuse, R78 ;  /* 0x0000004e004e7220 */ /* 0x040fe20000410000 */
[----:B------:R-:W-:Y:S01]  /*51f0*/  FMUL.FTZ R79, R0, R79 ;  /* 0x0000004f004f7220 */ /* 0x000fe20000410000 */
[----:B------:R-:W4:Y:S01]  /*5200*/  MUFU.TANH R18, R18 ;  /* 0x0000001200127308 */ /* 0x000f220000002400 */
[----:B--2---:R-:W-:Y:S01]  /*5210*/  FMNMX.FTZ R124, R16, R125, !PT ;  /* 0x0000007d107c7209 */ /* 0x004fe20007810000 */
[C---:B------:R-:W-:Y:S01]  /*5220*/  FMUL.FTZ R80, R0.reuse, R80 ;  /* 0x0000005000507220 */ /* 0x040fe20000410000 */
[C---:B------:R-:W-:Y:S01]  /*5230*/  FMUL.FTZ R81, R0.reuse, R81 ;  /* 0x0000005100517220 */ /* 0x040fe20000410000 */
[C---:B------:R-:W-:Y:S01]  /*5240*/  FMUL.FTZ R82, R0.reuse, R82 ;  /* 0x0000005200527220 */ /* 0x040fe20000410000 */
[C---:B------:R-:W-:Y:S01]  /*5250*/  FMUL.FTZ R83, R0.reuse, R83 ;  /* 0x0000005300537220 */ /* 0x040fe20000410000 */
[C---:B------:R-:W-:Y:S01]  /*5260*/  FMUL.FTZ R84, R0.reuse, R84 ;  /* 0x0000005400547220 */ /* 0x040fe20000410000 */
[C---:B------:R-:W-:Y:S01]  /*5270*/  FMUL.FTZ R85, R0.reuse, R85 ;  /* 0x0000005500557220 */ /* 0x040fe20000410000 */
        /* <DEDUP_REMOVED lines=25> */
[----:B---3--:R-:W-:-:S07]  /*5410*/  FMNMX.FTZ R124, R20, R125, !PT ;  /* 0x0000007d147c7209 */ /* 0x008fce0007810000 */
[----:B------:R-:W3:Y:S01]  /*5420*/  MUFU.TANH R23, R23 ;  /* 0x0000001700177308 */ /* 0x000ee20000002400 */
[----:B----4-:R-:W-:-:S07]  /*5430*/  FMNMX.FTZ R125, R21, R124, !PT ;  /* 0x0000007c157d7209 */ /* 0x010fce0007810000 */
[----:B------:R-:W4:Y:S01]  /*5440*/  MUFU.TANH R120, R120 ;  /* 0x0000007800787308 */ /* 0x000f220000002400 */
[----:B--2---:R-:W-:-:S07]  /*5450*/  FMNMX.FTZ R122, R22, R123, !PT ;  /* 0x0000007b167a7209 */ /* 0x004fce0007810000 */
        /* <DEDUP_REMOVED lines=129> */
[----:B----4-:R-:W-:Y:S02]  /*5c70*/  FMNMX.FTZ R123, R69, R122, !PT ;  /* 0x0000007a457b7209 */ /* 0x010fe40007810000 */
[----:B--2---:R-:W-:Y:S01]  /*5c80*/  FMNMX.FTZ R124, R70, R125, !PT ;  /* 0x0000007d467c7209 */ /* 0x004fe20007810000 */
[----:B-1----:R-:W-:Y:S06]  /*5c90*/  @P2 BRA `(.L_x_26) ;  /* 0x0000000000082947 */ /* 0x002fec0003800000 */
[----:B------:R-:W1:Y:S02]  /*5ca0*/  SYNCS.PHASECHK.TRANS64.TRYWAIT P2, [UR12+0x12450], R3 ;  /* 0x01245003ff0075a7 */ /* 0x000e64000804014c */
[----:B-1----:R-:W-:Y:S05]  /*5cb0*/  @!P2 BRA `(.L_x_27) ;  /* 0x00000068007ca947 */ /* 0x002fea0003800000 */
.L_x_26:
[----:B------:R-:W-:Y:S01]  /*5cc0*/  UIADD3 UR5, UR38, 0x200, URZ ;  /* 0x0000020026057890 */ /* 0x000fe2000fffe03f */
[----:B------:R-:W-:Y:S01]  /*5cd0*/  WARPGROUP.ARRIVE ;  /* 0x00000000000079c5 */ /* 0x000fe20000000000 */
[----:B------:R-:W-:Y:S01]  /*5ce0*/  UMOV UR11, 0xc0000010 ;  /* 0xc0000010000b7882 */ /* 0x000fe20000000000 */
[----:B---3--:R-:W-:Y:S01]  /*5cf0*/  FMNMX.FTZ R124, R71, R124, !PT ;  /* 0x0000007c477c7209 */ /* 0x008fe20007810000 */
[----:B------:R-:W-:Y:S01]  /*5d00*/  USHF.R.U32.HI UR5, URZ, 0x4, UR5 ;  /* 0x000000043f057899 */ /* 0x000fe20008011605 */
[----:B-1----:R-:W1:Y:S01]  /*5d10*/  SHFL.BFLY PT, R122, R123, 0x2, 0x1f ;  /* 0x0c401f007b7a7f89 */ /* 0x002e6200000e0000 */
[----:B------:R-:W-:Y:S02]  /*5d20*/  IMAD.U32 R128, RZ, RZ, UR34 ;  /* 0x00000022ff807e24 */ /* 0x000fe4000f8e00ff */
[----:B------:R-:W-:Y:S01]  /*5d30*/  ULOP3.LUT UR5, UR5, 0x3fff, URZ, 0xc0, !UPT ;  /* 0x00003fff05057892 */ /* 0x000fe2000f8ec03f */
[----:B0-----:R-:W0:Y:S03]  /*5d40*/  SHFL.BFLY PT, R3, R124, 0x2, 0x1f ;  /* 0x0c401f007c037f89 */ /* 0x001e2600000e0000 */
[----:B------:R-:W-:-:S04]  /*5d50*/  ULOP3.LUT UR5, UR5, 0x10000, URZ, 0xfc, !UPT ;  /* 0x0001000005057892 */ /* 0x000fc8000f8efc3f */
[----:B------:R-:W-:-:S07]  /*5d60*/  UIMAD UR6, UR6, 0x280, UR5 ;  /* 0x00000280060678a4 */ /* 0x000fce000f8e0205 */
[----:B------:R-:W-:Y:S02]  /*5d70*/  UMOV UR10, UR6 ;  /* 0x00000006000a7c82 */ /* 0x000fe40008000000 */
[----:B------:R-:W-:Y:S01]  /*5d80*/  QGMMA.64x64x32.F32.E4M3.E4M3 R24, R152, gdesc[UR8], R24, gsb0 ;  /* 0x00e0000898187df3 */ /* 0x000fe20008000818 */
[----:B------:R-:W-:Y:S01]  /*5d90*/  UIADD3 UR10, UR6, 0x80, URZ ;  /* 0x00000080060a7890 */ /* 0x000fe2000fffe03f */
[----:B------:R-:W-:Y:S01]  /*5da0*/  UMOV UR11, 0xc0000010 ;  /* 0xc0000010000b7882 */ /* 0x000fe20000000000 */
[----:B-1----:R-:W-:Y:S02]  /*5db0*/  FMNMX.FTZ R125, R123, R122, !PT ;  /* 0x0000007a7b7d7209 */ /* 0x002fe40007810000 */
[----:B0-----:R-:W-:-:S03]  /*5dc0*/  FMNMX.FTZ R126, R124, R3, !PT ;  /* 0x000000037c7e7209 */ /* 0x001fc60007810000 */
[----:B------:R-:W0:Y:S04]  /*5dd0*/  SHFL.BFLY PT, R122, R125, 0x1, 0x1f ;  /* 0x0c201f007d7a7f89 */ /* 0x000e2800000e0000 */
[----:B------:R-:W1:Y:S01]  /*5de0*/  SHFL.BFLY PT, R127, R126, 0x1, 0x1f ;  /* 0x0c201f007e7f7f89 */ /* 0x000e6200000e0000 */
[----:B0-----:R-:W-:Y:S01]  /*5df0*/  FMNMX.FTZ R3, R125, R122, !PT ;  /* 0x0000007a7d037209 */ /* 0x001fe20007810000 */
[----:B------:R-:W-:Y:S01]  /*5e00*/  IMAD.U32 R125, RZ, RZ, UR34 ;  /* 0x00000022ff7d7e24 */ /* 0x000fe2000f8e00ff */
[----:B-1----:R-:W-:-:S03]  /*5e10*/  FMNMX.FTZ R122, R126, R127, !PT ;  /* 0x0000007f7e7a7209 */ /* 0x002fc60007810000 */
[C---:B------:R-:W-:Y:S01]  /*5e20*/  FFMA.FTZ R123, R3.reuse, R128, -8 ;  /* 0xc1000000037b7423 */ /* 0x040fe20000010080 */
[----:B------:R-:W-:-:S03]  /*5e30*/  FADD.FTZ R6, -R3, R6 ;  /* 0x0000000603067221 */ /* 0x000fc60000010100 */
[--C-:B------:R-:W-:Y:S01]  /*5e40*/  FFMA.FTZ R11, R11, UR34, -R123.reuse ;  /* 0x000000220b0b7c23 */ /* 0x100fe2000801087b */
[----:B------:R-:W-:-:S01]  /*5e50*/  FFMA.FTZ R10, R10, UR34, -R123 ;  /* 0x000000220a0a7c23 */ /* 0x000fc2000801087b */
        /* <DEDUP_REMOVED lines=34> */
[----:B------:R-:W-:-:S02]  /*6080*/  WARPGROUP.DEPBAR.LE gsb0, 0x0 ;  /* 0x00008000000079c5 */ /* 0x000fc40000010000 */
[----:B------:R-:W-:Y:S01]  /*6090*/  WARPGROUP.ARRIVE ;  /* 0x00000000000079c5 */ /* 0x000fe20000000000 */
[--C-:B------:R-:W-:Y:S01]  /*60a0*/  FFMA.FTZ R64, R64, UR34, -R123.reuse ;  /* 0x0000002240407c23 */ /* 0x100fe2000801087b */
[----:B------:R-:W-:-:S01]  /*60b0*/  FFMA.FTZ R65, R65, UR34, -R123 ;  /* 0x0000002241417c23 */ /* 0x000fc2000801087b */
[--C-:B------:R-:W-:Y:S01]  /*60c0*/  FFMA.FTZ R68, R68, UR34, -R123.reuse ;  /* 0x0000002244447c23 */ /* 0x100fe2000801087b */
[----:B------:R-:W-:-:S01]  /*60d0*/  FFMA.FTZ R69, R69, UR34, -R123 ;  /* 0x0000002245457c23 */ /* 0x000fc2000801087b */
[C---:B------:R-:W-:Y:S01]  /*60e0*/  FADD.FTZ R7, -R122.reuse, R7 ;  /* 0x000000077a077221 */ /* 0x040fe20000010100 */
[----:B------:R-:W-:Y:S01]  /*60f0*/  QGMMA.64x64x32.F32.E4M3.E4M3 R24, R136, gdesc[UR8], R24, gsb0 ;  /* 0x00e0000888187df3 */ /* 0x000fe20008000818 */
[----:B------:R-:W-:Y:S01]  /*6100*/  UIADD3 UR10, UR6, 0x100, URZ ;  /* 0x00000100060a7890 */ /* 0x000fe2000fffe03f */
[----:B------:R-:W-:Y:S01]  /*6110*/  FFMA.FTZ R123, R122, R125, -8 ;  /* 0xc10000007a7b7423 */ /* 0x000fe2000001007d */
[----:B------:R-:W-:Y:S01]  /*6120*/  UMOV UR11, 0xc0000010 ;  /* 0xc0000010000b7882 */ /* 0x000fe20000000000 */
[----:B------:R-:W-:Y:S01]  /*6130*/  FMUL.FTZ R6, R6, UR34 ;  /* 0x0000002206067c20 */ /* 0x000fe20008410000 */
[----:B------:R-:W-:Y:S01]  /*6140*/  FMUL.FTZ R7, R7, UR34 ;  /* 0x0000002207077c20 */ /* 0x000fe20008410000 */
[--C-:B------:R-:W-:Y:S01]  /*6150*/  FFMA.FTZ R12, R12, UR34, -R123.reuse ;  /* 0x000000220c0c7c23 */ /* 0x100fe2000801087b */
[----:B------:R-:W-:-:S01]  /*6160*/  FFMA.FTZ R13, R13, UR34, -R123 ;  /* 0x000000220d0d7c23 */ /* 0x000fc2000801087b */
[----:B------:R-:W-:Y:S01]  /*6170*/  MUFU.EX2 R11, R11 ;  /* 0x0000000b000b7308 */ /* 0x000fe20000000800 */
[----:B------:R-:W-:-:S01]  /*6180*/  FFMA.FTZ R16, R16, UR34, -R123 ;  /* 0x0000002210107c23 */ /* 0x000fc2000801087b */
[--C-:B------:R-:W-:Y:S01]  /*6190*/  FFMA.FTZ R17, R17, UR34, -R123.reuse ;  /* 0x0000002211117c23 */ /* 0x100fe2000801087b */
[----:B------:R-:W-:-:S01]  /*61a0*/  FFMA.FTZ R20, R20, UR34, -R123 ;  /* 0x0000002214147c23 */ /* 0x000fc2000801087b */
[--C-:B------:R-:W-:Y:S01]  /*61b0*/  FFMA.FTZ R21, R21, UR34, -R123.reuse ;  /* 0x0000002215157c23 */ /* 0x100fe2000801087b */
[----:B------:R-:W-:-:S01]  /*61c0*/  FFMA.FTZ R120, R120, UR34, -R123 ;  /* 0x0000002278787c23 */ /* 0x000fc2000801087b */
[--C-:B------:R-:W-:Y:S01]  /*61d0*/  FFMA.FTZ R121, R121, UR34, -R123.reuse ;  /* 0x0000002279797c23 */ /* 0x100fe2000801087b */
[----:B------:R-:W-:-:S01]  /*61e0*/  FFMA.FTZ R106, R106, UR34, -R123 ;  /* 0x000000226a6a7c23 */ /* 0x000fc2000801087b */
[----:B------:R-:W0:Y:S01]  /*61f0*/  MUFU.EX2 R6, R6 ;  /* 0x0000000600067308 */ /* 0x000e220000000800 */
[----:B------:R-:W-:-:S01]  /*6200*/  FFMA.FTZ R107, R107, UR34, -R123 ;  /* 0x000000226b6b7c23 */ /* 0x000fc2000801087b */
[--C-:B------:R-:W-:Y:S01]  /*6210*/  FFMA.FTZ R110, R110, UR34, -R123.reuse ;  /* 0x000000226e6e7c23 */ /* 0x100fe2000801087b */
[----:B------:R-:W-:-:S01]  /*6220*/  FFMA.FTZ R111, R111, UR34, -R123 ;  /* 0x000000226f6f7c23 */ /* 0x000fc2000801087b */
[--C-:B------:R-:W-:Y:S01]  /*6230*/  FFMA.FTZ R114, R114, UR34, -R123.reuse ;  /* 0x0000002272727c23 */ /* 0x100fe2000801087b */
[----:B------:R-:W-:-:S01]  /*6240*/  FFMA.FTZ R115, R115, UR34, -R123 ;  /* 0x0000002273737c23 */ /* 0x000fc2000801087b */
        /* <DEDUP_REMOVED lines=10> */
[----:B------:R-:W1:Y:S01]  /*62f0*/  MUFU.EX2 R12, R12 ;  /* 0x0000000c000c7308 */ /* 0x000e620000000800 */
[----:B0-----:R-:W-:-:S01]  /*6300*/  FFMA.FTZ R9, R6, R9, R11 ;  /* 0x0000000906097223 */ /* 0x001fc2000001000b */
        /* <DEDUP_REMOVED lines=14> */
[----:B------:R-:W2:Y:S01]  /*63f0*/  MUFU.EX2 R13, R13 ;  /* 0x0000000d000d7308 */ /* 0x000ea20000000800 */
[----:B-1----:R-:W-:-:S01]  /*6400*/  FFMA.FTZ R8, R7, R8, R12 ;  /* 0x0000000807087223 */ /* 0x002fc2000001000c */
[--C-:B------:R-:W-:Y:S01]  /*6410*/  FFMA.FTZ R66, R66, UR34, -R123.reuse ;  /* 0x0000002242427c23 */ /* 0x100fe2000801087b */
[----:B------:R-:W-:-:S01]  /*6420*/  FFMA.FTZ R67, R67, UR34, -R123 ;  /* 0x0000002243437c23 */ /* 0x000fc2000801087b */
[--C-:B------:R-:W-:Y:S01]  /*6430*/  FFMA.FTZ R70, R70, UR34, -R123.reuse ;  /* 0x0000002246467c23 */ /* 0x100fe2000801087b */
[----:B------:R-:W-:-:S03]  /*6440*/  FFMA.FTZ R71, R71, UR34, -R123 ;  /* 0x0000002247477c23 */ /* 0x000fc6000801087b */
[----:B------:R-:W1:Y:S01]  /*6450*/  MUFU.EX2 R14, R14 ;  /* 0x0000000e000e7308 */ /* 0x000e620000000800 */
[----:B0-----:R-:W-:-:S07]  /*6460*/  FADD.FTZ R9, R10, R9 ;  /* 0x000000090a097221 */ /* 0x001fce0000010000 */
[----:B------:R-:W0:Y:S01]  /*6470*/  MUFU.EX2 R16, R16 ;  /* 0x0000001000107308 */ /* 0x000e220000000800 */
[----:B--2---:R-:W-:-:S07]  /*6480*/  FADD.FTZ R125, R13, R8 ;  /* 0x000000080d7d7221 */ /* 0x004fce0000010000 */
[----:B------:R-:W2:Y:S01]  /*6490*/  MUFU.EX2 R15, R15 ;  /* 0x0000000f000f7308 */ /* 0x000ea20000000800 */
[----:B-1----:R-:W-:-:S01]  /*64a0*/  FADD.FTZ R8, R14, R9 ;  /* 0x000000090e087221 */ /* 0x002fc20000010000 */
[----:B------:R-:W-:Y:S02]  /*64b0*/  WARPGROUP.DEPBAR.LE gsb0, 0x0 ;  /* 0x00008000000079c5 */ /* 0x000fe40000010000 */
[----:B------:R-:W-:-:S04]  /*64c0*/  WARPGROUP.ARRIVE ;  /* 0x00000000000079c5 */ /* 0x000fc80000000000 */
[----:B------:R-:W1:Y:S01]  /*64d0*/  MUFU.EX2 R17, R17 ;  /* 0x0000001100117308 */ /* 0x000e620000000800 */
[----:B0-----:R-:W-:-:S01]  /*64e0*/  FADD.FTZ R124, R16, R125 ;  /* 0x0000007d107c7221 */ /* 0x001fc20000010000 */
[----:B------:R-:W-:Y:S01]  /*64f0*/  QGMMA.64x64x32.F32.E4M3.E4M3 R24, R140, gdesc[UR8], R24, gsb0 ;  /* 0x00e000088c187df3 */ /* 0x000fe20008000818 */
[----:B------:R-:W-:-:S05]  /*6500*/  UIADD3 UR10, UR6, 0x180, URZ ;  /* 0x00000180060a7890 */ /* 0x000fca000fffe03f */
[----:B------:R-:W0:Y:S01]  /*6510*/  MUFU.EX2 R18, R18 ;  /* 0x0000001200127308 */ /* 0x000e220000000800 */
[----:B------:R-:W-:Y:S01]  /*6520*/  UMOV UR11, 0xc0000010 ;  /* 0xc0000010000b7882 */ /* 0x000fe20000000000 */
[----:B--2---:R-:W-:-:S06]  /*6530*/  FADD.FTZ R9, R15, R8 ;  /* 0x000000080f097221 */ /* 0x004fcc0000010000 */
[----:B------:R-:W2:Y:S01]  /*6540*/  MUFU.EX2 R20, R20 ;  /* 0x0000001400147308 */ /* 0x000ea20000000800 */
[----:B-1----:R-:W-:-:S07]  /*6550*/  FADD.FTZ R125, R17, R124 ;  /* 0x0000007c117d7221 */ /* 0x002fce0000010000 */
[----:B------:R-:W1:Y:S01]  /*6560*/  MUFU.EX2 R19, R19 ;  /* 0x0000001300137308 */ /* 0x000e620000000800 */
[----:B0-----:R-:W-:-:S07]  /*6570*/  FADD.FTZ R8, R18, R9 ;  /* 0x0000000912087221 */ /* 0x001fce0000010000 */
[----:B------:R-:W0:Y:S01]  /*6580*/  MUFU.EX2 R21, R21 ;  /* 0x0000001500157308 */ /* 0x000e220000000800 */
[----:B--2---:R-:W-:-:S07]  /*6590*/  FADD.FTZ R124, R20, R125 ;  /* 0x0000007d147c7221 */ /* 0x004fce0000010000 */
        /* <DEDUP_REMOVED lines=11> */
[----:B--2---:R-:W-:-:S01]  /*6650*/  FADD.FTZ R125, R121, R124 ;  /* 0x0000007c797d7221 */ /* 0x004fc20000010000 */
[----:B------:R-:W-:Y:S02]  /*6660*/  WARPGROUP.DEPBAR.LE gsb0, 0x0 ;  /* 0x00008000000079c5 */ /* 0x000fe40000010000 */
[----:B------:R-:W-:-:S04]  /*6670*/  WARPGROUP.ARRIVE ;  /* 0x00000000000079c5 */ /* 0x000fc80000000000 */
[----:B------:R-:W2:Y:S01]  /*6680*/  MUFU.EX2 R105, R105 ;  /* 0x0000006900697308 */ /* 0x000ea20000000800 */
[----:B-1----:R-:W-:-:S01]  /*6690*/  FADD.FTZ R8, R104, R9 ;  /* 0x0000000968087221 */ /* 0x002fc20000010000 */
[----:B------:R-:W-:Y:S01]  /*66a0*/  QGMMA.64x64x32.F32.E4M3.E4M3 R24, R144, gdesc[UR8], R24, gsb0 ;  /* 0x00e0000890187df3 */ /* 0x000fe20008000818 */
[----:B------:R-:W-:Y:S01]  /*66b0*/  UIADD3 UR10, UR6, 0x200, URZ ;  /* 0x00000200060a7890 */ /* 0x000fe2000fffe03f */
[----:B------:R-:W-:-:S04]  /*66c0*/  UMOV UR11, 0xc0000010 ;  /* 0xc0000010000b7882 */ /* 0x000fc80000000000 */
        /* <DEDUP_REMOVED lines=19> */
[----:B0-----:R-:W-:-:S01]  /*6800*/  FADD.FTZ R9, R113, R8 ;  /* 0x0000000871097221 */ /* 0x001fc20000010000 */
[----:B------:R-:W-:Y:S02]  /*6810*/  WARPGROUP.DEPBAR.LE gsb0, 0x0 ;  /* 0x00008000000079c5 */ /* 0x000fe40000010000 */
[----:B------:R-:W-:-:S04]  /*6820*/  WARPGROUP.ARRIVE ;  /* 0x00000000000079c5 */ /* 0x000fc80000000000 */
[----:B------:R-:W0:Y:S01]  /*6830*/  MUFU.EX2 R118, R118 ;  /* 0x0000007600767308 */ /* 0x000e220000000800 */
[----:B--2---:R-:W-:-:S01]  /*6840*/  FADD.FTZ R125, R115, R124 ;  /* 0x0000007c737d7221 */ /* 0x004fc20000010000 */
[----:B------:R-:W-:Y:S06]  /*6850*/  QGMMA.64x64x32.F32.E4M3.E4M3 R24, R148, gdesc[UR8], R24, gsb0 ;  /* 0x00e0000894187df3 */ /* 0x000fec0008000818 */
        /* <DEDUP_REMOVED lines=19> */
[----:B-1----:R-:W-:-:S01]  /*6990*/  FADD.FTZ R124, R94, R125 ;  /* 0x0000007d5e7c7221 */ /* 0x002fc20000010000 */
[----:B------:R-:W-:-:S06]  /*69a0*/  WARPGROUP.DEPBAR.LE gsb0, 0x0 ;  /* 0x00008000000079c5 */ /* 0x000fcc0000010000 */
        /* <DEDUP_REMOVED lines=50> */
[----:B------:R-:W-:-:S05]  /*6cd0*/  IMAD.U32 R8, RZ, RZ, UR35 ;  /* 0x00000023ff087e24 */ /* 0x000fca000f8e00ff */
[----:B------:R-:W-:Y:S01]  /*6ce0*/  @!P1 IADD3 R8, R8, 0x12440, RZ ;  /* 0x0001244008089810 */ /* 0x000fe20007ffe0ff */
[----:B------:R-:W0:Y:S01]  /*6cf0*/  MUFU.EX2 R58, R58 ;  /* 0x0000003a003a7308 */ /* 0x000e220000000800 */
[----:B--2---:R-:W-:-:S02]  /*6d00*/  FADD.FTZ R125, R87, R124 ;  /* 0x0000007c577d7221 */ /* 0x004fc40000010000 */
[----:B------:R-:W-:-:S04]  /*6d10*/  @!P1 PRMT R8, RZ, 0x654, R8 ;  /* 0x00000654ff089816 */ /* 0x000fc80000000008 */
[----:B------:R2:W-:Y:S01]  /*6d20*/  @!P1 SYNCS.ARRIVE.TRANS64.RED.A1T0 RZ, [R8+URZ], RZ ;  /* 0x000000ff08ff99a7 */ /* 0x0005e2000810043f */
[----:B------:R-:W3:Y:S01]  /*6d30*/  MUFU.EX2 R57, R57 ;  /* 0x0000003900397308 */ /* 0x000ee20000000800 */
[----:B-1----:R-:W-:-:S07]  /*6d40*/  FADD.FTZ R124, R56, R9 ;  /* 0x00000009387c7221 */ /* 0x002fce0000010000 */
[----:B------:R-:W1:Y:S01]  /*6d50*/  MUFU.EX2 R59, R59 ;  /* 0x0000003b003b7308 */ /* 0x000e620000000800 */
[----:B0-----:R-:W-:-:S07]  /*6d60*/  FADD.FTZ R126, R58, R125 ;  /* 0x0000007d3a7e7221 */ /* 0x001fce0000010000 */
[----:B------:R-:W0:Y:S01]  /*6d70*/  MUFU.EX2 R60, R60 ;  /* 0x0000003c003c7308 */ /* 0x000e220000000800 */
[----:B---3--:R-:W-:-:S07]  /*6d80*/  FADD.FTZ R9, R57, R124 ;  /* 0x0000007c39097221 */ /* 0x008fce0000010000 */
[----:B------:R-:W3:Y:S01]  /*6d90*/  MUFU.EX2 R62, R62 ;  /* 0x0000003e003e7308 */ /* 0x000ee20000000800 */
[----:B-1----:R-:W-:-:S07]  /*6da0*/  FADD.FTZ R125, R59, R126 ;  /* 0x0000007e3b7d7221 */ /* 0x002fce0000010000 */
[----:B------:R-:W1:Y:S01]  /*6db0*/  MUFU.EX2 R61, R61 ;  /* 0x0000003d003d7308 */ /* 0x000e620000000800 */
[----:B0-----:R-:W-:-:S07]  /*6dc0*/  FADD.FTZ R124, R60, R9 ;  /* 0x000000093c7c7221 */ /* 0x001fce0000010000 */
[----:B------:R-:W0:Y:S01]  /*6dd0*/  MUFU.EX2 R63, R63 ;  /* 0x0000003f003f7308 */ /* 0x000e220000000800 */
[----:B---3--:R-:W-:-:S07]  /*6de0*/  FADD.FTZ R126, R62, R125 ;  /* 0x0000007d3e7e7221 */ /* 0x008fce0000010000 */
        /* <DEDUP_REMOVED lines=16> */
[----:B--2---:R-:W-:-:S03]  /*6ef0*/  FADD.FTZ R9, R69, R8 ;  /* 0x0000000845097221 */ /* 0x004fc60000010000 */
[----:B-1----:R-:W-:Y:S01]  /*6f00*/  FADD.FTZ R8, R71, R123 ;  /* 0x0000007b47087221 */ /* 0x002fe20000010000 */
[----:B------:R-:W-:Y:S06]  /*6f10*/  @!P0 BRA `(.L_x_28) ;  /* 0x0000000000048947 */ /* 0x000fec0003800000 */
[----:B------:R-:W-:Y:S01]  /*6f20*/  BPT.TRAP 0x1 ;  /* 0x000000040000795c */ /* 0x000fe20000300000 */
.L_x_28:
[----:B------:R-:W-:Y:S01]  /*6f30*/  UISETP.GT.AND UP0, UPT, UR33, UR37, UPT ;  /* 0x000000252100728c */ /* 0x000fe2000bf04270 */
[----:B------:R-:W-:Y:S01]  /*6f40*/  F2FP.SATFINITE.E4M3.F32.PACK_AB_MERGE_C R14, R15, R14, RZ ;  /* 0x0000000e0f0e723e */ /* 0x000fe200048070ff */
[----:B------:R-:W-:Y:S01]  /*6f50*/  UIADD3 UR5, UR12, 0x12460, URZ ;  /* 0x000124600c057890 */ /* 0x000fe2000fffe03f */
[----:B------:R-:W-:Y:S01]  /*6f60*/  F2FP.SATFINITE.E4M3.F32.PACK_AB_MERGE_C R16, R17, R16, RZ ;  /* 0x000000101110723e */ /* 0x000fe200048070ff */
[----:B------:R-:W-:Y:S01]  /*6f70*/  UIADD3 UR33, UR33, -0x1, URZ ;  /* 0xffffffff21217890 */ /* 0x000fe2000fffe03f */
[----:B------:R-:W-:Y:S01]  /*6f80*/  F2FP.SATFINITE.E4M3.F32.PACK_AB_MERGE_C R22, R23, R22, RZ ;  /* 0x000000161716723e */ /* 0x000fe200048070ff */
[----:B------:R-:W-:Y:S01]  /*6f90*/  UPRMT UR5, UR7, 0x654, UR5 ;  /* 0x0000065407057896 */ /* 0x000fe20008000005 */
[----:B------:R-:W-:Y:S01]  /*6fa0*/  PLOP3.LUT P2, PT, PT, PT, UP0, 0x80, 0x0 ;  /* 0x000000000000781c */ /* 0x000fe20003f4f008 */
[----:B------:R-:W-:Y:S01]  /*6fb0*/  FMUL.FTZ R24, R24, R6 ;  /* 0x0000000618187220 */ /* 0x000fe20000410000 */
[----:B------:R-:W-:Y:S01]  /*6fc0*/  F2FP.SATFINITE.E4M3.F32.PACK_AB_MERGE_C R120, R121, R120, RZ ;  /* 0x000000787978723e */ /* 0x000fe200048070ff */
[----:B------:R-:W-:Y:S01]  /*6fd0*/  FMUL.FTZ R25, R25, R6 ;  /* 0x0000000619197220 */ /* 0x000fe20000410000 */
[----:B------:R-:W-:Y:S01]  /*6fe0*/  F2FP.SATFINITE.E4M3.F32.PACK_AB_MERGE_C R108, R109, R108, RZ ;  /* 0x0000006c6d6c723e */ /* 0x000fe200048070ff */
[----:B------:R-:W-:Y:S01]  /*6ff0*/  FMUL.FTZ R28, R28, R6 ;  /* 0x000000061c1c7220 */ /* 0x000fe20000410000 */
[----:B------:R-:W-:Y:S01]  /*7000*/  F2FP.SATFINITE.E4M3.F32.PACK_AB_MERGE_C R110, R111, R110, RZ ;  /* 0x0000006e6f6e723e */ /* 0x000fe200048070ff */
[----:B------:R-:W-:Y:S01]  /*7010*/  FMUL.FTZ R29, R29, R6 ;  /* 0x000000061d1d7220 */ /* 0x000fe20000410000 */
[----:B------:R-:W-:Y:S01]  /*7020*/  F2FP.SATFINITE.E4M3.F32.PACK_AB_MERGE_C R116, R117, R116, RZ ;  /* 0x000000747574723e */ /* 0x000fe200048070ff */
[----:B------:R-:W-:Y:S01]  /*7030*/  SYNCS.ARRIVE.TRANS64.RED.A1T0 RZ, [UR5], RZ ;  /* 0x000000ffffff79a7 */ /* 0x000fe20008100405 */
[----:B------:R-:W-:Y:S01]  /*7040*/  F2FP.SATFINITE.E4M3.F32.PACK_AB_MERGE_C R118, R119, R118, RZ ;  /* 0x000000767776723e */ /* 0x000fe200048070ff */
[----:B------:R-:W-:Y:S01]  /*7050*/  UMOV UR5, UR4 ;  /* 0x0000000400057c82 */ /* 0x000fe20008000000 */
[----:B------:R-:W-:Y:S01]  /*7060*/  F2FP.SATFINITE.E4M3.F32.PACK_AB_MERGE_C R92, R93, R92, RZ ;  /* 0x0000005c5d5c723e */ /* 0x000fe200048070ff */
        /* <DEDUP_REMOVED lines=23> */
[----:B------:R-:W-:Y:S01]  /*71e0*/  R2UR UR6, R2 ;  /* 0x00000000020672ca */ /* 0x000fe200000e0000 */
[-C--:B------:R-:W-:Y:S01]  /*71f0*/  FMUL.FTZ R26, R26, R7.reuse ;  /* 0x000000071a1a7220 */ /* 0x080fe20000410000 */
        /* <DEDUP_REMOVED lines=14> */
[----:B------:R-:W-:Y:S01]  /*72e0*/  FMUL.FTZ R55, R55, R7 ;  /* 0x0000000737377220 */ /* 0x000fe20000410000 */
[----:B------:R-:W-:Y:S01]  /*72f0*/  F2FP.SATFINITE.E4M3.F32.PACK_AB_MERGE_C R152, R10, R11, R14 ;  /* 0x0000000b0a98723e */ /* 0x000fe2000480700e */
[----:B------:R-:W-:Y:S01]  /*7300*/  IMAD.MOV.U32 R7, RZ, RZ, R122 ;  /* 0x000000ffff077224 */ /* 0x000fe200078e007a */
[----:B------:R-:W-:Y:S01]  /*7310*/  F2FP.SATFINITE.E4M3.F32.PACK_AB_MERGE_C R153, R13, R12, R16 ;  /* 0x0000000c0d99723e */ /* 0x000fe20004807010 */
[----:B------:R-:W-:Y:S01]  /*7320*/  IMAD.MOV.U32 R6, RZ, RZ, R3 ;  /* 0x000000ffff067224 */ /* 0x000fe200078e0003 */
[----:B------:R-:W-:-:S02]  /*7330*/  F2FP.SATFINITE.E4M3.F32.PACK_AB_MERGE_C R154, R19, R18, R22 ;  /* 0x00000012139a723e */ /* 0x000fc40004807016 */
[----:B------:R-:W-:Y:S02]  /*7340*/  F2FP.SATFINITE.E4M3.F32.PACK_AB_MERGE_C R155, R21, R20, R120 ;  /* 0x00000014159b723e */ /* 0x000fe40004807078 */
[----:B------:R-:W-:Y:S02]  /*7350*/  F2FP.SATFINITE.E4M3.F32.PACK_AB_MERGE_C R136, R105, R104, R108 ;  /* 0x000000686988723e */ /* 0x000fe4000480706c */
[----:B------:R-:W-:Y:S02]  /*7360*/  F2FP.SATFINITE.E4M3.F32.PACK_AB_MERGE_C R137, R107, R106, R110 ;  /* 0x0000006a6b89723e */ /* 0x000fe4000480706e */
[----:B------:R-:W-:Y:S02]  /*7370*/  F2FP.SATFINITE.E4M3.F32.PACK_AB_MERGE_C R138, R113, R112, R116 ;  /* 0x00000070718a723e */ /* 0x000fe40004807074 */
[----:B------:R-:W-:Y:S02]  /*7380*/  F2FP.SATFINITE.E4M3.F32.PACK_AB_MERGE_C R139, R115, R114, R118 ;  /* 0x00000072738b723e */ /* 0x000fe40004807076 */
        /* <DEDUP_REMOVED lines=11> */
[----:B------:R-:W-:Y:S01]  /*7440*/  F2FP.SATFINITE.E4M3.F32.PACK_AB_MERGE_C R151, R67, R66, R70 ;  /* 0x000000424397723e */ /* 0x000fe20004807046 */
[----:B------:R-:W-:Y:S06]  /*7450*/  @P2 BRA `(.L_x_29) ;  /* 0xffffffd000dc2947 */ /* 0x000fec000383ffff */
.L_x_19:
[----:B------:R-:W-:Y:S06]  /*7460*/  BAR.ARV 0x8, 0x200 ;  /* 0x0208000000007b1d */ /* 0x000fec0000002000 */
[----:B------:R-:W-:Y:S05]  /*7470*/  @!P0 BRA `(.L_x_30) ;  /* 0x0000000000048947 */ /* 0x000fea0003800000 */
[----:B------:R-:W-:Y:S01]  /*7480*/  BPT.TRAP 0x1 ;  /* 0x000000040000795c */ /* 0x000fe20000300000 */
.L_x_30:
[----:B------:R-:W-:Y:S01]  /*7490*/  R2UR UR16, R2 ;  /* 0x00000000021072ca */ /* 0x000fe200000e0000 */
[----:B------:R-:W-:-:S05]  /*74a0*/  IMAD.U32 R0, RZ, RZ, UR4 ;  /* 0x00000004ff007e24 */ /* 0x000fca000f8e00ff */
[----:B------:R-:W-:-:S07]  /*74b0*/  SHF.L.U32 R0, R0, 0x1f, RZ ;  /* 0x0000001f00007819 */ /* 0x000fce00000006ff */
[----:B------:R-:W-:-:S09]  /*74c0*/  ULEA UR16, UR16, UR38, 0x3 ;  /* 0x0000002610107291 */ /* 0x000fd2000f8e183f */
[----:B------:R0:W1:Y:S01]  /*74d0*/  SYNCS.PHASECHK.TRANS64.TRYWAIT P1, [UR16+0x12450], R0 ;  /* 0x01245000ff0075a7 */ /* 0x0000620008020150 */
[----:B------:R-:W-:Y:S05]  /*74e0*/  @!P0 BRA `(.L_x_31) ;  /* 0x0000000000048947 */ /* 0x000fea0003800000 */
[----:B------:R-:W-:Y:S01]  /*74f0*/  BPT.TRAP 0x1 ;  /* 0x000000040000795c */ /* 0x000fe20000300000 */
.L_x_31:
[----:B-1----:R-:W-:Y:S05]  /*7500*/  @P1 BRA `(.L_x_32) ;  /* 0x0000000000081947 */ /* 0x002fea0003800000 */
[----:B------:R-:W1:Y:S02]  /*7510*/  SYNCS.PHASECHK.TRANS64.TRYWAIT P1, [UR16+0x12450], R0 ;  /* 0x01245000ff0075a7 */ /* 0x000e640008020150 */
[----:B-1----:R-:W-:Y:S05]  /*7520*/  @!P1 BRA `(.L_x_33) ;  /* 0x0000005000789947 */ /* 0x002fea0003800000 */
.L_x_32:
[----:B------:R-:W-:Y:S01]  /*7530*/  ULDC.64 UR10, c[0x0][0x9a0] ;  /* 0x00026800000a7ab9 */ /* 0x000fe20000000a00 */
[----:B------:R-:W-:Y:S01]  /*7540*/  UIADD3 UR38, UR38, 0x200, URZ ;  /* 0x0000020026267890 */ /* 0x000fe2000fffe03f */
[----:B------:R-:W-:Y:S01]  /*7550*/  R2UR UR15, R2 ;  /* 0x00000000020f72ca */ /* 0x000fe200000e0000 */
[----:B------:R-:W-:Y:S01]  /*7560*/  UISETP.NE.U32.AND UP0, UPT, UR10, URZ, UPT ;  /* 0x0000003f0a00728c */ /* 0x000fe2000bf05070 */
[----:B------:R-:W-:Y:S01]  /*7570*/  WARPGROUP.ARRIVE ;  /* 0x00000000000079c5 */ /* 0x000fe20000000000 */
[----:B------:R-:W-:Y:S01]  /*7580*/  USHF.R.U32.HI UR38, URZ, 0x4, UR38 ;  /* 0x000000043f267899 */ /* 0x000fe20008011626 */
[----:B------:R-:W-:Y:S01]  /*7590*/  IMAD.MOV.U32 R6, RZ, RZ, 0x3f800000 ;  /* 0x3f800000ff067424 */ /* 0x000fe200078e00ff */
[----:B------:R-:W-:Y:S02]  /*75a0*/  UISETP.NE.AND.EX UP0, UPT, UR11, URZ, UPT, UP0 ;  /* 0x0000003f0b00728c */ /* 0x000fe4000bf05300 */
[----:B------:R-:W-:-:S04]  /*75b0*/  ULOP3.LUT UR38, UR38, 0x3fff, URZ, 0xc0, !UPT ;  /* 0x00003fff26267892 */ /* 0x000fc8000f8ec03f */
[----:B------:R-:W-:Y:S01]  /*75c0*/  ULOP3.LUT UR38, UR38, 0x10000, URZ, 0xfc, !UPT ;  /* 0x0001000026267892 */ /* 0x000fe2000f8efc3f */
[----:B------:R-:W-:-:S04]  /*75d0*/  PLOP3.LUT P1, PT, PT, PT, UP0, 0x80, 0x0 ;  /* 0x000000000000781c */ /* 0x000fc80003f2f008 */
[----:B------:R-:W-:Y:S01]  /*75e0*/  @UP0 ULDC.64 UR8, c[0x0][0x9c8] ;  /* 0x0002720000080ab9 */ /* 0x000fe20000000a00 */
[----:B------:R-:W-:Y:S02]  /*75f0*/  @UP0 USHF.R.S32.HI UR14, URZ, 0x1f, UR36 ;  /* 0x0000001f3f0e0899 */ /* 0x000fe40008011424 */
[----:B------:R-:W-:Y:S02]  /*7600*/  @UP0 UIMAD UR6, UR40, UR8, URZ ;  /* 0x00000008280602a4 */ /* 0x000fe4000f8e023f */
[----:B------:R-:W-:Y:S02]  /*7610*/  @UP0 UIMAD.WIDE.U32 UR4, UR39, UR8, URZ ;  /* 0x00000008270402a5 */ /* 0x000fe4000f8e003f */
[----:B------:R-:W-:Y:S02]  /*7620*/  @UP0 UIMAD UR8, UR39, UR9, UR6 ;  /* 0x00000009270802a4 */ /* 0x000fe4000f8e0206 */
[----:B------:R-:W-:Y:S01]  /*7630*/  UIMAD UR6, UR15, 0x280, UR38 ;  /* 0x000002800f0678a4 */ /* 0x000fe2000f8e0226 */
[----:B------:R-:W-:-:S02]  /*7640*/  @UP0 ULDC.64 UR12, c[0x0][0x9d0] ;  /* 0x00027400000c0ab9 */ /* 0x000fc40000000a00 */
[----:B------:R-:W-:Y:S01]  /*7650*/  UMOV UR15, 0xc0000010 ;  /* 0xc0000010000f7882 */ /* 0x000fe20000000000 */
[----:B------:R-:W-:Y:S02]  /*7660*/  @UP0 UIMAD UR9, UR14, UR12, URZ ;  /* 0x0000000c0e0902a4 */ /* 0x000fe4000f8e023f */
[----:B------:R-:W-:Y:S01]  /*7670*/  @UP0 UIADD3 UR5, UR5, UR8, URZ ;  /* 0x0000000805050290 */ /* 0x000fe2000fffe03f */
[----:B------:R-:W-:Y:S01]  /*7680*/  UMOV UR14, UR6 ;  /* 0x00000006000e7c82 */ /* 0x000fe20008000000 */
[----:B------:R-:W-:Y:S02]  /*7690*/  @UP0 UIMAD UR9, UR36, UR13, UR9 ;  /* 0x0000000d240902a4 */ /* 0x000fe4000f8e0209 */
[----:B------:R-:W-:Y:S01]  /*76a0*/  QGMMA.64x64x32.F32.E4M3.E4M3 R24, R152, gdesc[UR12], R24, gsb0 ;  /* 0x00e0000c98187df3 */ /* 0x000fe20008000818 */
[----:B------:R-:W-:-:S04]  /*76b0*/  @UP0 UIMAD.WIDE.U32 UR4, UR36, UR12, UR4 ;  /* 0x0000000c240402a5 */ /* 0x000fc8000f8e0004 */
[----:B------:R-:W-:Y:S02]  /*76c0*/  @UP0 UIADD3 UR5, UR5, UR9, URZ ;  /* 0x0000000905050290 */ /* 0x000fe4000fffe03f */
[----:B------:R-:W-:-:S04]  /*76d0*/  @UP0 ULEA UR8, UP1, UR4, UR10, 0x2 ;  /* 0x0000000a04080291 */ /* 0x000fc8000f82103f */
[----:B------:R-:W-:Y:S02]  /*76e0*/  @UP0 ULEA.HI.X UR9, UR4, UR11, UR5, 0x2, UP1 ;  /* 0x0000000b04090291 */ /* 0x000fe400088f1405 */
[----:B------:R-:W-:-:S04]  /*76f0*/  MOV R4, UR8 ;  /* 0x0000000800047c02 */ /* 0x000fc80008000f00 */
[----:B-1----:R-:W-:Y:S01]  /*7700*/  IMAD.U32 R5, RZ, RZ, UR9 ;  /* 0x00000009ff057e24 */ /* 0x002fe2000f8e00ff */
[----:B------:R-:W-:-:S04]  /*7710*/  UIADD3 UR4, UR6, 0x80, URZ ;  /* 0x0000008006047890 */ /* 0x000fc8000fffe03f */
[----:B------:R1:W2:Y:S01]  /*7720*/  @P1 LDG.E R6, desc[UR42][R4.64] ;  /* 0x0000002a04061981 */ /* 0x0002a2000c1e1900 */
[----:B------:R-:W-:Y:S02]  /*7730*/  UMOV UR11, 0xc0000010 ;  /* 0xc0000010000b7882 */ /* 0x000fe40000000000 */
[----:B------:R-:W-:Y:S01]  /*7740*/  UMOV UR10, UR4 ;  /* 0x00000004000a7c82 */ /* 0x000fe20008000000 */
[----:B------:R-:W-:Y:S02]  /*7750*/  WARPGROUP.DEPBAR.LE gsb0, 0x0 ;  /* 0x00008000000079c5 */ /* 0x000fe40000010000 */
[----:B------:R-:W-:-:S06]  /*7760*/  WARPGROUP.ARRIVE ;  /* 0x00000000000079c5 */ /* 0x000fcc0000000000 */
[----:B------:R-:W-:Y:S01]  /*7770*/  QGMMA.64x64x32.F32.E4M3.E4M3 R24, R136, gdesc[UR8], R24, gsb0 ;  /* 0x00e0000888187df3 */ /* 0x000fe20008000818 */
[----:B------:R-:W-:Y:S01]  /*7780*/  UIADD3 UR4, UR6, 0x100, URZ ;  /* 0x0000010006047890 */ /* 0x000fe2000fffe03f */
[----:B------:R-:W-:-:S06]  /*7790*/  UMOV UR11, 0xc0000010 ;  /* 0xc0000010000b7882 */ /* 0x000fcc0000000000 */
[----:B------:R-:W-:Y:S01]  /*77a0*/  UMOV UR10, UR4 ;  /* 0x00000004000a7c82 */ /* 0x000fe20008000000 */
[----:B------:R-:W-:Y:S02]  /*77b0*/  WARPGROUP.DEPBAR.LE gsb0, 0x0 ;  /* 0x00008000000079c5 */ /* 0x000fe40000010000 */
[----:B------:R-:W-:-:S06]  /*77c0*/  WARPGROUP.ARRIVE ;  /* 0x00000000000079c5 */ /* 0x000fcc0000000000 */
[----:B------:R-:W-:Y:S01]  /*77d0*/  QGMMA.64x64x32.F32.E4M3.E4M3 R24, R140, gdesc[UR8], R24, gsb0 ;  /* 0x00e000088c187df3 */ /* 0x000fe20008000818 */
[----:B------:R-:W-:Y:S01]  /*77e0*/  UIADD3 UR4, UR6, 0x180, URZ ;  /* 0x0000018006047890 */ /* 0x000fe2000fffe03f */
[----:B------:R-:W-:-:S06]  /*77f0*/  UMOV UR11, 0xc0000010 ;  /* 0xc0000010000b7882 */ /* 0x000fcc0000000000 */
[----:B------:R-:W-:Y:S01]  /*7800*/  UMOV UR10, UR4 ;  /* 0x00000004000a7c82 */ /* 0x000fe20008000000 */
[----:B0-----:R-:W0:Y:S04]  /*7810*/  SHFL.BFLY PT, R0, R9, 0x2, 0x1f ;  /* 0x0c401f0009007f89 */ /* 0x001e2800000e0000 */
[----:B------:R-:W3:Y:S01]  /*7820*/  SHFL.BFLY PT, R7, R8, 0x2, 0x1f ;  /* 0x0c401f0008077f89 */ /* 0x000ee200000e0000 */
[----:B------:R-:W-:Y:S02]  /*7830*/  WARPGROUP.DEPBAR.LE gsb0, 0x0 ;  /* 0x00008000000079c5 */ /* 0x000fe40000010000 */
[----:B------:R-:W-:-:S06]  /*7840*/  WARPGROUP.ARRIVE ;  /* 0x00000000000079c5 */ /* 0x000fcc0000000000 */
[----:B------:R-:W-:Y:S01]  /*7850*/  QGMMA.64x64x32.F32.E4M3.E4M3 R24, R144, gdesc[UR8], R24, gsb0 ;  /* 0x00e0000890187df3 */ /* 0x000fe20008000818 */
[----:B0-----:R-:W-:Y:S01]  /*7860*/  FADD.FTZ R0, R0, R9 ;  /* 0x0000000900007221 */ /* 0x001fe20000010000 */
[----:B------:R-:W-:Y:S01]  /*7870*/  UIADD3 UR6, UR6, 0x200, URZ ;  /* 0x0000020006067890 */ /* 0x000fe2000fffe03f */
[----:B---3--:R-:W-:Y:S01]  /*7880*/  FADD.FTZ R7, R7, R8 ;  /* 0x0000000807077221 */ /* 0x008fe20000010000 */
[----:B------:R-:W-:Y:S02]  /*7890*/  UMOV UR11, 0xc0000010 ;  /* 0xc0000010000b7882 */ /* 0x000fe40000000000 */
[----:B-1----:R-:W0:Y:S03]  /*78a0*/  SHFL.BFLY PT, R5, R0, 0x1, 0x1f ;  /* 0x0c201f0000057f89 */ /* 0x002e2600000e0000 */
[----:B------:R-:W-:Y:S01]  /*78b0*/  UMOV UR10, UR6 ;  /* 0x00000006000a7c82 */ /* 0x000fe20008000000 */
[----:B------:R-:W1:Y:S01]  /*78c0*/  SHFL.BFLY PT, R2, R7, 0x1, 0x1f ;  /* 0x0c201f0007027f89 */ /* 0x000e6200000e0000 */
[----:B0-----:R-:W-:Y:S01]  /*78d0*/  FADD.FTZ R4, R0, R5 ;  /* 0x0000000500047221 */ /* 0x001fe20000010000 */
[----:B-1----:R-:W-:-:S04]  /*78e0*/  FADD.FTZ R10, R7, R2 ;  /* 0x00000002070a7221 */ /* 0x002fc80000010000 */
[C---:B------:R-:W-:Y:S01]  /*78f0*/  FSETP.NE.FTZ.AND P1, PT, R4.reuse, RZ, PT ;  /* 0x000000ff0400720b */ /* 0x040fe20003f35000 */
[----:B------:R-:W-:Y:S01]  /*7900*/  FMUL.FTZ R11, R4, 0.00390625 ;  /* 0x3b800000040b7820 */ /* 0x000fe20000410000 */
[----:B------:R-:W-:Y:S01]  /*7910*/  FMUL.FTZ R8, R10, 0.00390625 ;  /* 0x3b8000000a087820 */ /* 0x000fe20000410000 */
[----:B------:R-:W-:Y:S01]  /*7920*/  IMAD.MOV.U32 R5, RZ, RZ, RZ ;  /* 0x000000ffff057224 */ /* 0x000fe200078e00ff */
[----:B------:R-:W-:Y:S02]  /*7930*/  WARPGROUP.DEPBAR.LE gsb0, 0x0 ;  /* 0x00008000000079c5 */ /* 0x000fe40000010000 */
[----:B------:R-:W-:-:S06]  /*7940*/  WARPGROUP.ARRIVE ;  /* 0x00000000000079c5 */ /* 0x000fcc0000000000 */
[----:B------:R-:W-:Y:S01]  /*7950*/  QGMMA.64x64x32.F32.E4M3.E4M3 R24, R148, gdesc[UR8], R24, gsb0 ;  /* 0x00e0000894187df3 */ /* 0x000fe20008000818 */
[----:B------:R-:W-:Y:S02]  /*7960*/  FSETP.NE.FTZ.AND P2, PT, R11, RZ, PT ;  /* 0x000000ff0b00720b */ /* 0x000fe40003f55000 */
[----:B------:R-:W-:Y:S01]  /*7970*/  FSETP.NE.FTZ.AND P3, PT, R8, RZ, PT ;  /* 0x000000ff0800720b */ /* 0x000fe20003f75000 */
[----:B------:R-:W-:Y:S01]  /*7980*/  @P1 MUFU.RCP R5, R4 ;  /* 0x0000000400051308 */ /* 0x000fe20000001000 */
[----:B------:R-:W-:Y:S01]  /*7990*/  FSETP.NE.FTZ.AND P1, PT, R10, RZ, PT ;  /* 0x000000ff0a00720b */ /* 0x000fe20003f35000 */
[----:B------:R-:W-:-:S08]  /*79a0*/  IMAD.MOV.U32 R9, RZ, RZ, RZ ;  /* 0x000000ffff097224 */ /* 0x000fd000078e00ff */
[----:B------:R-:W0:Y:S08]  /*79b0*/  @P2 MUFU.LG2 R7, R11 ;  /* 0x0000000b00072308 */ /* 0x000e300000000c00 */
[----:B------:R-:W1:Y:S08]  /*79c0*/  @P3 MUFU.LG2 R8, R8 ;  /* 0x0000000800083308 */ /* 0x000e700000000c00 */
[----:B------:R-:W3:Y:S01]  /*79d0*/  @P1 MUFU.RCP R9, R10 ;  /* 0x0000000a00091308 */ /* 0x000ee20000001000 */
[----:B------:R-:W-:Y:S01]  /*79e0*/  IMAD.U32 R12, RZ, RZ, UR34 ;  /* 0x00000022ff0c7e24 */ /* 0x000fe2000f8e00ff */
[----:B------:R-:W-:Y:S01]  /*79f0*/  MOV R13, UR34 ;  /* 0x00000022000d7c02 */ /* 0x000fe20008000f00 */
[----:B0-----:R-:W-:-:S02]  /*7a00*/  @P2 FMUL.FTZ R7, R7, 0.69314718246459960938 ;  /* 0x3f31721807072820 */ /* 0x001fc40000410000 */
[----:B------:R-:W-:Y:S02]  /*7a10*/  @P2 FMUL.FTZ R4, R12, 0.69314718246459960938 ;  /* 0x3f3172180c042820 */ /* 0x000fe40000410000 */
[----:B------:R-:W-:Y:S01]  /*7a20*/  @P3 FMUL.FTZ R12, R13, 0.69314718246459960938 ;  /* 0x3f3172180d0c3820 */ /* 0x000fe20000410000 */
[----:B-1----:R-:W-:Y:S01]  /*7a30*/  @P3 FMUL.FTZ R11, R8, 0.69314718246459960938 ;  /* 0x3f317218080b3820 */ /* 0x002fe20000410000 */
[----:B------:R-:W-:Y:S02]  /*7a40*/  IMAD.MOV.U32 R0, RZ, RZ, -0x800000 ;  /* 0xff800000ff007424 */ /* 0x000fe400078e00ff */
[----:B------:R-:W-:Y:S01]  /*7a50*/  @P2 FFMA.FTZ R0, R4, R3, R7 ;  /* 0x0000000304002223 */ /* 0x000fe20000010007 */
[----:B------:R-:W-:Y:S02]  /*7a60*/  IMAD.MOV.U32 R2, RZ, RZ, -0x800000 ;  /* 0xff800000ff027424 */ /* 0x000fe400078e00ff */
[----:B------:R-:W-:Y:S01]  /*7a70*/  @P3 FFMA.FTZ R2, R12, R122, R11 ;  /* 0x0000007a0c023223 */ /* 0x000fe2000001000b */
[-C--:B--2---:R-:W-:Y:S01]  /*7a80*/  FMUL.FTZ R5, R5, R6.reuse ;  /* 0x0000000605057220 */ /* 0x084fe20000410000 */
[----:B---3--:R-:W-:Y:S01]  /*7a90*/  FMUL.FTZ R4, R9, R6 ;  /* 0x0000000609047220 */ /* 0x008fe20000410000 */
[----:B------:R-:W-:-:S02]  /*7aa0*/  WARPGROUP.DEPBAR.LE gsb0, 0x0 ;  /* 0x00008000000079c5 */ /* 0x000fc40000010000 */
[----:B------:R-:W-:Y:S05]  /*7ab0*/  @!P0 BRA `(.L_x_34) ;  /* 0x0000000000048947 */ /* 0x000fea0003800000 */
[----:B------:R-:W-:Y:S01]  /*7ac0*/  BPT.TRAP 0x1 ;  /* 0x000000040000795c */ /* 0x000fe20000300000 */
.L_x_34:
[----:B------:R-:W-:Y:S01]  /*7ad0*/  UIADD3 UR4, UR16, 0x12460, URZ ;  /* 0x0001246010047890 */ /* 0x000fe2000fffe03f */
[-C--:B------:R-:W-:Y:S01]  /*7ae0*/  FMUL.FTZ R6, R24, R5.reuse ;  /* 0x0000000518067220 */ /* 0x080fe20000410000 */
[-C--:B------:R-:W-:Y:S01]  /*7af0*/  FMUL.FTZ R8, R29, R5.reuse ;  /* 0x000000051d087220 */ /* 0x080fe20000410000 */
[-C--:B------:R-:W-:Y:S01]  /*7b00*/  FMUL.FTZ R10, R32, R5.reuse ;  /* 0x00000005200a7220 */ /* 0x080fe20000410000 */
[----:B------:R-:W-:Y:S01]  /*7b10*/  UPRMT UR4, UR7, 0x654, UR4 ;  /* 0x0000065407047896 */ /* 0x000fe20008000004 */
        /* <DEDUP_REMOVED lines=8> */
[----:B------:R-:W-:Y:S01]  /*7ba0*/  SYNCS.ARRIVE.TRANS64.RED.A1T0 RZ, [UR4], RZ ;  /* 0x000000ffffff79a7 */ /* 0x000fe20008100404 */
[-C--:B------:R-:W-:Y:S01]  /*7bb0*/  FMUL.FTZ R33, R33, R5.reuse ;  /* 0x0000000521217220 */ /* 0x080fe20000410000 */
[-C--:B------:R-:W-:Y:S01]  /*7bc0*/  FMUL.FTZ R44, R44, R5.reuse ;  /* 0x000000052c2c7220 */ /* 0x080fe20000410000 */
[-C--:B------:R-:W-:Y:S01]  /*7bd0*/  FMUL.FTZ R41, R41, R5.reuse ;  /* 0x0000000529297220 */ /* 0x080fe20000410000 */
[-C--:B------:R-:W-:Y:S01]  /*7be0*/  FMUL.FTZ R52, R52, R5.reuse ;  /* 0x0000000534347220 */ /* 0x080fe20000410000 */
[----:B------:R-:W-:Y:S01]  /*7bf0*/  FMUL.FTZ R49, R49, R5 ;  /* 0x0000000531317220 */ /* 0x000fe20000410000 */
        /* <DEDUP_REMOVED lines=10> */
[----:B------:R-:W-:Y:S01]  /*7ca0*/  PLOP3.LUT P0, PT, PT, PT, PT, 0x8, 0x0 ;  /* 0x000000000000781c */ /* 0x000fe20003f0e170 */
[-C--:B------:R-:W-:Y:S01]  /*7cb0*/  FMUL.FTZ R38, R38, R4.reuse ;  /* 0x0000000426267220 */ /* 0x080fe20000410000 */
[-C--:B------:R-:W-:Y:S01]  /*7cc0*/  FMUL.FTZ R35, R35, R4.reuse ;  /* 0x0000000423237220 */ /* 0x080fe20000410000 */
[-C--:B------:R-:W-:Y:S01]  /*7cd0*/  FMUL.FTZ R46, R46, R4.reuse ;  /* 0x000000042e2e7220 */ /* 0x080fe20000410000 */
[-C--:B------:R-:W-:Y:S01]  /*7ce0*/  FMUL.FTZ R43, R43, R4.reuse ;  /* 0x000000042b2b7220 */ /* 0x080fe20000410000 */
[-C--:B------:R-:W-:Y:S01]  /*7cf0*/  FMUL.FTZ R54, R54, R4.reuse ;  /* 0x0000000436367220 */ /* 0x080fe20000410000 */
[----:B------:R-:W-:-:S07]  /*7d00*/  FMUL.FTZ R51, R51, R4 ;  /* 0x0000000433337220 */ /* 0x000fce0000410000 */
.L_x_12:
[----:B------:R-:W-:Y:S05]  /*7d10*/  @P0 BRA `(.L_x_35) ;  /* 0x00000014006c0947 */ /* 0x000fea0003800000 */
[----:B------:R-:W0:Y:S01]  /*7d20*/  S2R R18, SR_TID.X ;  /* 0x0000000000127919 */ /* 0x000e220000002100 */
[----:B------:R-:W-:Y:S01]  /*7d30*/  ULDC.64 UR4, c[0x4][0x38] ;  /* 0x01000e0000047ab9 */ /* 0x000fe20000000a00 */
[----:B------:R-:W1:Y:S01]  /*7d40*/  LDC R27, c[0x0][0xbe8] ;  /* 0x0002fa00ff1b7b82 */ /* 0x000e620000000800 */
[----:B------:R-:W-:Y:S01]  /*7d50*/  ULDC.64 UR8, c[0x0][0xbd0] ;  /* 0x0002f40000087ab9 */ /* 0x000fe20000000a00 */
[----:B------:R-:W-:Y:S01]  /*7d60*/  USHF.R.S32.HI UR7, URZ, 0x1f, UR36 ;  /* 0x0000001f3f077899 */ /* 0x000fe20008011424 */
[----:B------:R-:W-:Y:S01]  /*7d70*/  ULDC.64 UR10, c[0x0][0xb38] ;  /* 0x0002ce00000a7ab9 */ /* 0x000fe20000000a00 */
[----:B0-----:R-:W-:-:S05]  /*7d80*/  IMAD.SHL.U32 R4, R18, 0x4, RZ ;  /* 0x0000000412047824 */ /* 0x001fca00078e00ff */
[----:B------:R-:W-:Y:S01]  /*7d90*/  LOP3.LUT R4, R4, 0xc, RZ, 0xc0, !PT ;  /* 0x0000000c04047812 */ /* 0x000fe200078ec0ff */
[----:B------:R-:W-:Y:S03]  /*7da0*/  BAR.SYNC.DEFER_BLOCKING 0x1, 0x180 ;  /* 0x0046000000007b1d */ /* 0x000fe60000010000 */
[----:B------:R-:W-:-:S05]  /*7db0*/  IADD3 R4, P0, R4, UR4, RZ ;  /* 0x0000000404047c10 */ /* 0x000fca000ff1e0ff */
[----:B------:R-:W-:-:S05]  /*7dc0*/  IMAD.X R5, RZ, RZ, UR5, P0 ;  /* 0x00000005ff057e24 */ /* 0x000fca00080e06ff */
[----:B------:R0:W2:Y:S01]  /*7dd0*/  LDG.E.CONSTANT R17, desc[UR42][R4.64] ;  /* 0x0000002a04117981 */ /* 0x0000a2000c1e9900 */
[----:B------:R-:W-:Y:S01]  /*7de0*/  LOP3.LUT P0, R16, R18, 0x3, RZ, 0xc0, !PT ;  /* 0x0000000312107812 */ /* 0x000fe2000780c0ff */
[----:B------:R-:W-:Y:S01]  /*7df0*/  UIMAD.WIDE.U32 UR4, UR36, UR8, URZ ;  /* 0x00000008240472a5 */ /* 0x000fe2000f8e003f */
[----:B-1----:R-:W-:Y:S01]  /*7e00*/  ISETP.NE.AND P2, PT, R27, 0x1, PT ;  /* 0x000000011b00780c */ /* 0x002fe20003f45270 */
[----:B------:R-:W-:Y:S01]  /*7e10*/  UIMAD UR6, UR7, UR8, URZ ;  /* 0x00000008070672a4 */ /* 0x000fe2000f8e023f */
[----:B------:R-:W-:Y:S01]  /*7e20*/  ISETP.EQ.OR P0, PT, R16, 0x3, !P0 ;  /* 0x000000031000780c */ /* 0x000fe20004702670 */
[----:B------:R-:W-:Y:S01]  /*7e30*/  UIMAD UR8, UR7, UR10, URZ ;  /* 0x0000000a070872a4 */ /* 0x000fe2000f8e023f */
[----:B------:R-:W-:Y:S01]  /*7e40*/  IADD3 R45, RZ, -UR36, RZ ;  /* 0x80000024ff2d7c10 */ /* 0x000fe2000fffe0ff */
[----:B------:R-:W-:Y:S01]  /*7e50*/  IMAD.U32 R22, RZ, RZ, UR4 ;  /* 0x00000004ff167e24 */ /* 0x000fe2000f8e00ff */
[----:B------:R-:W-:Y:S01]  /*7e60*/  SEL R86, R6, R7, P0 ;  /* 0x0000000706567207 */ /* 0x000fe20000000000 */
[----:B------:R-:W-:Y:S01]  /*7e70*/  UIMAD UR9, UR36, UR9, UR6 ;  /* 0x00000009240972a4 */ /* 0x000fe2000f8e0206 */
[----:B------:R-:W-:Y:S01]  /*7e80*/  SEL R82, R7, R6, P0 ;  /* 0x0000000607527207 */ /* 0x000fe20000000000 */
[----:B------:R-:W-:Y:S01]  /*7e90*/  IMAD.U32 R23, RZ, RZ, UR5 ;  /* 0x00000005ff177e24 */ /* 0x000fe2000f8e00ff */
[----:B------:R-:W-:Y:S01]  /*7ea0*/  IADD3 R7, R18, -0x80, RZ ;  /* 0xffffff8012077810 */ /* 0x000fe20007ffe0ff */
[----:B------:R-:W1:Y:S01]  /*7eb0*/  S2UR UR4, SR_CTAID.Y ;  /* 0x00000000000479c3 */ /* 0x000e620000002600 */
[----:B------:R-:W-:Y:S01]  /*7ec0*/  SEL R88, R3, R8, P0 ;  /* 0x0000000803587207 */ /* 0x000fe20000000000 */
[----:B------:R-:W-:Y:S01]  /*7ed0*/  UIADD3 UR9, UR5, UR9, URZ ;  /* 0x0000000905097290 */ /* 0x000fe2000fffe03f */
[----:B------:R-:W-:Y:S01]  /*7ee0*/  SHF.R.S32.HI R6, RZ, 0x1f, R7 ;  /* 0x0000001fff067819 */ /* 0x000fe20000011407 */
[----:B------:R-:W-:Y:S01]  /*7ef0*/  UIMAD.WIDE.U32 UR6, UR36, UR10, URZ ;  /* 0x0000000a240672a5 */ /* 0x000fe2000f8e003f */
[----:B------:R-:W-:Y:S01]  /*7f00*/  SEL R84, R8, R3, P0 ;  /* 0x0000000308547207 */ /* 0x000fe20000000000 */
[----:B------:R-:W-:Y:S01]  /*7f10*/  UIMAD UR8, UR36, UR11, UR8 ;  /* 0x0000000b240872a4 */ /* 0x000fe2000f8e0208 */
[----:B------:R-:W-:Y:S01]  /*7f20*/  LEA.HI R8, R6, R7, RZ, 0x7 ;  /* 0x0000000706087211 */ /* 0x000fe200078f38ff */
[----:B------:R-:W3:Y:S01]  /*7f30*/  @P2 LDC R37, c[0x0][0xbec] ;  /* 0x0002fb00ff252b82 */ /* 0x000ee20000000800 */
[----:B------:R-:W-:Y:S01]  /*7f40*/  SEL R16, R26, R9, P0 ;  /* 0x000000091a107207 */ /* 0x000fe20000000000 */
[----:B------:R-:W-:Y:S01]  /*7f50*/  IMAD.U32 R23, RZ, RZ, UR9 ;  /* 0x00000009ff177e24 */ /* 0x000fe2000f8e00ff */
[----:B0-----:R-:W-:Y:S01]  /*7f60*/  LOP3.LUT R4, R8, 0xffffff80, RZ, 0xc0, !PT ;  /* 0xffffff8008047812 */ /* 0x001fe200078ec0ff */
[----:B------:R-:W-:Y:S01]  /*7f70*/  UIADD3 UR8, UR7, UR8, URZ ;  /* 0x0000000807087290 */ /* 0x000fe2000fffe03f */
[----:B------:R-:W-:Y:S01]  /*7f80*/  SEL R58, R9, R26, P0 ;  /* 0x0000001a093a7207 */ /* 0x000fe20000000000 */
[----:B------:R-:W-:Y:S01]  /*7f90*/  BSSY B0, `(.L_x_36) ;  /* 0x00000ef000007945 */ /* 0x000fe20003800000 */
[----:B------:R-:W-:Y:S01]  /*7fa0*/  SEL R80, R36, R11, P0 ;  /* 0x0000000b24507207 */ /* 0x000fe20000000000 */
[----:B------:R-:W-:Y:S01]  /*7fb0*/  IMAD.IADD R28, R7, 0x1, -R4 ;  /* 0x00000001071c7824 */ /* 0x000fe200078e0a04 */
[----:B------:R-:W-:-:S02]  /*7fc0*/  SEL R76, R11, R36, P0 ;  /* 0x000000240b4c7207 */ /* 0x000fc40000000000 */
[----:B------:R-:W-:Y:S01]  /*7fd0*/  LEA.HI R5, R6, R7, RZ, 0x2 ;  /* 0x0000000706057211 */ /* 0x000fe200078f10ff */
[----:B------:R-:W0:Y:S01]  /*7fe0*/  S2R R36, SR_CTAID.X ;  /* 0x0000000000247919 */ /* 0x000e220000002500 */
[----:B------:R-:W-:Y:S02]  /*7ff0*/  SHF.R.S32.HI R9, RZ, 0x1f, R28 ;  /* 0x0000001fff097819 */ /* 0x000fe4000001141c */
[----:B------:R-:W-:Y:S02]  /*8000*/  LOP3.LUT R6, R5, 0xfffffffc, RZ, 0xc0, !PT ;  /* 0xfffffffc05067812 */ /* 0x000fe400078ec0ff */
[----:B------:R-:W-:Y:S02]  /*8010*/  LEA.HI R11, R9, R28, RZ, 0x2 ;  /* 0x0000001c090b7211 */ /* 0x000fe400078f10ff */
[----:B------:R-:W-:Y:S01]  /*8020*/  SHF.R.S32.HI R8, RZ, 0x7, R8 ;  /* 0x00000007ff087819 */ /* 0x000fe20000011408 */
[----:B------:R-:W-:Y:S01]  /*8030*/  IMAD.IADD R7, R7, 0x1, -R6 ;  /* 0x0000000107077824 */ /* 0x000fe200078e0a06 */
[----:B------:R-:W-:-:S02]  /*8040*/  SHF.R.S32.HI R4, RZ, 0x2, R11 ;  /* 0x00000002ff047819 */ /* 0x000fc4000001140b */
[----:B------:R-:W-:Y:S02]  /*8050*/  SHF.R.S32.HI R3, RZ, 0x1f, R11 ;  /* 0x0000001fff037819 */ /* 0x000fe4000001140b */
[----:B------:R-:W-:Y:S02]  /*8060*/  SEL R78, R10, R33, P0 ;  /* 0x000000210a4e7207 */ /* 0x000fe40000000000 */
[----:B------:R-:W-:Y:S02]  /*8070*/  LEA.HI R3, R3, R4, RZ, 0x3 ;  /* 0x0000000403037211 */ /* 0x000fe400078f18ff */
[----:B------:R-:W-:Y:S02]  /*8080*/  SEL R74, R33, R10, P0 ;  /* 0x0000000a214a7207 */ /* 0x000fe40000000000 */
[----:B------:R-:W-:Y:S01]  /*8090*/  LOP3.LUT R5, R3, 0xfffffff8, RZ, 0xc0, !PT ;  /* 0xfffffff803057812 */ /* 0x000fe200078ec0ff */
[----:B------:R-:W-:Y:S01]  /*80a0*/  IMAD.HI R3, R8, 0x55555556, RZ ;  /* 0x5555555608037827 */ /* 0x000fe200078e02ff */
[----:B------:R-:W-:-:S02]  /*80b0*/  SEL R64, R14, R49, P0 ;  /* 0x000000310e407207 */ /* 0x000fc40000000000 */
[----:B------:R-:W-:Y:S01]  /*80c0*/  SEL R48, R49, R14, P0 ;  /* 0x0000000e31307207 */ /* 0x000fe20000000000 */
[----:B------:R-:W-:Y:S01]  /*80d0*/  IMAD.IADD R5, R4, 0x1, -R5 ;  /* 0x0000000104057824 */ /* 0x000fe200078e0a05 */
[----:B------:R-:W-:Y:S01]  /*80e0*/  LEA.HI R4, R9, R28, RZ, 0x5 ;  /* 0x0000001c09047211 */ /* 0x000fe200078f28ff */
[----:B------:R-:W-:Y:S01]  /*80f0*/  IMAD.U32 R9, RZ, RZ, UR7 ;  /* 0x00000007ff097e24 */ /* 0x000fe2000f8e00ff */
[----:B------:R-:W-:Y:S01]  /*8100*/  LEA.HI R3, R3, R3, RZ, 0x1 ;  /* 0x0000000303037211 */ /* 0x000fe200078f08ff */
[----:B------:R-:W-:Y:S01]  /*8110*/  IMAD.U32 R9, RZ, RZ, UR8 ;  /* 0x00000008ff097e24 */ /* 0x000fe2000f8e00ff */
[----:B------:R-:W-:Y:S01]  /*8120*/  SHF.R.S32.HI R4, RZ, 0x5, R4 ;  /* 0x00000005ff047819 */ /* 0x000fe20000011404 */
[----:B------:R-:W-:Y:S01]  /*8130*/  ULDC.64 UR8, c[0x0][0xb28] ;  /* 0x0002ca0000087ab9 */ /* 0x000fe20000000a00 */
[----:B------:R-:W-:Y:S01]  /*8140*/  SEL R66, R52, R15, P0 ;  /* 0x0000000f34427207 */ /* 0x000fe20000000000 */
[----:B------:R-:W-:Y:S01]  /*8150*/  IMAD R3, R3, -0x3, R8 ;  /* 0xfffffffd03037824 */ /* 0x000fe200078e0208 */
[----:B------:R-:W-:Y:S01]  /*8160*/  LEA.HI R8, R7, R7, RZ, 0x1 ;  /* 0x0000000707087211 */ /* 0x000fe200078f08ff */
[----:B------:R-:W-:Y:S01]  /*8170*/  IMAD R6, R4, 0x10, R5 ;  /* 0x0000001004067824 */ /* 0x000fe200078e0205 */
[----:B------:R-:W-:Y:S01]  /*8180*/  SEL R62, R15, R52, P0 ;  /* 0x000000340f3e7207 */ /* 0x000fe20000000000 */
[----:B------:R-:W4:Y:S01]  /*8190*/  LDC.64 R4, c[0x0][0xbd8] ;  /* 0x0002f600ff047b82 */ /* 0x000f220000000a00 */
[----:B------:R-:W-:Y:S01]  /*81a0*/  SEL R24, R54, R55, P0 ;  /* 0x0000003736187207 */ /* 0x000fe20000000000 */
[----:B------:R-:W-:Y:S01]  /*81b0*/  IMAD R3, R3, 0x40, R6 ;  /* 0x0000004003037824 */ /* 0x000fe200078e0206 */
[----:B------:R-:W-:-:S02]  /*81c0*/  SEL R18, R55, R54, P0 ;  /* 0x0000003637127207 */ /* 0x000fc40000000000 */
[----:B------:R-:W-:Y:S01]  /*81d0*/  SEL R14, R34, R35, P0 ;  /* 0x00000023220e7207 */ /* 0x000fe20000000000 */
[----:B0-----:R-:W-:Y:S01]  /*81e0*/  IMAD R29, R36, 0xc0, R3 ;  /* 0x000000c0241d7824 */ /* 0x001fe200078e0203 */
[----:B------:R-:W-:Y:S02]  /*81f0*/  SEL R52, R35, R34, P0 ;  /* 0x0000002223347207 */ /* 0x000fe40000000000 */
[----:B------:R-:W-:Y:S01]  /*8200*/  SEL R34, R38, R39, P0 ;  /* 0x0000002726227207 */ /* 0x000fe20000000000 */
[----:B------:R-:W-:Y:S01]  /*8210*/  VIADD R53, R29, 0x8 ;  /* 0x000000081d357836 */ /* 0x000fe20000000000 */
[----:B------:R-:W-:Y:S02]  /*8220*/  LOP3.LUT R8, R8, 0x1ffffffe, RZ, 0xc0, !PT ;  /* 0x1ffffffe08087812 */ /* 0x000fe400078ec0ff */
[----:B------:R-:W-:Y:S02]  /*8230*/  SEL R32, R44, R13, P0 ;  /* 0x0000000d2c207207 */ /* 0x000fe40000000000 */
[----:B------:R-:W-:-:S02]  /*8240*/  SEL R70, R13, R44, P0 ;  /* 0x0000002c0d467207 */ /* 0x000fc40000000000 */
[----:B------:R-:W-:Y:S02]  /*8250*/  SEL R40, R30, R31, P0 ;  /* 0x0000001f1e287207 */ /* 0x000fe40000000000 */
[----:B------:R-:W-:Y:S02]  /*8260*/  SEL R60, R31, R30, P0 ;  /* 0x0000001e1f3c7207 */ /* 0x000fe40000000000 */
[----:B------:R-:W-:Y:S02]  /*8270*/  IADD3 R10, R7, -R8, RZ ;  /* 0x80000008070a7210 */ /* 0x000fe40007ffe0ff */
[----:B------:R-:W-:Y:S01]  /*8280*/  SEL R26, R46, R47, P0 ;  /* 0x0000002f2e1a7207 */ /* 0x000fe20000000000 */
[----:B----4-:R-:W-:Y:S01]  /*8290*/  IMAD R54, R4, UR40, RZ ;  /* 0x0000002804367c24 */ /* 0x010fe2000f8e02ff */
[----:B------:R-:W-:Y:S01]  /*82a0*/  SEL R72, R12, R41, P0 ;  /* 0x000000290c487207 */ /* 0x000fe20000000000 */
[----:B------:R-:W-:Y:S01]  /*82b0*/  IMAD R10, R10, 0x8, R3 ;  /* 0x000000080a0a7824 */ /* 0x000fe200078e0203 */
[----:B------:R-:W-:Y:S01]  /*82c0*/  SEL R46, R47, R46, P0 ;  /* 0x0000002e2f2e7207 */ /* 0x000fe20000000000 */
[----:B------:R-:W-:Y:S01]  /*82d0*/  IMAD R35, R5, UR39, R54 ;  /* 0x0000002705237c24 */ /* 0x000fe2000f8e0236 */
[----:B------:R-:W0:Y:S01]  /*82e0*/  @P2 LDC R47, c[0x0][0xbec] ;  /* 0x0002fb00ff2f2b82 */ /* 0x000e220000000800 */
[----:B------:R-:W-:Y:S01]  /*82f0*/  SEL R68, R41, R12, P0 ;  /* 0x0000000c29447207 */ /* 0x000fe20000000000 */
[----:B------:R-:W-:Y:S01]  /*8300*/  IMAD.WIDE.U32 R22, R4, UR39, R22 ;  /* 0x0000002704167c25 */ /* 0x000fe2000f8e0016 */
[----:B------:R-:W-:-:S02]  /*8310*/  SEL R12, R42, R43, P0 ;  /* 0x0000002b2a0c7207 */ /* 0x000fc40000000000 */
[----:B------:R-:W-:Y:S01]  /*8320*/  SEL R44, R43, R42, P0 ;  /* 0x0000002a2b2c7207 */ /* 0x000fe20000000000 */
[----:B------:R-:W-:Y:S01]  /*8330*/  IMAD R36, R36, 0xc0, R10 ;  /* 0x000000c024247824 */ /* 0x000fe200078e020a */
[----:B------:R-:W-:Y:S01]  /*8340*/  LOP3.LUT R11, R11, 0x7ffffffc, RZ, 0xc0, !PT ;  /* 0x7ffffffc0b0b7812 */ /* 0x000fe200078ec0ff */
[----:B------:R-:W4:Y:S01]  /*8350*/  @P2 LDC R54, c[0x0][0xbf0] ;  /* 0x0002fc00ff362b82 */ /* 0x000f220000000800 */
[----:B------:R-:W-:Y:S01]  /*8360*/  SEL R20, R50, R51, P0 ;  /* 0x0000003332147207 */ /* 0x000fe20000000000 */
[----:B------:R-:W-:Y:S01]  /*8370*/  IMAD.IADD R23, R23, 0x1, R35 ;  /* 0x0000000117177824 */ /* 0x000fe200078e0223 */
[----:B------:R-:W-:Y:S01]  /*8380*/  SEL R56, R39, R38, P0 ;  /* 0x0000002627387207 */ /* 0x000fe20000000000 */
[----:B---3--:R-:W-:Y:S01]  /*8390*/  @P2 IMAD.HI.U32 R35, R36, R37, RZ ;  /* 0x0000002524232227 */ /* 0x008fe200078e00ff */
[----:B------:R-:W-:Y:S02]  /*83a0*/  SEL R50, R51, R50, P0 ;  /* 0x0000003233327207 */ /* 0x000fe40000000000 */
[----:B------:R-:W-:Y:S01]  /*83b0*/  MOV R8, UR6 ;  /* 0x0000000600087c02 */ /* 0x000fe20008000f00 */
[----:B------:R-:W-:Y:S01]  /*83c0*/  IMAD.MOV.U32 R37, RZ, RZ, R36 ;  /* 0x000000ffff257224 */ /* 0x000fe200078e0024 */
[C---:B------:R-:W-:Y:S01]  /*83d0*/  LOP3.LUT P1, RZ, R28.reuse, 0x3, RZ, 0xc0, !PT ;  /* 0x000000031cff7812 */ /* 0x040fe2000782c0ff */
[----:B------:R-:W-:Y:S01]  /*83e0*/  IMAD.IADD R28, R28, 0x1, -R11 ;  /* 0x000000011c1c7824 */ /* 0x000fe200078e0a0b */
[----:B------:R-:W-:Y:S01]  /*83f0*/  ULDC.64 UR6, c[0x0][0xb48] ;  /* 0x0002d20000067ab9 */ /* 0x000fe20000000a00 */
[----:B0-----:R-:W-:Y:S01]  /*8400*/  @P2 IMAD.HI.U32 R47, R36, R47, RZ ;  /* 0x0000002f242f2227 */ /* 0x001fe200078e00ff */
[----:B----4-:R-:W-:-:S02]  /*8410*/  @P2 SHF.R.U32.HI R37, RZ, R54, R35 ;  /* 0x00000036ff252219 */ /* 0x010fc40000011623 */
[----:B--2---:R-:W-:Y:S01]  /*8420*/  LOP3.LUT R33, R17, 0x2, RZ, 0x3c, !PT ;  /* 0x0000000211217812 */ /* 0x004fe200078e3cff */
[----:B------:R-:W-:Y:S04]  /*8430*/  SHFL.IDX PT, R6, R86, R17, 0x1c1f ;  /* 0x001c1f1156067589 */ /* 0x000fe800000e0000 */
[----:B------:R-:W0:Y:S04]  /*8440*/  SHFL.IDX PT, R5, R82, R33, 0x1c1f ;  /* 0x001c1f2152057589 */ /* 0x000e2800000e0000 */
[----:B------:R-:W-:Y:S04]  /*8450*/  SHFL.IDX PT, R13, R34, R17, 0x1c1f ;  /* 0x001c1f11220d7589 */ /* 0x000fe800000e0000 */
[----:B------:R-:W-:Y:S04]  /*8460*/  SHFL.IDX PT, R7, R88, R17, 0x1c1f ;  /* 0x001c1f1158077589 */ /* 0x000fe800000e0000 */
[----:B------:R2:W-:Y:S04]  /*8470*/  SHFL.IDX PT, R30, R66, R17, 0x1c1f ;  /* 0x001c1f11421e7589 */ /* 0x0005e800000e0000 */
[----:B------:R-:W3:Y:S04]  /*8480*/  SHFL.IDX PT, R34, R84, R33, 0x1c1f ;  /* 0x001c1f2154227589 */ /* 0x000ee800000e0000 */
[----:B------:R4:W-:Y:S01]  /*8490*/  SHFL.IDX PT, R31, R64, R17, 0x1c1f ;  /* 0x001c1f11401f7589 */ /* 0x0009e200000e0000 */
[----:B--2---:R-:W1:Y:S03]  /*84a0*/  LDC R66, c[0x0][0xc50] ;  /* 0x00031400ff427b82 */ /* 0x004e660000000800 */
[----:B------:R2:W-:Y:S01]  /*84b0*/  SHFL.IDX PT, R42, R72, R17, 0x1c1f ;  /* 0x001c1f11482a7589 */ /* 0x0005e200000e0000 */
[----:B0-----:R-:W-:-:S02]  /*84c0*/  SEL R4, R6, R5, P0 ;  /* 0x0000000506047207 */ /* 0x001fc40000000000 */
[----:B------:R-:W-:Y:S01]  /*84d0*/  SEL R6, R5, R6, P0 ;  /* 0x0000000605067207 */ /* 0x000fe20000000000 */
[----:B------:R-:W-:Y:S01]  /*84e0*/  SHFL.IDX PT, R39, R78, R17, 0x1c1f ;  /* 0x001c1f114e277589 */ /* 0x000fe200000e0000 */
[----:B----4-:R-:W0:Y:S03]  /*84f0*/  LDC.64 R64, c[0x0][0xb40] ;  /* 0x0002d000ff407b82 */ /* 0x010e260000000a00 */
[----:B------:R-:W-:Y:S04]  /*8500*/  SHFL.IDX PT, R38, R80, R17, 0x1c1f ;  /* 0x001c1f1150267589 */ /* 0x000fe800000e0000 */
[----:B------:R-:W-:Y:S01]  /*8510*/  SHFL.IDX PT, R32, R32, R17, 0x1c1f ;  /* 0x001c1f1120207589 */ /* 0x000fe200000e0000 */
[----:B--2---:R-:W2:Y:S01]  /*8520*/  @P2 LDC R72, c[0x0][0xbf0] ;  /* 0x0002fc00ff482b82 */ /* 0x004ea20000000800 */
[----:B---3--:R-:W-:-:S02]  /*8530*/  SEL R5, R7, R34, P0 ;  /* 0x0000002207057207 */ /* 0x008fc40000000000 */
[----:B------:R-:W-:Y:S01]  /*8540*/  SHFL.IDX PT, R16, R16, R17, 0x1c1f ;  /* 0x001c1f1110107589 */ /* 0x000fe200000e0000 */
[----:B------:R-:W-:-:S03]  /*8550*/  SEL R7, R34, R7, P0 ;  /* 0x0000000722077207 */ /* 0x000fc60000000000 */
[----:B------:R-:W-:Y:S01]  /*8560*/  SHFL.IDX PT, R15, R40, R17, 0x1c1f ;  /* 0x001c1f11280f7589 */ /* 0x000fe200000e0000 */
[----:B-1----:R-:W-:Y:S01]  /*8570*/  IMAD R66, R66, R45, UR4 ;  /* 0x0000000442427e24 */ /* 0x002fe2000f8e022d */
[----:B------:R-:W-:Y:S01]  /*8580*/  ULDC.64 UR4, c[0x0][0xbe0] ;  /* 0x0002f80000047ab9 */ /* 0x000fe20000000a00 */
[----:B------:R-:W-:Y:S01]  /*8590*/  IMAD.MOV.U32 R45, RZ, RZ, R36 ;  /* 0x000000ffff2d7224 */ /* 0x000fe200078e0024 */
[----:B------:R-:W-:Y:S04]  /*85a0*/  SHFL.IDX PT, R14, R14, R17, 0x1c1f ;  /* 0x001c1f110e0e7589 */ /* 0x000fe800000e0000 */
[----:B------:R-:W-:Y:S01]  /*85b0*/  SHFL.IDX PT, R12, R12, R17, 0x1c1f ;  /* 0x001c1f110c0c7589 */ /* 0x000fe200000e0000 */
[C---:B0-----:R-:W-:Y:S02]  /*85c0*/  IMAD R34, R64.reuse, UR40, RZ ;  /* 0x0000002840227c24 */ /* 0x041fe4000f8e02ff */
[----:B------:R-:W-:Y:S01]  /*85d0*/  IMAD.WIDE.U32 R8, R64, UR39, R8 ;  /* 0x0000002740087c25 */ /* 0x000fe2000f8e0008 */
[----:B------:R-:W-:Y:S03]  /*85e0*/  SHFL.IDX PT, R11, R26, R17, 0x1c1f ;  /* 0x001c1f111a0b7589 */ /* 0x000fe600000e0000 */
[----:B------:R-:W-:Y:S01]  /*85f0*/  IMAD R35, R65, UR39, R34 ;  /* 0x0000002741237c24 */ /* 0x000fe2000f8e0222 */
[----:B------:R-:W-:Y:S01]  /*8600*/  SHFL.IDX PT, R3, R24, R17, 0x1c1f ;  /* 0x001c1f1118037589 */ /* 0x000fe200000e0000 */
[----:B------:R-:W-:-:S02]  /*8610*/  MOV R34, R8 ;  /* 0x0000000800227202 */ /* 0x000fc40000000f00 */
[----:B------:R-:W-:Y:S01]  /*8620*/  IMAD.IADD R35, R9, 0x1, R35 ;  /* 0x0000000109237824 */ /* 0x000fe200078e0223 */
[----:B------:R-:W-:Y:S01]  /*8630*/  SHFL.IDX PT, R10, R20, R17, 0x1c1f ;  /* 0x001c1f11140a7589 */ /* 0x000fe200000e0000 */
[----:B--2---:R-:W-:-:S03]  /*8640*/  @P2 SHF.R.U32.HI R45, RZ, R72, R47 ;  /* 0x00000048ff2d2219 */ /* 0x004fc6000001162f */
[----:B------:R-:W-:Y:S04]  /*8650*/  SHFL.IDX PT, R41, R76, R33, 0x1c1f ;  /* 0x001c1f214c297589 */ /* 0x000fe800000e0000 */
[----:B------:R-:W0:Y:S04]  /*8660*/  SHFL.IDX PT, R40, R74, R33, 0x1c1f ;  /* 0x001c1f214a287589 */ /* 0x000e2800000e0000 */
[----:B------:R-:W-:Y:S04]  /*8670*/  SHFL.IDX PT, R43, R70, R33, 0x1c1f ;  /* 0x001c1f21462b7589 */ /* 0x000fe800000e0000 */
[----:B------:R-:W1:Y:S04]  /*8680*/  SHFL.IDX PT, R49, R68, R33, 0x1c1f ;  /* 0x001c1f2144317589 */ /* 0x000e6800000e0000 */
[----:B------:R-:W-:Y:S04]  /*8690*/  SHFL.IDX PT, R51, R62, R33, 0x1c1f ;  /* 0x001c1f213e337589 */ /* 0x000fe800000e0000 */
[----:B------:R-:W2:Y:S04]  /*86a0*/  SHFL.IDX PT, R48, R48, R33, 0x1c1f ;  /* 0x001c1f2130307589 */ /* 0x000ea800000e0000 */
[----:B------:R-:W-:Y:S04]  /*86b0*/  SHFL.IDX PT, R26, R60, R33, 0x1c1f ;  /* 0x001c1f213c1a7589 */ /* 0x000fe800000e0000 */
[----:B------:R-:W-:Y:S04]  /*86c0*/  SHFL.IDX PT, R25, R58, R33, 0x1c1f ;  /* 0x001c1f213a197589 */ /* 0x000fe800000e0000 */
[----:B------:R-:W-:Y:S04]  /*86d0*/  SHFL.IDX PT, R24, R56, R33, 0x1c1f ;  /* 0x001c1f2138187589 */ /* 0x000fe800000e0000 */
[----:B------:R-:W-:Y:S04]  /*86e0*/  SHFL.IDX PT, R21, R52, R33, 0x1c1f ;  /* 0x001c1f2134157589 */ /* 0x000fe800000e0000 */
[----:B------:R3:W-:Y:S04]  /*86f0*/  SHFL.IDX PT, R20, R46, R33, 0x1c1f ;  /* 0x001c1f212e147589 */ /* 0x0007e800000e0000 */
[----:B------:R-:W-:Y:S04]  /*8700*/  SHFL.IDX PT, R19, R44, R33, 0x1c1f ;  /* 0x001c1f212c137589 */ /* 0x000fe800000e0000 */
[----:B------:R-:W-:Y:S01]  /*8710*/  SHFL.IDX PT, R18, R18, R33, 0x1c1f ;  /* 0x001c1f2112127589 */ /* 0x000fe200000e0000 */
[----:B---3--:R-:W-:-:S03]  /*8720*/  IMAD.MOV R46, RZ, RZ, -R45 ;  /* 0x000000ffff2e7224 */ /* 0x008fc600078e0a2d */
[----:B------:R3:W-:Y:S02]  /*8730*/  SHFL.IDX PT, R17, R50, R33, 0x1c1f ;  /* 0x001c1f2132117589 */ /* 0x0007e400000e0000 */
[----:B---3--:R-:W-:-:S05]  /*8740*/  SHF.R.S32.HI R33, RZ, 0x1f, R66 ;  /* 0x0000001fff217819 */ /* 0x008fca0000011442 */
[C---:B------:R-:W-:Y:S02]  /*8750*/  IMAD R9, R33.reuse, UR4, RZ ;  /* 0x0000000421097c24 */ /* 0x040fe4000f8e02ff */
[----:B------:R-:W-:Y:S02]  /*8760*/  IMAD R33, R33, UR6, RZ ;  /* 0x0000000621217c24 */ /* 0x000fe4000f8e02ff */
[C---:B------:R-:W-:Y:S02]  /*8770*/  IMAD R44, R66.reuse, UR5, R9 ;  /* 0x00000005422c7c24 */ /* 0x040fe4000f8e0209 */
[----:B------:R-:W-:Y:S01]  /*8780*/  IMAD.WIDE.U32 R8, R66, UR4, R22 ;  /* 0x0000000442087c25 */ /* 0x000fe2000f8e0016 */
[----:B------:R-:W-:-:S03]  /*8790*/  ULDC.64 UR4, c[0x0][0xb30] ;  /* 0x0002cc0000047ab9 */ /* 0x000fc60000000a00 */
[C---:B------:R-:W-:Y:S01]  /*87a0*/  IMAD.WIDE.U32 R22, R66.reuse, UR6, R34 ;  /* 0x0000000642167c25 */ /* 0x040fe2000f8e0022 */
[----:B------:R-:W-:Y:S02]  /*87b0*/  IADD3 R34, P2, R37, R8, RZ ;  /* 0x0000000825227210 */ /* 0x000fe40007f5e0ff */
[----:B------:R-:W-:Y:S01]  /*87c0*/  SHF.R.S32.HI R8, RZ, 0x1f, R45 ;  /* 0x0000001fff087819 */ /* 0x000fe2000001142d */
[----:B------:R-:W-:Y:S01]  /*87d0*/  IMAD R47, R66, UR7, R33 ;  /* 0x00000007422f7c24 */ /* 0x000fe2000f8e0221 */
[--C-:B------:R-:W-:Y:S01]  /*87e0*/  SHF.R.S32.HI R33, RZ, 0x1f, R37.reuse ;  /* 0x0000001fff217819 */ /* 0x100fe20000011425 */
[----:B------:R-:W-:Y:S01]  /*87f0*/  IMAD.MOV R37, RZ, RZ, -R37 ;  /* 0x000000ffff257224 */ /* 0x000fe200078e0a25 */
[----:B------:R-:W-:Y:S01]  /*8800*/  ULDC.64 UR6, c[0x0][0xbc8] ;  /* 0x0002f20000067ab9 */ /* 0x000fe20000000a00 */
[----:B------:R-:W-:Y:S01]  /*8810*/  IMAD R8, R8, UR4, RZ ;  /* 0x0000000408087c24 */ /* 0x000fe2000f8e02ff */
[----:B------:R-:W-:Y:S01]  /*8820*/  IADD3.X R35, R33, R9, R44, P2, !PT ;  /* 0x0000000921237210 */ /* 0x000fe200017fe42c */
[----:B------:R-:W-:-:S02]  /*8830*/  IMAD.IADD R23, R23, 0x1, R47 ;  /* 0x0000000117177824 */ /* 0x000fc400078e022f */
[C-C-:B------:R-:W-:Y:S02]  /*8840*/  IMAD R33, R27.reuse, R37, R36.reuse ;  /* 0x000000251b217224 */ /* 0x140fe400078e0224 */
[----:B------:R-:W-:Y:S02]  /*8850*/  IMAD R37, R27, R46, R36 ;  /* 0x0000002e1b257224 */ /* 0x000fe400078e0224 */
[C---:B------:R-:W-:Y:S01]  /*8860*/  IMAD R47, R45.reuse, UR5, R8 ;  /* 0x000000052d2f7c24 */ /* 0x040fe2000f8e0208 */
[----:B------:R-:W3:Y:S01]  /*8870*/  S2UR UR5, SR_CgaCtaId ;  /* 0x00000000000579c3 */ /* 0x000ee20000008800 */
[----:B------:R-:W-:Y:S01]  /*8880*/  IMAD.WIDE.U32 R8, R45, UR4, R22 ;  /* 0x000000042d087c25 */ /* 0x000fe2000f8e0016 */
[----:B------:R-:W-:Y:S01]  /*8890*/  SHF.R.S32.HI R22, RZ, 0x1f, R33 ;  /* 0x0000001fff167819 */ /* 0x000fe20000011421 */
[----:B------:R-:W-:Y:S01]  /*88a0*/  UMOV UR4, 0x400 ;  /* 0x0000040000047882 */ /* 0x000fe20000000000 */
[----:B------:R-:W-:Y:S01]  /*88b0*/  SHF.R.S32.HI R23, RZ, 0x1f, R37 ;  /* 0x0000001fff177819 */ /* 0x000fe20000011425 */
[----:B------:R-:W-:-:S02]  /*88c0*/  IMAD.IADD R9, R9, 0x1, R47 ;  /* 0x0000000109097824 */ /* 0x000fc400078e022f */
[----:B------:R-:W-:Y:S02]  /*88d0*/  IMAD R22, R22, UR6, RZ ;  /* 0x0000000616167c24 */ /* 0x000fe4000f8e02ff */
[----:B------:R-:W-:Y:S02]  /*88e0*/  IMAD R36, R23, UR8, RZ ;  /* 0x0000000817247c24 */ /* 0x000fe4000f8e02ff */
[C---:B------:R-:W-:Y:S01]  /*88f0*/  IMAD R23, R33.reuse, UR7, R22 ;  /* 0x0000000721177c24 */ /* 0x040fe2000f8e0216 */
[----:B0-----:R-:W-:Y:S01]  /*8900*/  SEL R22, R40, R39, P0 ;  /* 0x0000002728167207 */ /* 0x001fe20000000000 */
[----:B------:R-:W-:Y:S01]  /*8910*/  IMAD.WIDE.U32 R34, R33, UR6, R34 ;  /* 0x0000000621227c25 */ /* 0x000fe2000f8e0022 */
[----:B------:R-:W-:-:S03]  /*8920*/  ULDC.64 UR6, c[0x0][0xba8] ;  /* 0x0002ea0000067ab9 */ /* 0x000fc60000000a00 */
[----:B------:R-:W-:Y:S01]  /*8930*/  IMAD R33, R37, UR9, R36 ;  /* 0x0000000925217c24 */ /* 0x000fe2000f8e0224 */
[----:B------:R-:W-:Y:S01]  /*8940*/  IADD3 R23, R35, R23, RZ ;  /* 0x0000001723177210 */ /* 0x000fe20007ffe0ff */
[----:B------:R-:W-:Y:S01]  /*8950*/  IMAD.WIDE.U32 R36, R37, UR8, R8 ;  /* 0x0000000825247c25 */ /* 0x000fe2000f8e0008 */
[----:B------:R-:W-:Y:S01]  /*8960*/  SEL R8, R39, R40, P0 ;  /* 0x0000002827087207 */ /* 0x000fe20000000000 */
[----:B------:R-:W-:Y:S01]  /*8970*/  ULDC.64 UR8, c[0x0][0xb00] ;  /* 0x0002c00000087ab9 */ /* 0x000fe20000000a00 */
[C---:B------:R-:W-:Y:S01]  /*8980*/  LEA R40, P2, R34.reuse, UR6, 0x2 ;  /* 0x0000000622287c11 */ /* 0x040fe2000f8410ff */
[----:B------:R-:W-:Y:S01]  /*8990*/  IMAD.IADD R9, R37, 0x1, R33 ;  /* 0x0000000125097824 */ /* 0x000fe200078e0221 */
[----:B------:R-:W-:Y:S01]  /*89a0*/  ULDC UR6, c[0x0][0xa88] ;  /* 0x0002a20000067ab9 */ /* 0x000fe20000000800 */
[----:B---3--:R-:W-:Y:S01]  /*89b0*/  ULEA UR4, UR5, UR4, 0x18 ;  /* 0x0000000405047291 */ /* 0x008fe2000f8ec03f */
[----:B------:R-:W-:Y:S01]  /*89c0*/  LEA.HI.X R33, R34, UR7, R23, 0x2, P2 ;  /* 0x0000000722217c11 */ /* 0x000fe200090f1417 */
[----:B------:R-:W-:Y:S01]  /*89d0*/  SHFL.IDX PT, R44, R40, 0x1, 0x1c1f ;  /* 0x003c1f00282c7f89 */ /* 0x000fe200000e0000 */
[----:B------:R-:W-:Y:S01]  /*89e0*/  IMAD R50, R27, UR6, RZ ;  /* 0x000000061b327c24 */ /* 0x000fe2000f8e02ff */
[----:B------:R-:W-:Y:S01]  /*89f0*/  UIADD3 UR4, UR4, 0x12420, URZ ;  /* 0x0001242004047890 */ /* 0x000fe2000fffe03f */
[----:B------:R-:W-:Y:S01]  /*8a00*/  LEA R52, P3, R36, UR8, 0x2 ;  /* 0x0000000824347c11 */ /* 0x000fe2000f8610ff */
[----:B------:R2:W-:Y:S01]  /*8a10*/  SHFL.IDX PT, R34, R40, RZ, 0x1c1f ;  /* 0x001c1fff28227589 */ /* 0x0005e200000e0000 */
[----:B------:R-:W-:Y:S01]  /*8a20*/  SEL R23, R41, R38, P0 ;  /* 0x0000002629177207 */ /* 0x000fe20000000000 */
[----:B------:R-:W-:Y:S01]  /*8a30*/  UPRMT UR4, URZ, 0x654, UR4 ;  /* 0x000006543f047896 */ /* 0x000fe20008000004 */
[-C--:B------:R-:W-:Y:S01]  /*8a40*/  ISETP.GE.OR P2, PT, R29, R50.reuse, P1 ;  /* 0x000000321d00720c */ /* 0x080fe20000f46670 */
[----:B------:R-:W0:Y:S01]  /*8a50*/  SHFL.IDX PT, R35, R33, RZ, 0x1c1f ;  /* 0x001c1fff21237589 */ /* 0x000e2200000e0000 */
[----:B------:R-:W-:-:S02]  /*8a60*/  ISETP.GE.OR P1, PT, R53, R50, P1 ;  /* 0x000000323500720c */ /* 0x000fc40000f26670 */
[----:B------:R-:W-:Y:S01]  /*8a70*/  LEA.HI.X R54, R36, UR9, R9, 0x2, P3 ;  /* 0x0000000924367c11 */ /* 0x000fe200098f1409 */
[----:B------:R-:W3:Y:S01]  /*8a80*/  SHFL.IDX PT, R45, R33, 0x1, 0x1c1f ;  /* 0x003c1f00212d7f89 */ /* 0x000ee200000e0000 */
[----:B------:R-:W-:Y:S02]  /*8a90*/  ISETP.GE.AND P3, PT, R29, R50, PT ;  /* 0x000000321d00720c */ /* 0x000fe40003f66270 */
[----:B------:R-:W-:Y:S01]  /*8aa0*/  SYNCS.ARRIVE.TRANS64.RED.A1T0 RZ, [UR4], RZ ;  /* 0x000000ffffff79a7 */ /* 0x000fe20008100404 */
[----:B------:R4:W4:Y:S01]  /*8ab0*/  SHFL.IDX PT, R46, R52, RZ, 0x1c1f ;  /* 0x001c1fff342e7589 */ /* 0x00092200000e0000 */
[----:B------:R-:W-:Y:S02]  /*8ac0*/  SEL R9, R38, R41, P0 ;  /* 0x0000002926097207 */ /* 0x000fe40000000000 */
[----:B-1----:R-:W-:Y:S01]  /*8ad0*/  SEL R36, R42, R49, P0 ;  /* 0x000000312a247207 */ /* 0x002fe20000000000 */
[----:B------:R1:W1:Y:S01]  /*8ae0*/  SHFL.IDX PT, R47, R54, RZ, 0x1c1f ;  /* 0x001c1fff362f7589 */ /* 0x00026200000e0000 */
[----:B------:R-:W-:Y:S01]  /*8af0*/  SEL R38, R49, R42, P0 ;  /* 0x0000002a31267207 */ /* 0x000fe20000000000 */
[----:B------:R-:W-:Y:S01]  /*8b00*/  IMAD.SHL.U32 R49, R28, 0x2, RZ ;  /* 0x000000021c317824 */ /* 0x000fe200078e00ff */
[----:B------:R-:W-:-:S02]  /*8b10*/  SEL R37, R32, R43, P0 ;  /* 0x0000002b20257207 */ /* 0x000fc40000000000 */
[----:B------:R-:W-:Y:S02]  /*8b20*/  SEL R39, R43, R32, P0 ;  /* 0x000000202b277207 */ /* 0x000fe40000000000 */
[----:B--2---:R-:W-:Y:S02]  /*8b30*/  SEL R40, R31, R48, P0 ;  /* 0x000000301f287207 */ /* 0x004fe40000000000 */
[----:B------:R-:W-:Y:S02]  /*8b40*/  SEL R42, R48, R31, P0 ;  /* 0x0000001f302a7207 */ /* 0x000fe40000000000 */
[----:B------:R-:W-:Y:S01]  /*8b50*/  SEL R41, R30, R51, P0 ;  /* 0x000000331e297207 */ /* 0x000fe20000000000 */
[----:B0-----:R0:W-:Y:S01]  /*8b60*/  @!P2 ST.E desc[UR42][R34.64], R0 ;  /* 0x000000002200a985 */ /* 0x0011e2000c10192a */
[----:B------:R-:W-:-:S03]  /*8b70*/  SEL R43, R51, R30, P0 ;  /* 0x0000001e332b7207 */ /* 0x000fc60000000000 */
[----:B---3--:R0:W-:Y:S01]  /*8b80*/  @!P1 ST.E desc[UR42][R44.64], R2 ;  /* 0x000000022c009985 */ /* 0x0081e2000c10192a */
[----:B------:R-:W-:Y:S05]  /*8b90*/  @P3 BRA `(.L_x_37) ;  /* 0x0000000000b83947 */ /* 0x000fea0003800000 */
[C---:B0-----:R-:W-:Y:S01]  /*8ba0*/  VIADD R0, R49.reuse, 0x8 ;  /* 0x0000000831007836 */ /* 0x041fe20000000000 */
[----:B------:R-:W-:Y:S01]  /*8bb0*/  ULDC UR4, c[0x0][0xac8] ;  /* 0x0002b20000047ab9 */ /* 0x000fe20000000800 */
[C---:B------:R-:W-:Y:S01]  /*8bc0*/  VIADD R2, R49.reuse, 0x18 ;  /* 0x0000001831027836 */ /* 0x040fe20000000000 */
[C---:B------:R-:W-:Y:S01]  /*8bd0*/  ISETP.GE.AND P1, PT, R49.reuse, UR4, PT ;  /* 0x0000000431007c0c */ /* 0x040fe2000bf26270 */
[C---:B------:R-:W-:Y:S01]  /*8be0*/  VIADD R27, R49.reuse, 0x20 ;  /* 0x00000020311b7836 */ /* 0x040fe20000000000 */
[----:B------:R-:W-:Y:S01]  /*8bf0*/  ISETP.GE.AND P2, PT, R0, UR4, PT ;  /* 0x0000000400007c0c */ /* 0x000fe2000bf46270 */
[C---:B------:R-:W-:Y:S01]  /*8c00*/  VIADD R32, R49.reuse, 0x28 ;  /* 0x0000002831207836 */ /* 0x040fe20000000000 */
[C---:B------:R-:W-:Y:S01]  /*8c10*/  IADD3 R34, R49.reuse, 0x38, RZ ;  /* 0x0000003831227810 */ /* 0x040fe20007ffe0ff */
[----:B------:R-:W-:Y:S01]  /*8c20*/  VIADD R33, R49, 0x30 ;  /* 0x0000003031217836 */ /* 0x000fe20000000000 */
[----:B------:R-:W-:Y:S02]  /*8c30*/  ISETP.GE.AND P3, PT, R27, UR4, PT ;  /* 0x000000041b007c0c */ /* 0x000fe4000bf66270 */
[----:B------:R-:W-:-:S02]  /*8c40*/  ISETP.GE.AND P4, PT, R32, UR4, PT ;  /* 0x0000000420007c0c */ /* 0x000fc4000bf86270 */
[----:B------:R-:W-:Y:S02]  /*8c50*/  ISETP.GE.AND P5, PT, R33, UR4, PT ;  /* 0x0000000421007c0c */ /* 0x000fe4000bfa6270 */
[----:B------:R-:W-:Y:S01]  /*8c60*/  ISETP.GE.AND P6, PT, R34, UR4, PT ;  /* 0x0000000422007c0c */ /* 0x000fe2000bfc6270 */
[----:B-1--4-:R-:W-:Y:S02]  /*8c70*/  @!P1 IMAD.WIDE R28, R49, 0x4, R46 ;  /* 0x00000004311c9825 */ /* 0x012fe400078e022e */
[----:B------:R-:W-:-:S03]  /*8c80*/  @!P2 LEA.HI R0, R0, R0, RZ, 0x1 ;  /* 0x000000000000a211 */ /* 0x000fc600078f08ff */
[----:B------:R0:W-:Y:S01]  /*8c90*/  @!P1 ST.E.64 desc[UR42][R28.64], R4 ;  /* 0x000000041c009985 */ /* 0x0001e2000c101b2a */
[----:B------:R-:W-:Y:S02]  /*8ca0*/  @!P2 LOP3.LUT R31, R0, 0xfffffffe, RZ, 0xc0, !PT ;  /* 0xfffffffe001fa812 */ /* 0x000fe400078ec0ff */
[----:B------:R-:W-:Y:S02]  /*8cb0*/  IADD3 R0, R49, 0x10, RZ ;  /* 0x0000001031007810 */ /* 0x000fe40007ffe0ff */
[----:B------:R-:W-:Y:S01]  /*8cc0*/  @!P3 LEA.HI R27, R27, R27, RZ, 0x1 ;  /* 0x0000001b1b1bb211 */ /* 0x000fe200078f08ff */
[----:B------:R-:W-:Y:S01]  /*8cd0*/  @!P2 IMAD.WIDE R30, R31, 0x4, R46 ;  /* 0x000000041f1ea825 */ /* 0x000fe200078e022e */
[----:B------:R-:W-:Y:S02]  /*8ce0*/  ISETP.GE.AND P1, PT, R0, UR4, PT ;  /* 0x0000000400007c0c */ /* 0x000fe4000bf26270 */
[----:B------:R-:W-:Y:S02]  /*8cf0*/  @!P4 LEA.HI R32, R32, R32, RZ, 0x1 ;  /* 0x000000202020c211 */ /* 0x000fe400078f08ff */
[----:B------:R1:W-:Y:S01]  /*8d00*/  @!P2 ST.E.64 desc[UR42][R30.64], R6 ;  /* 0x000000061e00a985 */ /* 0x0003e2000c101b2a */
[----:B------:R-:W-:-:S02]  /*8d10*/  ISETP.GE.AND P2, PT, R2, UR4, PT ;  /* 0x0000000402007c0c */ /* 0x000fc4000bf46270 */
[----:B------:R-:W-:Y:S02]  /*8d20*/  @!P5 LEA.HI R33, R33, R33, RZ, 0x1 ;  /* 0x000000212121d211 */ /* 0x000fe400078f08ff */
[----:B------:R-:W-:Y:S02]  /*8d30*/  @!P6 LEA.HI R34, R34, R34, RZ, 0x1 ;  /* 0x000000222222e211 */ /* 0x000fe400078f08ff */
[----:B------:R-:W-:Y:S02]  /*8d40*/  @!P3 LOP3.LUT R27, R27, 0xfffffffe, RZ, 0xc0, !PT ;  /* 0xfffffffe1b1bb812 */ /* 0x000fe400078ec0ff */
[----:B------:R-:W-:Y:S02]  /*8d50*/  @!P1 LEA.HI R0, R0, R0, RZ, 0x1 ;  /* 0x0000000000009211 */ /* 0x000fe400078f08ff */
[----:B------:R-:W-:Y:S01]  /*8d60*/  @!P5 LOP3.LUT R33, R33, 0xfffffffe, RZ, 0xc0, !PT ;  /* 0xfffffffe2121d812 */ /* 0x000fe200078ec0ff */
[----:B0-----:R-:W-:Y:S01]  /*8d70*/  @!P3 IMAD.WIDE R28, R27, 0x4, R46 ;  /* 0x000000041b1cb825 */ /* 0x001fe200078e022e */
[----:B------:R-:W-:-:S02]  /*8d80*/  @!P1 LOP3.LUT R5, R0, 0xfffffffe, RZ, 0xc0, !PT ;  /* 0xfffffffe00059812 */ /* 0x000fc400078ec0ff */
[----:B------:R-:W-:Y:S02]  /*8d90*/  @!P2 LEA.HI R2, R2, R2, RZ, 0x1 ;  /* 0x000000020202a211 */ /* 0x000fe400078f08ff */
[----:B-1----:R-:W-:Y:S01]  /*8da0*/  @!P4 LOP3.LUT R31, R32, 0xfffffffe, RZ, 0xc0, !PT ;  /* 0xfffffffe201fc812 */ /* 0x002fe200078ec0ff */
[--C-:B------:R-:W-:Y:S01]  /*8db0*/  @!P1 IMAD.WIDE R4, R5, 0x4, R46.reuse ;  /* 0x0000000405049825 */ /* 0x100fe200078e022e */
[----:B------:R-:W-:Y:S02]  /*8dc0*/  @!P2 LOP3.LUT R7, R2, 0xfffffffe, RZ, 0xc0, !PT ;  /* 0xfffffffe0207a812 */ /* 0x000fe400078ec0ff */
[----:B------:R-:W-:Y:S01]  /*8dd0*/  @!P6 LOP3.LUT R35, R34, 0xfffffffe, RZ, 0xc0, !PT ;  /* 0xfffffffe2223e812 */ /* 0x000fe200078ec0ff */
[--C-:B------:R-:W-:Y:S01]  /*8de0*/  @!P4 IMAD.WIDE R30, R31, 0x4, R46.reuse ;  /* 0x000000041f1ec825 */ /* 0x100fe200078e022e */
[----:B------:R2:W-:Y:S03]  /*8df0*/  @!P1 ST.E.64 desc[UR42][R4.64], R8 ;  /* 0x0000000804009985 */ /* 0x0005e6000c101b2a */
[----:B------:R-:W-:-:S04]  /*8e00*/  @!P2 IMAD.WIDE R6, R7, 0x4, R46 ;  /* 0x000000040706a825 */ /* 0x000fc800078e022e */
[--C-:B------:R-:W-:Y:S01]  /*8e10*/  @!P5 IMAD.WIDE R32, R33, 0x4, R46.reuse ;  /* 0x000000042120d825 */ /* 0x100fe200078e022e */
[----:B------:R2:W-:Y:S03]  /*8e20*/  @!P2 ST.E.64 desc[UR42][R6.64], R22 ;  /* 0x000000160600a985 */ /* 0x0005e6000c101b2a */
[----:B------:R-:W-:Y:S01]  /*8e30*/  @!P6 IMAD.WIDE R34, R35, 0x4, R46 ;  /* 0x000000042322e825 */ /* 0x000fe200078e022e */
[----:B------:R2:W-:Y:S04]  /*8e40*/  @!P3 ST.E.64 desc[UR42][R28.64], R36 ;  /* 0x000000241c00b985 */ /* 0x0005e8000c101b2a */
[----:B------:R2:W-:Y:S04]  /*8e50*/  @!P4 ST.E.64 desc[UR42][R30.64], R38 ;  /* 0x000000261e00c985 */ /* 0x0005e8000c101b2a */
[----:B------:R2:W-:Y:S04]  /*8e60*/  @!P5 ST.E.64 desc[UR42][R32.64], R40 ;  /* 0x000000282000d985 */ /* 0x0005e8000c101b2a */
[----:B------:R2:W-:Y:S02]  /*8e70*/  @!P6 ST.E.64 desc[UR42][R34.64], R42 ;  /* 0x0000002a2200e985 */ /* 0x0005e4000c101b2a */
.L_x_37:
[----:B------:R-:W-:Y:S05]  /*8e80*/  BSYNC B0 ;  /* 0x0000000000007941 */ /* 0x000fea0003800000 */
.L_x_36:
[----:B------:R-:W-:Y:S01]  /*8e90*/  ISETP.GE.AND P1, PT, R53, R50, PT ;  /* 0x000000323500720c */ /* 0x000fe20003f26270 */
[----:B--2---:R2:W3:Y:S01]  /*8ea0*/  SHFL.IDX PT, R31, R54, 0x1, 0x1c1f ;  /* 0x003c1f00361f7f89 */ /* 0x0044e200000e0000 */
[----:B------:R-:W-:Y:S02]  /*8eb0*/  SEL R23, R15, R26, P0 ;  /* 0x0000001a0f177207 */ /* 0x000fe40000000000 */
[----:B------:R-:W-:Y:S01]  /*8ec0*/  SEL R29, R26, R15, P0 ;  /* 0x0000000f1a1d7207 */ /* 0x000fe20000000000 */
[----:B------:R2:W0:Y:S01]  /*8ed0*/  SHFL.IDX PT, R30, R52, 0x1, 0x1c1f ;  /* 0x003c1f00341e7f89 */ /* 0x00042200000e0000 */
[----:B------:R-:W-:Y:S02]  /*8ee0*/  SEL R22, R16, R25, P0 ;  /* 0x0000001910167207 */ /* 0x000fe40000000000 */
[----:B------:R-:W-:Y:S02]  /*8ef0*/  SEL R28, R25, R16, P0 ;  /* 0x00000010191c7207 */ /* 0x000fe40000000000 */
[----:B------:R-:W-:-:S02]  /*8f00*/  SEL R27, R13, R24, P0 ;  /* 0x000000180d1b7207 */ /* 0x000fc40000000000 */
[----:B------:R-:W-:Y:S02]  /*8f10*/  SEL R15, R24, R13, P0 ;  /* 0x0000000d180f7207 */ /* 0x000fe40000000000 */
[----:B------:R-:W-:Y:S02]  /*8f20*/  SEL R26, R14, R21, P0 ;  /* 0x000000150e1a7207 */ /* 0x000fe40000000000 */
[----:B------:R-:W-:Y:S02]  /*8f30*/  SEL R25, R11, R20, P0 ;  /* 0x000000140b197207 */ /* 0x000fe40000000000 */
[----:B------:R-:W-:Y:S02]  /*8f40*/  SEL R13, R20, R11, P0 ;  /* 0x0000000b140d7207 */ /* 0x000fe40000000000 */
[----:B------:R-:W-:Y:S02]  /*8f50*/  SEL R14, R21, R14, P0 ;  /* 0x0000000e150e7207 */ /* 0x000fe40000000000 */
[----:B------:R-:W-:-:S02]  /*8f60*/  SEL R24, R12, R19, P0 ;  /* 0x000000130c187207 */ /* 0x000fc40000000000 */
[----:B------:R-:W-:Y:S02]  /*8f70*/  SEL R16, R10, R17, P0 ;  /* 0x000000110a107207 */ /* 0x000fe40000000000 */
[----:B------:R-:W-:Y:S02]  /*8f80*/  SEL R20, R17, R10, P0 ;  /* 0x0000000a11147207 */ /* 0x000fe40000000000 */
[----:B------:R-:W-:Y:S02]  /*8f90*/  SEL R12, R19, R12, P0 ;  /* 0x0000000c130c7207 */ /* 0x000fe40000000000 */
[----:B------:R-:W-:Y:S02]  /*8fa0*/  SEL R17, R3, R18, P0 ;  /* 0x0000001203117207 */ /* 0x000fe40000000000 */
[----:B------:R-:W-:Y:S01]  /*8fb0*/  SEL R21, R18, R3, P0 ;  /* 0x0000000312157207 */ /* 0x000fe20000000000 */
[----:B0-23--:R-:W-:Y:S06]  /*8fc0*/  @P1 BRA `(.L_x_10) ;  /* 0x0000003400681947 */ /* 0x00dfec0003800000 */
[C---:B------:R-:W-:Y:S01]  /*8fd0*/  VIADD R0, R49.reuse, 0x8 ;  /* 0x0000000831007836 */ /* 0x040fe20000000000 */
[----:B------:R-:W-:Y:S01]  /*8fe0*/  ULDC UR4, c[0x0][0xac8] ;  /* 0x0002b20000047ab9 */ /* 0x000fe20000000800 */
[C---:B------:R-:W-:Y:S01]  /*8ff0*/  VIADD R6, R49.reuse, 0x18 ;  /* 0x0000001831067836 */ /* 0x040fe20000000000 */
[C---:B------:R-:W-:Y:S01]  /*9000*/  IADD3 R10, R49.reuse, 0x28, RZ ;  /* 0x00000028310a7810 */ /* 0x040fe20007ffe0ff */
[C---:B------:R-:W-:Y:S01]  /*9010*/  VIADD R2, R49.reuse, 0x10 ;  /* 0x0000001031027836 */ /* 0x040fe20000000000 */
[----:B------:R-:W-:Y:S01]  /*9020*/  ISETP.GE.AND P1, PT, R0, UR4, PT ;  /* 0x0000000400007c0c */ /* 0x000fe2000bf26270 */
[C---:B------:R-:W-:Y:S01]  /*9030*/  VIADD R8, R49.reuse, 0x20 ;  /* 0x0000002031087836 */ /* 0x040fe20000000000 */
[----:B------:R-:W-:Y:S01]  /*9040*/  ISETP.GE.AND P3, PT, R6, UR4, PT ;  /* 0x0000000406007c0c */ /* 0x000fe2000bf66270 */
[C---:B------:R-:W-:Y:S01]  /*9050*/  VIADD R11, R49.reuse, 0x30 ;  /* 0x00000030310b7836 */ /* 0x040fe20000000000 */
[----:B------:R-:W-:Y:S02]  /*9060*/  ISETP.GE.AND P2, PT, R2, UR4, PT ;  /* 0x0000000402007c0c */ /* 0x000fe4000bf46270 */
[----:B------:R-:W-:-:S02]  /*9070*/  ISETP.GE.AND P0, PT, R49, UR4, PT ;  /* 0x0000000431007c0c */ /* 0x000fc4000bf06270 */
[----:B------:R-:W-:Y:S02]  /*9080*/  ISETP.GE.AND P4, PT, R8, UR4, PT ;  /* 0x0000000408007c0c */ /* 0x000fe4000bf86270 */
[----:B------:R-:W-:Y:S02]  /*9090*/  ISETP.GE.AND P5, PT, R10, UR4, PT ;  /* 0x000000040a007c0c */ /* 0x000fe4000bfa6270 */
[----:B------:R-:W-:Y:S02]  /*90a0*/  ISETP.GE.AND P6, PT, R11, UR4, PT ;  /* 0x000000040b007c0c */ /* 0x000fe4000bfc6270 */
[----:B------:R-:W-:-:S03]  /*90b0*/  @!P1 LEA.HI R0, R0, R0, RZ, 0x1 ;  /* 0x0000000000009211 */ /* 0x000fc600078f08ff */
[----:B------:R-:W-:Y:S02]  /*90c0*/  @!P2 LEA.HI R4, R2, R2, RZ, 0x1 ;  /* 0x000000020204a211 */ /* 0x000fe400078f08ff */
[----:B------:R-:W-:Y:S01]  /*90d0*/  @!P1 LOP3.LUT R5, R0, 0xfffffffe, RZ, 0xc0, !PT ;  /* 0xfffffffe00059812 */ /* 0x000fe200078ec0ff */
[C---:B------:R-:W-:Y:S01]  /*90e0*/  @!P0 IMAD.WIDE R2, R49.reuse, 0x4, R30 ;  /* 0x0000000431028825 */ /* 0x040fe200078e021e */
[----:B------:R-:W-:Y:S02]  /*90f0*/  @!P3 LEA.HI R0, R6, R6, RZ, 0x1 ;  /* 0x000000060600b211 */ /* 0x000fe400078f08ff */
[----:B------:R-:W-:Y:S01]  /*9100*/  @!P4 LEA.HI R8, R8, R8, RZ, 0x1 ;  /* 0x000000080808c211 */ /* 0x000fe200078f08ff */
[----:B------:R-:W-:Y:S01]  /*9110*/  VIADD R49, R49, 0x38 ;  /* 0x0000003831317836 */ /* 0x000fe20000000000 */
[----:B------:R-:W-:Y:S01]  /*9120*/  @!P3 LOP3.LUT R9, R0, 0xfffffffe, RZ, 0xc0, !PT ;  /* 0xfffffffe0009b812 */ /* 0x000fe200078ec0ff */
[----:B------:R0:W-:Y:S01]  /*9130*/  @!P0 ST.E.64 desc[UR42][R2.64], R22 ;  /* 0x0000001602008985 */ /* 0x0001e2000c101b2a */
[----:B------:R-:W-:-:S02]  /*9140*/  @!P5 LEA.HI R10, R10, R10, RZ, 0x1 ;  /* 0x0000000a0a0ad211 */ /* 0x000fc400078f08ff */
[----:B------:R-:W-:Y:S01]  /*9150*/  @!P2 LOP3.LUT R7, R4, 0xfffffffe, RZ, 0xc0, !PT ;  /* 0xfffffffe0407a812 */ /* 0x000fe200078ec0ff */
[--C-:B------:R-:W-:Y:S01]  /*9160*/  @!P1 IMAD.WIDE R4, R5, 0x4, R30.reuse ;  /* 0x0000000405049825 */ /* 0x100fe200078e021e */
[----:B------:R-:W-:Y:S02]  /*9170*/  @!P6 LEA.HI R0, R11, R11, RZ, 0x1 ;  /* 0x0000000b0b00e211 */ /* 0x000fe400078f08ff */
[----:B------:R-:W-:Y:S01]  /*9180*/  @!P4 LOP3.LUT R11, R8, 0xfffffffe, RZ, 0xc0, !PT ;  /* 0xfffffffe080bc812 */ /* 0x000fe200078ec0ff */
[--C-:B------:R-:W-:Y:S01]  /*9190*/  @!P2 IMAD.WIDE R6, R7, 0x4, R30.reuse ;  /* 0x000000040706a825 */ /* 0x100fe200078e021e */
[----:B------:R-:W-:Y:S01]  /*91a0*/  @!P5 LOP3.LUT R19, R10, 0xfffffffe, RZ, 0xc0, !PT ;  /* 0xfffffffe0a13d812 */ /* 0x000fe200078ec0ff */
[----:B------:R2:W-:Y:S01]  /*91b0*/  @!P1 ST.E.64 desc[UR42][R4.64], R28 ;  /* 0x0000001c04009985 */ /* 0x0005e2000c101b2a */
[----:B------:R-:W-:Y:S01]  /*91c0*/  ISETP.GE.AND P0, PT, R49, UR4, PT ;  /* 0x0000000431007c0c */ /* 0x000fe2000bf06270 */
[--C-:B------:R-:W-:Y:S01]  /*91d0*/  @!P3 IMAD.WIDE R8, R9, 0x4, R30.reuse ;  /* 0x000000040908b825 */ /* 0x100fe200078e021e */
[----:B0-----:R-:W-:Y:S01]  /*91e0*/  @!P6 LOP3.LUT R23, R0, 0xfffffffe, RZ, 0xc0, !PT ;  /* 0xfffffffe0017e812 */ /* 0x001fe200078ec0ff */
[----:B------:R0:W-:Y:S02]  /*91f0*/  @!P2 ST.E.64 desc[UR42][R6.64], R26 ;  /* 0x0000001a0600a985 */ /* 0x0001e4000c101b2a */
[----:B------:R-:W-:-:S02]  /*9200*/  @!P4 IMAD.WIDE R2, R11, 0x4, R30 ;  /* 0x000000040b02c825 */ /* 0x000fc400078e021e */
[----:B------:R0:W-:Y:S02]  /*9210*/  @!P3 ST.E.64 desc[UR42][R8.64], R14 ;  /* 0x0000000e0800b985 */ /* 0x0001e4000c101b2a */
[--C-:B------:R-:W-:Y:S02]  /*9220*/  @!P6 IMAD.WIDE R10, R23, 0x4, R30.reuse ;  /* 0x00000004170ae825 */ /* 0x100fe400078e021e */
[----:B------:R0:W-:Y:S02]  /*9230*/  @!P4 ST.E.64 desc[UR42][R2.64], R24 ;  /* 0x000000180200c985 */ /* 0x0001e4000c101b2a */
[----:B--2---:R-:W-:-:S05]  /*9240*/  @!P5 IMAD.WIDE R4, R19, 0x4, R30 ;  /* 0x000000041304d825 */ /* 0x004fca00078e021e */
[----:B------:R0:W-:Y:S04]  /*9250*/  @!P5 ST.E.64 desc[UR42][R4.64], R12 ;  /* 0x0000000c0400d985 */ /* 0x0001e8000c101b2a */
[----:B------:R0:W-:Y:S01]  /*9260*/  @!P6 ST.E.64 desc[UR42][R10.64], R16 ;  /* 0x000000100a00e985 */ /* 0x0001e2000c101b2a */
[----:B------:R-:W-:Y:S05]  /*9270*/  @P0 BRA `(.L_x_10) ;  /* 0x0000003000bc0947 */ /* 0x000fea0003800000 */
[----:B------:R-:W-:-:S04]  /*9280*/  LEA.HI R49, R49, R49, RZ, 0x1 ;  /* 0x0000003131317211 */ /* 0x000fc800078f08ff */
[----:B0-----:R-:W-:-:S05]  /*9290*/  LOP3.LUT R3, R49, 0xfffffffe, RZ, 0xc0, !PT ;  /* 0xfffffffe31037812 */ /* 0x001fca00078ec0ff */
[----:B------:R-:W-:-:S05]  /*92a0*/  IMAD.WIDE R2, R3, 0x4, R30 ;  /* 0x0000000403027825 */ /* 0x000fca00078e021e */
[----:B------:R0:W-:Y:S01]  /*92b0*/  ST.E.64 desc[UR42][R2.64], R20 ;  /* 0x0000001402007985 */ /* 0x0001e2000c101b2a */
[----:B------:R-:W-:Y:S05]  /*92c0*/  BRA `(.L_x_10) ;  /* 0x0000003000a87947 */ /* 0x000fea0003800000 */
.L_x_35:
[----:B------:R-:W0:Y:S02]  /*92d0*/  S2R R0, SR_TID.X ;  /* 0x0000000000007919 */ /* 0x000e240000002100 */
[----:B0-----:R-:W-:-:S05]  /*92e0*/  VIADD R2, R0, 0xffffff80 ;  /* 0xffffff8000027836 */ /* 0x001fca0000000000 */
[----:B------:R-:W-:-:S13]  /*92f0*/  ISETP.GT.AND P0, PT, R2, 0xbf, PT ;  /* 0x000000bf0200780c */ /* 0x000fda0003f04270 */
[----:B------:R-:W-:Y:S05]  /*9300*/  @P0 BRA `(.L_x_10) ;  /* 0x0000003000980947 */ /* 0x000fea0003800000 */
[----:B------:R-:W0:Y:S01]  /*9310*/  S2R R3, SR_CTAID.X ;  /* 0x0000000000037919 */ /* 0x000e220000002500 */
[----:B------:R-:W1:Y:S01]  /*9320*/  LDC R6, c[0x0][0xbe8] ;  /* 0x0002fa00ff067b82 */ /* 0x000e620000000800 */
[----:B------:R-:W-:Y:S01]  /*9330*/  ULDC UR4, c[0x0][0xa88] ;  /* 0x0002a20000047ab9 */ /* 0x000fe20000000800 */
[----:B0-----:R-:W-:Y:S02]  /*9340*/  IMAD R0, R3, 0xc0, R0 ;  /* 0x000000c003007824 */ /* 0x001fe400078e0200 */
[----:B-1----:R-:W-:Y:S02]  /*9350*/  IMAD R3, R6, UR4, RZ ;  /* 0x0000000406037c24 */ /* 0x002fe4000f8e02ff */
[----:B------:R-:W-:-:S05]  /*9360*/  VIADD R0, R0, 0xffffff80 ;  /* 0xffffff8000007836 */ /* 0x000fca0000000000 */
[----:B------:R-:W-:-:S13]  /*9370*/  ISETP.GE.AND P0, PT, R0, R3, PT ;  /* 0x000000030000720c */ /* 0x000fda0003f06270 */
[----:B------:R-:W-:Y:S05]  /*9380*/  @P0 BRA `(.L_x_10) ;  /* 0x0000003000780947 */ /* 0x000fea0003800000 */
[----:B------:R-:W-:Y:S01]  /*9390*/  ISETP.NE.AND P0, PT, R6, 0x1, PT ;  /* 0x000000010600780c */ /* 0x000fe20003f05270 */
[----:B------:R-:W0:Y:S01]  /*93a0*/  LDC.64 R10, c[0x0][0xbd8] ;  /* 0x0002f600ff0a7b82 */ /* 0x000e220000000a00 */
[----:B------:R-:W-:Y:S01]  /*93b0*/  USHF.R.S32.HI UR6, URZ, 0x1f, UR36 ;  /* 0x0000001f3f067899 */ /* 0x000fe20008011424 */
[----:B------:R-:W-:Y:S01]  /*93c0*/  MOV R5, R0 ;  /* 0x0000000000057202 */ /* 0x000fe20000000f00 */
[----:B------:R-:W-:Y:S02]  /*93d0*/  ULDC.64 UR8, c[0x0][0xbd0] ;  /* 0x0002f40000087ab9 */ /* 0x000fe40000000a00 */
[----:B------:R-:W-:Y:S02]  /*93e0*/  UIMAD UR6, UR6, UR8, URZ ;  /* 0x00000008060672a4 */ /* 0x000fe4000f8e023f */
[----:B------:R-:W-:Y:S01]  /*93f0*/  UIMAD.WIDE.U32 UR4, UR36, UR8, URZ ;  /* 0x00000008240472a5 */ /* 0x000fe2000f8e003f */
[----:B------:R-:W1:Y:S01]  /*9400*/  S2UR UR7, SR_CTAID.Y ;  /* 0x00000000000779c3 */ /* 0x000e620000002600 */
[----:B------:R-:W-:-:S04]  /*9410*/  UIMAD UR6, UR36, UR9, UR6 ;  /* 0x00000009240672a4 */ /* 0x000fc8000f8e0206 */
[----:B------:R-:W-:Y:S02]  /*9420*/  UIADD3 UR6, UR5, UR6, URZ ;  /* 0x0000000605067290 */ /* 0x000fe4000fffe03f */
[----:B------:R-:W-:Y:S01]  /*9430*/  IMAD.U32 R3, RZ, RZ, UR5 ;  /* 0x00000005ff037e24 */ /* 0x000fe2000f8e00ff */
[----:B------:R-:W2:Y:S01]  /*9440*/  @P0 LDC R7, c[0x0][0xbec] ;  /* 0x0002fb00ff070b82 */ /* 0x000ea20000000800 */
[----:B------:R-:W-:Y:S01]  /*9450*/  IMAD.U32 R2, RZ, RZ, UR4 ;  /* 0x00000004ff027e24 */ /* 0x000fe2000f8e00ff */
[----:B------:R-:W-:Y:S01]  /*9460*/  ULDC.64 UR4, c[0x0][0xbe0] ;  /* 0x0002f80000047ab9 */ /* 0x000fe20000000a00 */
[----:B------:R-:W-:-:S05]  /*9470*/  IMAD.U32 R3, RZ, RZ, UR6 ;  /* 0x00000006ff037e24 */ /* 0x000fca000f8e00ff */
[----:B------:R-:W3:Y:S01]  /*9480*/  @P0 LDC R9, c[0x0][0xbf0] ;  /* 0x0002fc00ff090b82 */ /* 0x000ee20000000800 */
[C---:B0-----:R-:W-:Y:S02]  /*9490*/  IMAD R12, R10.reuse, UR40, RZ ;  /* 0x000000280a0c7c24 */ /* 0x041fe4000f8e02ff */
[----:B------:R-:W-:-:S04]  /*94a0*/  IMAD.WIDE.U32 R2, R10, UR39, R2 ;  /* 0x000000270a027c25 */ /* 0x000fc8000f8e0002 */
[----:B------:R-:W-:Y:S01]  /*94b0*/  IMAD R11, R11, UR39, R12 ;  /* 0x000000270b0b7c24 */ /* 0x000fe2000f8e020c */
[----:B------:R-:W1:Y:S03]  /*94c0*/  LDC R8, c[0x0][0xc50] ;  /* 0x00031400ff087b82 */ /* 0x000e660000000800 */
[----:B------:R-:W-:Y:S02]  /*94d0*/  IMAD.IADD R3, R11, 0x1, R3 ;  /* 0x000000010b037824 */ /* 0x000fe400078e0203 */
[----:B--2---:R-:W-:-:S04]  /*94e0*/  @P0 IMAD.HI.U32 R4, R0, R7, RZ ;  /* 0x0000000700040227 */ /* 0x004fc800078e00ff */
[----:B------:R-:W-:Y:S01]  /*94f0*/  IMAD R7, RZ, RZ, -UR36 ;  /* 0x80000024ff077e24 */ /* 0x000fe2000f8e02ff */
[----:B---3--:R-:W-:-:S03]  /*9500*/  @P0 SHF.R.U32.HI R5, RZ, R9, R4 ;  /* 0x00000009ff050219 */ /* 0x008fc60000011604 */
[----:B-1----:R-:W-:Y:S01]  /*9510*/  IMAD R9, R8, R7, UR7 ;  /* 0x0000000708097e24 */ /* 0x002fe2000f8e0207 */
[----:B------:R-:W-:-:S03]  /*9520*/  IADD3 R7, -R5, RZ, RZ ;  /* 0x000000ff05077210 */ /* 0x000fc60007ffe1ff */
[----:B------:R-:W-:Y:S01]  /*9530*/  IMAD.WIDE.U32 R2, R9, UR4, R2 ;  /* 0x0000000409027c25 */ /* 0x000fe2000f8e0002 */
[----:B------:R-:W-:-:S03]  /*9540*/  SHF.R.S32.HI R4, RZ, 0x1f, R9 ;  /* 0x0000001fff047819 */ /* 0x000fc60000011409 */
[----:B------:R-:W-:Y:S01]  /*9550*/  IMAD R7, R6, R7, R0 ;  /* 0x0000000706077224 */ /* 0x000fe200078e0200 */
[----:B------:R-:W-:Y:S01]  /*9560*/  IADD3 R2, P0, R5, R2, RZ ;  /* 0x0000000205027210 */ /* 0x000fe20007f1e0ff */
[----:B------:R-:W-:-:S03]  /*9570*/  IMAD R4, R4, UR4, RZ ;  /* 0x0000000404047c24 */ /* 0x000fc6000f8e02ff */
[----:B------:R-:W-:Y:S01]  /*9580*/  SHF.R.S32.HI R0, RZ, 0x1f, R7 ;  /* 0x0000001fff007819 */ /* 0x000fe20000011407 */
[----:B------:R-:W-:Y:S01]  /*9590*/  IMAD R4, R9, UR5, R4 ;  /* 0x0000000509047c24 */ /* 0x000fe2000f8e0204 */
[----:B------:R-:W-:Y:S01]  /*95a0*/  SHF.R.S32.HI R9, RZ, 0x1f, R5 ;  /* 0x0000001fff097819 */ /* 0x000fe20000011405 */
[----:B------:R-:W-:Y:S02]  /*95b0*/  ULDC.64 UR4, c[0x0][0xbc8] ;  /* 0x0002f20000047ab9 */ /* 0x000fe40000000a00 */
[----:B------:R-:W-:Y:S01]  /*95c0*/  IMAD R0, R0, UR4, RZ ;  /* 0x0000000400007c24 */ /* 0x000fe2000f8e02ff */
[----:B------:R-:W-:-:S03]  /*95d0*/  IADD3.X R3, R9, R3, R4, P0, !PT ;  /* 0x0000000309037210 */ /* 0x000fc600007fe404 */
[C---:B------:R-:W-:Y:S02]  /*95e0*/  IMAD R5, R7.reuse, UR5, R0 ;  /* 0x0000000507057c24 */ /* 0x040fe4000f8e0200 */
[----:B------:R-:W-:Y:S01]  /*95f0*/  IMAD.WIDE.U32 R2, R7, UR4, R2 ;  /* 0x0000000407027c25 */ /* 0x000fe2000f8e0002 */
[----:B------:R-:W-:-:S03]  /*9600*/  ULDC.64 UR4, c[0x0][0xba8] ;  /* 0x0002ea0000047ab9 */ /* 0x000fc60000000a00 */
[----:B------:R-:W-:Y:S01]  /*9610*/  IMAD.IADD R3, R3, 0x1, R5 ;  /* 0x0000000103037824 */ /* 0x000fe200078e0205 */
[----:B------:R-:W-:-:S04]  /*9620*/  LEA R4, P0, R2, UR4, 0x2 ;  /* 0x0000000402047c11 */ /* 0x000fc8000f8010ff */
[----:B------:R-:W-:Y:S01]  /*9630*/  LEA.HI.X R5, R2, UR5, R3, 0x2, P0 ;  /* 0x0000000502057c11 */ /* 0x000fe200080f1403 */
[----:B------:R-:W-:-:S05]  /*9640*/  IMAD.MOV.U32 R3, RZ, RZ, -0x800000 ;  /* 0xff800000ff037424 */ /* 0x000fca00078e00ff */
[----:B------:R0:W-:Y:S01]  /*9650*/  STG.E desc[UR42][R4.64], R3 ;  /* 0x0000000304007986 */ /* 0x0001e2000c10192a */
[----:B------:R-:W-:Y:S05]  /*9660*/  BRA `(.L_x_10) ;  /* 0x0000002c00c07947 */ /* 0x000fea0003800000 */
.L_x_8:
[----:B------:R-:W-:-:S08]  /*9670*/  NOP ;  /* 0x0000000000007918 */ /* 0x000fd00000000000 */
[----:B------:R-:W0:-:S00]  /*9680*/  USETMAXREG.DEALLOC.CTAPOOL 0x20 ;  /* 0x00000020000079c8 */ /* 0x000e0000080e0500 */
[----:B0-----:R-:W-:Y:S01]  /*9690*/  LOP3.LUT R2, R2, 0x3, RZ, 0xc0, !PT ;  /* 0x0000000302027812 */ /* 0x001fe200078ec0ff */
[----:B------:R-:W0:Y:S05]  /*96a0*/  S2R R26, SR_CTAID.Z ;  /* 0x00000000001a7919 */ /* 0x000e2a0000002700 */
[----:B------:R-:W1:Y:S01]  /*96b0*/  S2UR UR6, SR_CTAID.Y ;  /* 0x00000000000679c3 */ /* 0x000e620000002600 */
[----:B------:R-:W2:Y:S02]  /*96c0*/  SHFL.IDX PT, R0, R2, RZ, 0x1f ;  /* 0x00001fff02007589 */ /* 0x000ea400000e0000 */
[----:B--2---:R-:W-:-:S13]  /*96d0*/  ISETP.NE.AND P0, PT, R0, RZ, PT ;  /* 0x000000ff0000720c */ /* 0x004fda0003f05270 */
[----:B01----:R-:W-:Y:S05]  /*96e0*/  @!P0 BRA `(.L_x_38) ;  /* 0x0000000000288947 */ /* 0x003fea0003800000 */
[----:B------:R-:W-:Y:S01]  /*96f0*/  ULDC UR7, c[0x0][0xc50] ;  /* 0x0003140000077ab9 */ /* 0x000fe20000000800 */
[----:B------:R-:W-:Y:S01]  /*9700*/  UMOV UR36, UR6 ;  /* 0x0000000600247c82 */ /* 0x000fe20008000000 */
[----:B------:R-:W-:-:S06]  /*9710*/  UISETP.NE.AND UP0, UPT, UR7, 0x1, UPT ;  /* 0x000000010700788c */ /* 0x000fcc000bf05270 */
[----:B------:R-:W-:-:S13]  /*9720*/  PLOP3.LUT P0, PT, PT, PT, UP0, 0x80, 0x0 ;  /* 0x000000000000781c */ /* 0x000fda0003f0f008 */
[----:B------:R-:W-:Y:S05]  /*9730*/  @!P0 BRA `(.L_x_39) ;  /* 0x0000000000308947 */ /* 0x000fea0003800000 */
[----:B------:R-:W-:Y:S01]  /*9740*/  ULDC UR4, c[0x0][0xc54] ;  /* 0x0003150000047ab9 */ /* 0x000fe20000000800 */
[----:B------:R-:W-:Y:S01]  /*9750*/  ULDC UR36, c[0x0][0xc58] ;  /* 0x0003160000247ab9 */ /* 0x000fe20000000800 */
[----:B------:R-:W-:-:S04]  /*9760*/  UIMAD.WIDE.U32 UR4, UR6, UR4, URZ ;  /* 0x00000004060472a5 */ /* 0x000fc8000f8e003f */
[----:B------:R-:W-:Y:S01]  /*9770*/  USHF.R.U32.HI UR36, URZ, UR36, UR5 ;  /* 0x000000243f247299 */ /* 0x000fe20008011605 */
[----:B------:R-:W-:Y:S11]  /*9780*/  BRA `(.L_x_39) ;  /* 0x00000000001c7947 */ /* 0x000ff60003800000 */
.L_x_38:
[----:B------:R-:W-:Y:S01]  /*9790*/  ULDC UR7, c[0x0][0xc50] ;  /* 0x0003140000077ab9 */ /* 0x000fe20000000800 */
[----:B------:R-:W-:Y:S01]  /*97a0*/  UMOV UR36, UR6 ;  /* 0x0000000600247c82 */ /* 0x000fe20008000000 */
[----:B------:R-:W-:-:S11]  /*97b0*/  UISETP.NE.AND UP0, UPT, UR7, 0x1, UPT ;  /* 0x000000010700788c */ /* 0x000fd6000bf05270 */
[----:B------:R-:W-:Y:S01]  /*97c0*/  @UP0 ULDC UR4, c[0x0][0xc54] ;  /* 0x0003150000040ab9 */ /* 0x000fe20000000800 */
[----:B------:R-:W-:Y:S01]  /*97d0*/  @UP0 ULDC UR8, c[0x0][0xc58] ;  /* 0x0003160000080ab9 */ /* 0x000fe20000000800 */
[----:B------:R-:W-:-:S04]  /*97e0*/  UIMAD.WIDE.U32 UR4, UR6, UR4, URZ ;  /* 0x00000004060472a5 */ /* 0x000fc8000f8e003f */
[----:B------:R-:W-:-:S12]  /*97f0*/  @UP0 USHF.R.U32.HI UR36, URZ, UR8, UR5 ;  /* 0x000000083f240299 */ /* 0x000fd80008011605 */
.L_x_39:
[----:B------:R-:W-:Y:S01]  /*9800*/  ISETP.GE.AND P0, PT, R26, RZ, PT ;  /* 0x000000ff1a00720c */ /* 0x000fe20003f06270 */
[----:B------:R-:W-:Y:S01]  /*9810*/  UIADD3 UR4, -UR36, URZ, URZ ;  /* 0x0000003f24047290 */ /* 0x000fe2000fffe13f */
[----:B------:R-:W-:Y:S01]  /*9820*/  IMAD.MOV.U32 R0, RZ, RZ, 0x1 ;  /* 0x00000001ff007424 */ /* 0x000fe200078e00ff */
[----:B------:R-:W-:Y:S01]  /*9830*/  MOV R3, RZ ;  /* 0x000000ff00037202 */ /* 0x000fe20000000f00 */
[----:B------:R-:W-:Y:S01]  /*9840*/  IMAD.MOV.U32 R4, RZ, RZ, 0x1 ;  /* 0x00000001ff047424 */ /* 0x000fe200078e00ff */
[----:B------:R-:W-:-:S08]  /*9850*/  UIMAD UR6, UR7, UR4, UR6 ;  /* 0x00000004070672a4 */ /* 0x000fd0000f8e0206 */
[----:B------:R-:W-:Y:S05]  /*9860*/  @!P0 BRA `(.L_x_40) ;  /* 0x0000002800808947 */ /* 0x000fea0003800000 */
[----:B------:R-:W-:Y:S01]  /*9870*/  ULDC.64 UR4, c[0x0][0x418] ;  /* 0x0001060000047ab9 */ /* 0x000fe20000000a00 */
[----:B------:R-:W0:Y:S01]  /*9880*/  S2R R25, SR_CTAID.X ;  /* 0x0000000000197919 */ /* 0x000e220000002500 */
[----:B------:R-:W-:Y:S02]  /*9890*/  UISETP.NE.U32.AND UP0, UPT, UR4, URZ, UPT ;  /* 0x0000003f0400728c */ /* 0x000fe4000bf05070 */
[----:B------:R-:W-:Y:S02]  /*98a0*/  ULOP3.LUT UR40, UR6, 0xffff, URZ, 0xc0, !UPT ;  /* 0x0000ffff06287892 */ /* 0x000fe4000f8ec03f */
[----:B------:R-:W-:Y:S01]  /*98b0*/  UISETP.NE.AND.EX UP0, UPT, UR5, URZ, UPT, UP0 ;  /* 0x0000003f0500728c */ /* 0x000fe2000bf05300 */
[----:B------:R-:W-:Y:S02]  /*98c0*/  ULDC UR4, c[0x0][0x424] ;  /* 0x0001090000047ab9 */ /* 0x000fe40000000800 */
[----:B------:R-:W-:Y:S01]  /*98d0*/  ULDC UR5, c[0x0][0x2f0] ;  /* 0x0000bc0000057ab9 */ /* 0x000fe20000000800 */
        /* <DEDUP_REMOVED lines=9> */
[----:B0-----:R-:W-:Y:S08]  /*9970*/  @!P0 BRA `(.L_x_41) ;  /* 0x0000000000908947 */ /* 0x001ff00003800000 */
        /* <DEDUP_REMOVED lines=11> */
[----:B------:R-:W-:-:S04]  /*9a30*/  IABS R6, R6 ;  /* 0x0000000600067213 */ /* 0x000fc80000000000 */
[----:B------:R-:W-:-:S04]  /*9a40*/  MOV R5, R6 ;  /* 0x0000000600057202 */ /* 0x000fc80000000f00 */
[----:B------:R-:W-:-:S03]  /*9a50*/  R2UR UR9, R5 ;  /* 0x00000000050972ca */ /* 0x000fc600000e0000 */
[----:B------:R-:W0:Y:S08]  /*9a60*/  I2F.RP R3, UR11 ;  /* 0x0000000b00037d06 */ /* 0x000e300008209400 */
[----:B0-----:R-:W0:Y:S02]  /*9a70*/  MUFU.RCP R3, R3 ;  /* 0x0000000300037308 */ /* 0x001e240000001000 */
[----:B0-----:R-:W-:-:S02]  /*9a80*/  VIADD R4, R3, 0xffffffe ;  /* 0x0ffffffe03047836 */ /* 0x001fc40000000000 */
[----:B------:R-:W-:-:S04]  /*9a90*/  IMAD.MOV R3, RZ, RZ, -R7 ;  /* 0x000000ffff037224 */ /* 0x000fc800078e0a07 */
        /* <DEDUP_REMOVED lines=18> */
.L_x_41:
[----:B------:R-:W-:Y:S01]  /*9bc0*/  UIMAD UR40, UR40, UR4, URZ ;  /* 0x00000004282872a4 */ /* 0x000fe2000f8e023f */
[----:B------:R-:W-:-:S05]  /*9bd0*/  IMAD.U32 R3, RZ, RZ, UR10 ;  /* 0x0000000aff037e24 */ /* 0x000fca000f8e00ff */
[----:B------:R-:W-:-:S05]  /*9be0*/  IMAD.U32 R4, RZ, RZ, UR40 ;  /* 0x00000028ff047e24 */ /* 0x000fca000f8e00ff */
[----:B------:R-:W-:Y:S02]  /*9bf0*/  VIADDMNMX R3, R4, UR4, R3, PT ;  /* 0x0000000404037c46 */ /* 0x000fe4000b800103 */
[----:B------:R-:W-:Y:S02]  /*9c00*/  MOV R4, 0x1 ;  /* 0x0000000100047802 */ /* 0x000fe40000000f00 */
[----:B------:R-:W-:Y:S01]  /*9c10*/  R2UR UR38, R3 ;  /* 0x00000000032672ca */ /* 0x000fe200000e0000 */
[----:B------:R-:W-:-:S12]  /*9c20*/  IMAD.MOV.U32 R3, RZ, RZ, RZ ;  /* 0x000000ffff037224 */ /* 0x000fd800078e00ff */
[----:B------:R-:W-:-:S06]  /*9c30*/  UISETP.GT.AND UP0, UPT, UR38, UR40, UPT ;  /* 0x000000282600728c */ /* 0x000fcc000bf04270 */
[----:B------:R-:W-:-:S13]  /*9c40*/  PLOP3.LUT P0, PT, PT, PT, UP0, 0x80, 0x0 ;  /* 0x000000000000781c */ /* 0x000fda0003f0f008 */
[----:B------:R-:W-:Y:S05]  /*9c50*/  @!P0 BRA `(.L_x_40) ;  /* 0x0000002400848947 */ /* 0x000fea0003800000 */
[----:B------:R-:W0:Y:S01]  /*9c60*/  S2UR UR4, SR_CgaCtaId ;  /* 0x00000000000479c3 */ /* 0x000e220000008800 */
[----:B------:R-:W-:Y:S02]  /*9c70*/  UMOV UR39, 0x400 ;  /* 0x0000040000277882 */ /* 0x000fe40000000000 */
[----:B0-----:R-:W-:-:S04]  /*9c80*/  ULEA UR39, UR4, UR39, 0x18 ;  /* 0x0000002704277291 */ /* 0x001fc8000f8ec03f */
[----:B------:R-:W-:-:S04]  /*9c90*/  UIADD3 UR4, UR39, 0xd200, URZ ;  /* 0x0000d20027047890 */ /* 0x000fc8000fffe03f */
[----:B------:R-:W-:-:S06]  /*9ca0*/  ULOP3.LUT UP0, URZ, UR4, 0x1bf, URZ, 0xc0, !UPT ;  /* 0x000001bf043f7892 */ /* 0x000fcc000f80c03f */
[----:B------:R-:W-:-:S13]  /*9cb0*/  PLOP3.LUT P0, PT, PT, PT, UP0, 0x80, 0x0 ;  /* 0x000000000000781c */ /* 0x000fda0003f0f008 */
[----:B------:R-:W-:Y:S05]  /*9cc0*/  @!P0 BRA `(.L_x_42) ;  /* 0x0000000000408947 */ /* 0x000fea0003800000 */
[----:B------:R-:W-:Y:S01]  /*9cd0*/  MOV R14, 0x0 ;  /* 0x00000000000e7802 */ /* 0x000fe20000000f00 */
[----:B------:R-:W-:Y:S01]  /*9ce0*/  ULDC.64 UR4, c[0x4][0x98] ;  /* 0x0100260000047ab9 */ /* 0x000fe20000000a00 */
[----:B------:R-:W-:Y:S01]  /*9cf0*/  ULDC.64 UR6, c[0x4][0xa0] ;  /* 0x0100280000067ab9 */ /* 0x000fe20000000a00 */
[----:B------:R-:W-:Y:S02]  /*9d00*/  IMAD.U32 R4, RZ, RZ, UR4 ;  /* 0x00000004ff047e24 */ /* 0x000fe4000f8e00ff */
[----:B------:R-:W-:Y:S01]  /*9d10*/  IMAD.U32 R5, RZ, RZ, UR5 ;  /* 0x00000005ff057e24 */ /* 0x000fe2000f8e00ff */
[----:B------:R-:W0:Y:S01]  /*9d20*/  LDC.64 R14, c[0x4][R14] ;  /* 0x010000000e0e7b82 */ /* 0x000e220000000a00 */
[----:B------:R-:W-:Y:S01]  /*9d30*/  ULDC.64 UR4, c[0x4][0x8] ;  /* 0x0100020000047ab9 */ /* 0x000fe20000000a00 */
[----:B------:R-:W-:Y:S01]  /*9d40*/  IMAD.U32 R6, RZ, RZ, UR6 ;  /* 0x00000006ff067e24 */ /* 0x000fe2000f8e00ff */
[----:B------:R-:W-:Y:S01]  /*9d50*/  MOV R10, UR4 ;  /* 0x00000004000a7c02 */ /* 0x000fe20008000f00 */
[----:B------:R-:W-:-:S02]  /*9d60*/  IMAD.U32 R7, RZ, RZ, UR7 ;  /* 0x00000007ff077e24 */ /* 0x000fc4000f8e00ff */
[----:B------:R-:W-:Y:S02]  /*9d70*/  IMAD.U32 R11, RZ, RZ, UR5 ;  /* 0x00000005ff0b7e24 */ /* 0x000fe4000f8e00ff */
[----:B------:R-:W-:Y:S02]  /*9d80*/  IMAD.MOV.U32 R8, RZ, RZ, 0x70 ;  /* 0x00000070ff087424 */ /* 0x000fe400078e00ff */
[----:B------:R-:W-:Y:S02]  /*9d90*/  IMAD.MOV.U32 R12, RZ, RZ, 0x1 ;  /* 0x00000001ff0c7424 */ /* 0x000fe400078e00ff */
[----:B------:R-:W-:-:S07]  /*9da0*/  IMAD.MOV.U32 R13, RZ, RZ, RZ ;  /* 0x000000ffff0d7224 */ /* 0x000fce00078e00ff */
[----:B------:R-:W-:-:S07]  /*9db0*/  LEPC R20, `(.L_x_42) ;  /* 0x000000001014794e */ /* 0x000fce0000000000 */
[----:B0-----:R-:W-:Y:S05]  /*9dc0*/  CALL.ABS.NOINC R14 ;  /* 0x000000000e007343 */ /* 0x001fea0003c00000 */
.L_x_42:
[----:B------:R-:W-:-:S06]  /*9dd0*/  UIADD3 UR4, UR39, 0x5200, URZ ;  /* 0x0000520027047890 */ /* 0x000fcc000fffe03f */
[----:B------:R-:W-:-:S04]  /*9de0*/  MOV R17, UR4 ;  /* 0x0000000400117c02 */ /* 0x000fc80008000f00 */
[----:B------:R-:W-:-:S13]  /*9df0*/  LOP3.LUT P0, RZ, R17, 0x1bf, RZ, 0xc0, !PT ;  /* 0x000001bf11ff7812 */ /* 0x000fda000780c0ff */
        /* <DEDUP_REMOVED lines=17> */
.L_x_43:
[----:B------:R-:W-:-:S04]  /*9f10*/  UIADD3 UR4, UR39, 0x200, URZ ;  /* 0x0000020027047890 */ /* 0x000fc8000fffe03f */
[----:B------:R-:W-:-:S06]  /*9f20*/  ULOP3.LUT UP0, URZ, UR4, 0x9f, URZ, 0xc0, !UPT ;  /* 0x0000009f043f7892 */ /* 0x000fcc000f80c03f */
[----:B------:R-:W-:-:S13]  /*9f30*/  PLOP3.LUT P0, PT, PT, PT, UP0, 0x80, 0x0 ;  /* 0x000000000000781c */ /* 0x000fda0003f0f008 */
[----:B------:R-:W-:Y:S05]  /*9f40*/  @!P0 BRA `(.L_x_44) ;  /* 0x0000000000408947 */ /* 0x000fea0003800000 */
[----:B------:R-:W-:Y:S01]  /*9f50*/  MOV R14, 0x0 ;  /* 0x00000000000e7802 */ /* 0x000fe20000000f00 */
[----:B------:R-:W-:Y:S01]  /*9f60*/  ULDC.64 UR4, c[0x4][0x98] ;  /* 0x0100260000047ab9 */ /* 0x000fe20000000a00 */
[----:B------:R-:W-:Y:S01]  /*9f70*/  ULDC.64 UR6, c[0x4][0xa0] ;  /* 0x0100280000067ab9 */ /* 0x000fe20000000a00 */
[----:B------:R-:W-:Y:S01]  /*9f80*/  MOV R4, UR4 ;  /* 0x0000000400047c02 */ /* 0x000fe20008000f00 */
[----:B------:R-:W-:Y:S01]  /*9f90*/  IMAD.U32 R5, RZ, RZ, UR5 ;  /* 0x00000005ff057e24 */ /* 0x000fe2000f8e00ff */
[----:B------:R-:W-:Y:S01]  /*9fa0*/  ULDC.64 UR4, c[0x4][0x18] ;  /* 0x0100060000047ab9 */ /* 0x000fe20000000a00 */
[----:B------:R-:W0:Y:S01]  /*9fb0*/  LDC.64 R14, c[0x4][R14] ;  /* 0x010000000e0e7b82 */ /* 0x000e220000000a00 */
[----:B------:R-:W-:Y:S01]  /*9fc0*/  IMAD.U32 R6, RZ, RZ, UR6 ;  /* 0x00000006ff067e24 */ /* 0x000fe2000f8e00ff */
[----:B------:R-:W-:Y:S01]  /*9fd0*/  MOV R11, UR5 ;  /* 0x00000005000b7c02 */ /* 0x000fe20008000f00 */
[----:B------:R-:W-:Y:S02]  /*9fe0*/  IMAD.U32 R7, RZ, RZ, UR7 ;  /* 0x00000007ff077e24 */ /* 0x000fe4000f8e00ff */
[----:B------:R-:W-:-:S02]  /*9ff0*/  IMAD.U32 R10, RZ, RZ, UR4 ;  /* 0x00000004ff0a7e24 */ /* 0x000fc4000f8e00ff */
[----:B------:R-:W-:Y:S02]  /*a000*/  IMAD.MOV.U32 R8, RZ, RZ, 0x70 ;  /* 0x00000070ff087424 */ /* 0x000fe400078e00ff */
[----:B------:R-:W-:Y:S02]  /*a010*/  IMAD.MOV.U32 R12, RZ, RZ, 0x1 ;  /* 0x00000001ff0c7424 */ /* 0x000fe400078e00ff */
[----:B------:R-:W-:-:S07]  /*a020*/  IMAD.MOV.U32 R13, RZ, RZ, RZ ;  /* 0x000000ffff0d7224 */ /* 0x000fce00078e00ff */
[----:B------:R-:W-:-:S07]  /*a030*/  LEPC R20, `(.L_x_44) ;  /* 0x000000001014794e */ /* 0x000fce0000000000 */
[----:B0-----:R-:W-:Y:S05]  /*a040*/  CALL.ABS.NOINC R14 ;  /* 0x000000000e007343 */ /* 0x001fea0003c00000 */
.L_x_44:
[----:B------:R-:W-:-:S13]  /*a050*/  LOP3.LUT P6, RZ, R17, 0x1bf, RZ, 0xc0, !PT ;  /* 0x000001bf11ff7812 */ /* 0x000fda00078cc0ff */
[----:B------:R-:W-:Y:S05]  /*a060*/  @!P6 BRA `(.L_x_45) ;  /* 0x000000000040e947 */ /* 0x000fea0003800000 */
[----:B------:R-:W-:Y:S01]  /*a070*/  MOV R14, 0x0 ;  /* 0x00000000000e7802 */ /* 0x000fe20000000f00 */
[----:B------:R-:W-:Y:S01]  /*a080*/  ULDC.64 UR4, c[0x4][0x98] ;  /* 0x0100260000047ab9 */ /* 0x000fe20000000a00 */
[----:B------:R-:W-:Y:S01]  /*a090*/  ULDC.64 UR6, c[0x4][0xa0] ;  /* 0x0100280000067ab9 */ /* 0x000fe20000000a00 */
[----:B------:R-:W-:Y:S01]  /*a0a0*/  IMAD.U32 R4, RZ, RZ, UR4 ;  /* 0x00000004ff047e24 */ /* 0x000fe2000f8e00ff */
[----:B------:R-:W-:Y:S01]  /*a0b0*/  MOV R5, UR5 ;  /* 0x0000000500057c02 */ /* 0x000fe20008000f00 */
[----:B------:R-:W-:Y:S01]  /*a0c0*/  ULDC.64 UR4, c[0x4][0x20] ;  /* 0x0100080000047ab9 */ /* 0x000fe20000000a00 */
[----:B------:R-:W0:Y:S01]  /*a0d0*/  LDC.64 R14, c[0x4][R14] ;  /* 0x010000000e0e7b82 */ /* 0x000e220000000a00 */
[----:B------:R-:W-:Y:S01]  /*a0e0*/  IMAD.U32 R6, RZ, RZ, UR6 ;  /* 0x00000006ff067e24 */ /* 0x000fe2000f8e00ff */
[----:B------:R-:W-:Y:S01]  /*a0f0*/  MOV R8, 0x70 ;  /* 0x0000007000087802 */ /* 0x000fe20000000f00 */
[----:B------:R-:W-:Y:S02]  /*a100*/  IMAD.U32 R7, RZ, RZ, UR7 ;  /* 0x00000007ff077e24 */ /* 0x000fe4000f8e00ff */
[----:B------:R-:W-:-:S02]  /*a110*/  IMAD.U32 R10, RZ, RZ, UR4 ;  /* 0x00000004ff0a7e24 */ /* 0x000fc4000f8e00ff */
[----:B------:R-:W-:Y:S02]  /*a120*/  IMAD.U32 R11, RZ, RZ, UR5 ;  /* 0x00000005ff0b7e24 */ /* 0x000fe4000f8e00ff */
[----:B------:R-:W-:Y:S02]  /*a130*/  IMAD.MOV.U32 R12, RZ, RZ, 0x1 ;  /* 0x00000001ff0c7424 */ /* 0x000fe400078e00ff */
[----:B------:R-:W-:-:S07]  /*a140*/  IMAD.MOV.U32 R13, RZ, RZ, RZ ;  /* 0x000000ffff0d7224 */ /* 0x000fce00078e00ff */
[----:B------:R-:W-:-:S07]  /*a150*/  LEPC R20, `(.L_x_45) ;  /* 0x000000001014794e */ /* 0x000fce0000000000 */
[----:B0-----:R-:W-:Y:S05]  /*a160*/  CALL.ABS.NOINC R14 ;  /* 0x000000000e007343 */ /* 0x001fea0003c00000 */
.L_x_45:
[----:B------:R-:W0:Y:S01]  /*a170*/  LDC.64 R4, c[0x0][0x9f8] ;  /* 0x00027e00ff047b82 */ /* 0x000e220000000a00 */
[----:B------:R-:W-:Y:S01]  /*a180*/  IMAD.MOV.U32 R23, RZ, RZ, R26 ;  /* 0x000000ffff177224 */ /* 0x000fe200078e001a */
[----:B0-----:R-:W-:-:S04]  /*a190*/  ISETP.NE.U32.AND P0, PT, R4, RZ, PT ;  /* 0x000000ff0400720c */ /* 0x001fc80003f05070 */
[----:B------:R-:W-:-:S13]  /*a1a0*/  ISETP.NE.AND.EX P0, PT, R5, RZ, PT, P0 ;  /* 0x000000ff0500720c */ /* 0x000fda0003f05300 */
[----:B------:R-:W0:Y:S02]  /*a1b0*/  @P0 LDC.64 R4, c[0x0][0x9f8] ;  /* 0x00027e00ff040b82 */ /* 0x000e240000000a00 */
[----:B0-----:R-:W-:-:S05]  /*a1c0*/  @P0 IMAD.WIDE R4, R26, 0x4, R4 ;  /* 0x000000041a040825 */ /* 0x001fca00078e0204 */
[----:B------:R0:W2:Y:S01]  /*a1d0*/  @P0 LDG.E R23, desc[UR42][R4.64] ;  /* 0x0000002a04170981 */ /* 0x0000a2000c1e1900 */
[C---:B------:R-:W-:Y:S01]  /*a1e0*/  IMAD.SHL.U32 R22, R27.reuse, 0x40, RZ ;  /* 0x000000401b167824 */ /* 0x040fe200078e00ff */
[C---:B------:R-:W-:Y:S01]  /*a1f0*/  SHF.L.U32 R7, R27.reuse, 0x5, RZ ;  /* 0x000000051b077819 */ /* 0x040fe200000006ff */
[----:B------:R-:W-:Y:S01]  /*a200*/  IMAD.SHL.U32 R28, R16, 0x10, RZ ;  /* 0x00000010101c7824 */ /* 0x000fe200078e00ff */
[----:B------:R-:W-:Y:S01]  /*a210*/  SHF.R.U32.HI R3, RZ, 0x1, R27 ;  /* 0x00000001ff037819 */ /* 0x000fe2000001161b */
[----:B------:R-:W-:Y:S01]  /*a220*/  IMAD.SHL.U32 R9, R27, 0x4, RZ ;  /* 0x000000041b097824 */ /* 0x000fe200078e00ff */
[----:B------:R-:W-:Y:S01]  /*a230*/  LOP3.LUT R0, R22, 0x180, RZ, 0xc0, !PT ;  /* 0x0000018016007812 */ /* 0x000fe200078ec0ff */
[----:B------:R-:W-:Y:S01]  /*a240*/  UMOV UR4, 0xffffffff ;  /* 0xffffffff00047882 */ /* 0x000fe20000000000 */
[----:B------:R-:W-:Y:S01]  /*a250*/  LOP3.LUT R6, R7, 0x80, RZ, 0xc0, !PT ;  /* 0x0000008007067812 */ /* 0x000fe200078ec0ff */
[----:B0-----:R-:W0:Y:S01]  /*a260*/  LDC.64 R4, c[0x0][0x418] ;  /* 0x00010600ff047b82 */ /* 0x001e220000000a00 */
[----:B------:R-:W-:-:S02]  /*a270*/  LOP3.LUT R28, R28, 0x600, RZ, 0xc0, !PT ;  /* 0x000006001c1c7812 */ /* 0x000fc400078ec0ff */
[----:B------:R-:W-:Y:S01]  /*a280*/  LOP3.LUT R0, R0, 0x30, R3, 0xf8, !PT ;  /* 0x0000003000007812 */ /* 0x000fe200078ef803 */
[----:B------:R-:W-:Y:S01]  /*a290*/  IMAD.SHL.U32 R3, R27, 0x8, RZ ;  /* 0x000000081b037824 */ /* 0x000fe200078e00ff */
[----:B------:R-:W-:Y:S02]  /*a2a0*/  LOP3.LUT R6, R6, 0x10, R27, 0xf8, !PT ;  /* 0x0000001006067812 */ /* 0x000fe400078ef81b */
[----:B------:R-:W-:Y:S02]  /*a2b0*/  LOP3.LUT R8, R28, 0x60, R7, 0xf8, !PT ;  /* 0x000000601c087812 */ /* 0x000fe400078ef807 */
[----:B------:R-:W-:Y:S02]  /*a2c0*/  LOP3.LUT R3, R0, 0x30, R3, 0x78, !PT ;  /* 0x0000003000037812 */ /* 0x000fe400078e7803 */
[----:B------:R-:W-:Y:S02]  /*a2d0*/  LOP3.LUT R6, R6, 0x10, R9, 0x78, !PT ;  /* 0x0000001006067812 */ /* 0x000fe400078e7809 */
[----:B------:R-:W-:-:S02]  /*a2e0*/  LOP3.LUT R17, R8, 0x100, R7, 0xf8, !PT ;  /* 0x0000010008117812 */ /* 0x000fc400078ef807 */
[----:B------:R-:W-:Y:S02]  /*a2f0*/  LOP3.LUT R24, R24, 0xfffffffe, RZ, 0xc0, !PT ;  /* 0xfffffffe18187812 */ /* 0x000fe400078ec0ff */
[----:B------:R-:W-:Y:S02]  /*a300*/  LOP3.LUT R22, R3, 0x640, R22, 0xf8, !PT ;  /* 0x0000064003167812 */ /* 0x000fe400078ef816 */
[----:B------:R-:W-:Y:S02]  /*a310*/  LOP3.LUT R17, R17, R6, RZ, 0xfc, !PT ;  /* 0x0000000611117212 */ /* 0x000fe400078efcff */
[----:B------:R-:W-:Y:S02]  /*a320*/  SHF.R.U32.HI R29, RZ, 0x3, R27 ;  /* 0x00000003ff1d7819 */ /* 0x000fe4000001161b */
[----:B0-----:R-:W-:-:S04]  /*a330*/  ISETP.NE.U32.AND P0, PT, R4, RZ, PT ;  /* 0x000000ff0400720c */ /* 0x001fc80003f05070 */
[----:B------:R-:W-:-:S13]  /*a340*/  ISETP.NE.AND.EX P1, PT, R5, RZ, PT, P0 ;  /* 0x000000ff0500720c */ /* 0x000fda0003f25300 */
[----:B------:R-:W-:Y:S02]  /*a350*/  @P1 LOP3.LUT R24, R24, 0x1, RZ, 0xfc, !PT ;  /* 0x0000000118181812 */ /* 0x000fe400078efcff */
[----:B--2---:R-:W-:Y:S02]  /*a360*/  SHF.R.S32.HI R18, RZ, 0x1f, R23 ;  /* 0x0000001fff127819 */ /* 0x004fe40000011417 */
[----:B------:R-:W-:Y:S01]  /*a370*/  SEL R19, R23, RZ, !P1 ;  /* 0x000000ff17137207 */ /* 0x000fe20004800000 */
[----:B------:R-:W-:Y:S06]  /*a380*/  BRA.DIV UR4, `(.L_x_46) ;  /* 0x0000002204f87947 */ /* 0x000fec000b800000 */
[----:B------:R0:W1:Y:S02]  /*a390*/  SHFL.IDX PT, R14, R2, RZ, 0x1f ;  /* 0x00001fff020e7589 */ /* 0x00006400000e0000 */
.L_x_95:
[----:B-1----:R-:W-:Y:S02]  /*a3a0*/  ISETP.NE.AND P0, PT, R14, RZ, PT ;  /* 0x000000ff0e00720c */ /* 0x002fe40003f05270 */
[----:B------:R-:W-:Y:S02]  /*a3b0*/  PLOP3.LUT P2, PT, PT, PT, PT, 0x8, 0x0 ;  /* 0x000000000000781c */ /* 0x000fe40003f4e170 */
[----:B------:R-:W-:-:S11]  /*a3c0*/  LOP3.LUT R24, R24, 0xfffffffd, RZ, 0xc0, !PT ;  /* 0xfffffffd18187812 */ /* 0x000fd600078ec0ff */
[----:B------:R-:W-:Y:S01]  /*a3d0*/  @P2 LOP3.LUT R24, R24, 0x2, RZ, 0xfc, !PT ;  /* 0x0000000218182812 */ /* 0x000fe200078efcff */
[----:B------:R-:W-:Y:S06]  /*a3e0*/  @P0 BRA `(.L_x_47) ;  /* 0x0000000400240947 */ /* 0x000fec0003800000 */
[----:B------:R-:W-:-:S06]  /*a3f0*/  UIADD3 UR4, UR38, -0x1, URZ ;  /* 0xffffffff26047890 */ /* 0x000fcc000fffe03f */
[----:B------:R-:W-:Y:S01]  /*a400*/  IMAD.U32 R3, RZ, RZ, UR4 ;  /* 0x00000004ff037e24 */ /* 0x000fe2000f8e00ff */
[----:B------:R-:W-:-:S03]  /*a410*/  UMOV UR4, 0xffffffff ;  /* 0xffffffff00047882 */ /* 0x000fc60000000000 */
[----:B------:R-:W-:Y:S05]  /*a420*/  BRA.DIV UR4, `(.L_x_48) ;  /* 0x0000002204f07947 */ /* 0x000fea000b800000 */
[----:B------:R-:W-:-:S13]  /*a430*/  ELECT P6, URZ, PT ;  /* 0x00000000003f782f */ /* 0x000fda00038c0000 */
.L_x_98:
[----:B------:R-:W-:Y:S05]  /*a440*/  @!P6 BRA `(.L_x_47) ;  /* 0x00000004000ce947 */ /* 0x000fea0003800000 */
[----:B------:R-:W-:Y:S01]  /*a450*/  MOV R0, 0x1 ;  /* 0x0000000100007802 */ /* 0x000fe20000000f00 */
[----:B------:R-:W-:-:S03]  /*a460*/  IMAD.MOV.U32 R19, RZ, RZ, R23 ;  /* 0x000000ffff137224 */ /* 0x000fc600078e0017 */
[----:B------:R-:W-:Y:S01]  /*a470*/  SHF.L.U32 R0, R0, 0x1f, RZ ;  /* 0x0000001f00007819 */ /* 0x000fe200000006ff */
[----:B------:R-:W-:Y:S06]  /*a480*/  @!P1 BRA `(.L_x_49) ;  /* 0x0000000000489947 */ /* 0x000fec0003800000 */
[----:B------:R-:W1:Y:S01]  /*a490*/  LDC R8, c[0x0][0x43c] ;  /* 0x00010f00ff087b82 */ /* 0x000e620000000800 */
[----:B------:R-:W-:Y:S01]  /*a4a0*/  IMAD.MOV.U32 R9, RZ, RZ, R3 ;  /* 0x000000ffff097224 */ /* 0x000fe200078e0003 */
[----:B------:R-:W-:Y:S02]  /*a4b0*/  ULDC.64 UR4, c[0x0][0x428] ;  /* 0x00010a0000047ab9 */ /* 0x000fe40000000a00 */
[----:B------:R-:W-:-:S04]  /*a4c0*/  IMAD R10, R18, UR4, RZ ;  /* 0x00000004120a7c24 */ /* 0x000fc8000f8e02ff */
[----:B------:R-:W-:Y:S01]  /*a4d0*/  IMAD R11, R23, UR5, R10 ;  /* 0x00000005170b7c24 */ /* 0x000fe2000f8e020a */
[----:B-1----:R-:W-:-:S13]  /*a4e0*/  ISETP.NE.AND P0, PT, R8, 0x1, PT ;  /* 0x000000010800780c */ /* 0x002fda0003f05270 */
[----:B------:R-:W1:Y:S02]  /*a4f0*/  @P0 LDC.64 R6, c[0x0][0x440] ;  /* 0x00011000ff060b82 */ /* 0x000e640000000a00 */
[----:B-1----:R-:W-:-:S05]  /*a500*/  @P0 IMAD.HI.U32 R6, R3, R6, RZ ;  /* 0x0000000603060227 */ /* 0x002fca00078e00ff */
[----:B------:R-:W-:-:S04]  /*a510*/  @P0 SHF.R.U32.HI R9, RZ, R7, R6 ;  /* 0x00000007ff090219 */ /* 0x000fc80000011606 */
[--C-:B------:R-:W-:Y:S01]  /*a520*/  SHF.R.S32.HI R7, RZ, 0x1f, R9.reuse ;  /* 0x0000001fff077819 */ /* 0x100fe20000011409 */
[----:B------:R-:W-:-:S04]  /*a530*/  IMAD.MOV.U32 R6, RZ, RZ, R9 ;  /* 0x000000ffff067224 */ /* 0x000fc800078e0009 */
[----:B------:R-:W-:-:S04]  /*a540*/  IMAD.WIDE.U32 R6, R23, UR4, R6 ;  /* 0x0000000417067c25 */ /* 0x000fc8000f8e0006 */
[----:B------:R-:W-:Y:S01]  /*a550*/  IMAD.IADD R7, R7, 0x1, R11 ;  /* 0x0000000107077824 */ /* 0x000fe200078e020b */
[----:B------:R-:W-:-:S04]  /*a560*/  LEA R4, P0, R6, R4, 0x2 ;  /* 0x0000000406047211 */ /* 0x000fc800078010ff */
[----:B------:R-:W-:-:S05]  /*a570*/  LEA.HI.X R5, R6, R5, R7, 0x2, P0 ;  /* 0x0000000506057211 */ /* 0x000fca00000f1407 */
[----:B------:R1:W5:Y:S01]  /*a580*/  LDG.E R19, desc[UR42][R4.64] ;  /* 0x0000002a04137981 */ /* 0x000362000c1e1900 */
[----:B------:R-:W-:-:S05]  /*a590*/  IADD3 R6, -R9, RZ, RZ ;  /* 0x000000ff09067210 */ /* 0x000fca0007ffe1ff */
[----:B------:R-:W-:-:S07]  /*a5a0*/  IMAD R3, R8, R6, R3 ;  /* 0x0000000608037224 */ /* 0x000fce00078e0203 */
.L_x_49:
[----:B------:R-:W2:Y:S01]  /*a5b0*/  SYNCS.PHASECHK.TRANS64.TRYWAIT P0, [UR39+0x12480], R0 ;  /* 0x01248000ff0075a7 */ /* 0x000ea20008000167 */
[----:B------:R-:W-:Y:S01]  /*a5c0*/  ISETP.NE.AND P1, PT, R16, RZ, PT ;  /* 0x000000ff1000720c */ /* 0x000fe20003f25270 */
[----:B--2---:R-:W-:-:S12]  /*a5d0*/  @!P0 BRA `(.L_x_50) ;  /* 0x0000002000a48947 */ /* 0x004fd80003800000 */
.L_x_99:
[----:B------:R-:W-:Y:S05]  /*a5e0*/  @P1 BRA `(.L_x_51) ;  /* 0x0000000000141947 */ /* 0x000fea0003800000 */
[----:B------:R-:W-:Y:S01]  /*a5f0*/  LOP3.LUT P0, RZ, R27, 0x1f, RZ, 0xc0, !PT ;  /* 0x0000001f1bff7812 */ /* 0x000fe2000780c0ff */
[----:B-1----:R-:W-:-:S04]  /*a600*/  IMAD.MOV.U32 R4, RZ, RZ, 0x2800 ;  /* 0x00002800ff047424 */ /* 0x002fc800078e00ff */
[----:B------:R2:W-:Y:S08]  /*a610*/  SYNCS.ARRIVE.TRANS64 RZ, [UR39+0x12470], R4 ;  /* 0x01247004ffff79a7 */ /* 0x0005f00008000027 */
[----:B--2---:R-:W-:Y:S05]  /*a620*/  @!P0 BRA `(.L_x_51) ;  /* 0x0000000000048947 */ /* 0x004fea0003800000 */
[----:B------:R-:W-:Y:S01]  /*a630*/  BPT.TRAP 0x1 ;  /* 0x000000040000795c */ /* 0x000fe20000300000 */
.L_x_51:
[----:B------:R-:W-:Y:S01]  /*a640*/  IMAD R3, R3, 0xa0, RZ ;  /* 0x000000a003037824 */ /* 0x000fe200078e02ff */
[----:B------:R-:W-:Y:S01]  /*a650*/  ULDC.64 UR4, c[0x0][0x198] ;  /* 0x0000660000047ab9 */ /* 0x000fe20000000a00 */
[----:B-----5:R-:W-:Y:S01]  /*a660*/  R2UR UR13, R19 ;  /* 0x00000000130d72ca */ /* 0x020fe200000e0000 */
[----:B------:R-:W-:Y:S02]  /*a670*/  UIADD3 UR4, UP0, UR4, 0x470, URZ ;  /* 0x0000047004047890 */ /* 0x000fe4000ff1e03f */
[----:B------:R-:W-:Y:S01]  /*a680*/  R2UR UR11, R3 ;  /* 0x00000000030b72ca */ /* 0x000fe200000e0000 */
[----:B------:R-:W-:Y:S02]  /*a690*/  UIADD3 UR8, UR39, 0x5200, URZ ;  /* 0x0000520027087890 */ /* 0x000fe4000fffe03f */
[----:B------:R-:W-:Y:S02]  /*a6a0*/  UIADD3 UR9, UR39, 0x12470, URZ ;  /* 0x0001247027097890 */ /* 0x000fe4000fffe03f */
[----:B------:R-:W-:Y:S01]  /*a6b0*/  UIADD3.X UR5, URZ, UR5, URZ, UP0, !UPT ;  /* 0x000000053f057290 */ /* 0x000fe200087fe43f */
[----:B------:R-:W-:Y:S01]  /*a6c0*/  UMOV UR6, 0x0 ;  /* 0x0000000000067882 */ /* 0x000fe20000000000 */
[----:B------:R-:W-:Y:S01]  /*a6d0*/  UMOV UR7, 0x14f00000 ;  /* 0x14f0000000077882 */ /* 0x000fe20000000000 */
[----:B------:R-:W-:Y:S01]  /*a6e0*/  UMOV UR10, URZ ;  /* 0x0000003f000a7c82 */ /* 0x000fe20008000000 */
[----:B------:R-:W-:-:S05]  /*a6f0*/  UMOV UR12, UR36 ;  /* 0x00000024000c7c82 */ /* 0x000fca0008000000 */
[----:B------:R2:W-:Y:S01]  /*a700*/  UTMALDG.4D [UR8], [UR4], desc[UR6] ;  /* 0x00000608040075b4 */ /* 0x0005e20008019000 */
[----:B------:R-:W3:Y:S02]  /*a710*/  SYNCS.PHASECHK.TRANS64.TRYWAIT P0, [UR39+0x12440], R0 ;  /* 0x01244000ff0075a7 */ /* 0x000ee40008000167 */
[----:B--23--:R-:W-:Y:S05]  /*a720*/  @!P0 BRA `(.L_x_52) ;  /* 0x0000002000688947 */ /* 0x00cfea0003800000 */
.L_x_100:
[----:B------:R-:W-:Y:S05]  /*a730*/  @P1 BRA `(.L_x_53) ;  /* 0x0000000000141947 */ /* 0x000fea0003800000 */
[----:B------:R-:W-:Y:S01]  /*a740*/  LOP3.LUT P0, RZ, R27, 0x1f, RZ, 0xc0, !PT ;  /* 0x0000001f1bff7812 */ /* 0x000fe2000780c0ff */
[----:B-1----:R-:W-:-:S04]  /*a750*/  IMAD.MOV.U32 R0, RZ, RZ, 0x2800 ;  /* 0x00002800ff007424 */ /* 0x002fc800078e00ff */
[----:B------:R2:W-:Y:S08]  /*a760*/  SYNCS.ARRIVE.TRANS64 RZ, [UR39+0x12430], R0 ;  /* 0x01243000ffff79a7 */ /* 0x0005f00008000027 */
[----:B--2---:R-:W-:Y:S05]  /*a770*/  @!P0 BRA `(.L_x_53) ;  /* 0x0000000000048947 */ /* 0x004fea0003800000 */
[----:B------:R-:W-:Y:S01]  /*a780*/  BPT.TRAP 0x1 ;  /* 0x000000040000795c */ /* 0x000fe20000300000 */
.L_x_53:
[----:B------:R-:W-:Y:S01]  /*a790*/  ULDC.64 UR4, c[0x0][0x198] ;  /* 0x0000660000047ab9 */ /* 0x000fe20000000a00 */
[----:B------:R-:W-:Y:S01]  /*a7a0*/  R2UR UR11, R3 ;  /* 0x00000000030b72ca */ /* 0x000fe200000e0000 */
[----:B------:R-:W-:Y:S01]  /*a7b0*/  UIADD3 UR4, UP0, UR4, 0x370, URZ ;  /* 0x0000037004047890 */ /* 0x000fe2000ff1e03f */
[----:B------:R-:W-:Y:S01]  /*a7c0*/  R2UR UR13, R19 ;  /* 0x00000000130d72ca */ /* 0x000fe200000e0000 */
[----:B------:R-:W-:Y:S01]  /*a7d0*/  UIADD3 UR8, UR39, 0xd200, URZ ;  /* 0x0000d20027087890 */ /* 0x000fe2000fffe03f */
[----:B------:R-:W-:Y:S01]  /*a7e0*/  PLOP3.LUT P0, PT, PT, PT, PT, 0x80, 0x0 ;  /* 0x000000000000781c */ /* 0x000fe20003f0f070 */
[----:B------:R-:W-:Y:S01]  /*a7f0*/  UIADD3 UR9, UR39, 0x12430, URZ ;  /* 0x0001243027097890 */ /* 0x000fe2000fffe03f */
[----:B------:R-:W-:Y:S01]  /*a800*/  LOP3.LUT R24, R24, 0xfffffffd, RZ, 0xc0, !PT ;  /* 0xfffffffd18187812 */ /* 0x000fe200078ec0ff */
[----:B------:R-:W-:Y:S01]  /*a810*/  UIADD3.X UR5, URZ, UR5, URZ, UP0, !UPT ;  /* 0x000000053f057290 */ /* 0x000fe200087fe43f */
[----:B------:R-:W-:Y:S01]  /*a820*/  UMOV UR6, 0x0 ;  /* 0x0000000000067882 */ /* 0x000fe20000000000 */
[----:B------:R-:W-:Y:S01]  /*a830*/  UMOV UR7, 0x14f00000 ;  /* 0x14f0000000077882 */ /* 0x000fe20000000000 */
[----:B------:R-:W-:Y:S01]  /*a840*/  UMOV UR10, URZ ;  /* 0x0000003f000a7c82 */ /* 0x000fe20008000000 */
[----:B------:R-:W-:-:S05]  /*a850*/  UMOV UR12, UR36 ;  /* 0x00000024000c7c82 */ /* 0x000fca0008000000 */
[----:B------:R2:W-:Y:S02]  /*a860*/  UTMALDG.4D [UR8], [UR4], desc[UR6] ;  /* 0x00000608040075b4 */ /* 0x0005e40008019000 */
[----:B--2---:R-:W-:-:S07]  /*a870*/  @P0 LOP3.LUT R24, R24, 0x2, RZ, 0xfc, !PT ;  /* 0x0000000218180812 */ /* 0x004fce00078efcff */
.L_x_47:
[----:B------:R-:W-:Y:S05]  /*a880*/  WARPSYNC.ALL ;  /* 0x0000000000007948 */ /* 0x000fea0003800000 */
[----:B------:R-:W-:Y:S01]  /*a890*/  UIADD3 UR5, UR39, 0xa200, URZ ;  /* 0x0000a20027057890 */ /* 0x000fe2000fffe03f */
[----:B------:R-:W-:Y:S01]  /*a8a0*/  BAR.SYNC.DEFER_BLOCKING 0x8, 0x200 ;  /* 0x0208000000007b1d */ /* 0x000fe20000010000 */
[----:B------:R-:W-:Y:S02]  /*a8b0*/  USHF.R.S32.HI UR4, URZ, 0x1f, UR36 ;  /* 0x0000001f3f047899 */ /* 0x000fe40008011424 */
[----:B------:R-:W-:-:S03]  /*a8c0*/  ULOP3.LUT UP0, URZ, UR5, 0x1bf, URZ, 0xc0, !UPT ;  /* 0x000001bf053f7892 */ /* 0x000fc6000f80c03f */
[----:B------:R-:W-:Y:S02]  /*a8d0*/  ULDC.64 UR6, c[0x0][0x2d8] ;  /* 0x0000b60000067ab9 */ /* 0x000fe40000000a00 */
[----:B------:R-:W-:Y:S01]  /*a8e0*/  UIMAD UR4, UR4, UR6, URZ ;  /* 0x00000006040472a4 */ /* 0x000fe2000f8e023f */
[----:B------:R-:W-:Y:S01]  /*a8f0*/  PLOP3.LUT P0, PT, PT, PT, UP0, 0x80, 0x0 ;  /* 0x000000000000781c */ /* 0x000fe20003f0f008 */
[----:B------:R-:W-:Y:S02]  /*a900*/  UIMAD.WIDE.U32 UR44, UR36, UR6, URZ ;  /* 0x00000006242c72a5 */ /* 0x000fe4000f8e003f */
[----:B------:R-:W-:-:S04]  /*a910*/  UIMAD UR4, UR36, UR7, UR4 ;  /* 0x00000007240472a4 */ /* 0x000fc8000f8e0204 */
[----:B------:R-:W-:-:S06]  /*a920*/  UIADD3 UR47, UR45, UR4, URZ ;  /* 0x000000042d2f7290 */ /* 0x000fcc000fffe03f */
[----:B------:R-:W-:Y:S06]  /*a930*/  @!P0 BRA `(.L_x_54) ;  /* 0x0000000000408947 */ /* 0x000fec0003800000 */
[----:B------:R-:W-:Y:S01]  /*a940*/  MOV R14, 0x0 ;  /* 0x00000000000e7802 */ /* 0x000fe20000000f00 */
[----:B------:R-:W-:Y:S01]  /*a950*/  ULDC.64 UR6, c[0x4][0x98] ;  /* 0x0100260000067ab9 */ /* 0x000fe20000000a00 */
[----:B------:R-:W-:Y:S01]  /*a960*/  ULDC.64 UR8, c[0x4][0xa0] ;  /* 0x0100280000087ab9 */ /* 0x000fe20000000a00 */
[----:B------:R-:W-:Y:S01]  /*a970*/  ULDC.64 UR4, c[0x4][0x28] ;  /* 0x01000a0000047ab9 */ /* 0x000fe20000000a00 */
[----:B-1----:R-:W-:Y:S01]  /*a980*/  IMAD.U32 R4, RZ, RZ, UR6 ;  /* 0x00000006ff047e24 */ /* 0x002fe2000f8e00ff */
[----:B------:R-:W-:Y:S01]  /*a990*/  MOV R6, UR8 ;  /* 0x0000000800067c02 */ /* 0x000fe20008000f00 */
[----:B------:R-:W1:Y:S01]  /*a9a0*/  LDC.64 R14, c[0x4][R14] ;  /* 0x010000000e0e7b82 */ /* 0x000e620000000a00 */
        /* <DEDUP_REMOVED lines=8> */
[----:B01----:R-:W-:Y:S05]  /*aa30*/  CALL.ABS.NOINC R14 ;  /* 0x000000000e007343 */ /* 0x003fea0003c00000 */
.L_x_54:
[----:B-1----:R-:W1:Y:S01]  /*aa40*/  LDC R0, c[0x0][0x448] ;  /* 0x00011200ff007b82 */ /* 0x002e620000000800 */
[----:B------:R-:W-:Y:S01]  /*aa50*/  IMAD.SHL.U32 R3, R27, 0x10, RZ ;  /* 0x000000101b037824 */ /* 0x000fe200078e00ff */
[----:B------:R-:W-:Y:S01]  /*aa60*/  UMOV UR46, UR44 ;  /* 0x0000002c002e7c82 */ /* 0x000fe20008000000 */
[C---:B------:R-:W-:Y:S01]  /*aa70*/  IMAD.SHL.U32 R4, R29.reuse, 0x80, RZ ;  /* 0x000000801d047824 */ /* 0x040fe200078e00ff */
[----:B------:R-:W-:Y:S01]  /*aa80*/  ULDC.64 UR4, c[0x0][0x2d0] ;  /* 0x0000b40000047ab9 */ /* 0x000fe20000000a00 */
[----:B------:R-:W-:Y:S01]  /*aa90*/  IMAD.SHL.U32 R29, R29, 0x10, RZ ;  /* 0x000000101d1d7824 */ /* 0x000fe200078e00ff */
[----:B------:R-:W-:Y:S01]  /*aaa0*/  LOP3.LUT R3, R3, 0x30, RZ, 0xe2, !PT ;  /* 0x0000003003037812 */ /* 0x000fe200078ee2ff */
[----:B------:R-:W-:Y:S01]  /*aab0*/  IMAD.SHL.U32 R20, R27, 0x20, RZ ;  /* 0x000000201b147824 */ /* 0x000fe200078e00ff */
[----:B------:R-:W-:Y:S01]  /*aac0*/  ULDC.64 UR6, c[0x0][0x2c8] ;  /* 0x0000b20000067ab9 */ /* 0x000fe20000000a00 */
[----:B------:R-:W-:Y:S01]  /*aad0*/  ULDC.64 UR8, c[0x0][0x280] ;  /* 0x0000a00000087ab9 */ /* 0x000fe20000000a00 */
[----:B------:R-:W-:-:S02]  /*aae0*/  LOP3.LUT R4, R3, 0x180, R4, 0xf8, !PT ;  /* 0x0000018003047812 */ /* 0x000fc400078ef804 */
[----:B------:R-:W-:Y:S02]  /*aaf0*/  LOP3.LUT R20, R20, 0x60, RZ, 0xc0, !PT ;  /* 0x0000006014147812 */ /* 0x000fe400078ec0ff */
[----:B------:R-:W-:Y:S02]  /*ab00*/  LOP3.LUT R29, R4, 0x30, R29, 0x78, !PT ;  /* 0x00000030041d7812 */ /* 0x000fe400078e781d */
[----:B------:R-:W-:-:S04]  /*ab10*/  SHF.L.U32 R4, R27, 0x4, RZ ;  /* 0x000000041b047819 */ /* 0x000fc800000006ff */
[----:B------:R-:W-:Y:S02]  /*ab20*/  LOP3.LUT R5, R4, 0x40, RZ, 0xc0, !PT ;  /* 0x0000004004057812 */ /* 0x000fe400078ec0ff */
[----:B------:R-:W-:Y:S02]  /*ab30*/  LEA.HI R4, R16, R20, RZ, 0x1e ;  /* 0x0000001410047211 */ /* 0x000fe400078ff0ff */
[----:B-1----:R-:W-:Y:S02]  /*ab40*/  ISETP.NE.AND P0, PT, R0, 0x1, PT ;  /* 0x000000010000780c */ /* 0x002fe40003f05270 */
[----:B------:R-:W-:Y:S01]  /*ab50*/  IADD3 R28, R29, R5, R28 ;  /* 0x000000051d1c7210 */ /* 0x000fe20007ffe01c */
[----:B------:R-:W-:Y:S01]  /*ab60*/  IMAD R13, R25, 0xc0, R4 ;  /* 0x000000c0190d7824 */ /* 0x000fe200078e0204 */
[----:B------:R-:W-:Y:S01]  /*ab70*/  SHF.R.S32.HI R20, RZ, 0x1f, R26 ;  /* 0x0000001fff147819 */ /* 0x000fe2000001141a */
[----:B------:R-:W1:Y:S02]  /*ab80*/  LDC.64 R4, c[0x0][0x2e0] ;  /* 0x0000b800ff047b82 */ /* 0x000e640000000a00 */
[----:B------:R-:W-:-:S02]  /*ab90*/  VIADD R9, R13, 0x80 ;  /* 0x000000800d097836 */ /* 0x000fc40000000000 */
[----:B------:R-:W-:-:S04]  /*aba0*/  IMAD.MOV.U32 R11, RZ, RZ, R13 ;  /* 0x000000ffff0b7224 */ /* 0x000fc800078e000d */
[----:B------:R-:W2:Y:S08]  /*abb0*/  @P0 LDC R6, c[0x0][0x44c] ;  /* 0x00011300ff060b82 */ /* 0x000eb00000000800 */
[----:B------:R-:W3:Y:S08]  /*abc0*/  @P0 LDC R7, c[0x0][0x450] ;  /* 0x00011400ff070b82 */ /* 0x000ef00000000800 */
[----:B------:R-:W4:Y:S08]  /*abd0*/  @P0 LDC R8, c[0x0][0x44c] ;  /* 0x00011300ff080b82 */ /* 0x000f300000000800 */
[----:B------:R-:W5:Y:S01]  /*abe0*/  @P0 LDC R15, c[0x0][0x450] ;  /* 0x00011400ff0f0b82 */ /* 0x000f620000000800 */
[----:B--2---:R-:W-:-:S05]  /*abf0*/  @P0 IMAD.HI.U32 R6, R13, R6, RZ ;  /* 0x000000060d060227 */ /* 0x004fca00078e00ff */
[----:B---3--:R-:W-:Y:S01]  /*ac00*/  @P0 SHF.R.U32.HI R11, RZ, R7, R6 ;  /* 0x00000007ff0b0219 */ /* 0x008fe20000011606 */
[----:B----4-:R-:W-:-:S04]  /*ac10*/  @P0 IMAD.HI.U32 R6, R9, R8, RZ ;  /* 0x0000000809060227 */ /* 0x010fc800078e00ff */
[----:B------:R-:W-:Y:S01]  /*ac20*/  IMAD.MOV.U32 R8, RZ, RZ, R9 ;  /* 0x000000ffff087224 */ /* 0x000fe200078e0009 */
[----:B-----5:R-:W-:Y:S01]  /*ac30*/  @P0 SHF.R.U32.HI R8, RZ, R15, R6 ;  /* 0x0000000fff080219 */ /* 0x020fe20000011606 */
[----:B-1----:R-:W-:-:S04]  /*ac40*/  IMAD R6, R20, R4, RZ ;  /* 0x0000000414067224 */ /* 0x002fc800078e02ff */
[C---:B------:R-:W-:Y:S02]  /*ac50*/  IMAD R7, R26.reuse, R5, R6 ;  /* 0x000000051a077224 */ /* 0x040fe400078e0206 */
[----:B------:R-:W-:-:S04]  /*ac60*/  IMAD.WIDE.U32 R4, R26, R4, UR46 ;  /* 0x0000002e1a047e25 */ /* 0x000fc8000f8e0004 */
[----:B------:R-:W-:Y:S01]  /*ac70*/  IMAD.MOV.U32 R6, RZ, RZ, R4 ;  /* 0x000000ffff067224 */ /* 0x000fe200078e0004 */
[--C-:B------:R-:W-:Y:S02]  /*ac80*/  SHF.R.S32.HI R4, RZ, 0x1f, R11.reuse ;  /* 0x0000001fff047819 */ /* 0x100fe4000001140b */
[----:B------:R-:W-:Y:S01]  /*ac90*/  IADD3 R7, R5, R7, RZ ;  /* 0x0000000705077210 */ /* 0x000fe20007ffe0ff */
[----:B------:R-:W-:Y:S02]  /*aca0*/  IMAD.MOV R5, RZ, RZ, -R11 ;  /* 0x000000ffff057224 */ /* 0x000fe400078e0a0b */
[----:B------:R-:W-:Y:S02]  /*acb0*/  IMAD R4, R4, UR4, RZ ;  /* 0x0000000404047c24 */ /* 0x000fe4000f8e02ff */
[----:B------:R-:W-:Y:S02]  /*acc0*/  IMAD R13, R0, R5, R13 ;  /* 0x00000005000d7224 */ /* 0x000fe400078e020d */
[----:B------:R-:W-:-:S02]  /*acd0*/  IMAD R15, R11, UR5, R4 ;  /* 0x000000050b0f7c24 */ /* 0x000fc4000f8e0204 */
[----:B------:R-:W-:Y:S01]  /*ace0*/  IMAD.WIDE.U32 R4, R11, UR4, R6 ;  /* 0x000000040b047c25 */ /* 0x000fe2000f8e0006 */
[----:B------:R-:W-:-:S03]  /*acf0*/  SHF.R.S32.HI R10, RZ, 0x1f, R13 ;  /* 0x0000001fff0a7819 */ /* 0x000fc6000001140d */
[----:B------:R-:W-:Y:S02]  /*ad00*/  IMAD.IADD R5, R5, 0x1, R15 ;  /* 0x0000000105057824 */ /* 0x000fe400078e020f */
[----:B------:R-:W-:Y:S02]  /*ad10*/  IMAD R10, R10, UR6, RZ ;  /* 0x000000060a0a7c24 */ /* 0x000fe4000f8e02ff */
[----:B------:R-:W-:-:S04]  /*ad20*/  IMAD.WIDE.U32 R4, R13, UR6, R4 ;  /* 0x000000060d047c25 */ /* 0x000fc8000f8e0004 */
[----:B------:R-:W-:Y:S01]  /*ad30*/  IMAD R13, R13, UR7, R10 ;  /* 0x000000070d0d7c24 */ /* 0x000fe2000f8e020a */
[----:B------:R-:W-:Y:S01]  /*ad40*/  IADD3 R10, P0, R4, UR8, RZ ;  /* 0x00000008040a7c10 */ /* 0x000fe2000ff1e0ff */
[----:B------:R-:W-:Y:S01]  /*ad50*/  IMAD.WIDE.U32 R6, R8, UR4, R6 ;  /* 0x0000000408067c25 */ /* 0x000fe2000f8e0006 */
[----:B------:R-:W-:Y:S02]  /*ad60*/  SHF.R.S32.HI R4, RZ, 0x1f, R8 ;  /* 0x0000001fff047819 */ /* 0x000fe40000011408 */
[----:B------:R-:W-:-:S03]  /*ad70*/  IADD3.X R20, R5, UR9, R13, P0, !PT ;  /* 0x0000000905147c10 */ /* 0x000fc600087fe40d */
[----:B------:R-:W-:Y:S01]  /*ad80*/  IMAD R5, R4, UR4, RZ ;  /* 0x0000000404057c24 */ /* 0x000fe2000f8e02ff */
[----:B------:R-:W-:Y:S01]  /*ad90*/  ULDC UR4, c[0x0][0x2b8] ;  /* 0x0000ae0000047ab9 */ /* 0x000fe20000000800 */
[----:B------:R-:W-:Y:S01]  /*ada0*/  IMAD.MOV R4, RZ, RZ, -R8 ;  /* 0x000000ffff047224 */ /* 0x000fe200078e0a08 */
[----:B------:R-:W-:Y:S01]  /*adb0*/  ISETP.GE.AND P0, PT, R3, UR4, PT ;  /* 0x0000000403007c0c */ /* 0x000fe2000bf06270 */
[----:B------:R-:W-:Y:S01]  /*adc0*/  IMAD R5, R8, UR5, R5 ;  /* 0x0000000508057c24 */ /* 0x000fe2000f8e0205 */
[----:B------:R-:W-:Y:S01]  /*add0*/  UMOV UR4, 0xffffffff ;  /* 0xffffffff00047882 */ /* 0x000fe20000000000 */
[----:B------:R-:W-:Y:S02]  /*ade0*/  IMAD R9, R0, R4, R9 ;  /* 0x0000000400097224 */ /* 0x000fe400078e0209 */
[----:B------:R-:W-:Y:S01]  /*adf0*/  IMAD.MOV.U32 R4, RZ, RZ, R6 ;  /* 0x000000ffff047224 */ /* 0x000fe200078e0006 */
[----:B------:R-:W-:Y:S02]  /*ae00*/  IADD3 R5, R7, R5, RZ ;  /* 0x0000000507057210 */ /* 0x000fe40007ffe0ff */
[----:B------:R-:W-:Y:S01]  /*ae10*/  SHF.R.S32.HI R6, RZ, 0x1f, R9 ;  /* 0x0000001fff067819 */ /* 0x000fe20000011409 */
[----:B------:R-:W-:-:S04]  /*ae20*/  IMAD.WIDE.U32 R4, R9, UR6, R4 ;  /* 0x0000000609047c25 */ /* 0x000fc8000f8e0004 */
[----:B------:R-:W-:-:S04]  /*ae30*/  IMAD R6, R6, UR6, RZ ;  /* 0x0000000606067c24 */ /* 0x000fc8000f8e02ff */
[----:B------:R-:W-:Y:S01]  /*ae40*/  IMAD R7, R9, UR7, R6 ;  /* 0x0000000709077c24 */ /* 0x000fe2000f8e0206 */
[----:B------:R-:W-:Y:S02]  /*ae50*/  IADD3 R6, P1, R4, UR8, RZ ;  /* 0x0000000804067c10 */ /* 0x000fe4000ff3e0ff */
[----:B------:R-:W-:Y:S02]  /*ae60*/  SHF.R.U32.HI R4, RZ, 0x2, R16 ;  /* 0x00000002ff047819 */ /* 0x000fe40000011610 */
[----:B------:R-:W-:Y:S01]  /*ae70*/  IADD3.X R7, R5, UR9, R7, P1, !PT ;  /* 0x0000000905077c10 */ /* 0x000fe20008ffe407 */
[----:B------:R-:W-:Y:S08]  /*ae80*/  BRA.DIV UR4, `(.L_x_55) ;  /* 0x0000001a04a87947 */ /* 0x000ff0000b800000 */
[----:B------:R-:W1:Y:S01]  /*ae90*/  SHFL.IDX PT, R14, R10, RZ, 0x1c1f ;  /* 0x001c1fff0a0e7589 */ /* 0x000e6200000e0000 */
[----:B------:R-:W-:Y:S01]  /*aea0*/  IMAD R25, R25, 0xc0, R4 ;  /* 0x000000c019197824 */ /* 0x000fe200078e0204 */
[----:B------:R-:W-:Y:S02]  /*aeb0*/  ULDC UR4, c[0x0][0x288] ;  /* 0x0000a20000047ab9 */ /* 0x000fe40000000800 */
[----:B------:R-:W2:Y:S01]  /*aec0*/  SHFL.IDX PT, R4, R20, RZ, 0x1c1f ;  /* 0x001c1fff14047589 */ /* 0x000ea200000e0000 */
[----:B------:R-:W-:Y:S01]  /*aed0*/  IMAD R0, R0, UR4, RZ ;  /* 0x0000000400007c24 */ /* 0x000fe2000f8e02ff */
[C---:B------:R-:W-:Y:S02]  /*aee0*/  IADD3 R11, R25.reuse, 0x20, RZ ;  /* 0x00000020190b7810 */ /* 0x040fe40007ffe0ff */
[----:B------:R-:W-:Y:S02]  /*aef0*/  SHFL.IDX PT, R21, R20, 0x1, 0x1c1f ;  /* 0x003c1f0014157f89 */ /* 0x000fe400000e0000 */
[----:B------:R-:W-:-:S02]  /*af00*/  ISETP.GE.AND P1, PT, R25, R0, PT ;  /* 0x000000001900720c */ /* 0x000fc40003f26270 */
[----:B------:R-:W-:Y:S04]  /*af10*/  SHFL.IDX PT, R26, R10, 0x2, 0x1c1f ;  /* 0x005c1f000a1a7f89 */ /* 0x000fe800000e0000 */
[----:B------:R-:W-:Y:S04]  /*af20*/  SHFL.IDX PT, R8, R20, 0x2, 0x1c1f ;  /* 0x005c1f0014087f89 */ /* 0x000fe800000e0000 */
[----:B------:R-:W-:Y:S03]  /*af30*/  SHFL.IDX PT, R20, R20, 0x3, 0x1c1f ;  /* 0x007c1f0014147f89 */ /* 0x000fe600000e0000 */
[----:B------:R-:W-:Y:S01]  /*af40*/  @!P1 VIADD R9, R28, UR39 ;  /* 0x000000271c099c36 */ /* 0x000fe20008000000 */
[----:B-1----:R-:W-:-:S05]  /*af50*/  @!P1 IADD3 R14, P2, R3, R14, RZ ;  /* 0x0000000e030e9210 */ /* 0x002fca0007f5e0ff */
[----:B--2---:R-:W-:Y:S02]  /*af60*/  @!P1 IMAD.X R5, RZ, RZ, R4, P2 ;  /* 0x000000ffff059224 */ /* 0x004fe400010e0604 */
[----:B------:R-:W-:Y:S02]  /*af70*/  @!P1 IMAD.MOV.U32 R4, RZ, RZ, R14 ;  /* 0x000000ffff049224 */ /* 0x000fe400078e000e */
[----:B------:R-:W1:Y:S04]  /*af80*/  SHFL.IDX PT, R14, R10, 0x1, 0x1c1f ;  /* 0x003c1f000a0e7f89 */ /* 0x000e6800000e0000 */
[----:B------:R2:W-:Y:S01]  /*af90*/  @!P1 LDGSTS.E.BYPASS.LTC128B.128 [R9+0xa200], desc[UR42][R4.64], !P0 ;  /* 0x0a20000004099fae */ /* 0x0005e2000c101d6a */
[----:B------:R-:W-:Y:S01]  /*afa0*/  ISETP.GE.AND P1, PT, R11, R0, PT ;  /* 0x000000000b00720c */ /* 0x000fe20003f26270 */
[----:B------:R-:W-:-:S05]  /*afb0*/  VIADD R11, R25, 0x40 ;  /* 0x00000040190b7836 */ /* 0x000fca0000000000 */
[----:B------:R-:W-:Y:S01]  /*afc0*/  ISETP.GE.AND P2, PT, R11, R0, PT ;  /* 0x000000000b00720c */ /* 0x000fe20003f46270 */
[----:B------:R-:W-:-:S06]  /*afd0*/  VIADD R11, R25, 0x60 ;  /* 0x00000060190b7836 */ /* 0x000fcc0000000000 */
[C---:B--2---:R-:W-:Y:S01]  /*afe0*/  @!P1 VIADD R9, R28.reuse, UR39 ;  /* 0x000000271c099c36 */ /* 0x044fe20008000000 */
[----:B-1----:R-:W-:Y:S02]  /*aff0*/  @!P1 IADD3 R4, P3, R3, R14, RZ ;  /* 0x0000000e03049210 */ /* 0x002fe40007f7e0ff */
[----:B------:R-:W1:Y:S03]  /*b000*/  SHFL.IDX PT, R14, R10, 0x3, 0x1c1f ;  /* 0x007c1f000a0e7f89 */ /* 0x000e6600000e0000 */
[----:B------:R-:W-:Y:S01]  /*b010*/  @!P1 IMAD.X R5, RZ, RZ, R21, P3 ;  /* 0x000000ffff059224 */ /* 0x000fe200018e0615 */
[----:B------:R-:W-:-:S04]  /*b020*/  @!P2 IADD3 R21, R28, UR39, RZ ;  /* 0x000000271c15ac10 */ /* 0x000fc8000fffe0ff */
[----:B------:R2:W-:Y:S02]  /*b030*/  @!P1 LDGSTS.E.BYPASS.LTC128B.128 [R9+0xaa00], desc[UR42][R4.64], !P0 ;  /* 0x0aa0000004099fae */ /* 0x0005e4000c101d6a */
[----:B--2---:R-:W-:Y:S01]  /*b040*/  @!P2 IADD3 R4, P1, R3, R26, RZ ;  /* 0x0000001a0304a210 */ /* 0x004fe20007f3e0ff */
[----:B------:R-:W-:Y:S01]  /*b050*/  VIADD R9, R25, 0x80 ;  /* 0x0000008019097836 */ /* 0x000fe20000000000 */
[----:B------:R-:W2:Y:S03]  /*b060*/  SHFL.IDX PT, R26, R6, RZ, 0x1c1f ;  /* 0x001c1fff061a7589 */ /* 0x000ea600000e0000 */
[----:B------:R-:W-:Y:S01]  /*b070*/  @!P2 IMAD.X R5, RZ, RZ, R8, P1 ;  /* 0x000000ffff05a224 */ /* 0x000fe200008e0608 */
[-C--:B------:R-:W-:Y:S01]  /*b080*/  ISETP.GE.AND P1, PT, R11, R0.reuse, PT ;  /* 0x000000000b00720c */ /* 0x080fe20003f26270 */
[----:B------:R-:W3:Y:S04]  /*b090*/  SHFL.IDX PT, R8, R7, RZ, 0x1c1f ;  /* 0x001c1fff07087589 */ /* 0x000ee800000e0000 */
[----:B------:R1:W-:Y:S01]  /*b0a0*/  @!P2 LDGSTS.E.BYPASS.LTC128B.128 [R21+0xb200], desc[UR42][R4.64], !P0 ;  /* 0x0b2000000415afae */ /* 0x0003e2000c101d6a */
[----:B------:R-:W-:-:S03]  /*b0b0*/  ISETP.GE.AND P2, PT, R9, R0, PT ;  /* 0x000000000900720c */ /* 0x000fc60003f46270 */
[----:B------:R-:W4:Y:S04]  /*b0c0*/  SHFL.IDX PT, R7, R7, 0x1, 0x1c1f ;  /* 0x003c1f0007077f89 */ /* 0x000f2800000e0000 */
[----:B------:R-:W-:Y:S01]  /*b0d0*/  @!P1 VIADD R9, R28, UR39 ;  /* 0x000000271c099c36 */ /* 0x000fe20008000000 */
[----:B-1----:R-:W-:-:S05]  /*b0e0*/  @!P1 IADD3 R4, P3, R3, R14, RZ ;  /* 0x0000000e03049210 */ /* 0x002fca0007f7e0ff */
[----:B------:R-:W-:Y:S01]  /*b0f0*/  @!P2 VIADD R21, R28, UR39 ;  /* 0x000000271c15ac36 */ /* 0x000fe20008000000 */
[----:B------:R1:W0:Y:S01]  /*b100*/  SHFL.IDX PT, R14, R6, 0x1, 0x1c1f ;  /* 0x003c1f00060e7f89 */ /* 0x00022200000e0000 */
[----:B------:R-:W-:-:S05]  /*b110*/  @!P1 IMAD.X R5, RZ, RZ, R20, P3 ;  /* 0x000000ffff059224 */ /* 0x000fca00018e0614 */
[----:B------:R2:W-:Y:S02]  /*b120*/  @!P1 LDGSTS.E.BYPASS.LTC128B.128 [R9+0xba00], desc[UR42][R4.64], !P0 ;  /* 0x0ba0000004099fae */ /* 0x0005e4000c101d6a */
[----:B--2---:R-:W-:-:S04]  /*b130*/  @!P2 IADD3 R4, P1, R3, R26, RZ ;  /* 0x0000001a0304a210 */ /* 0x004fc80007f3e0ff */
[----:B---3--:R-:W-:-:S05]  /*b140*/  @!P2 IADD3.X R5, RZ, R8, RZ, P1, !PT ;  /* 0x00000008ff05a210 */ /* 0x008fca0000ffe4ff */
[----:B0---4-:R1:W-:Y:S04]  /*b150*/  @!P2 LDGSTS.E.BYPASS.LTC128B.128 [R21+0xc200], desc[UR42][R4.64], !P0 ;  /* 0x0c2000000415afae */ /* 0x0113e8000c101d6a */
.L_x_113:
[----:B------:R-:W-:-:S05]  /*b160*/  VIADD R25, R25, 0xa0 ;  /* 0x000000a019197836 */ /* 0x000fca0000000000 */
[----:B------:R-:W-:Y:S01]  /*b170*/  ISETP.GE.AND P1, PT, R25, R0, PT ;  /* 0x000000001900720c */ /* 0x000fe20003f26270 */
[----:B------:R-:W-:-:S05]  /*b180*/  IMAD.MOV.U32 R0, RZ, RZ, 0x1 ;  /* 0x00000001ff007424 */ /* 0x000fca00078e00ff */
[----:B------:R-:W-:-:S07]  /*b190*/  SHF.L.U32 R0, R0, 0x1f, RZ ;  /* 0x0000001f00007819 */ /* 0x000fce00000006ff */
[----:B-1----:R-:W-:Y:S02]  /*b1a0*/  @!P1 IADD3 R4, P2, R3, R14, RZ ;  /* 0x0000000e03049210 */ /* 0x002fe40007f5e0ff */
[----:B------:R-:W-:-:S03]  /*b1b0*/  @!P1 IADD3 R3, R28, UR39, RZ ;  /* 0x000000271c039c10 */ /* 0x000fc6000fffe0ff */
[----:B------:R-:W-:-:S05]  /*b1c0*/  @!P1 IMAD.X R5, RZ, RZ, R7, P2 ;  /* 0x000000ffff059224 */ /* 0x000fca00010e0607 */
[----:B------:R-:W-:Y:S01]  /*b1d0*/  @!PT LDS RZ, [RZ] ;  /* 0x00000000fffff984 */ /* 0x000fe20000000800 */
[----:B------:R-:W-:Y:S01]  /*b1e0*/  @!PT LDS RZ, [RZ] ;  /* 0x00000000fffff984 */ /* 0x000fe20000000800 */
[----:B------:R-:W-:Y:S01]  /*b1f0*/  @!PT LDS RZ, [RZ] ;  /* 0x00000000fffff984 */ /* 0x000fe20000000800 */
[----:B------:R0:W-:Y:S01]  /*b200*/  @!P1 LDGSTS.E.BYPASS.LTC128B.128 [R3+0xca00], desc[UR42][R4.64], !P0 ;  /* 0x0ca0000004039fae */ /* 0x0001e2000c101d6a */
[----:B------:R-:W-:Y:S01]  /*b210*/  NOP ;  /* 0x0000000000007918 */ /* 0x000fe20000000000 */
[----:B------:R-:W-:Y:S02]  /*b220*/  SYNCS.ARRIVE.TRANS64.RED.A0T1 RZ, [UR39+0x12400], RZ ;  /* 0x012400ffffff79a7 */ /* 0x000fe40008200427 */
[----:B------:R-:W-:Y:S01]  /*b230*/  ARRIVES.LDGSTSBAR.64.TRANSCNT [UR39+0x12400] ;  /* 0x01240000ff0079b0 */ /* 0x000fe20008000aa7 */
[----:B------:R-:W-:Y:S01]  /*b240*/  NOP ;  /* 0x0000000000007918 */ /* 0x000fe20000000000 */
[----:B------:R-:W-:Y:S01]  /*b250*/  SYNCS.ARRIVE.TRANS64.A1T0 RZ, [UR39+0x12400], RZ ;  /* 0x012400ffffff79a7 */ /* 0x000fe20008100027 */
[----:B------:R-:W1:Y:S02]  /*b260*/  SYNCS.PHASECHK.TRANS64.TRYWAIT P0, [UR39+0x12420], R0 ;  /* 0x01242000ff0075a7 */ /* 0x000e640008000167 */
[----:B01----:R-:W-:Y:S05]  /*b270*/  @!P0 BRA `(.L_x_56) ;  /* 0x0000001c00708947 */ /* 0x003fea0003800000 */
.L_x_114:
[----:B------:R-:W-:-:S04]  /*b280*/  UIADD3 UR4, UR38, -0x2, URZ ;  /* 0xfffffffe26047890 */ /* 0x000fc8000fffe03f */
[----:B------:R-:W-:-:S06]  /*b290*/  UISETP.GE.AND UP0, UPT, UR4, UR40, UPT ;  /* 0x000000280400728c */ /* 0x000fcc000bf06270 */
[----:B------:R-:W-:-:S13]  /*b2a0*/  PLOP3.LUT P0, PT, PT, PT, UP0, 0x80, 0x0 ;  /* 0x000000000000781c */ /* 0x000fda0003f0f008 */
[----:B------:R-:W-:Y:S05]  /*b2b0*/  @!P0 BRA `(.L_x_57) ;  /* 0x0000000800b88947 */ /* 0x000fea0003800000 */
[----:B------:R-:W-:Y:S01]  /*b2c0*/  IMAD.U32 R12, RZ, RZ, UR41 ;  /* 0x00000029ff0c7e24 */ /* 0x000fe2000f8e00ff */
[----:B------:R-:W-:Y:S01]  /*b2d0*/  LOP3.LUT R13, R27, 0x1f, RZ, 0xc0, !PT ;  /* 0x0000001f1b0d7812 */ /* 0x000fe200078ec0ff */
[----:B------:R-:W-:Y:S01]  /*b2e0*/  IMAD.U32 R14, RZ, RZ, UR41 ;  /* 0x00000029ff0e7e24 */ /* 0x000fe2000f8e00ff */
[----:B------:R-:W-:Y:S01]  /*b2f0*/  MOV R9, RZ ;  /* 0x000000ff00097202 */ /* 0x000fe20000000f00 */
[----:B------:R-:W-:Y:S01]  /*b300*/  IMAD.U32 R15, RZ, RZ, UR4 ;  /* 0x00000004ff0f7e24 */ /* 0x000fe2000f8e00ff */
[----:B------:R-:W-:Y:S01]  /*b310*/  LOP3.LUT R12, R12, 0x1, RZ, 0xfc, !PT ;  /* 0x000000010c0c7812 */ /* 0x000fe200078efcff */
[----:B------:R-:W-:Y:S01]  /*b320*/  IMAD.MOV.U32 R8, RZ, RZ, 0x1 ;  /* 0x00000001ff087424 */ /* 0x000fe200078e00ff */
[----:B------:R-:W-:-:S07]  /*b330*/  LOP3.LUT R14, R14, 0x2, RZ, 0xfc, !PT ;  /* 0x000000020e0e7812 */ /* 0x000fce00078efcff */
.L_x_74:
[----:B------:R-:W-:Y:S01]  /*b340*/  LOP3.LUT P1, RZ, R24, 0x2, RZ, 0xc0, !PT ;  /* 0x0000000218ff7812 */ /* 0x000fe2000782c0ff */
[----:B0-----:R-:W-:Y:S01]  /*b350*/  VIADD R3, R9, 0x1 ;  /* 0x0000000109037836 */ /* 0x001fe20000000000 */
[----:B------:R-:W-:Y:S04]  /*b360*/  BSSY B0, `(.L_x_58) ;  /* 0x000005e000007945 */ /* 0x000fe80003800000 */
[----:B------:R-:W-:-:S04]  /*b370*/  ISETP.NE.AND P0, PT, R3, 0x2, PT ;  /* 0x000000020300780c */ /* 0x000fc80003f05270 */
[----:B------:R-:W-:Y:S02]  /*b380*/  SEL R5, RZ, 0x1, P0 ;  /* 0x00000001ff057807 */ /* 0x000fe40000000000 */
[----:B------:R-:W-:Y:S02]  /*b390*/  SEL R3, R3, RZ, P0 ;  /* 0x000000ff03037207 */ /* 0x000fe40000000000 */
[----:B------:R-:W-:Y:S01]  /*b3a0*/  LOP3.LUT R0, R8, R5, RZ, 0x3c, !PT ;  /* 0x0000000508007212 */ /* 0x000fe200078e3cff */
[----:B------:R-:W-:Y:S06]  /*b3b0*/  @!P1 BRA `(.L_x_59) ;  /* 0x0000000400609947 */ /* 0x000fec0003800000 */
[----:B------:R-:W-:Y:S01]  /*b3c0*/  LOP3.LUT P1, RZ, R24, 0x1, RZ, 0xc0, !PT ;  /* 0x0000000118ff7812 */ /* 0x000fe2000782c0ff */
[----:B------:R-:W-:-:S12]  /*b3d0*/  IMAD.MOV.U32 R10, RZ, RZ, R15 ;  /* 0x000000ffff0a7224 */ /* 0x000fd800078e000f */
[----:B------:R-:W-:Y:S05]  /*b3e0*/  @!P1 BRA `(.L_x_60) ;  /* 0x00000000004c9947 */ /* 0x000fea0003800000 */
[----:B------:R-:W0:Y:S01]  /*b3f0*/  LDC R10, c[0x0][0x43c] ;  /* 0x00010f00ff0a7b82 */ /* 0x000e220000000800 */
[----:B------:R-:W-:Y:S01]  /*b400*/  IMAD.MOV.U32 R11, RZ, RZ, R15 ;  /* 0x000000ffff0b7224 */ /* 0x000fe200078e000f */
[----:B------:R-:W-:-:S06]  /*b410*/  ULDC.64 UR4, c[0x0][0x428] ;  /* 0x00010a0000047ab9 */ /* 0x000fcc0000000a00 */
[----:B------:R-:W1:Y:S01]  /*b420*/  LDC.64 R6, c[0x0][0x418] ;  /* 0x00010600ff067b82 */ /* 0x000e620000000a00 */
[----:B0-----:R-:W-:-:S13]  /*b430*/  ISETP.NE.AND P0, PT, R10, 0x1, PT ;  /* 0x000000010a00780c */ /* 0x001fda0003f05270 */
[----:B------:R-:W0:Y:S02]  /*b440*/  @P0 LDC.64 R4, c[0x0][0x440] ;  /* 0x00011000ff040b82 */ /* 0x000e240000000a00 */
[----:B0-----:R-:W-:-:S05]  /*b450*/  @P0 IMAD.HI.U32 R4, R15, R4, RZ ;  /* 0x000000040f040227 */ /* 0x001fca00078e00ff */
[----:B------:R-:W-:Y:S01]  /*b460*/  @P0 SHF.R.U32.HI R11, RZ, R5, R4 ;  /* 0x00000005ff0b0219 */ /* 0x000fe20000011604 */
[----:B------:R-:W-:-:S03]  /*b470*/  IMAD R4, R18, UR4, RZ ;  /* 0x0000000412047c24 */ /* 0x000fc6000f8e02ff */
[--C-:B------:R-:W-:Y:S01]  /*b480*/  SHF.R.S32.HI R5, RZ, 0x1f, R11.reuse ;  /* 0x0000001fff057819 */ /* 0x100fe2000001140b */
[----:B------:R-:W-:Y:S02]  /*b490*/  IMAD R19, R23, UR5, R4 ;  /* 0x0000000517137c24 */ /* 0x000fe4000f8e0204 */
[----:B------:R-:W-:-:S04]  /*b4a0*/  IMAD.MOV.U32 R4, RZ, RZ, R11 ;  /* 0x000000ffff047224 */ /* 0x000fc800078e000b */
[----:B------:R-:W-:-:S05]  /*b4b0*/  IMAD.WIDE.U32 R4, R23, UR4, R4 ;  /* 0x0000000417047c25 */ /* 0x000fca000f8e0004 */
[----:B------:R-:W-:Y:S02]  /*b4c0*/  IADD3 R5, R19, R5, RZ ;  /* 0x0000000513057210 */ /* 0x000fe40007ffe0ff */
[----:B-1----:R-:W-:-:S04]  /*b4d0*/  LEA R6, P0, R4, R6, 0x2 ;  /* 0x0000000604067211 */ /* 0x002fc800078010ff */
[----:B------:R-:W-:-:S05]  /*b4e0*/  LEA.HI.X R7, R4, R7, R5, 0x2, P0 ;  /* 0x0000000704077211 */ /* 0x000fca00000f1405 */
[----:B------:R0:W5:Y:S01]  /*b4f0*/  LDG.E R19, desc[UR42][R6.64] ;  /* 0x0000002a06137981 */ /* 0x000162000c1e1900 */
[----:B------:R-:W-:-:S04]  /*b500*/  IMAD.MOV R4, RZ, RZ, -R11 ;  /* 0x000000ffff047224 */ /* 0x000fc800078e0a0b */
[----:B------:R-:W-:-:S07]  /*b510*/  IMAD R10, R10, R4, R15 ;  /* 0x000000040a0a7224 */ /* 0x000fce00078e020f */
.L_x_60:
[----:B0-----:R-:W-:Y:S02]  /*b520*/  LEA R7, R3, UR39, 0x3 ;  /* 0x0000002703077c11 */ /* 0x001fe4000f8e18ff */
[----:B------:R-:W-:Y:S02]  /*b530*/  SHF.L.U32 R4, R0, 0x1f, RZ ;  /* 0x0000001f00047819 */ /* 0x000fe400000006ff */
[----:B------:R-:W-:Y:S02]  /*b540*/  ISETP.NE.AND P1, PT, R16, RZ, PT ;  /* 0x000000ff1000720c */ /* 0x000fe40003f25270 */
[----:B------:R-:W0:Y:S02]  /*b550*/  SYNCS.PHASECHK.TRANS64.TRYWAIT P0, [R7+URZ+0x12480], R4 ;  /* 0x01248004070075a7 */ /* 0x000e24000800017f */
[----:B0-----:R-:W-:Y:S09]  /*b560*/  @!P0 BRA `(.L_x_61) ;  /* 0x0000001800cc8947 */ /* 0x001ff20003800000 */
.L_x_115:
[----:B------:R-:W-:Y:S04]  /*b570*/  BSSY B1, `(.L_x_62) ;  /* 0x0000007000017945 */ /* 0x000fe80003800000 */
[----:B------:R-:W-:Y:S05]  /*b580*/  @P1 BRA `(.L_x_63) ;  /* 0x0000000000141947 */ /* 0x000fea0003800000 */
[----:B------:R-:W-:Y:S01]  /*b590*/  ISETP.NE.AND P0, PT, R13, RZ, PT ;  /* 0x000000ff0d00720c */ /* 0x000fe20003f05270 */
[----:B------:R-:W-:-:S04]  /*b5a0*/  IMAD.MOV.U32 R6, RZ, RZ, 0x2800 ;  /* 0x00002800ff067424 */ /* 0x000fc800078e00ff */
[----:B------:R1:W-:Y:S08]  /*b5b0*/  SYNCS.ARRIVE.TRANS64 RZ, [R7+URZ+0x12470], R6 ;  /* 0x0124700607ff79a7 */ /* 0x0003f0000800003f */
[----:B------:R-:W-:Y:S05]  /*b5c0*/  @!P0 BRA `(.L_x_63) ;  /* 0x0000000000048947 */ /* 0x000fea0003800000 */
[----:B------:R-:W-:Y:S01]  /*b5d0*/  BPT.TRAP 0x1 ;  /* 0x000000040000795c */ /* 0x000fe20000300000 */
.L_x_63:
[----:B------:R-:W-:Y:S05]  /*b5e0*/  BSYNC B1 ;  /* 0x0000000000017941 */ /* 0x000fea0003800000 */
.L_x_62:
[----:B-1----:R-:W-:Y:S01]  /*b5f0*/  IMAD.U32 R6, RZ, RZ, UR39 ;  /* 0x00000027ff067e24 */ /* 0x002fe2000f8e00ff */
[----:B------:R-:W-:Y:S01]  /*b600*/  R2UR UR33, R7 ;  /* 0x00000000072172ca */ /* 0x000fe200000e0000 */
[----:B------:R-:W-:Y:S01]  /*b610*/  IMAD R11, R10, 0xa0, RZ ;  /* 0x000000a00a0b7824 */ /* 0x000fe200078e02ff */
[----:B------:R-:W-:Y:S01]  /*b620*/  ULDC.64 UR4, c[0x0][0x198] ;  /* 0x0000660000047ab9 */ /* 0x000fe20000000a00 */
[----:B------:R-:W-:Y:S01]  /*b630*/  IMAD R6, R3, 0x2800, R6 ;  /* 0x0000280003067824 */ /* 0x000fe200078e0206 */
[----:B------:R-:W-:Y:S01]  /*b640*/  UIADD3 UR4, UP0, UR4, 0x470, URZ ;  /* 0x0000047004047890 */ /* 0x000fe2000ff1e03f */
[----:B------:R-:W-:Y:S01]  /*b650*/  IMAD.MOV.U32 R20, RZ, RZ, RZ ;  /* 0x000000ffff147224 */ /* 0x000fe200078e00ff */
[----:B------:R-:W-:Y:S01]  /*b660*/  R2UR UR35, R11 ;  /* 0x000000000b2372ca */ /* 0x000fe200000e0000 */
[----:B------:R-:W-:Y:S01]  /*b670*/  UMOV UR6, 0x0 ;  /* 0x0000000000067882 */ /* 0x000fe20000000000 */
[----:B------:R-:W-:Y:S01]  /*b680*/  R2UR UR32, R6 ;  /* 0x00000000062072ca */ /* 0x000fe200000e0000 */
[----:B------:R-:W-:Y:S01]  /*b690*/  UIADD3.X UR5, URZ, UR5, URZ, UP0, !UPT ;  /* 0x000000053f057290 */ /* 0x000fe200087fe43f */
[----:B------:R-:W-:Y:S01]  /*b6a0*/  R2UR UR34, R20 ;  /* 0x00000000142272ca */ /* 0x000fe200000e0000 */
[----:B------:R-:W-:Y:S01]  /*b6b0*/  UMOV UR7, 0x14f00000 ;  /* 0x14f0000000077882 */ /* 0x000fe20000000000 */
[----:B------:R-:W-:Y:S01]  /*b6c0*/  PLOP3.LUT P0, PT, PT, PT, PT, 0x80, 0x0 ;  /* 0x000000000000781c */ /* 0x000fe20003f0f070 */
[----:B------:R-:W-:-:S08]  /*b6d0*/  UIADD3 UR33, UR33, 0x12470, URZ ;  /* 0x0001247021217890 */ /* 0x000fd0000fffe03f */
[----:B------:R-:W-:-:S12]  /*b6e0*/  UIADD3 UR32, UR32, 0x5200, URZ ;  /* 0x0000520020207890 */ /* 0x000fd8000fffe03f */
.L_x_64:
[----:B------:R-:W-:-:S13]  /*b6f0*/  @P0 ELECT P2, URZ, PT ;  /* 0x00000000003f082f */ /* 0x000fda0003840000 */
[----:B-----5:R-:W-:Y:S02]  /*b700*/  @P2 R2UR UR37, R19 ;  /* 0x00000000132522ca */ /* 0x020fe400000e0000 */
[----:B------:R-:W-:-:S11]  /*b710*/  @P2 PLOP3.LUT P0, PT, P2, PT, PT, 0x8, 0x0 ;  /* 0x000000000000281c */ /* 0x000fd6000170e170 */
[----:B------:R1:W-:Y:S01]  /*b720*/  UTMALDG.4D [UR32], [UR4], desc[UR6] ;  /* 0x00000620040075b4 */ /* 0x0003e20008019000 */
[----:B------:R-:W-:Y:S01]  /*b730*/  PLOP3.LUT P2, PT, PT, PT, PT, 0x8, 0x0 ;  /* 0x000000000000781c */ /* 0x000fe20003f4e170 */
[----:B-1----:R-:W-:-:S12]  /*b740*/  @P0 BRA.U.ANY `(.L_x_64) ;  /* 0xfffffffd00e80947 */ /* 0x002fd8000393ffff */
[----:B------:R-:W1:Y:S02]  /*b750*/  SYNCS.PHASECHK.TRANS64.TRYWAIT P0, [R7+URZ+0x12440], R4 ;  /* 0x01244004070075a7 */ /* 0x000e64000800017f */
[----:B-1----:R-:W-:Y:S05]  /*b760*/  @!P0 BRA `(.L_x_65) ;  /* 0x0000001800608947 */ /* 0x002fea0003800000 */
.L_x_116:
[----:B------:R-:W-:Y:S01]  /*b770*/  BSSY B1, `(.L_x_66) ;  /* 0x0000009000017945 */ /* 0x000fe20003800000 */
[----:B01----:R-:W-:Y:S01]  /*b780*/  MOV R4, 0x0 ;  /* 0x0000000000047802 */ /* 0x003fe20000000f00 */
[----:B------:R-:W-:Y:S02]  /*b790*/  IMAD.MOV.U32 R5, RZ, RZ, 0x14f00000 ;  /* 0x14f00000ff057424 */ /* 0x000fe400078e00ff */
[----:B------:R-:W-:Y:S05]  /*b7a0*/  @P1 BRA `(.L_x_67) ;  /* 0x0000000000141947 */ /* 0x000fea0003800000 */
[----:B------:R-:W-:Y:S01]  /*b7b0*/  ISETP.NE.AND P0, PT, R13, RZ, PT ;  /* 0x000000ff0d00720c */ /* 0x000fe20003f05270 */
[----:B------:R-:W-:-:S04]  /*b7c0*/  IMAD.MOV.U32 R10, RZ, RZ, 0x2800 ;  /* 0x00002800ff0a7424 */ /* 0x000fc800078e00ff */
[----:B------:R0:W-:Y:S08]  /*b7d0*/  SYNCS.ARRIVE.TRANS64 RZ, [R7+URZ+0x12430], R10 ;  /* 0x0124300a07ff79a7 */ /* 0x0001f0000800003f */
[----:B------:R-:W-:Y:S05]  /*b7e0*/  @!P0 BRA `(.L_x_67) ;  /* 0x0000000000048947 */ /* 0x000fea0003800000 */
[----:B------:R-:W-:Y:S01]  /*b7f0*/  BPT.TRAP 0x1 ;  /* 0x000000040000795c */ /* 0x000fe20000300000 */
.L_x_67:
[----:B------:R-:W-:Y:S05]  /*b800*/  BSYNC B1 ;  /* 0x0000000000017941 */ /* 0x000fea0003800000 */
.L_x_66:
[----:B------:R-:W-:Y:S01]  /*b810*/  R2UR UR8, R6 ;  /* 0x00000000060872ca */ /* 0x000fe200000e0000 */
[----:B------:R-:W-:Y:S01]  /*b820*/  ULDC.64 UR4, c[0x0][0x198] ;  /* 0x0000660000047ab9 */ /* 0x000fe20000000a00 */
[----:B------:R-:W-:Y:S01]  /*b830*/  R2UR UR9, R7 ;  /* 0x00000000070972ca */ /* 0x000fe200000e0000 */
[----:B------:R-:W-:Y:S01]  /*b840*/  UIADD3 UR4, UP0, UR4, 0x370, URZ ;  /* 0x0000037004047890 */ /* 0x000fe2000ff1e03f */
[----:B------:R-:W-:Y:S02]  /*b850*/  R2UR UR6, R4 ;  /* 0x00000000040672ca */ /* 0x000fe400000e0000 */
[----:B------:R-:W-:Y:S01]  /*b860*/  R2UR UR7, R5 ;  /* 0x00000000050772ca */ /* 0x000fe200000e0000 */
[----:B------:R-:W-:Y:S01]  /*b870*/  UIADD3.X UR5, URZ, UR5, URZ, UP0, !UPT ;  /* 0x000000053f057290 */ /* 0x000fe200087fe43f */
[----:B------:R-:W-:Y:S02]  /*b880*/  R2UR UR10, R20 ;  /* 0x00000000140a72ca */ /* 0x000fe400000e0000 */
[----:B------:R-:W-:-:S02]  /*b890*/  R2UR UR11, R11 ;  /* 0x000000000b0b72ca */ /* 0x000fc400000e0000 */
[----:B------:R-:W-:Y:S01]  /*b8a0*/  PLOP3.LUT P0, PT, PT, PT, PT, 0x80, 0x0 ;  /* 0x000000000000781c */ /* 0x000fe20003f0f070 */
[----:B------:R-:W-:Y:S02]  /*b8b0*/  UIADD3 UR8, UR8, 0xd200, URZ ;  /* 0x0000d20008087890 */ /* 0x000fe4000fffe03f */
[----:B------:R-:W-:-:S12]  /*b8c0*/  UIADD3 UR9, UR9, 0x12430, URZ ;  /* 0x0001243009097890 */ /* 0x000fd8000fffe03f */
.L_x_68:
[----:B------:R-:W-:-:S13]  /*b8d0*/  @P0 ELECT P1, URZ, PT ;  /* 0x00000000003f082f */ /* 0x000fda0003820000 */
[----:B------:R-:W-:Y:S01]  /*b8e0*/  @P1 R2UR UR13, R19 ;  /* 0x00000000130d12ca */ /* 0x000fe200000e0000 */
[----:B------:R-:W-:Y:S01]  /*b8f0*/  UMOV UR12, UR36 ;  /* 0x00000024000c7c82 */ /* 0x000fe20008000000 */
[----:B------:R-:W-:-:S11]  /*b900*/  @P1 PLOP3.LUT P0, PT, P1, PT, PT, 0x8, 0x0 ;  /* 0x000000000000181c */ /* 0x000fd60000f0e170 */
[----:B------:R1:W-:Y:S01]  /*b910*/  UTMALDG.4D [UR8], [UR4], desc[UR6] ;  /* 0x00000608040075b4 */ /* 0x0003e20008019000 */
[----:B------:R-:W-:Y:S01]  /*b920*/  PLOP3.LUT P1, PT, PT, PT, PT, 0x8, 0x0 ;  /* 0x000000000000781c */ /* 0x000fe20003f2e170 */
[----:B-1----:R-:W-:-:S12]  /*b930*/  @P0 BRA.U.ANY `(.L_x_68) ;  /* 0xfffffffd00e40947 */ /* 0x002fd8000393ffff */
.L_x_59:
[----:B------:R-:W-:Y:S05]  /*b940*/  BSYNC B0 ;  /* 0x0000000000007941 */ /* 0x000fea0003800000 */
.L_x_58:
[----:B------:R-:W-:-:S13]  /*b950*/  ISETP.NE.AND P0, PT, R12, 0x3, PT ;  /* 0x000000030c00780c */ /* 0x000fda0003f05270 */
[----:B------:R-:W-:Y:S05]  /*b960*/  @!P0 BRA `(.L_x_69) ;  /* 0x0000000000048947 */ /* 0x000fea0003800000 */
[----:B------:R-:W-:Y:S01]  /*b970*/  BPT.TRAP 0x1 ;  /* 0x000000040000795c */ /* 0x000fe20000300000 */
.L_x_69:
[----:B------:R-:W-:Y:S02]  /*b980*/  LOP3.LUT R5, R8, 0x1, RZ, 0x3c, !PT ;  /* 0x0000000108057812 */ /* 0x000fe400078e3cff */
[----:B------:R-:W-:Y:S02]  /*b990*/  LEA R20, R9, UR39, 0x3 ;  /* 0x0000002709147c11 */ /* 0x000fe4000f8e18ff */
[----:B------:R-:W-:Y:S02]  /*b9a0*/  SHF.L.U32 R5, R5, 0x1f, RZ ;  /* 0x0000001f05057819 */ /* 0x000fe400000006ff */
[----:B------:R-:W-:Y:S02]  /*b9b0*/  ISETP.NE.AND P1, PT, R14, 0x3, PT ;  /* 0x000000030e00780c */ /* 0x000fe40003f25270 */
[----:B------:R-:W1:Y:S02]  /*b9c0*/  SYNCS.PHASECHK.TRANS64.TRYWAIT P0, [R20+URZ+0x12470], R5 ;  /* 0x01247005140075a7 */ /* 0x000e64000800017f */
[----:B-1----:R-:W-:Y:S09]  /*b9d0*/  @!P0 BRA `(.L_x_70) ;  /* 0x0000001400d88947 */ /* 0x002ff20003800000 */
.L_x_117:
[----:B------:R-:W-:Y:S05]  /*b9e0*/  @!P1 BRA `(.L_x_71) ;  /* 0x0000000000049947 */ /* 0x000fea0003800000 */
[----:B------:R-:W-:Y:S01]  /*b9f0*/  BPT.TRAP 0x1 ;  /* 0x000000040000795c */ /* 0x000fe20000300000 */
.L_x_71:
[----:B-1----:R-:W-:Y:S01]  /*ba00*/  SHF.L.U32 R5, R8, 0x1f, RZ ;  /* 0x0000001f08057819 */ /* 0x002fe200000006ff */
[----:B0-----:R-:W-:-:S03]  /*ba10*/  IMAD R10, R9, 0x2800, RZ ;  /* 0x00002800090a7824 */ /* 0x001fc600078e02ff */
[----:B------:R-:W0:Y:S02]  /*ba20*/  SYNCS.PHASECHK.TRANS64.TRYWAIT P0, [R20+URZ+0x12460], R5 ;  /* 0x01246005140075a7 */ /* 0x000e24000800017f */
[----:B0-----:R-:W-:Y:S05]  /*ba30*/  @!P0 BRA `(.L_x_72) ;  /* 0x0000001400d48947 */ /* 0x001fea0003800000 */
.L_x_118:
[C---:B------:R-:W-:Y:S01]  /*ba40*/  LOP3.LUT R25, R10.reuse, R22, RZ, 0xfc, !PT ;  /* 0x000000160a197212 */ /* 0x040fe200078efcff */
[----:B------:R-:W-:Y:S05]  /*ba50*/  WARPSYNC.ALL ;  /* 0x0000000000007948 */ /* 0x000fea0003800000 */
[----:B0-----:R-:W0:Y:S01]  /*ba60*/  LDSM.16.MT88.4 R4, [R25+UR39+0x5200] ;  /* 0x005200271904783b */ /* 0x001e220008004200 */
[----:B------:R-:W-:-:S05]  /*ba70*/  LOP3.LUT R21, R10, R17, RZ, 0xfc, !PT ;  /* 0x000000110a157212 */ /* 0x000fca00078efcff */
[----:B------:R-:W-:Y:S01]  /*ba80*/  VIADD R21, R21, UR39 ;  /* 0x0000002715157c36 */ /* 0x000fe20008000000 */
[C-C-:B0-----:R-:W-:Y:S02]  /*ba90*/  PRMT R8, R4.reuse, 0x6420, R5.reuse ;  /* 0x0000642004087816 */ /* 0x141fe40000000005 */
[----:B------:R-:W-:Y:S02]  /*baa0*/  PRMT R9, R4, 0x7531, R5 ;  /* 0x0000753104097816 */ /* 0x000fe40000000005 */
[C-C-:B------:R-:W-:Y:S02]  /*bab0*/  PRMT R10, R6.reuse, 0x6420, R7.reuse ;  /* 0x00006420060a7816 */ /* 0x140fe40000000007 */
[----:B------:R-:W-:-:S05]  /*bac0*/  PRMT R11, R6, 0x7531, R7 ;  /* 0x00007531060b7816 */ /* 0x000fca0000000007 */
[----:B------:R-:W-:Y:S04]  /*bad0*/  STSM.16.M88.4 [R21+0x200], R8 ;  /* 0x0002000815007844 */ /* 0x000fe80000000200 */
[----:B------:R-:W0:Y:S02]  /*bae0*/  LDSM.16.MT88.4 R4, [R25+UR39+0x5a00] ;  /* 0x005a00271904783b */ /* 0x000e240008004200 */
[C-C-:B0-----:R-:W-:Y:S02]  /*baf0*/  PRMT R8, R4.reuse, 0x6420, R5.reuse ;  /* 0x0000642004087816 */ /* 0x141fe40000000005 */
[----:B------:R-:W-:Y:S02]  /*bb00*/  PRMT R9, R4, 0x7531, R5 ;  /* 0x0000753104097816 */ /* 0x000fe40000000005 */
[----:B------:R-:W-:-:S02]  /*bb10*/  PRMT R10, R6, 0x6420, R7 ;  /* 0x00006420060a7816 */ /* 0x000fc40000000007 */
        /* <DEDUP_REMOVED lines=19> */
[----:B------:R0:W-:Y:S01]  /*bc50*/  STSM.16.M88.4 [R21+0x2200], R8 ;  /* 0x0022000815007844 */ /* 0x0001e20000000200 */
[----:B------:R-:W-:Y:S01]  /*bc60*/  @!PT LDS RZ, [RZ] ;  /* 0x00000000fffff984 */ /* 0x000fe20000000800 */
[----:B------:R-:W-:Y:S01]  /*bc70*/  @!PT LDS RZ, [RZ] ;  /* 0x00000000fffff984 */ /* 0x000fe20000000800 */
[----:B------:R-:W-:Y:S01]  /*bc80*/  @!PT LDS RZ, [RZ] ;  /* 0x00000000fffff984 */ /* 0x000fe20000000800 */
[----:B------:R-:W-:Y:S01]  /*bc90*/  @!PT LDS RZ, [RZ] ;  /* 0x00000000fffff984 */ /* 0x000fe20000000800 */
[----:B------:R1:W-:Y:S06]  /*bca0*/  MEMBAR.ALL.CTA ;  /* 0x0000000000007992 */ /* 0x0003ec0000008000 */
[----:B-1----:R-:W1:Y:S01]  /*bcb0*/  FENCE.VIEW.ASYNC.S ;  /* 0x00000000000073c6 */ /* 0x002e620000000000 */
[----:B------:R-:W-:Y:S05]  /*bcc0*/  @!P1 BRA `(.L_x_73) ;  /* 0x0000000000049947 */ /* 0x000fea0003800000 */
[----:B------:R-:W-:Y:S01]  /*bcd0*/  BPT.TRAP 0x1 ;  /* 0x000000040000795c */ /* 0x000fe20000300000 */
.L_x_73:
[----:B-1----:R1:W-:Y:S01]  /*bce0*/  SYNCS.ARRIVE.TRANS64.A1T0 RZ, [R20+URZ+0x12450], RZ ;  /* 0x012450ff14ff79a7 */ /* 0x0023e2000810003f */
[----:B------:R-:W-:Y:S01]  /*bcf0*/  BAR.SYNC.DEFER_BLOCKING 0x2, 0x80 ;  /* 0x0082000000007b1d */ /* 0x000fe20000010000 */
[----:B------:R-:W-:Y:S01]  /*bd00*/  ISETP.NE.AND P0, PT, R16, RZ, PT ;  /* 0x000000ff1000720c */ /* 0x000fe20003f05270 */
[----:B0-----:R-:W-:Y:S02]  /*bd10*/  IMAD.MOV.U32 R9, RZ, RZ, R3 ;  /* 0x000000ffff097224 */ /* 0x001fe400078e0003 */
[----:B------:R-:W-:-:S10]  /*bd20*/  IMAD.MOV.U32 R8, RZ, RZ, R0 ;  /* 0x000000ffff087224 */ /* 0x000fd400078e0000 */
[----:B------:R-:W-:-:S05]  /*bd30*/  @!P0 VIADD R4, R20, 0x12480 ;  /* 0x0001248014048836 */ /* 0x000fca0000000000 */
[----:B------:R-:W-:-:S04]  /*bd40*/  @!P0 PRMT R4, RZ, 0x654, R4 ;  /* 0x00000654ff048816 */ /* 0x000fc80000000004 */
[----:B------:R1:W-:Y:S01]  /*bd50*/  @!P0 SYNCS.ARRIVE.TRANS64.RED.A1T0 RZ, [R4+URZ], RZ ;  /* 0x000000ff04ff89a7 */ /* 0x0003e2000810043f */
[C---:B------:R-:W-:Y:S02]  /*bd60*/  ISETP.GT.AND P0, PT, R15.reuse, UR40, PT ;  /* 0x000000280f007c0c */ /* 0x040fe4000bf04270 */
[----:B------:R-:W-:-:S11]  /*bd70*/  IADD3 R15, R15, -0x1, RZ ;  /* 0xffffffff0f0f7810 */ /* 0x000fd60007ffe0ff */
[----:B-1----:R-:W-:Y:S05]  /*bd80*/  @P0 BRA `(.L_x_74) ;  /* 0xfffffff4006c0947 */ /* 0x002fea000383ffff */
[----:B------:R-:W-:Y:S05]  /*bd90*/  BRA `(.L_x_75) ;  /* 0x0000000000087947 */ /* 0x000fea0003800000 */
.L_x_57:
[----:B0-----:R-:W-:Y:S02]  /*bda0*/  IMAD.MOV.U32 R3, RZ, RZ, RZ ;  /* 0x000000ffff037224 */ /* 0x001fe400078e00ff */
[----:B------:R-:W-:-:S07]  /*bdb0*/  IMAD.MOV.U32 R0, RZ, RZ, 0x1 ;  /* 0x00000001ff007424 */ /* 0x000fce00078e00ff */
.L_x_75:
[----:B------:R-:W-:-:S04]  /*bdc0*/  ULOP3.LUT UR4, UR41, 0x1, URZ, 0xfc, !UPT ;  /* 0x0000000129047892 */ /* 0x000fc8000f8efc3f */
[----:B------:R-:W-:-:S06]  /*bdd0*/  UISETP.NE.AND UP0, UPT, UR4, 0x3, UPT ;  /* 0x000000030400788c */ /* 0x000fcc000bf05270 */
[----:B------:R-:W-:-:S13]  /*bde0*/  PLOP3.LUT P0, PT, PT, PT, UP0, 0x80, 0x0 ;  /* 0x000000000000781c */ /* 0x000fda0003f0f008 */
[----:B------:R-:W-:Y:S05]  /*bdf0*/  @!P0 BRA `(.L_x_76) ;  /* 0x0000000000048947 */ /* 0x000fea0003800000 */
[----:B------:R-:W-:Y:S01]  /*be00*/  BPT.TRAP 0x1 ;  /* 0x000000040000795c */ /* 0x000fe20000300000 */
.L_x_76:
[----:B------:R-:W-:Y:S01]  /*be10*/  LOP3.LUT R5, R0, 0x1, RZ, 0x3c, !PT ;  /* 0x0000000100057812 */ /* 0x000fe200078e3cff */
[----:B------:R-:W-:Y:S01]  /*be20*/  BSSY B0, `(.L_x_77) ;  /* 0x0000005000007945 */ /* 0x000fe20003800000 */
[----:B------:R-:W-:Y:S02]  /*be30*/  LEA R12, R3, UR39, 0x3 ;  /* 0x00000027030c7c11 */ /* 0x000fe4000f8e18ff */
[----:B------:R-:W-:-:S04]  /*be40*/  SHF.L.U32 R5, R5, 0x1f, RZ ;  /* 0x0000001f05057819 */ /* 0x000fc800000006ff */
[----:B------:R-:W0:Y:S02]  /*be50*/  SYNCS.PHASECHK.TRANS64.TRYWAIT P0, [R12+URZ+0x12470], R5 ;  /* 0x012470050c0075a7 */ /* 0x000e24000800017f */
[----:B0-----:R-:W-:Y:S05]  /*be60*/  @!P0 BRA `(.L_x_78) ;  /* 0x0000001000dc8947 */ /* 0x001fea0003800000 */
.L_x_119:
[----:B------:R-:W-:Y:S05]  /*be70*/  BSYNC B0 ;  /* 0x0000000000007941 */ /* 0x000fea0003800000 */
.L_x_77:
[----:B------:R-:W-:-:S06]  /*be80*/  ULOP3.LUT UR4, UR41, 0x2, URZ, 0xfc, !UPT ;  /* 0x0000000229047892 */ /* 0x000fcc000f8efc3f */
[----:B------:R-:W-:-:S04]  /*be90*/  MOV R4, UR4 ;  /* 0x0000000400047c02 */ /* 0x000fc80008000f00 */
[----:B------:R-:W-:-:S13]  /*bea0*/  ISETP.NE.AND P1, PT, R4, 0x3, PT ;  /* 0x000000030400780c */ /* 0x000fda0003f25270 */
[----:B------:R-:W-:Y:S05]  /*beb0*/  @!P1 BRA `(.L_x_79) ;  /* 0x0000000000049947 */ /* 0x000fea0003800000 */
[----:B------:R-:W-:Y:S01]  /*bec0*/  BPT.TRAP 0x1 ;  /* 0x000000040000795c */ /* 0x000fe20000300000 */
.L_x_79:
[----:B0-----:R-:W-:Y:S01]  /*bed0*/  SHF.L.U32 R5, R0, 0x1f, RZ ;  /* 0x0000001f00057819 */ /* 0x001fe200000006ff */
[----:B------:R-:W-:-:S03]  /*bee0*/  IMAD R8, R3, 0x2800, RZ ;  /* 0x0000280003087824 */ /* 0x000fc600078e02ff */
[----:B------:R-:W0:Y:S02]  /*bef0*/  SYNCS.PHASECHK.TRANS64.TRYWAIT P0, [R12+URZ+0x12460], R5 ;  /* 0x012460050c0075a7 */ /* 0x000e24000800017f */
[----:B------:R-:W-:Y:S01]  /*bf00*/  LOP3.LUT R22, R8, R22, RZ, 0xfc, !PT ;  /* 0x0000001608167212 */ /* 0x000fe200078efcff */
[----:B0-----:R-:W-:Y:S06]  /*bf10*/  @!P0 BRA `(.L_x_80) ;  /* 0x0000001000c48947 */ /* 0x001fec0003800000 */
.L_x_120:
        /* <DEDUP_REMOVED lines=41> */
.L_x_81:
[----:B-1----:R-:W-:Y:S01]  /*c1b0*/  SYNCS.ARRIVE.TRANS64.A1T0 RZ, [R12+URZ+0x12450], RZ ;  /* 0x012450ff0cff79a7 */ /* 0x002fe2000810003f */
[----:B------:R-:W-:Y:S01]  /*c1c0*/  BAR.SYNC.DEFER_BLOCKING 0x2, 0x80 ;  /* 0x0082000000007b1d */ /* 0x000fe20000010000 */
[----:B------:R-:W-:Y:S01]  /*c1d0*/  ISETP.NE.AND P0, PT, R16, RZ, PT ;  /* 0x000000ff1000720c */ /* 0x000fe20003f05270 */
[----:B------:R-:W-:-:S12]  /*c1e0*/  VIADD R3, R3, 0x1 ;  /* 0x0000000103037836 */ /* 0x000fd80000000000 */
[----:B------:R-:W-:-:S05]  /*c1f0*/  @!P0 VIADD R4, R12, 0x12480 ;  /* 0x000124800c048836 */ /* 0x000fca0000000000 */
[----:B------:R-:W-:-:S04]  /*c200*/  @!P0 PRMT R4, RZ, 0x654, R4 ;  /* 0x00000654ff048816 */ /* 0x000fc80000000004 */
[----:B------:R1:W-:Y:S01]  /*c210*/  @!P0 SYNCS.ARRIVE.TRANS64.RED.A1T0 RZ, [R4+URZ], RZ ;  /* 0x000000ff04ff89a7 */ /* 0x0003e2000810043f */
[----:B------:R-:W-:-:S04]  /*c220*/  ISETP.NE.AND P0, PT, R3, 0x2, PT ;  /* 0x000000020300780c */ /* 0x000fc80003f05270 */
[----:B------:R-:W-:Y:S02]  /*c230*/  SEL R5, RZ, 0x1, P0 ;  /* 0x00000001ff057807 */ /* 0x000fe40000000000 */
[----:B------:R-:W-:Y:S01]  /*c240*/  SEL R3, R3, RZ, P0 ;  /* 0x000000ff03037207 */ /* 0x000fe20000000000 */
[----:B-1----:R-:W-:Y:S01]  /*c250*/  IMAD.MOV.U32 R4, RZ, RZ, RZ ;  /* 0x000000ffff047224 */ /* 0x002fe200078e00ff */
[----:B------:R-:W-:-:S07]  /*c260*/  LOP3.LUT R0, R0, R5, RZ, 0x3c, !PT ;  /* 0x0000000500007212 */ /* 0x000fce00078e3cff */
.L_x_40:
[----:B------:R-:W0:Y:S01]  /*c270*/  S2R R6, SR_CgaCtaId ;  /* 0x0000000000067919 */ /* 0x000e220000008800 */
[----:B------:R-:W-:Y:S02]  /*c280*/  MOV R5, 0x400 ;  /* 0x0000040000057802 */ /* 0x000fe40000000f00 */
[----:B------:R-:W-:Y:S02]  /*c290*/  SHF.L.U32 R4, R4, 0x1f, RZ ;  /* 0x0000001f04047819 */ /* 0x000fe400000006ff */
[----:B0-----:R-:W-:-:S04]  /*c2a0*/  LEA R9, R6, R5, 0x18 ;  /* 0x0000000506097211 */ /* 0x001fc800078ec0ff */
[----:B------:R-:W0:Y:S02]  /*c2b0*/  SYNCS.PHASECHK.TRANS64.TRYWAIT P0, [R9+URZ+0x12420], R4 ;  /* 0x01242004090075a7 */ /* 0x000e24000800017f */
[----:B0-----:R-:W-:Y:S05]  /*c2c0*/  @!P0 BRA `(.L_x_82) ;  /* 0x0000000c00ec8947 */ /* 0x001fea0003800000 */
.L_x_121:
[----:B------:R-:W1:Y:S02]  /*c2d0*/  SHFL.IDX PT, R2, R2, RZ, 0x1f ;  /* 0x00001fff02027589 */ /* 0x000e6400000e0000 */
[----:B-1----:R-:W-:-:S13]  /*c2e0*/  ISETP.NE.AND P0, PT, R2, RZ, PT ;  /* 0x000000ff0200720c */ /* 0x002fda0003f05270 */
[----:B------:R-:W-:Y:S05]  /*c2f0*/  @P0 BRA `(.L_x_10) ;  /* 0x00000000009c0947 */ /* 0x000fea0003800000 */
[----:B------:R-:W-:-:S13]  /*c300*/  ELECT P0, URZ, PT ;  /* 0x00000000003f782f */ /* 0x000fda0003800000 */
[----:B------:R-:W-:Y:S05]  /*c310*/  @!P0 BRA `(.L_x_10) ;  /* 0x0000000000948947 */ /* 0x000fea0003800000 */
[----:B------:R-:W-:-:S06]  /*c320*/  ULOP3.LUT UR4, UR41, 0x2, URZ, 0xfc, !UPT ;  /* 0x0000000229047892 */ /* 0x000fcc000f8efc3f */
[----:B------:R-:W-:-:S04]  /*c330*/  MOV R2, UR4 ;  /* 0x0000000400027c02 */ /* 0x000fc80008000f00 */
[----:B------:R-:W-:-:S13]  /*c340*/  ISETP.NE.AND P0, PT, R2, 0x3, PT ;  /* 0x000000030200780c */ /* 0x000fda0003f05270 */
[----:B------:R-:W-:Y:S05]  /*c350*/  @!P0 BRA `(.L_x_83) ;  /* 0x0000000000048947 */ /* 0x000fea0003800000 */
[----:B------:R-:W-:Y:S01]  /*c360*/  BPT.TRAP 0x1 ;  /* 0x000000040000795c */ /* 0x000fe20000300000 */
.L_x_83:
[----:B------:R-:W-:Y:S01]  /*c370*/  VIADD R6, R9, 0x12440 ;  /* 0x0001244009067836 */ /* 0x000fe20000000000 */
[----:B0-----:R-:W-:Y:S01]  /*c380*/  SHF.L.U32 R4, R0, 0x1f, RZ ;  /* 0x0000001f00047819 */ /* 0x001fe200000006ff */
[C---:B------:R-:W-:Y:S02]  /*c390*/  VIADD R2, R3.reuse, 0x1 ;  /* 0x0000000103027836 */ /* 0x040fe40000000000 */
[----:B------:R-:W-:-:S03]  /*c3a0*/  IMAD R7, R3, 0x8, R6 ;  /* 0x0000000803077824 */ /* 0x000fc600078e0206 */
[C---:B------:R-:W-:Y:S01]  /*c3b0*/  ISETP.NE.AND P2, PT, R2.reuse, 0x2, PT ;  /* 0x000000020200780c */ /* 0x040fe20003f45270 */
[----:B------:R-:W0:Y:S03]  /*c3c0*/  SYNCS.PHASECHK.TRANS64.TRYWAIT P1, [R7+URZ], R4 ;  /* 0x00000004070075a7 */ /* 0x000e26000802017f */
[----:B------:R-:W-:Y:S02]  /*c3d0*/  SEL R5, RZ, 0x1, P2 ;  /* 0x00000001ff057807 */ /* 0x000fe40001000000 */
[----:B------:R-:W-:Y:S02]  /*c3e0*/  SEL R2, R2, RZ, P2 ;  /* 0x000000ff02027207 */ /* 0x000fe40001000000 */
[----:B------:R-:W-:-:S03]  /*c3f0*/  LOP3.LUT R0, R0, R5, RZ, 0x3c, !PT ;  /* 0x0000000500007212 */ /* 0x000fc600078e3cff */
[----:B------:R-:W-:Y:S01]  /*c400*/  IMAD R5, R2, 0x8, R6 ;  /* 0x0000000802057824 */ /* 0x000fe200078e0206 */
[----:B------:R-:W-:Y:S01]  /*c410*/  SHF.L.U32 R0, R0, 0x1f, RZ ;  /* 0x0000001f00007819 */ /* 0x000fe200000006ff */
[----:B0-----:R-:W-:Y:S06]  /*c420*/  @!P1 BRA `(.L_x_84) ;  /* 0x0000000c00a89947 */ /* 0x001fec0003800000 */
.L_x_122:
[----:B------:R-:W1:Y:S02]  /*c430*/  SYNCS.PHASECHK.TRANS64.TRYWAIT P1, [R5+URZ], R0 ;  /* 0x00000000050075a7 */ /* 0x000e64000802017f */
[----:B-1----:R-:W-:Y:S05]  /*c440*/  @!P1 BRA `(.L_x_85) ;  /* 0x0000000c00b49947 */ /* 0x002fea0003800000 */
.L_x_123:
[----:B------:R-:W-:Y:S05]  /*c450*/  @!P0 BRA `(.L_x_86) ;  /* 0x0000000000048947 */ /* 0x000fea0003800000 */
[----:B------:R-:W-:Y:S01]  /*c460*/  BPT.TRAP 0x1 ;  /* 0x000000040000795c */ /* 0x000fe20000300000 */
.L_x_86:
[----:B------:R-:W-:-:S04]  /*c470*/  LEA R3, R3, R9, 0x3 ;  /* 0x0000000903037211 */ /* 0x000fc800078e18ff */
[----:B------:R-:W2:Y:S02]  /*c480*/  SYNCS.PHASECHK.TRANS64.TRYWAIT P1, [R3+URZ+0x12460], R4 ;  /* 0x01246004030075a7 */ /* 0x000ea4000802017f */
[----:B--2---:R-:W-:Y:S05]  /*c490*/  @!P1 BRA `(.L_x_87) ;  /* 0x0000000c00b49947 */ /* 0x004fea0003800000 */
.L_x_124:
[----:B------:R-:W-:Y:S05]  /*c4a0*/  @!P0 BRA `(.L_x_88) ;  /* 0x0000000000048947 */ /* 0x000fea0003800000 */
[----:B------:R-:W-:Y:S01]  /*c4b0*/  BPT.TRAP 0x1 ;  /* 0x000000040000795c */ /* 0x000fe20000300000 */
.L_x_88:
[----:B-1----:R-:W-:-:S04]  /*c4c0*/  IMAD R5, R2, 0x8, R9 ;  /* 0x0000000802057824 */ /* 0x002fc800078e0209 */
[----:B------:R-:W1:Y:S02]  /*c4d0*/  SYNCS.PHASECHK.TRANS64.TRYWAIT P1, [R5+URZ+0x12460], R0 ;  /* 0x01246000050075a7 */ /* 0x000e64000802017f */
[----:B-1----:R-:W-:Y:S05]  /*c4e0*/  @!P1 BRA `(.L_x_89) ;  /* 0x0000000c00b49947 */ /* 0x002fea0003800000 */
.L_x_125:
[----:B------:R-:W-:Y:S05]  /*c4f0*/  @!P0 BRA `(.L_x_90) ;  /* 0x0000000000048947 */ /* 0x000fea0003800000 */
[----:B------:R-:W-:Y:S01]  /*c500*/  BPT.TRAP 0x1 ;  /* 0x000000040000795c */ /* 0x000fe20000300000 */
.L_x_90:
[----:B------:R-:W3:Y:S02]  /*c510*/  SYNCS.PHASECHK.TRANS64.TRYWAIT P0, [R3+URZ+0x12480], R4 ;  /* 0x01248004030075a7 */ /* 0x000ee4000800017f */
[----:B---3--:R-:W-:Y:S05]  /*c520*/  @!P0 BRA `(.L_x_91) ;  /* 0x0000000c00b88947 */ /* 0x008fea0003800000 */
.L_x_92:
[----:B----4-:R4:W0:Y:S02]  /*c530*/  SYNCS.PHASECHK.TRANS64.TRYWAIT P0, [R5+URZ+0x12480], R0 ;  /* 0x01248000050075a7 */ /* 0x010824000800017f */
[----:B0-----:R-:W-:Y:S05]  /*c540*/  @!P0 NANOSLEEP.SYNCS 0x989680 ;  /* 0x009896800000895d */ /* 0x001fea0003900000 */
[----:B------:R-:W0:Y:S02]  /*c550*/  @!P0 SYNCS.PHASECHK.TRANS64 P0, [R5+URZ+0x12480], R0 ;  /* 0x01248000050085a7 */ /* 0x000e24000800007f */
[----:B0-----:R-:W-:Y:S05]  /*c560*/  @!P0 BRA `(.L_x_92) ;  /* 0xfffffffc00f08947 */ /* 0x001fea000383ffff */
.L_x_10:
[----:B------:R-:W-:Y:S05]  /*c570*/  BSYNC B6 ;  /* 0x0000000000067941 */ /* 0x000fea0003800000 */
.L_x_7:
[----:B------:R-:W-:Y:S05]  /*c580*/  EXIT ;  /* 0x000000000000794d */ /* 0x000fea0003800000 */
.L_x_14:
[----:B0-----:R-:W-:-:S04]  /*c590*/  IMAD.U32 R3, RZ, RZ, UR38 ;  /* 0x00000026ff037e24 */ /* 0x001fc8000f8e00ff */
[----:B------:R0:W1:Y:S03]  /*c5a0*/  SYNCS.PHASECHK.TRANS64.TRYWAIT P0, [R3+URZ+0x12400], R6 ;  /* 0x01240006030075a7 */ /* 0x000066000800017f */
[----:B-1----:R-:W-:Y:S05]  /*c5b0*/  @!P0 NANOSLEEP.SYNCS 0x989680 ;  /* 0x009896800000895d */ /* 0x002fea0003900000 */
[----:B------:R-:W1:Y:S02]  /*c5c0*/  @!P0 SYNCS.PHASECHK.TRANS64 P0, [R3+URZ+0x12400], R6 ;  /* 0x01240006030085a7 */ /* 0x000e64000800007f */
[----:B-1----:R-:W-:Y:S05]  /*c5d0*/  @!P0 BRA `(.L_x_14) ;  /* 0xfffffffc00ec8947 */ /* 0x002fea000383ffff */
[----:B------:R-:W-:Y:S05]  /*c5e0*/  BRA `(.L_x_93) ;  /* 0xffffff4c00c47947 */ /* 0x000fea000383ffff */
.L_x_18:
[----:B0-----:R-:W-:-:S04]  /*c5f0*/  IMAD.U32 R3, RZ, RZ, UR38 ;  /* 0x00000026ff037e24 */ /* 0x001fc8000f8e00ff */
[----:B------:R0:W2:Y:S03]  /*c600*/  SYNCS.PHASECHK.TRANS64.TRYWAIT P2, [R3+URZ+0x12430], R6 ;  /* 0x01243006030075a7 */ /* 0x0000a6000804017f */
[----:B--2---:R-:W-:Y:S05]  /*c610*/  @!P2 NANOSLEEP.SYNCS 0x989680 ;  /* 0x009896800000a95d */ /* 0x004fea0003900000 */
[----:B------:R-:W2:Y:S02]  /*c620*/  @!P2 SYNCS.PHASECHK.TRANS64 P2, [R3+URZ+0x12430], R6 ;  /* 0x012430060300a5a7 */ /* 0x000ea4000804007f */
[----:B--2---:R-:W-:Y:S05]  /*c630*/  @!P2 BRA `(.L_x_18) ;  /* 0xfffffffc00eca947 */ /* 0x004fea000383ffff */
[----:B------:R-:W-:Y:S05]  /*c640*/  BRA `(.L_x_17) ;  /* 0xffffff4c00e07947 */ /* 0x000fea000383ffff */
.L_x_23:
[----:B-1----:R-:W-:-:S04]  /*c650*/  IMAD.U32 R10, RZ, RZ, UR35 ;  /* 0x00000023ff0a7e24 */ /* 0x002fc8000f8e00ff */
[----:B------:R1:W2:Y:S03]  /*c660*/  SYNCS.PHASECHK.TRANS64.TRYWAIT P2, [R10+URZ+0x12430], R3 ;  /* 0x012430030a0075a7 */ /* 0x0002a6000804017f */
[----:B--2---:R-:W-:Y:S05]  /*c670*/  @!P2 NANOSLEEP.SYNCS 0x989680 ;  /* 0x009896800000a95d */ /* 0x004fea0003900000 */
[----:B------:R-:W2:Y:S02]  /*c680*/  @!P2 SYNCS.PHASECHK.TRANS64 P2, [R10+URZ+0x12430], R3 ;  /* 0x012430030a00a5a7 */ /* 0x000ea4000804007f */
[----:B--2---:R-:W-:Y:S05]  /*c690*/  @!P2 BRA `(.L_x_23) ;  /* 0xfffffffc00eca947 */ /* 0x004fea000383ffff */
[----:B------:R-:W-:Y:S05]  /*c6a0*/  BRA `(.L_x_22) ;  /* 0xffffff8000907947 */ /* 0x000fea000383ffff */
.L_x_27:
[----:B-1----:R-:W-:-:S04]  /*c6b0*/  MOV R122, UR12 ;  /* 0x0000000c007a7c02 */ /* 0x002fc80008000f00 */
[----:B------:R1:W2:Y:S03]  /*c6c0*/  SYNCS.PHASECHK.TRANS64.TRYWAIT P2, [R122+URZ+0x12450], R3 ;  /* 0x012450037a0075a7 */ /* 0x0002a6000804017f */
[----:B--2---:R-:W-:Y:S05]  /*c6d0*/  @!P2 NANOSLEEP.SYNCS 0x989680 ;  /* 0x009896800000a95d */ /* 0x004fea0003900000 */
[----:B------:R-:W2:Y:S02]  /*c6e0*/  @!P2 SYNCS.PHASECHK.TRANS64 P2, [R122+URZ+0x12450], R3 ;  /* 0x012450037a00a5a7 */ /* 0x000ea4000804007f */
[----:B--2---:R-:W-:Y:S05]  /*c6f0*/  @!P2 BRA `(.L_x_27) ;  /* 0xfffffffc00eca947 */ /* 0x004fea000383ffff */
[----:B------:R-:W-:Y:S05]  /*c700*/  BRA `(.L_x_26) ;  /* 0xffffff94006c7947 */ /* 0x000fea000383ffff */
.L_x_33:
[----:B-1----:R-:W-:-:S04]  /*c710*/  IMAD.U32 R5, RZ, RZ, UR16 ;  /* 0x00000010ff057e24 */ /* 0x002fc8000f8e00ff */
[----:B------:R1:W2:Y:S03]  /*c720*/  SYNCS.PHASECHK.TRANS64.TRYWAIT P1, [R5+URZ+0x12450], R0 ;  /* 0x01245000050075a7 */ /* 0x0002a6000802017f */
[----:B--2---:R-:W-:Y:S05]  /*c730*/  @!P1 NANOSLEEP.SYNCS 0x989680 ;  /* 0x009896800000995d */ /* 0x004fea0003900000 */
[----:B------:R-:W2:Y:S02]  /*c740*/  @!P1 SYNCS.PHASECHK.TRANS64 P1, [R5+URZ+0x12450], R0 ;  /* 0x01245000050095a7 */ /* 0x000ea4000802007f */
[----:B--2---:R-:W-:Y:S05]  /*c750*/  @!P1 BRA `(.L_x_33) ;  /* 0xfffffffc00ec9947 */ /* 0x004fea000383ffff */
[----:B------:R-:W-:Y:S05]  /*c760*/  BRA `(.L_x_32) ;  /* 0xffffffac00707947 */ /* 0x000fea000383ffff */
.L_x_46:
[----:B------:R-:W-:Y:S01]  /*c770*/  IMAD.MOV.U32 R13, RZ, RZ, R2 ;  /* 0x000000ffff0d7224 */ /* 0x000fe200078e0002 */
[----:B------:R-:W-:Y:S01]  /*c780*/  MOV R15, 0xffffffff ;  /* 0xffffffff000f7802 */ /* 0x000fe20000000f00 */
[----:B------:R-:W-:Y:S02]  /*c790*/  IMAD.MOV.U32 R12, RZ, RZ, RZ ;  /* 0x000000ffff0c7224 */ /* 0x000fe400078e00ff */
[----:B------:R-:W-:-:S07]  /*c7a0*/  IMAD.MOV.U32 R11, RZ, RZ, 0x1f ;  /* 0x0000001fff0b7424 */ /* 0x000fce00078e00ff */
[----:B------:R-:W-:Y:S05]  /*c7b0*/  WARPSYNC.COLLECTIVE R15, `(.L_x_94) ;  /* 0x000000000f087348 */ /* 0x000fea0003c00000 */
[----:B------:R0:W1:Y:S02]  /*c7c0*/  SHFL.IDX P6, R14, R13, R12, R11 ;  /* 0x0000000c0d0e7389 */ /* 0x00006400000c000b */
[----:B01----:R-:W-:Y:S01]  /*c7d0*/  ENDCOLLECTIVE ;  /* 0x000000000000791b */ /* 0x003fe20003800000 */
.L_x_94:
[----:B------:R-:W-:Y:S05]  /*c7e0*/  BRA `(.L_x_95) ;  /* 0xffffffd800ec7947 */ /* 0x000fea000383ffff */
.L_x_48:
[----:B------:R-:W-:Y:S01]  /*c7f0*/  BSSY B0, `(.L_x_96) ;  /* 0x0000006000007945 */ /* 0x000fe20003800000 */
[----:B------:R-:W-:-:S07]  /*c800*/  IMAD.MOV.U32 R15, RZ, RZ, -0x1 ;  /* 0xffffffffff0f7424 */ /* 0x000fce00078e00ff */
[----:B0-----:R-:W-:Y:S05]  /*c810*/  WARPSYNC.COLLECTIVE R15, `(.L_x_97) ;  /* 0x000000000f0c7348 */ /* 0x001fea0003c00000 */
[----:B------:R-:W-:Y:S02]  /*c820*/  ELECT P6, UR62, PT ;  /* 0x00000000003e782f */ /* 0x000fe400038c0000 */
[----:B------:R-:W-:Y:S01]  /*c830*/  MOV R14, UR62 ;  /* 0x0000003e000e7c02 */ /* 0x000fe20008000f00 */
[----:B0-----:R-:W-:Y:S10]  /*c840*/  ENDCOLLECTIVE ;  /* 0x000000000000791b */ /* 0x001ff40003800000 */
.L_x_97:
[----:B------:R-:W-:Y:S05]  /*c850*/  BSYNC B0 ;  /* 0x0000000000007941 */ /* 0x000fea0003800000 */
.L_x_96:
[----:B------:R-:W-:Y:S05]  /*c860*/  BRA `(.L_x_98) ;  /* 0xffffffd800f47947 */ /* 0x000fea000383ffff */
.L_x_50:
[----:B-1----:R-:W-:-:S04]  /*c870*/  IMAD.U32 R5, RZ, RZ, UR39 ;  /* 0x00000027ff057e24 */ /* 0x002fc8000f8e00ff */
[----:B------:R1:W2:Y:S03]  /*c880*/  SYNCS.PHASECHK.TRANS64.TRYWAIT P0, [R5+URZ+0x12480], R0 ;  /* 0x01248000050075a7 */ /* 0x0002a6000800017f */
[----:B--2---:R-:W-:Y:S05]  /*c890*/  @!P0 NANOSLEEP.SYNCS 0x989680 ;  /* 0x009896800000895d */ /* 0x004fea0003900000 */
[----:B------:R-:W2:Y:S02]  /*c8a0*/  @!P0 SYNCS.PHASECHK.TRANS64 P0, [R5+URZ+0x12480], R0 ;  /* 0x01248000050085a7 */ /* 0x000ea4000800007f */
[----:B--2---:R-:W-:Y:S05]  /*c8b0*/  @!P0 BRA `(.L_x_50) ;  /* 0xfffffffc00ec8947 */ /* 0x004fea000383ffff */
[----:B------:R-:W-:Y:S05]  /*c8c0*/  BRA `(.L_x_99) ;  /* 0xffffffdc00447947 */ /* 0x000fea000383ffff */
.L_x_52:
[----:B-1----:R-:W-:-:S04]  /*c8d0*/  IMAD.U32 R5, RZ, RZ, UR39 ;  /* 0x00000027ff057e24 */ /* 0x002fc8000f8e00ff */
[----:B------:R1:W2:Y:S03]  /*c8e0*/  SYNCS.PHASECHK.TRANS64.TRYWAIT P0, [R5+URZ+0x12440], R0 ;  /* 0x01244000050075a7 */ /* 0x0002a6000800017f */
[----:B--2---:R-:W-:Y:S05]  /*c8f0*/  @!P0 NANOSLEEP.SYNCS 0x989680 ;  /* 0x009896800000895d */ /* 0x004fea0003900000 */
[----:B------:R-:W2:Y:S02]  /*c900*/  @!P0 SYNCS.PHASECHK.TRANS64 P0, [R5+URZ+0x12440], R0 ;  /* 0x01244000050085a7 */ /* 0x000ea4000800007f */
[----:B--2---:R-:W-:Y:S05]  /*c910*/  @!P0 BRA `(.L_x_52) ;  /* 0xfffffffc00ec8947 */ /* 0x004fea000383ffff */
[----:B------:R-:W-:Y:S05]  /*c920*/  BRA `(.L_x_100) ;  /* 0xffffffdc00807947 */ /* 0x000fea000383ffff */
.L_x_55:
[----:B------:R-:W-:Y:S01]  /*c930*/  IMAD.MOV.U32 R13, RZ, RZ, R20 ;  /* 0x000000ffff0d7224 */ /* 0x000fe200078e0014 */
[----:B------:R-:W-:Y:S01]  /*c940*/  MOV R12, RZ ;  /* 0x000000ff000c7202 */ /* 0x000fe20000000f00 */
[----:B------:R-:W-:Y:S02]  /*c950*/  IMAD.MOV.U32 R11, RZ, RZ, 0x1c1f ;  /* 0x00001c1fff0b7424 */ /* 0x000fe400078e00ff */
[----:B------:R-:W-:Y:S02]  /*c960*/  IMAD.MOV.U32 R15, RZ, RZ, -0x1 ;  /* 0xffffffffff0f7424 */ /* 0x000fe400078e00ff */
[----:B------:R-:W-:-:S07]  /*c970*/  IMAD R25, R25, 0xc0, R4 ;  /* 0x000000c019197824 */ /* 0x000fce00078e0204 */
[----:B0-----:R-:W-:Y:S05]  /*c980*/  WARPSYNC.COLLECTIVE R15, `(.L_x_101) ;  /* 0x000000000f087348 */ /* 0x001fea0003c00000 */
[----:B------:R1:W2:Y:S02]  /*c990*/  SHFL.IDX P6, R14, R13, R12, R11 ;  /* 0x0000000c0d0e7389 */ /* 0x0002a400000c000b */
[----:B012---:R-:W-:Y:S01]  /*c9a0*/  ENDCOLLECTIVE ;  /* 0x000000000000791b */ /* 0x007fe20003800000 */
.L_x_101:
[----:B------:R-:W-:Y:S02]  /*c9b0*/  VIADD R21, R25, 0x20 ;  /* 0x0000002019157836 */ /* 0x000fe40000000000 */
[----:B------:R-:W-:Y:S02]  /*c9c0*/  IMAD.MOV.U32 R13, RZ, RZ, R10 ;  /* 0x000000ffff0d7224 */ /* 0x000fe400078e000a */
[----:B------:R-:W-:-:S07]  /*c9d0*/  IMAD.MOV.U32 R4, RZ, RZ, R14 ;  /* 0x000000ffff047224 */ /* 0x000fce00078e000e */
[----:B------:R-:W-:Y:S05]  /*c9e0*/  WARPSYNC.COLLECTIVE R15, `(.L_x_102) ;  /* 0x000000000f087348 */ /* 0x000fea0003c00000 */
[----:B------:R0:W1:Y:S02]  /*c9f0*/  SHFL.IDX P6, R14, R13, R12, R11 ;  /* 0x0000000c0d0e7389 */ /* 0x00006400000c000b */
[----:B01----:R-:W-:Y:S01]  /*ca00*/  ENDCOLLECTIVE ;  /* 0x000000000000791b */ /* 0x003fe20003800000 */
.L_x_102:
[----:B------:R-:W-:Y:S02]  /*ca10*/  ULDC UR4, c[0x0][0x288] ;  /* 0x0000a20000047ab9 */ /* 0x000fe40000000800 */
[----:B------:R-:W-:-:S05]  /*ca20*/  IMAD R0, R0, UR4, RZ ;  /* 0x0000000400007c24 */ /* 0x000fca000f8e02ff */
[----:B------:R-:W-:Y:S01]  /*ca30*/  ISETP.GE.AND P1, PT, R25, R0, PT ;  /* 0x000000001900720c */ /* 0x000fe20003f26270 */
[----:B------:R-:W-:Y:S01]  /*ca40*/  IMAD.MOV.U32 R13, RZ, RZ, R20 ;  /* 0x000000ffff0d7224 */ /* 0x000fe200078e0014 */
[----:B------:R-:W-:-:S11]  /*ca50*/  MOV R12, 0x1 ;  /* 0x00000001000c7802 */ /* 0x000fd60000000f00 */
[----:B------:R-:W-:Y:S01]  /*ca60*/  @!P1 VIADD R9, R28, UR39 ;  /* 0x000000271c099c36 */ /* 0x000fe20008000000 */
[----:B------:R-:W-:-:S04]  /*ca70*/  @!P1 IADD3 R14, P2, R3, R14, RZ ;  /* 0x0000000e030e9210 */ /* 0x000fc80007f5e0ff */
[----:B------:R-:W-:Y:S01]  /*ca80*/  @!P1 IADD3.X R5, RZ, R4, RZ, P2, !PT ;  /* 0x00000004ff059210 */ /* 0x000fe200017fe4ff */
[----:B------:R-:W-:-:S08]  /*ca90*/  @!P1 IMAD.MOV.U32 R4, RZ, RZ, R14 ;  /* 0x000000ffff049224 */ /* 0x000fd000078e000e */
[----:B------:R-:W-:Y:S05]  /*caa0*/  WARPSYNC.COLLECTIVE R15, `(.L_x_103) ;  /* 0x000000000f087348 */ /* 0x000fea0003c00000 */
[----:B------:R0:W1:Y:S02]  /*cab0*/  SHFL.IDX P6, R14, R13, R12, R11 ;  /* 0x0000000c0d0e7389 */ /* 0x00006400000c000b */
[----:B01----:R-:W-:Y:S01]  /*cac0*/  ENDCOLLECTIVE ;  /* 0x000000000000791b */ /* 0x003fe20003800000 */
.L_x_103:
[----:B------:R-:W-:Y:S01]  /*cad0*/  @!PT LDS RZ, [RZ] ;  /* 0x00000000fffff984 */ /* 0x000fe20000000800 */
[----:B------:R-:W-:Y:S01]  /*cae0*/  @!PT LDS RZ, [RZ] ;  /* 0x00000000fffff984 */ /* 0x000fe20000000800 */
[----:B------:R-:W-:Y:S01]  /*caf0*/  @!PT LDS RZ, [RZ] ;  /* 0x00000000fffff984 */ /* 0x000fe20000000800 */
[----:B------:R0:W-:Y:S01]  /*cb00*/  @!P1 LDGSTS.E.BYPASS.LTC128B.128 [R9+0xa200], desc[UR42][R4.64], !P0 ;  /* 0x0a20000004099fae */ /* 0x0001e2000c101d6a */
[----:B------:R-:W-:Y:S01]  /*cb10*/  ISETP.GE.AND P1, PT, R21, R0, PT ;  /* 0x000000001500720c */ /* 0x000fe20003f26270 */
[----:B------:R-:W-:-:S12]  /*cb20*/  IMAD.MOV.U32 R13, RZ, RZ, R10 ;  /* 0x000000ffff0d7224 */ /* 0x000fd800078e000a */
[----:B0-----:R-:W-:Y:S02]  /*cb30*/  @!P1 VIADD R9, R28, UR39 ;  /* 0x000000271c099c36 */ /* 0x001fe40008000000 */
[----:B------:R-:W-:-:S07]  /*cb40*/  IMAD.MOV.U32 R21, RZ, RZ, R14 ;  /* 0x000000ffff157224 */ /* 0x000fce00078e000e */
[----:B------:R-:W-:Y:S05]  /*cb50*/  WARPSYNC.COLLECTIVE R15, `(.L_x_104) ;  /* 0x000000000f087348 */ /* 0x000fea0003c00000 */
[----:B------:R0:W1:Y:S02]  /*cb60*/  SHFL.IDX P6, R14, R13, R12, R11 ;  /* 0x0000000c0d0e7389 */ /* 0x00006400000c000b */
[----:B01----:R-:W-:Y:S01]  /*cb70*/  ENDCOLLECTIVE ;  /* 0x000000000000791b */ /* 0x003fe20003800000 */
.L_x_104:
[----:B------:R-:W-:Y:S01]  /*cb80*/  MOV R13, R20 ;  /* 0x00000014000d7202 */ /* 0x000fe20000000f00 */
[----:B------:R-:W-:Y:S01]  /*cb90*/  IMAD.MOV.U32 R12, RZ, RZ, 0x2 ;  /* 0x00000002ff0c7424 */ /* 0x000fe200078e00ff */
[----:B------:R-:W-:-:S13]  /*cba0*/  @!P1 IADD3 R4, P3, R3, R14, RZ ;  /* 0x0000000e03049210 */ /* 0x000fda0007f7e0ff */
[----:B------:R-:W-:Y:S05]  /*cbb0*/  WARPSYNC.COLLECTIVE R15, `(.L_x_105) ;  /* 0x000000000f087348 */ /* 0x000fea0003c00000 */
[----:B------:R0:W1:Y:S02]  /*cbc0*/  SHFL.IDX P6, R14, R13, R12, R11 ;  /* 0x0000000c0d0e7389 */ /* 0x00006400000c000b */
[----:B01----:R-:W-:Y:S01]  /*cbd0*/  ENDCOLLECTIVE ;  /* 0x000000000000791b */ /* 0x003fe20003800000 */
.L_x_105:
[----:B------:R-:W-:-:S05]  /*cbe0*/  @!P1 IMAD.X R5, RZ, RZ, R21, P3 ;  /* 0x000000ffff059224 */ /* 0x000fca00018e0615 */
[----:B------:R-:W-:Y:S01]  /*cbf0*/  @!PT LDS RZ, [RZ] ;  /* 0x00000000fffff984 */ /* 0x000fe20000000800 */
[----:B------:R-:W-:Y:S01]  /*cc00*/  @!PT LDS RZ, [RZ] ;  /* 0x00000000fffff984 */ /* 0x000fe20000000800 */
[----:B------:R-:W-:Y:S01]  /*cc10*/  @!PT LDS RZ, [RZ] ;  /* 0x00000000fffff984 */ /* 0x000fe20000000800 */
[----:B------:R0:W-:Y:S01]  /*cc20*/  @!P1 LDGSTS.E.BYPASS.LTC128B.128 [R9+0xaa00], desc[UR42][R4.64], !P0 ;  /* 0x0aa0000004099fae */ /* 0x0001e2000c101d6a */
[----:B------:R-:W-:Y:S01]  /*cc30*/  IMAD.MOV.U32 R13, RZ, RZ, R10 ;  /* 0x000000ffff0d7224 */ /* 0x000fe200078e000a */
[----:B0-----:R-:W-:Y:S01]  /*cc40*/  IADD3 R5, R25, 0x40, RZ ;  /* 0x0000004019057810 */ /* 0x001fe20007ffe0ff */
[----:B------:R-:W-:-:S03]  /*cc50*/  IMAD.MOV.U32 R8, RZ, RZ, R14 ;  /* 0x000000ffff087224 */ /* 0x000fc600078e000e */
[----:B------:R-:W-:-:S13]  /*cc60*/  ISETP.GE.AND P2, PT, R5, R0, PT ;  /* 0x000000000500720c */ /* 0x000fda0003f46270 */
[----:B------:R-:W-:Y:S05]  /*cc70*/  WARPSYNC.COLLECTIVE R15, `(.L_x_106) ;  /* 0x000000000f087348 */ /* 0x000fea0003c00000 */
[----:B------:R0:W1:Y:S02]  /*cc80*/  SHFL.IDX P6, R14, R13, R12, R11 ;  /* 0x0000000c0d0e7389 */ /* 0x00006400000c000b */
[----:B01----:R-:W-:Y:S01]  /*cc90*/  ENDCOLLECTIVE ;  /* 0x000000000000791b */ /* 0x003fe20003800000 */
.L_x_106:
[----:B------:R-:W-:Y:S02]  /*cca0*/  @!P2 VIADD R21, R28, UR39 ;  /* 0x000000271c15ac36 */ /* 0x000fe40008000000 */
[----:B------:R-:W-:Y:S01]  /*ccb0*/  IMAD.MOV.U32 R13, RZ, RZ, R20 ;  /* 0x000000ffff0d7224 */ /* 0x000fe200078e0014 */
[----:B------:R-:W-:Y:S01]  /*ccc0*/  MOV R12, 0x3 ;  /* 0x00000003000c7802 */ /* 0x000fe20000000f00 */
[----:B------:R-:W-:-:S07]  /*ccd0*/  IMAD.MOV.U32 R26, RZ, RZ, R14 ;  /* 0x000000ffff1a7224 */ /* 0x000fce00078e000e */
[----:B------:R-:W-:Y:S05]  /*cce0*/  WARPSYNC.COLLECTIVE R15, `(.L_x_107) ;  /* 0x000000000f087348 */ /* 0x000fea0003c00000 */
[----:B------:R0:W1:Y:S02]  /*ccf0*/  SHFL.IDX P6, R14, R13, R12, R11 ;  /* 0x0000000c0d0e7389 */ /* 0x00006400000c000b */
[----:B01----:R-:W-:Y:S01]  /*cd00*/  ENDCOLLECTIVE ;  /* 0x000000000000791b */ /* 0x003fe20003800000 */
.L_x_107:
[----:B------:R-:W-:-:S05]  /*cd10*/  @!P2 IADD3 R4, P1, R3, R26, RZ ;  /* 0x0000001a0304a210 */ /* 0x000fca0007f3e0ff */
[----:B------:R-:W-:-:S05]  /*cd20*/  @!P2 IMAD.X R5, RZ, RZ, R8, P1 ;  /* 0x000000ffff05a224 */ /* 0x000fca00008e0608 */
[----:B------:R-:W-:Y:S01]  /*cd30*/  @!PT LDS RZ, [RZ] ;  /* 0x00000000fffff984 */ /* 0x000fe20000000800 */
[----:B------:R-:W-:Y:S01]  /*cd40*/  @!PT LDS RZ, [RZ] ;  /* 0x00000000fffff984 */ /* 0x000fe20000000800 */
[----:B------:R-:W-:Y:S01]  /*cd50*/  @!PT LDS RZ, [RZ] ;  /* 0x00000000fffff984 */ /* 0x000fe20000000800 */
[----:B------:R0:W-:Y:S01]  /*cd60*/  @!P2 LDGSTS.E.BYPASS.LTC128B.128 [R21+0xb200], desc[UR42][R4.64], !P0 ;  /* 0x0b2000000415afae */ /* 0x0001e2000c101d6a */
[----:B------:R-:W-:Y:S02]  /*cd70*/  IMAD.MOV.U32 R13, RZ, RZ, R10 ;  /* 0x000000ffff0d7224 */ /* 0x000fe400078e000a */
[----:B------:R-:W-:-:S07]  /*cd80*/  IMAD.MOV.U32 R20, RZ, RZ, R14 ;  /* 0x000000ffff147224 */ /* 0x000fce00078e000e */
[----:B0-----:R-:W-:Y:S05]  /*cd90*/  WARPSYNC.COLLECTIVE R15, `(.L_x_108) ;  /* 0x000000000f087348 */ /* 0x001fea0003c00000 */
[----:B------:R1:W2:Y:S02]  /*cda0*/  SHFL.IDX P6, R14, R13, R12, R11 ;  /* 0x0000000c0d0e7389 */ /* 0x0002a400000c000b */
[----:B012---:R-:W-:Y:S01]  /*cdb0*/  ENDCOLLECTIVE ;  /* 0x000000000000791b */ /* 0x007fe20003800000 */
.L_x_108:
[----:B------:R-:W-:-:S05]  /*cdc0*/  VIADD R5, R25, 0x60 ;  /* 0x0000006019057836 */ /* 0x000fca0000000000 */
[----:B------:R-:W-:Y:S01]  /*cdd0*/  ISETP.GE.AND P1, PT, R5, R0, PT ;  /* 0x000000000500720c */ /* 0x000fe20003f26270 */
[----:B------:R-:W-:Y:S02]  /*cde0*/  IMAD.MOV.U32 R13, RZ, RZ, R7 ;  /* 0x000000ffff0d7224 */ /* 0x000fe400078e0007 */
[----:B------:R-:W-:-:S10]  /*cdf0*/  IMAD.MOV.U32 R12, RZ, RZ, RZ ;  /* 0x000000ffff0c7224 */ /* 0x000fd400078e00ff */
[----:B------:R-:W-:Y:S01]  /*ce00*/  @!P1 VIADD R9, R28, UR39 ;  /* 0x000000271c099c36 */ /* 0x000fe20008000000 */
[----:B------:R-:W-:-:S13]  /*ce10*/  @!P1 IADD3 R4, P3, R3, R14, RZ ;  /* 0x0000000e03049210 */ /* 0x000fda0007f7e0ff */
[----:B------:R-:W-:Y:S05]  /*ce20*/  WARPSYNC.COLLECTIVE R15, `(.L_x_109) ;  /* 0x000000000f087348 */ /* 0x000fea0003c00000 */
[----:B------:R0:W1:Y:S02]  /*ce30*/  SHFL.IDX P6, R14, R13, R12, R11 ;  /* 0x0000000c0d0e7389 */ /* 0x00006400000c000b */
[----:B01----:R-:W-:Y:S01]  /*ce40*/  ENDCOLLECTIVE ;  /* 0x000000000000791b */ /* 0x003fe20003800000 */
.L_x_109:
[----:B------:R-:W-:-:S05]  /*ce50*/  @!P1 IADD3.X R5, RZ, R20, RZ, P3, !PT ;  /* 0x00000014ff059210 */ /* 0x000fca0001ffe4ff */
[----:B------:R-:W-:Y:S01]  /*ce60*/  @!PT LDS RZ, [RZ] ;  /* 0x00000000fffff984 */ /* 0x000fe20000000800 */
[----:B------:R-:W-:Y:S01]  /*ce70*/  @!PT LDS RZ, [RZ] ;  /* 0x00000000fffff984 */ /* 0x000fe20000000800 */
[----:B------:R-:W-:Y:S01]  /*ce80*/  @!PT LDS RZ, [RZ] ;  /* 0x00000000fffff984 */ /* 0x000fe20000000800 */
[----:B------:R0:W-:Y:S01]  /*ce90*/  @!P1 LDGSTS.E.BYPASS.LTC128B.128 [R9+0xba00], desc[UR42][R4.64], !P0 ;  /* 0x0ba0000004099fae */ /* 0x0001e2000c101d6a */
[----:B------:R-:W-:Y:S02]  /*cea0*/  IMAD.MOV.U32 R13, RZ, RZ, R6 ;  /* 0x000000ffff0d7224 */ /* 0x000fe400078e0006 */
[----:B0-----:R-:W-:Y:S01]  /*ceb0*/  VIADD R5, R25, 0x80 ;  /* 0x0000008019057836 */ /* 0x001fe20000000000 */
[----:B------:R-:W-:-:S07]  /*cec0*/  MOV R8, R14 ;  /* 0x0000000e00087202 */ /* 0x000fce0000000f00 */
[----:B------:R-:W-:Y:S05]  /*ced0*/  WARPSYNC.COLLECTIVE R15, `(.L_x_110) ;  /* 0x000000000f087348 */ /* 0x000fea0003c00000 */
[----:B------:R0:W1:Y:S02]  /*cee0*/  SHFL.IDX P6, R14, R13, R12, R11 ;  /* 0x0000000c0d0e7389 */ /* 0x00006400000c000b */
[----:B01----:R-:W-:Y:S01]  /*cef0*/  ENDCOLLECTIVE ;  /* 0x000000000000791b */ /* 0x003fe20003800000 */
.L_x_110:
[----:B------:R-:W-:Y:S01]  /*cf00*/  ISETP.GE.AND P2, PT, R5, R0, PT ;  /* 0x000000000500720c */ /* 0x000fe20003f46270 */
[----:B------:R-:W-:Y:S02]  /*cf10*/  IMAD.MOV.U32 R13, RZ, RZ, R7 ;  /* 0x000000ffff0d7224 */ /* 0x000fe400078e0007 */
[----:B------:R-:W-:-:S10]  /*cf20*/  IMAD.MOV.U32 R12, RZ, RZ, 0x1 ;  /* 0x00000001ff0c7424 */ /* 0x000fd400078e00ff */
[----:B------:R-:W-:Y:S02]  /*cf30*/  @!P2 VIADD R21, R28, UR39 ;  /* 0x000000271c15ac36 */ /* 0x000fe40008000000 */
[----:B------:R-:W-:-:S07]  /*cf40*/  IMAD.MOV.U32 R26, RZ, RZ, R14 ;  /* 0x000000ffff1a7224 */ /* 0x000fce00078e000e */
[----:B------:R-:W-:Y:S05]  /*cf50*/  WARPSYNC.COLLECTIVE R15, `(.L_x_111) ;  /* 0x000000000f087348 */ /* 0x000fea0003c00000 */
[----:B------:R0:W1:Y:S02]  /*cf60*/  SHFL.IDX P6, R14, R13, R12, R11 ;  /* 0x0000000c0d0e7389 */ /* 0x00006400000c000b */
[----:B01----:R-:W-:Y:S01]  /*cf70*/  ENDCOLLECTIVE ;  /* 0x000000000000791b */ /* 0x003fe20003800000 */
.L_x_111:
[----:B------:R-:W-:-:S04]  /*cf80*/  @!P2 IADD3 R4, P1, R3, R26, RZ ;  /* 0x0000001a0304a210 */ /* 0x000fc80007f3e0ff */
[----:B------:R-:W-:-:S05]  /*cf90*/  @!P2 IADD3.X R5, RZ, R8, RZ, P1, !PT ;  /* 0x00000008ff05a210 */ /* 0x000fca0000ffe4ff */
[----:B------:R-:W-:Y:S01]  /*cfa0*/  @!PT LDS RZ, [RZ] ;  /* 0x00000000fffff984 */ /* 0x000fe20000000800 */
[----:B------:R-:W-:Y:S01]  /*cfb0*/  @!PT LDS RZ, [RZ] ;  /* 0x00000000fffff984 */ /* 0x000fe20000000800 */
[----:B------:R-:W-:Y:S01]  /*cfc0*/  @!PT LDS RZ, [RZ] ;  /* 0x00000000fffff984 */ /* 0x000fe20000000800 */
[----:B------:R0:W-:Y:S01]  /*cfd0*/  @!P2 LDGSTS.E.BYPASS.LTC128B.128 [R21+0xc200], desc[UR42][R4.64], !P0 ;  /* 0x0c2000000415afae */ /* 0x0001e2000c101d6a */
[----:B------:R-:W-:Y:S01]  /*cfe0*/  IMAD.MOV.U32 R13, RZ, RZ, R6 ;  /* 0x000000ffff0d7224 */ /* 0x000fe200078e0006 */
[----:B------:R-:W-:-:S07]  /*cff0*/  MOV R7, R14 ;  /* 0x0000000e00077202 */ /* 0x000fce0000000f00 */
[----:B0-----:R-:W-:Y:S05]  /*d000*/  WARPSYNC.COLLECTIVE R15, `(.L_x_112) ;  /* 0x000000000f087348 */ /* 0x001fea0003c00000 */
[----:B------:R1:W2:Y:S02]  /*d010*/  SHFL.IDX P6, R14, R13, R12, R11 ;  /* 0x0000000c0d0e7389 */ /* 0x0002a400000c000b */
[----:B012---:R-:W-:Y:S01]  /*d020*/  ENDCOLLECTIVE ;  /* 0x000000000000791b */ /* 0x007fe20003800000 */
.L_x_112:
[----:B------:R-:W-:Y:S05]  /*d030*/  BRA `(.L_x_113) ;  /* 0xffffffe000487947 */ /* 0x000fea000383ffff */
.L_x_56:
[----:B0-----:R-:W-:-:S04]  /*d040*/  IMAD.U32 R3, RZ, RZ, UR39 ;  /* 0x00000027ff037e24 */ /* 0x001fc8000f8e00ff */
[----:B------:R0:W1:Y:S03]  /*d050*/  SYNCS.PHASECHK.TRANS64.TRYWAIT P0, [R3+URZ+0x12420], R0 ;  /* 0x01242000030075a7 */ /* 0x000066000800017f */
[----:B-1----:R-:W-:Y:S05]  /*d060*/  @!P0 NANOSLEEP.SYNCS 0x989680 ;  /* 0x009896800000895d */ /* 0x002fea0003900000 */
[----:B------:R-:W1:Y:S02]  /*d070*/  @!P0 SYNCS.PHASECHK.TRANS64 P0, [R3+URZ+0x12420], R0 ;  /* 0x01242000030085a7 */ /* 0x000e64000800007f */
[----:B-1----:R-:W-:Y:S05]  /*d080*/  @!P0 BRA `(.L_x_56) ;  /* 0xfffffffc00ec8947 */ /* 0x002fea000383ffff */
[----:B------:R-:W-:Y:S05]  /*d090*/  BRA `(.L_x_114) ;  /* 0xffffffe000787947 */ /* 0x000fea000383ffff */
.L_x_61:
[----:B0-----:R0:W1:Y:S02]  /*d0a0*/  SYNCS.PHASECHK.TRANS64.TRYWAIT P0, [R7+URZ+0x12480], R4 ;  /* 0x01248004070075a7 */ /* 0x001064000800017f */
[----:B-1----:R-:W-:Y:S05]  /*d0b0*/  @!P0 NANOSLEEP.SYNCS 0x989680 ;  /* 0x009896800000895d */ /* 0x002fea0003900000 */
[----:B------:R-:W1:Y:S02]  /*d0c0*/  @!P0 SYNCS.PHASECHK.TRANS64 P0, [R7+URZ+0x12480], R4 ;  /* 0x01248004070085a7 */ /* 0x000e64000800007f */
[----:B-1----:R-:W-:Y:S05]  /*d0d0*/  @!P0 BRA `(.L_x_61) ;  /* 0xfffffffc00f08947 */ /* 0x002fea000383ffff */
[----:B------:R-:W-:Y:S05]  /*d0e0*/  BRA `(.L_x_115) ;  /* 0xffffffe400207947 */ /* 0x000fea000383ffff */
.L_x_65:
[----:B-1----:R1:W2:Y:S02]  /*d0f0*/  SYNCS.PHASECHK.TRANS64.TRYWAIT P0, [R7+URZ+0x12440], R4 ;  /* 0x01244004070075a7 */ /* 0x0022a4000800017f */
[----:B--2---:R-:W-:Y:S05]  /*d100*/  @!P0 NANOSLEEP.SYNCS 0x989680 ;  /* 0x009896800000895d */ /* 0x004fea0003900000 */
[----:B------:R-:W2:Y:S02]  /*d110*/  @!P0 SYNCS.PHASECHK.TRANS64 P0, [R7+URZ+0x12440], R4 ;  /* 0x01244004070085a7 */ /* 0x000ea4000800007f */
[----:B--2---:R-:W-:Y:S05]  /*d120*/  @!P0 BRA `(.L_x_65) ;  /* 0xfffffffc00f08947 */ /* 0x004fea000383ffff */
[----:B------:R-:W-:Y:S05]  /*d130*/  BRA `(.L_x_116) ;  /* 0xffffffe4008c7947 */ /* 0x000fea000383ffff */
.L_x_70:
[----:B-1----:R1:W2:Y:S02]  /*d140*/  SYNCS.PHASECHK.TRANS64.TRYWAIT P0, [R20+URZ+0x12470], R5 ;  /* 0x01247005140075a7 */ /* 0x0022a4000800017f */
[----:B--2---:R-:W-:Y:S05]  /*d150*/  @!P0 NANOSLEEP.SYNCS 0x989680 ;  /* 0x009896800000895d */ /* 0x004fea0003900000 */
[----:B------:R-:W2:Y:S02]  /*d160*/  @!P0 SYNCS.PHASECHK.TRANS64 P0, [R20+URZ+0x12470], R5 ;  /* 0x01247005140085a7 */ /* 0x000ea4000800007f */
[----:B--2---:R-:W-:Y:S05]  /*d170*/  @!P0 BRA `(.L_x_70) ;  /* 0xfffffffc00f08947 */ /* 0x004fea000383ffff */
[----:B------:R-:W-:Y:S05]  /*d180*/  BRA `(.L_x_117) ;  /* 0xffffffe800147947 */ /* 0x000fea000383ffff */
.L_x_72:
[----:B0-----:R0:W1:Y:S02]  /*d190*/  SYNCS.PHASECHK.TRANS64.TRYWAIT P0, [R20+URZ+0x12460], R5 ;  /* 0x01246005140075a7 */ /* 0x001064000800017f */
[----:B-1----:R-:W-:Y:S05]  /*d1a0*/  @!P0 NANOSLEEP.SYNCS 0x989680 ;  /* 0x009896800000895d */ /* 0x002fea0003900000 */
[----:B------:R-:W1:Y:S02]  /*d1b0*/  @!P0 SYNCS.PHASECHK.TRANS64 P0, [R20+URZ+0x12460], R5 ;  /* 0x01246005140085a7 */ /* 0x000e64000800007f */
[----:B-1----:R-:W-:Y:S05]  /*d1c0*/  @!P0 BRA `(.L_x_72) ;  /* 0xfffffffc00f08947 */ /* 0x002fea000383ffff */
[----:B------:R-:W-:Y:S05]  /*d1d0*/  BRA `(.L_x_118) ;  /* 0xffffffe800187947 */ /* 0x000fea000383ffff */
.L_x_78:
[----:B0-----:R0:W1:Y:S02]  /*d1e0*/  SYNCS.PHASECHK.TRANS64.TRYWAIT P0, [R12+URZ+0x12470], R5 ;  /* 0x012470050c0075a7 */ /* 0x001064000800017f */
[----:B-1----:R-:W-:Y:S05]  /*d1f0*/  @!P0 NANOSLEEP.SYNCS 0x989680 ;  /* 0x009896800000895d */ /* 0x002fea0003900000 */
[----:B------:R-:W1:Y:S02]  /*d200*/  @!P0 SYNCS.PHASECHK.TRANS64 P0, [R12+URZ+0x12470], R5 ;  /* 0x012470050c0085a7 */ /* 0x000e64000800007f */
[----:B-1----:R-:W-:Y:S05]  /*d210*/  @!P0 BRA `(.L_x_78) ;  /* 0xfffffffc00f08947 */ /* 0x002fea000383ffff */
[----:B------:R-:W-:Y:S05]  /*d220*/  BRA `(.L_x_119) ;  /* 0xffffffec00107947 */ /* 0x000fea000383ffff */
.L_x_80:
[----:B0-----:R0:W1:Y:S02]  /*d230*/  SYNCS.PHASECHK.TRANS64.TRYWAIT P0, [R12+URZ+0x12460], R5 ;  /* 0x012460050c0075a7 */ /* 0x001064000800017f */
[----:B-1----:R-:W-:Y:S05]  /*d240*/  @!P0 NANOSLEEP.SYNCS 0x989680 ;  /* 0x009896800000895d */ /* 0x002fea0003900000 */
[----:B------:R-:W1:Y:S02]  /*d250*/  @!P0 SYNCS.PHASECHK.TRANS64 P0, [R12+URZ+0x12460], R5 ;  /* 0x012460050c0085a7 */ /* 0x000e64000800007f */
[----:B-1----:R-:W-:Y:S05]  /*d260*/  @!P0 BRA `(.L_x_80) ;  /* 0xfffffffc00f08947 */ /* 0x002fea000383ffff */
[----:B------:R-:W-:Y:S05]  /*d270*/  BRA `(.L_x_120) ;  /* 0xffffffec00287947 */ /* 0x000fea000383ffff */
.L_x_82:
[----:B0-----:R0:W1:Y:S02]  /*d280*/  SYNCS.PHASECHK.TRANS64.TRYWAIT P0, [R9+URZ+0x12420], R4 ;  /* 0x01242004090075a7 */ /* 0x001064000800017f */
[----:B-1----:R-:W-:Y:S05]  /*d290*/  @!P0 NANOSLEEP.SYNCS 0x989680 ;  /* 0x009896800000895d */ /* 0x002fea0003900000 */
[----:B------:R-:W1:Y:S02]  /*d2a0*/  @!P0 SYNCS.PHASECHK.TRANS64 P0, [R9+URZ+0x12420], R4 ;  /* 0x01242004090085a7 */ /* 0x000e64000800007f */
[----:B-1----:R-:W-:Y:S05]  /*d2b0*/  @!P0 BRA `(.L_x_82) ;  /* 0xfffffffc00f08947 */ /* 0x002fea000383ffff */
[----:B------:R-:W-:Y:S05]  /*d2c0*/  BRA `(.L_x_121) ;  /* 0xfffffff000007947 */ /* 0x000fea000383ffff */
.L_x_84:
[----:B0-----:R0:W1:Y:S02]  /*d2d0*/  SYNCS.PHASECHK.TRANS64.TRYWAIT P1, [R7+URZ], R4 ;  /* 0x00000004070075a7 */ /* 0x001064000802017f */
[----:B-1----:R-:W-:Y:S05]  /*d2e0*/  @!P1 NANOSLEEP.SYNCS 0x989680 ;  /* 0x009896800000995d */ /* 0x002fea0003900000 */
[----:B------:R-:W1:Y:S02]  /*d2f0*/  @!P1 SYNCS.PHASECHK.TRANS64 P1, [R7+URZ], R4 ;  /* 0x00000004070095a7 */ /* 0x000e64000802007f */
[----:B-1----:R-:W-:Y:S05]  /*d300*/  @!P1 BRA `(.L_x_84) ;  /* 0xfffffffc00f09947 */ /* 0x002fea000383ffff */
[----:B------:R-:W-:Y:S05]  /*d310*/  BRA `(.L_x_122) ;  /* 0xfffffff000447947 */ /* 0x000fea000383ffff */
.L_x_85:
[----:B-1----:R1:W2:Y:S02]  /*d320*/  SYNCS.PHASECHK.TRANS64.TRYWAIT P1, [R5+URZ], R0 ;  /* 0x00000000050075a7 */ /* 0x0022a4000802017f */
[----:B--2---:R-:W-:Y:S05]  /*d330*/  @!P1 NANOSLEEP.SYNCS 0x989680 ;  /* 0x009896800000995d */ /* 0x004fea0003900000 */
[----:B------:R-:W2:Y:S02]  /*d340*/  @!P1 SYNCS.PHASECHK.TRANS64 P1, [R5+URZ], R0 ;  /* 0x00000000050095a7 */ /* 0x000ea4000802007f */
[----:B--2---:R-:W-:Y:S05]  /*d350*/  @!P1 BRA `(.L_x_85) ;  /* 0xfffffffc00f09947 */ /* 0x004fea000383ffff */
[----:B------:R-:W-:Y:S05]  /*d360*/  BRA `(.L_x_123) ;  /* 0xfffffff000387947 */ /* 0x000fea000383ffff */
.L_x_87:
[----:B--2---:R2:W3:Y:S02]  /*d370*/  SYNCS.PHASECHK.TRANS64.TRYWAIT P1, [R3+URZ+0x12460], R4 ;  /* 0x01246004030075a7 */ /* 0x0044e4000802017f */
[----:B---3--:R-:W-:Y:S05]  /*d380*/  @!P1 NANOSLEEP.SYNCS 0x989680 ;  /* 0x009896800000995d */ /* 0x008fea0003900000 */
[----:B------:R-:W3:Y:S02]  /*d390*/  @!P1 SYNCS.PHASECHK.TRANS64 P1, [R3+URZ+0x12460], R4 ;  /* 0x01246004030095a7 */ /* 0x000ee4000802007f */
[----:B---3--:R-:W-:Y:S05]  /*d3a0*/  @!P1 BRA `(.L_x_87) ;  /* 0xfffffffc00f09947 */ /* 0x008fea000383ffff */
[----:B------:R-:W-:Y:S05]  /*d3b0*/  BRA `(.L_x_124) ;  /* 0xfffffff000387947 */ /* 0x000fea000383ffff */
.L_x_89:
[----:B-1----:R1:W3:Y:S02]  /*d3c0*/  SYNCS.PHASECHK.TRANS64.TRYWAIT P1, [R5+URZ+0x12460], R0 ;  /* 0x01246000050075a7 */ /* 0x0022e4000802017f */
[----:B---3--:R-:W-:Y:S05]  /*d3d0*/  @!P1 NANOSLEEP.SYNCS 0x989680 ;  /* 0x009896800000995d */ /* 0x008fea0003900000 */
[----:B------:R-:W3:Y:S02]  /*d3e0*/  @!P1 SYNCS.PHASECHK.TRANS64 P1, [R5+URZ+0x12460], R0 ;  /* 0x01246000050095a7 */ /* 0x000ee4000802007f */
[----:B---3--:R-:W-:Y:S05]  /*d3f0*/  @!P1 BRA `(.L_x_89) ;  /* 0xfffffffc00f09947 */ /* 0x008fea000383ffff */
[----:B------:R-:W-:Y:S05]  /*d400*/  BRA `(.L_x_125) ;  /* 0xfffffff000387947 */ /* 0x000fea000383ffff */
.L_x_91:
[----:B---3--:R3:W4:Y:S02]  /*d410*/  SYNCS.PHASECHK.TRANS64.TRYWAIT P0, [R3+URZ+0x12480], R4 ;  /* 0x01248004030075a7 */ /* 0x008724000800017f */
[----:B----4-:R-:W-:Y:S05]  /*d420*/  @!P0 NANOSLEEP.SYNCS 0x989680 ;  /* 0x009896800000895d */ /* 0x010fea0003900000 */
[----:B------:R-:W4:Y:S02]  /*d430*/  @!P0 SYNCS.PHASECHK.TRANS64 P0, [R3+URZ+0x12480], R4 ;  /* 0x01248004030085a7 */ /* 0x000f24000800007f */
[----:B----4-:R-:W-:Y:S05]  /*d440*/  @!P0 BRA `(.L_x_91) ;  /* 0xfffffffc00f08947 */ /* 0x010fea000383ffff */
[----:B------:R-:W-:Y:S05]  /*d450*/  BRA `(.L_x_92) ;  /* 0xfffffff000347947 */ /* 0x000fea000383ffff */
.L_x_126:
[----:B------:R-:W-:-:S00]  /*d460*/  BRA `(.L_x_126) ;  /* 0xfffffffc00fc7947 */ /* 0x000fc0000383ffff */
[----:B------:R-:W-:-:S00]  /*d470*/  NOP ;  /* 0x0000000000007918 */ /* 0x000fc00000000000 */
        /* <DEDUP_REMOVED lines=8> */
.L_x_2187:


//--------------------- .text._ZN7cutlass13device_kernelIN5flash11enable_sm90INS1_16FlashAttnFwdSm90INS1_25CollectiveMainloopFwdSm90ILi2EN4cute5tupleIJNS5_1CILi1EEES8_S8_EEENS6_IJNS7_ILi192EEENS7_ILi160EEENS7_ILi64EEEEEELi64ENS_12float_e4m3_tEfNS_4arch4Sm90ELb0ELb0ELb1ELb1ELb0ELb0ELb0ELb1ELb1ELb1ELb1ELb0EEENS1_21CollectiveEpilogueFwdINS6_IJSA_SC_SB_EEES9_NS_10bfloat16_tESG_Li384ELb1ELb1ELb1ELb1EEENS1_36VarlenDynamicPersistentTileSchedulerILi192ELi160ELi384ELi128ELb1ELb1ELb1ELb0ELb1ELb1EEEEEEEEEvNT_6ParamsE --------------------------
	.section	.text._ZN7cutlass13device_kernelIN5flash11enable_sm90INS1_16FlashAttnFwdSm90INS1_25CollectiveMainloopFwdSm90ILi2EN4cute5tupleIJNS5_1CILi1EEES8_S8_EEENS6_IJNS7_ILi192EEENS7_ILi160EEENS7_ILi64EEEEEELi64ENS_12float_e4m3_tEfNS_4arch4Sm90ELb0ELb0ELb1ELb1ELb0ELb0ELb0ELb1ELb1ELb1ELb1ELb0EEENS1_21CollectiveEpilogueFwdINS6_IJSA_SC_SB_EEES9_NS_10bfloat16_tESG_Li384ELb1ELb1ELb1ELb1EEENS1_36VarlenDynamicPersistentTileSchedulerILi192ELi160ELi384ELi128ELb1ELb1ELb1ELb0ELb1ELb1EEEEEEEEEvNT_6ParamsE,"ax",@progbits
	.align	128
.text._ZN7cutlass13device_kernelIN5flash11enable_sm90INS1_16FlashAttnFwdSm90INS1_25CollectiveMainloopFwdSm90ILi2EN4cute5tupleIJNS5_1CILi1EEES8_S8_EEENS6_IJNS7_ILi192EEENS7_ILi160EEENS7_ILi64EEEEEELi64ENS_12float_e4m3_tEfNS_4arch4Sm90ELb0ELb0ELb1ELb1ELb0ELb0ELb0ELb1ELb1ELb1ELb1ELb0EEENS1_21CollectiveEpilogueFwdINS6_IJSA_SC_SB_EEES9_NS_10bfloat16_tESG_Li384ELb1ELb1ELb1ELb1EEENS1_36VarlenDynamicPersistentTileSchedulerILi192ELi160ELi384ELi128ELb1ELb1ELb1ELb0ELb1ELb1EEEEEEEEEvNT_6ParamsE:
        .type           _ZN7cutlass13device_kernelIN5flash11enable_sm90INS1_16FlashAttnFwdSm90INS1_25CollectiveMainloopFwdSm90ILi2EN4cute5tupleIJNS5_1CILi1EEES8_S8_EEENS6_IJNS7_ILi192EEENS7_ILi160EEENS7_ILi64EEEEEELi64ENS_12float_e4m3_tEfNS_4arch4Sm90ELb0ELb0ELb1ELb1ELb0ELb0ELb0ELb1ELb1ELb1ELb1ELb0EEENS1_21CollectiveEpilogueFwdINS6_IJSA_SC_SB_EEES9_NS_10bfloat16_tESG_Li384ELb1ELb1ELb1ELb1EEENS1_36VarlenDynamicPersistentTileSchedulerILi192ELi160ELi384ELi128ELb1ELb1ELb1ELb0ELb1ELb1EEEEEEEEEvNT_6ParamsE,@function
        .size           _ZN7cutlass13device_kernelIN5flash11enable_sm90INS1_16FlashAttnFwdSm90INS1_25CollectiveMainloopFwdSm90ILi2EN4cute5tupleIJNS5_1CILi1EEES8_S8_EEENS6_IJNS7_ILi192EEENS7_ILi160EEENS7_ILi64EEEEEELi64ENS_12float_e4m3_tEfNS_4arch4Sm90ELb0ELb0ELb1ELb1ELb0ELb0ELb0ELb1ELb1ELb1ELb1ELb0EEENS1_21CollectiveEpilogueFwdINS6_IJSA_SC_SB_EEES9_NS_10bfloat16_tESG_Li384ELb1ELb1ELb1ELb1EEENS1_36VarlenDynamicPersistentTileSchedulerILi192ELi160ELi384ELi128ELb1ELb1ELb1ELb0ELb1ELb1EEEEEEEEEvNT_6ParamsE,(.L_x_2188 - _ZN7cutlass13device_kernelIN5flash11enable_sm90INS1_16FlashAttnFwdSm90INS1_25CollectiveMainloopFwdSm90ILi2EN4cute5tupleIJNS5_1CILi1EEES8_S8_EEENS6_IJNS7_ILi192EEENS7_ILi160EEENS7_ILi64EEEEEELi64ENS_12float_e4m3_tEfNS_4arch4Sm90ELb0ELb0ELb1ELb1ELb0ELb0ELb0ELb1ELb1ELb1ELb1ELb0EEENS1_21CollectiveEpilogueFwdINS6_IJSA_SC_SB_EEES9_NS_10bfloat16_tESG_Li384ELb1ELb1ELb1ELb1EEENS1_36VarlenDynamicPersistentTileSchedulerILi192ELi160ELi384ELi128ELb1ELb1ELb1ELb0ELb1ELb1EEEEEEEEEvNT_6ParamsE)
        .other          _ZN7cutlass13device_kernelIN5flash11enable_sm90INS1_16FlashAttnFwdSm90INS1_25CollectiveMainloopFwdSm90ILi2EN4cute5tupleIJNS5_1CILi1EEES8_S8_EEENS6_IJNS7_ILi192EEENS7_ILi160EEENS7_ILi64EEEEEELi64ENS_12float_e4m3_tEfNS_4arch4Sm90ELb0ELb0ELb1ELb1ELb0ELb0ELb0ELb1ELb1ELb1ELb1ELb0EEENS1_21CollectiveEpilogueFwdINS6_IJSA_SC_SB_EEES9_NS_10bfloat16_tESG_Li384ELb1ELb1ELb1ELb1EEENS1_36VarlenDynamicPersistentTileSchedulerILi192ELi160ELi384ELi128ELb1ELb1ELb1ELb0ELb1ELb1EEEEEEEEEvNT_6ParamsE,@"STO_CUDA_ENTRY STV_DEFAULT"
_ZN7cutlass13device_kernelIN5flash11enable_sm90INS1_16FlashAttnFwdSm90INS1_25CollectiveMainloopFwdSm90ILi2EN4cute5tupleIJNS5_1CILi1EEES8_S8_EEENS6_IJNS7_ILi192EEENS7_ILi160EEENS7_ILi64EEEEEELi64ENS_12float_e4m3_tEfNS_4arch4Sm90ELb0ELb0ELb1ELb1ELb0ELb0ELb0ELb1ELb1ELb1ELb1ELb0EEENS1_21CollectiveEpilogueFwdINS6_IJSA_SC_SB_EEES9_NS_10bfloat16_tESG_Li384ELb1ELb1ELb1ELb1EEENS1_36VarlenDynamicPersistentTileSchedulerILi192ELi160ELi384ELi128ELb1ELb1ELb1ELb0ELb1ELb1EEEEEEEEEvNT_6ParamsE:
[----:B------:R-:W0:Y:S02]  /*0000*/  LDC R1, c[0x0][0x28] ;  /* 0x00000a00ff017b82 */ /* 0x000e240000000800 */
[----:B0-----:R-:W-:Y:S01]  /*0010*/  VIADD R1, R1, 0xffffffe0 ;  /* 0xffffffe001017836 */ /* 0x001fe20000000000 */
[----:B------:R-:W0:Y:S01]  /*0020*/  S2R R3, SR_TID.X ;  /* 0x0000000000037919 */ /* 0x000e220000002100 */
[----:B------:R-:W-:Y:S01]  /*0030*/  ELECT P0, URZ, PT ;  /* 0x00000000003f782f */ /* 0x000fe20003800000 */
[----:B------:R-:W-:Y:S01]  /*0040*/  BSSY B0, `(.L_x_127) ;  /* 0x000000e000007945 */ /* 0x000fe20003800000 */
[----:B0-----:R-:W-:-:S05]  /*0050*/  SHF.R.U32.HI R0, RZ, 0x5, R3 ;  /* 0x00000005ff007819 */ /* 0x001fca0000011603 */
[----:B------:R-:W0:Y:S02]  /*0060*/  SHFL.IDX PT, R2, R0, RZ, 0x1f ;  /* 0x00001fff00027589 */ /* 0x000e2400000e0000 */
[----:B0-----:R-:W-:Y:S02]  /*0070*/  ISETP.EQ.AND P0, PT, R2, RZ, P0 ;  /* 0x000000ff0200720c */ /* 0x001fe40000702270 */
[----:B------:R-:W-:-:S11]  /*0080*/  SHF.R.U32.HI R2, RZ, 0x7, R3 ;  /* 0x00000007ff027819 */ /* 0x000fd60000011603 */
[----:B------:R-:W-:Y:S05]  /*0090*/  @!P0 BRA `(.L_x_128) ;  /* 0x0000000000208947 */ /* 0x000fea0003800000 */
        /* <DEDUP_REMOVED lines=8> */
.L_x_128:
[----:B------:R-:W-:Y:S05]  /*0120*/  BSYNC B0 ;  /* 0x0000000000007941 */ /* 0x000fea0003800000 */
.L_x_127:
        /* <DEDUP_REMOVED lines=41> */
.L_x_129:
        /* <DEDUP_REMOVED lines=22> */
.L_x_130:
        /* <DEDUP_REMOVED lines=18> */
.L_x_131:
        /* <DEDUP_REMOVED lines=22> */
.L_x_132:
        /* <DEDUP_REMOVED lines=22> */
.L_x_133:
[----:B------:R-:W-:Y:S01]  /*0900*/  PLOP3.LUT P0, PT, PT, PT, UP0, 0x80, 0x0 ;  /* 0x000000000000781c */ /* 0x000fe20003f0f008 */
[----:B------:R-:W-:Y:S01]  /*0910*/  UMOV UR38, 0x1 ;  /* 0x0000000100267882 */ /* 0x000fe20000000000 */
[----:B------:R-:W-:Y:S01]  /*0920*/  NOP ;  /* 0x0000000000007918 */ /* 0x000fe20000000000 */
[----:B------:R-:W-:Y:S01]  /*0930*/  USEL UR38, UR38, 0x2, !UP0 ;  /* 0x0000000226267887 */ /* 0x000fe2000c000000 */
[----:B------:R-:W-:Y:S01]  /*0940*/  ULDC.64 UR48, c[0x0][0x208] ;  /* 0x0000820000307ab9 */ /* 0x000fe20000000a00 */
[----:B012-4-:R-:W-:Y:S08]  /*0950*/  BAR.SYNC.DEFER_BLOCKING 0x0 ;  /* 0x0000000000007b1d */ /* 0x017ff00000010000 */
[----:B------:R-:W-:Y:S05]  /*0960*/  @!P0 BRA `(.L_x_134) ;  /* 0x000000a400708947 */ /* 0x000fea0003800000 */
.L_x_135:
[----:B------:R-:W-:-:S08]  /*0970*/  NOP ;  /* 0x0000000000007918 */ /* 0x000fd00000000000 */
[----:B------:R-:W0:Y:S02]  /*0980*/  USETMAXREG.TRY_ALLOC.CTAPOOL UP0, 0xa0 ;  /* 0x000000a0000079c8 */ /* 0x000e240008000600 */
[----:B0-----:R-:W-:-:S13]  /*0990*/  PLOP3.LUT P0, PT, PT, PT, UP0, 0x80, 0x0 ;  /* 0x000000000000781c */ /* 0x001fda0003f0f008 */
[----:B------:R-:W-:Y:S05]  /*09a0*/  @!P0 BRA `(.L_x_135) ;  /* 0xfffffffc00f08947 */ /* 0x000fea000383ffff */
[----:B------:R-:W0:Y:S08]  /*09b0*/  S2UR UR5, SR_CgaCtaId ;  /* 0x00000000000579c3 */ /* 0x000e300000008800 */
[----:B------:R-:W-:Y:S06]  /*09c0*/  BAR.ARV 0x8, 0x200 ;  /* 0x0208000000007b1d */ /* 0x000fec0000002000 */
[----:B------:R-:W-:-:S02]  /*09d0*/  UMOV UR4, 0x400 ;  /* 0x0000040000047882 */ /* 0x000fc40000000000 */
[----:B------:R-:W-:Y:S01]  /*09e0*/  BAR.SYNC.DEFER_BLOCKING 0x5, 0x200 ;  /* 0x0148000000007b1d */ /* 0x000fe20000010000 */
[----:B0-----:R-:W-:-:S09]  /*09f0*/  ULEA UR4, UR5, UR4, 0x18 ;  /* 0x0000000405047291 */ /* 0x001fd2000f8ec03f */
[----:B------:R-:W0:Y:S01]  /*0a00*/  LDS.128 R28, [UR4+0x132d0] ;  /* 0x0132d004ff1c7984 */ /* 0x000e220008000c00 */
[----:B------:R-:W-:Y:S01]  /*0a10*/  ULDC UR4, c[0x0][0xc3c] ;  /* 0x00030f0000047ab9 */ /* 0x000fe20000000800 */
[----:B------:R-:W-:Y:S06]  /*0a20*/  BAR.ARV 0x4, 0x200 ;  /* 0x0108000000007b1d */ /* 0x000fec0000002000 */
[----:B0-----:R-:W-:-:S13]  /*0a30*/  ISETP.GE.AND P0, PT, R31, UR4, PT ;  /* 0x000000041f007c0c */ /* 0x001fda000bf06270 */
[----:B------:R-:W-:Y:S05]  /*0a40*/  @P0 EXIT ;  /* 0x000000000000094d */ /* 0x000fea0003800000 */
[----:B------:R-:W0:Y:S01]  /*0a50*/  S2R R0, SR_TID.X ;  /* 0x0000000000007919 */ /* 0x000e220000002100 */
[----:B------:R-:W-:Y:S01]  /*0a60*/  R2UR UR6, R29 ;  /* 0x000000001d0672ca */ /* 0x000fe200000e0000 */
[----:B------:R-:W-:Y:S01]  /*0a70*/  ULOP3.LUT UR47, UR38, 0x1, URZ, 0xfc, !UPT ;  /* 0x00000001262f7892 */ /* 0x000fe2000f8efc3f */
[----:B------:R-:W-:Y:S01]  /*0a80*/  R2UR UR5, R30 ;  /* 0x000000001e0572ca */ /* 0x000fe200000e0000 */
[----:B------:R-:W-:Y:S01]  /*0a90*/  UMOV UR46, URZ ;  /* 0x0000003f002e7c82 */ /* 0x000fe20008000000 */
[----:B------:R-:W-:Y:S01]  /*0aa0*/  UMOV UR36, URZ ;  /* 0x0000003f00247c82 */ /* 0x000fe20008000000 */
[----:B------:R-:W-:Y:S01]  /*0ab0*/  UMOV UR37, URZ ;  /* 0x0000003f00257c82 */ /* 0x000fe20008000000 */
[----:B0-----:R-:W-:-:S05]  /*0ac0*/  VIADD R13, R0, 0xffffff80 ;  /* 0xffffff80000d7836 */ /* 0x001fca0000000000 */
[----:B------:R-:W-:-:S04]  /*0ad0*/  SHF.R.S32.HI R0, RZ, 0x1f, R13 ;  /* 0x0000001fff007819 */ /* 0x000fc8000001140d */
[CC--:B------:R-:W-:Y:S02]  /*0ae0*/  LEA.HI R2, R0.reuse, R13.reuse, RZ, 0x7 ;  /* 0x0000000d00027211 */ /* 0x0c0fe400078f38ff */
[-C--:B------:R-:W-:Y:S02]  /*0af0*/  LEA.HI R3, R0, R13.reuse, RZ, 0x4 ;  /* 0x0000000d00037211 */ /* 0x080fe400078f20ff */
[----:B------:R-:W-:Y:S02]  /*0b00*/  LOP3.LUT R4, R2, 0xffffff80, RZ, 0xc0, !PT ;  /* 0xffffff8002047812 */ /* 0x000fe400078ec0ff */
[----:B------:R-:W-:Y:S02]  /*0b10*/  SHF.R.S32.HI R6, RZ, 0x4, R3 ;  /* 0x00000004ff067819 */ /* 0x000fe40000011403 */
[----:B------:R-:W-:Y:S01]  /*0b20*/  SHF.R.S32.HI R14, RZ, 0x7, R2 ;  /* 0x00000007ff0e7819 */ /* 0x000fe20000011402 */
[----:B------:R-:W-:Y:S01]  /*0b30*/  IMAD.IADD R12, R13, 0x1, -R4 ;  /* 0x000000010d0c7824 */ /* 0x000fe200078e0a04 */
[----:B------:R-:W-:-:S02]  /*0b40*/  LEA.HI R4, R0, R13, RZ, 0x5 ;  /* 0x0000000d00047211 */ /* 0x000fc400078f28ff */
[----:B------:R-:W-:Y:S01]  /*0b50*/  LEA.HI R11, R0, R13, RZ, 0x2 ;  /* 0x0000000d000b7211 */ /* 0x000fe200078f10ff */
[----:B------:R-:W-:Y:S01]  /*0b60*/  IMAD.HI R2, R14, 0x55555556, RZ ;  /* 0x555555560e027827 */ /* 0x000fe200078e02ff */
[----:B------:R-:W-:Y:S02]  /*0b70*/  SHF.R.S32.HI R7, RZ, 0x1f, R12 ;  /* 0x0000001fff077819 */ /* 0x000fe4000001140c */
[----:B------:R-:W-:Y:S01]  /*0b80*/  LOP3.LUT R11, R11, 0xfffffffc, RZ, 0xc0, !PT ;  /* 0xfffffffc0b0b7812 */ /* 0x000fe200078ec0ff */
[----:B------:R-:W-:Y:S01]  /*0b90*/  IMAD.SHL.U32 R5, R4, 0x20, RZ ;  /* 0x0000002004057824 */ /* 0x000fe200078e00ff */
[----:B------:R-:W-:Y:S02]  /*0ba0*/  LEA.HI R8, R7, R12, RZ, 0x2 ;  /* 0x0000000c07087211 */ /* 0x000fe400078f10ff */
[----:B------:R-:W-:Y:S01]  /*0bb0*/  LOP3.LUT R4, R3, 0x3fffff0, RZ, 0xc0, !PT ;  /* 0x03fffff003047812 */ /* 0x000fe200078ec0ff */
[----:B------:R-:W-:Y:S01]  /*0bc0*/  IMAD.IADD R11, R13, 0x1, -R11 ;  /* 0x000000010d0b7824 */ /* 0x000fe200078e0a0b */
[----:B------:R-:W-:-:S02]  /*0bd0*/  SHF.R.S32.HI R9, RZ, 0x2, R8 ;  /* 0x00000002ff097819 */ /* 0x000fc40000011408 */
[----:B------:R-:W-:Y:S01]  /*0be0*/  SHF.R.S32.HI R10, RZ, 0x1f, R8 ;  /* 0x0000001fff0a7819 */ /* 0x000fe20000011408 */
[----:B------:R-:W-:Y:S01]  /*0bf0*/  IMAD.IADD R4, R13, 0x1, -R4 ;  /* 0x000000010d047824 */ /* 0x000fe200078e0a04 */
[----:B------:R-:W-:Y:S02]  /*0c00*/  LEA.HI R3, R3, R6, RZ, 0x1 ;  /* 0x0000000603037211 */ /* 0x000fe400078f08ff */
[----:B------:R-:W-:Y:S02]  /*0c10*/  LEA.HI R10, R10, R9, RZ, 0x3 ;  /* 0x000000090a0a7211 */ /* 0x000fe400078f18ff */
[----:B------:R-:W-:Y:S02]  /*0c20*/  LOP3.LUT R5, R5, 0xfffffc00, RZ, 0xc0, !PT ;  /* 0xfffffc0005057812 */ /* 0x000fe400078ec0ff */
[----:B------:R-:W-:Y:S02]  /*0c30*/  LOP3.LUT R3, R3, 0x1ffffffe, RZ, 0xc0, !PT ;  /* 0x1ffffffe03037812 */ /* 0x000fe400078ec0ff */
[----:B------:R-:W-:Y:S01]  /*0c40*/  LOP3.LUT R10, R10, 0xfffffff8, RZ, 0xc0, !PT ;  /* 0xfffffff80a0a7812 */ /* 0x000fe200078ec0ff */
[----:B------:R-:W-:Y:S01]  /*0c50*/  IMAD R4, R4, 0x40, R5 ;  /* 0x0000004004047824 */ /* 0x000fe200078e0205 */
[----:B------:R-:W-:Y:S01]  /*0c60*/  LEA.HI R7, R7, R12, RZ, 0x5 ;  /* 0x0000000c07077211 */ /* 0x000fe200078f28ff */
[----:B------:R-:W-:Y:S01]  /*0c70*/  IMAD.IADD R3, R6, 0x1, -R3 ;  /* 0x0000000106037824 */ /* 0x000fe200078e0a03 */
[----:B------:R-:W-:Y:S01]  /*0c80*/  LEA.HI R2, R2, R2, RZ, 0x1 ;  /* 0x0000000202027211 */ /* 0x000fe200078f08ff */
[----:B------:R-:W-:Y:S01]  /*0c90*/  IMAD.IADD R10, R9, 0x1, -R10 ;  /* 0x00000001090a7824 */ /* 0x000fe200078e0a0a */
[----:B------:R-:W-:Y:S01]  /*0ca0*/  SHF.R.S32.HI R7, RZ, 0x5, R7 ;  /* 0x00000005ff077819 */ /* 0x000fe20000011407 */
[----:B------:R-:W-:Y:S01]  /*0cb0*/  IMAD R3, R3, 0x8, R4 ;  /* 0x0000000803037824 */ /* 0x000fe200078e0204 */
[----:B------:R-:W-:Y:S01]  /*0cc0*/  LOP3.LUT R8, R8, 0x7ffffffc, RZ, 0xc0, !PT ;  /* 0x7ffffffc08087812 */ /* 0x000fe200078ec0ff */
[----:B------:R-:W-:Y:S01]  /*0cd0*/  IMAD R2, R2, -0x3, R14 ;  /* 0xfffffffd02027824 */ /* 0x000fe200078e020e */
[----:B------:R-:W-:Y:S01]  /*0ce0*/  LEA.HI R0, R0, R13, RZ, 0x3 ;  /* 0x0000000d00007211 */ /* 0x000fe200078f18ff */
[----:B------:R-:W-:Y:S01]  /*0cf0*/  IMAD R7, R7, 0x10, R10 ;  /* 0x0000001007077824 */ /* 0x000fe200078e020a */
[----:B------:R0:W-:Y:S01]  /*0d00*/  STL [R1+0x1c], R3 ;  /* 0x00001c0301007387 */ /* 0x0001e20000100800 */
[----:B------:R-:W-:Y:S01]  /*0d10*/  IMAD.IADD R8, R12, 0x1, -R8 ;  /* 0x000000010c087824 */ /* 0x000fe200078e0a08 */
[----:B------:R-:W-:Y:S01]  /*0d20*/  LOP3.LUT R16, R0, 0xfffffff8, RZ, 0xc0, !PT ;  /* 0xfffffff800107812 */ /* 0x000fe200078ec0ff */
[----:B------:R-:W-:Y:S01]  /*0d30*/  IMAD R5, R2, 0x40, R7 ;  /* 0x0000004002057824 */ /* 0x000fe200078e0207 */
[----:B------:R-:W-:Y:S01]  /*0d40*/  SHF.R.S32.HI R0, RZ, 0x3, R0 ;  /* 0x00000003ff007819 */ /* 0x000fe20000011400 */
[----:B------:R-:W-:-:S02]  /*0d50*/  IMAD.SHL.U32 R2, R8, 0x2, RZ ;  /* 0x0000000208027824 */ /* 0x000fc400078e00ff */
[----:B------:R-:W-:Y:S01]  /*0d60*/  IMAD.IADD R16, R13, 0x1, -R16 ;  /* 0x000000010d107824 */ /* 0x000fe200078e0a10 */
[----:B------:R-:W-:Y:S01]  /*0d70*/  STL [R1+0x14], R5 ;  /* 0x0000140501007387 */ /* 0x000fe20000100800 */
[C---:B------:R-:W-:Y:S01]  /*0d80*/  VIADD R0, R2.reuse, 0x8 ;  /* 0x0000000802007836 */ /* 0x040fe20000000000 */
[----:B0-----:R-:W-:Y:S01]  /*0d90*/  LEA.HI R3, R11, R11, RZ, 0x1 ;  /* 0x0000000b0b037211 */ /* 0x001fe200078f08ff */
[C---:B------:R-:W-:Y:S01]  /*0da0*/  VIADD R157, R2.reuse, 0x10 ;  /* 0x00000010029d7836 */ /* 0x040fe20000000000 */
[----:B------:R0:W-:Y:S01]  /*0db0*/  STL [R1+0x4], R2 ;  /* 0x0000040201007387 */ /* 0x0001e20000100800 */
[C---:B------:R-:W-:Y:S01]  /*0dc0*/  VIADD R22, R2.reuse, 0x28 ;  /* 0x0000002802167836 */ /* 0x040fe20000000000 */
[----:B------:R-:W-:Y:S01]  /*0dd0*/  LOP3.LUT R4, R3, 0x1ffffffe, RZ, 0xc0, !PT ;  /* 0x1ffffffe03047812 */ /* 0x000fe200078ec0ff */
[C---:B------:R-:W-:Y:S01]  /*0de0*/  VIADD R156, R2.reuse, 0x18 ;  /* 0x00000018029c7836 */ /* 0x040fe20000000000 */
[----:B------:R1:W-:Y:S01]  /*0df0*/  STL [R1], R0 ;  /* 0x0000000001007387 */ /* 0x0003e20000100800 */
[----:B------:R-:W-:Y:S01]  /*0e00*/  VIADD R23, R2, 0x20 ;  /* 0x0000002002177836 */ /* 0x000fe20000000000 */
[----:B------:R-:W-:Y:S01]  /*0e10*/  SHF.L.U32 R17, R16, 0x3, RZ ;  /* 0x0000000310117819 */ /* 0x000fe200000006ff */
[----:B------:R-:W-:-:S02]  /*0e20*/  IMAD.IADD R4, R11, 0x1, -R4 ;  /* 0x000000010b047824 */ /* 0x000fc400078e0a04 */
[C---:B------:R-:W-:Y:S01]  /*0e30*/  VIADD R19, R2.reuse, 0x30 ;  /* 0x0000003002137836 */ /* 0x040fe20000000000 */
[----:B------:R-:W-:Y:S01]  /*0e40*/  SHF.R.S32.HI R3, RZ, 0x1f, R17 ;  /* 0x0000001fff037819 */ /* 0x000fe20000011411 */
[----:B------:R-:W-:Y:S01]  /*0e50*/  VIADD R18, R2, 0x38 ;  /* 0x0000003802127836 */ /* 0x000fe20000000000 */
[----:B0-----:R-:W-:Y:S02]  /*0e60*/  SHF.R.S32.HI R2, RZ, 0x1f, R0 ;  /* 0x0000001fff027819 */ /* 0x001fe40000011400 */
[----:B-1----:R-:W-:Y:S02]  /*0e70*/  SHF.R.S32.HI R0, RZ, 0x1f, R157 ;  /* 0x0000001fff007819 */ /* 0x002fe4000001149d */
[----:B------:R-:W-:Y:S01]  /*0e80*/  SHF.R.S32.HI R0, RZ, 0x1f, R22 ;  /* 0x0000001fff007819 */ /* 0x000fe20000011416 */
[----:B------:R-:W-:Y:S01]  /*0e90*/  IMAD R0, R4, 0x8, R5 ;  /* 0x0000000804007824 */ /* 0x000fe200078e0205 */
[----:B------:R0:W-:Y:S01]  /*0ea0*/  STL [R1+0x10], R2 ;  /* 0x0000100201007387 */ /* 0x0001e20000100800 */
[----:B------:R-:W-:-:S02]  /*0eb0*/  SHF.R.S32.HI R3, RZ, 0x1f, R156 ;  /* 0x0000001fff037819 */ /* 0x000fc4000001149c */
[----:B------:R-:W-:Y:S01]  /*0ec0*/  SHF.R.S32.HI R3, RZ, 0x1f, R19 ;  /* 0x0000001fff037819 */ /* 0x000fe20000011413 */
[----:B------:R1:W-:Y:S01]  /*0ed0*/  STL [R1+0x18], R0 ;  /* 0x0000180001007387 */ /* 0x0003e20000100800 */
[----:B0-----:R-:W-:Y:S02]  /*0ee0*/  SHF.R.S32.HI R2, RZ, 0x1f, R23 ;  /* 0x0000001fff027819 */ /* 0x001fe40000011417 */
[----:B------:R-:W-:-:S07]  /*0ef0*/  SHF.R.S32.HI R2, RZ, 0x1f, R18 ;  /* 0x0000001fff027819 */ /* 0x000fce0000011412 */
.L_x_171:
[----:B012---:R-:W0:Y:S01]  /*0f00*/  LDC.64 R2, c[0x0][0xc88] ;  /* 0x00032200ff027b82 */ /* 0x007e220000000a00 */
[----:B------:R-:W-:Y:S01]  /*0f10*/  ULDC.64 UR8, c[0x0][0xa28] ;  /* 0x00028a0000087ab9 */ /* 0x000fe20000000a00 */
[----:B------:R-:W-:Y:S01]  /*0f20*/  ULDC.64 UR10, c[0x0][0xa20] ;  /* 0x00028800000a7ab9 */ /* 0x000fe20000000a00 */
[----:B------:R-:W-:Y:S01]  /*0f30*/  ULDC UR4, c[0x0][0x424] ;  /* 0x0001090000047ab9 */ /* 0x000fe20000000800 */
[----:B------:R-:W-:Y:S01]  /*0f40*/  ULDC UR7, c[0x0][0x2f0] ;  /* 0x0000bc0000077ab9 */ /* 0x000fe20000000800 */
[----:B0-----:R-:W-:-:S06]  /*0f50*/  IMAD.WIDE R2, R31, 0x4, R2 ;  /* 0x000000041f027825 */ /* 0x001fcc00078e0202 */
[----:B------:R-:W2:Y:S01]  /*0f60*/  LDG.E R2, desc[UR48][R2.64] ;  /* 0x0000003002027981 */ /* 0x000ea2000c1e1900 */
[----:B------:R-:W-:Y:S02]  /*0f70*/  UISETP.NE.U32.AND UP0, UPT, UR8, URZ, UPT ;  /* 0x0000003f0800728c */ /* 0x000fe4000bf05070 */
[----:B------:R-:W-:Y:S02]  /*0f80*/  UISETP.NE.U32.AND UP1, UPT, UR10, URZ, UPT ;  /* 0x0000003f0a00728c */ /* 0x000fe4000bf25070 */
[----:B------:R-:W-:Y:S02]  /*0f90*/  UISETP.NE.AND.EX UP0, UPT, UR9, URZ, UPT, UP0 ;  /* 0x0000003f0900728c */ /* 0x000fe4000bf05300 */
[----:B------:R-:W-:-:S04]  /*0fa0*/  UISETP.NE.AND.EX UP1, UPT, UR11, URZ, UPT, UP1 ;  /* 0x0000003f0b00728c */ /* 0x000fc8000bf25310 */
[----:B------:R-:W-:Y:S02]  /*0fb0*/  PLOP3.LUT P0, PT, PT, PT, UP0, 0x80, 0x0 ;  /* 0x000000000000781c */ /* 0x000fe40003f0f008 */
[----:B------:R-:W-:Y:S02]  /*0fc0*/  PLOP3.LUT P1, PT, PT, PT, UP1, 0x80, 0x0 ;  /* 0x000000000000781c */ /* 0x000fe40003f2f018 */
[----:B--2---:R-:W-:-:S13]  /*0fd0*/  R2UR UR39, R2 ;  /* 0x00000000022772ca */ /* 0x004fda00000e0000 */
[----:B------:R-:W-:Y:S02]  /*0fe0*/  USHF.R.S32.HI UR40, URZ, 0x1f, UR39 ;  /* 0x0000001f3f287899 */ /* 0x000fe40008011427 */
[----:B------:R-:W-:-:S04]  /*0ff0*/  @UP0 ULEA UR8, UP2, UR39, UR8, 0x2 ;  /* 0x0000000827080291 */ /* 0x000fc8000f84103f */
[----:B------:R-:W-:Y:S02]  /*1000*/  @UP0 ULEA.HI.X UR9, UR39, UR9, UR40, 0x2, UP2 ;  /* 0x0000000927090291 */ /* 0x000fe400090f1428 */
[----:B------:R-:W-:Y:S01]  /*1010*/  @UP1 ULEA UR10, UP0, UR39, UR10, 0x2 ;  /* 0x0000000a270a1291 */ /* 0x000fe2000f80103f */
[----:B------:R-:W-:-:S03]  /*1020*/  IMAD.U32 R2, RZ, RZ, UR8 ;  /* 0x00000008ff027e24 */ /* 0x000fc6000f8e00ff */
[----:B------:R-:W-:Y:S01]  /*1030*/  @UP1 ULEA.HI.X UR11, UR39, UR11, UR40, 0x2, UP0 ;  /* 0x0000000b270b1291 */ /* 0x000fe200080f1428 */
[----:B------:R-:W-:Y:S01]  /*1040*/  IMAD.U32 R3, RZ, RZ, UR9 ;  /* 0x00000009ff037e24 */ /* 0x000fe2000f8e00ff */
[----:B------:R-:W-:Y:S01]  /*1050*/  ULDC.64 UR8, c[0x0][0x418] ;  /* 0x0001060000087ab9 */ /* 0x000fe20000000a00 */
[----:B------:R-:W-:-:S03]  /*1060*/  IMAD.U32 R4, RZ, RZ, UR10 ;  /* 0x0000000aff047e24 */ /* 0x000fc6000f8e00ff */
[----:B------:R-:W-:Y:S01]  /*1070*/  IMAD.U32 R5, RZ, RZ, UR11 ;  /* 0x0000000bff057e24 */ /* 0x000fe2000f8e00ff */
[----:B------:R-:W2:Y:S04]  /*1080*/  @P0 LDG.E R2, desc[UR48][R2.64] ;  /* 0x0000003002020981 */ /* 0x000ea8000c1e1900 */
[----:B---3--:R-:W3:Y:S01]  /*1090*/  @P1 LDG.E R4, desc[UR48][R4.64] ;  /* 0x0000003004041981 */ /* 0x008ee2000c1e1900 */
[----:B------:R-:W-:Y:S01]  /*10a0*/  UISETP.NE.U32.AND UP0, UPT, UR8, URZ, UPT ;  /* 0x0000003f0800728c */ /* 0x000fe2000bf05070 */
[----:B------:R-:W-:Y:S01]  /*10b0*/  UMOV UR41, UR6 ;  /* 0x0000000600297c82 */ /* 0x000fe20008000000 */
[----:B------:R-:W-:Y:S02]  /*10c0*/  UMOV UR51, URZ ;  /* 0x0000003f00337c82 */ /* 0x000fe40008000000 */
[----:B------:R-:W-:-:S02]  /*10d0*/  UISETP.NE.AND.EX UP0, UPT, UR9, URZ, UPT, UP0 ;  /* 0x0000003f0900728c */ /* 0x000fc4000bf05300 */
[----:B------:R-:W-:Y:S02]  /*10e0*/  ULOP3.LUT UR42, UR5, 0xffff, URZ, 0xc0, !UPT ;  /* 0x0000ffff052a7892 */ /* 0x000fe4000f8ec03f */
[----:B------:R-:W-:Y:S02]  /*10f0*/  USEL UR4, UR4, 0x1, UP0 ;  /* 0x0000000104047887 */ /* 0x000fe40008000000 */
[----:B------:R-:W-:Y:S02]  /*1100*/  ULOP3.LUT UR6, UR5, 0xff0000, URZ, 0xc0, !UPT ;  /* 0x00ff000005067892 */ /* 0x000fe4000f8ec03f */
[----:B------:R-:W-:Y:S02]  /*1110*/  UIMAD UR4, UR4, UR7, URZ ;  /* 0x00000007040472a4 */ /* 0x000fe4000f8e023f */
[----:B------:R-:W-:Y:S01]  /*1120*/  ULOP3.LUT UR7, UR5, 0xff000000, URZ, 0xc0, !UPT ;  /* 0xff00000005077892 */ /* 0x000fe2000f8ec03f */
[----:B--2---:R-:W-:-:S04]  /*1130*/  @P0 R2UR UR51, R2 ;  /* 0x00000000023302ca */ /* 0x004fc800000e0000 */
[----:B---3--:R-:W-:Y:S01]  /*1140*/  @P1 R2UR UR4, R4 ;  /* 0x00000000040412ca */ /* 0x008fe200000e0000 */
[----:B----45:R-:W-:-:S14]  /*1150*/  @P1 BRA `(.L_x_136) ;  /* 0x0000000000341947 */ /* 0x030fdc0003800000 */
[----:B------:R-:W-:Y:S02]  /*1160*/  ULDC.64 UR8, c[0x0][0xa08] ;  /* 0x0002820000087ab9 */ /* 0x000fe40000000a00 */
[----:B------:R-:W-:-:S04]  /*1170*/  ISETP.NE.U32.AND P0, PT, RZ, UR8, PT ;  /* 0x00000008ff007c0c */ /* 0x000fc8000bf05070 */
[----:B------:R-:W-:-:S13]  /*1180*/  ISETP.NE.AND.EX P0, PT, RZ, UR9, PT, P0 ;  /* 0x00000009ff007c0c */ /* 0x000fda000bf05300 */
[----:B------:R-:W-:Y:S05]  /*1190*/  @!P0 BRA `(.L_x_136) ;  /* 0x0000000000248947 */ /* 0x000fea0003800000 */
[----:B------:R-:W-:Y:S02]  /*11a0*/  ULDC.64 UR4, c[0x0][0xa08] ;  /* 0x0002820000047ab9 */ /* 0x000fe40000000a00 */
[----:B------:R-:W-:-:S06]  /*11b0*/  UIMAD.WIDE UR4, UR39, 0x4, UR4 ;  /* 0x00000004270478a5 */ /* 0x000fcc000f8e0204 */
[----:B------:R-:W-:Y:S02]  /*11c0*/  IMAD.U32 R2, RZ, RZ, UR4 ;  /* 0x00000004ff027e24 */ /* 0x000fe4000f8e00ff */
[----:B------:R-:W-:-:S05]  /*11d0*/  IMAD.U32 R3, RZ, RZ, UR5 ;  /* 0x00000005ff037e24 */ /* 0x000fca000f8e00ff */
[----:B------:R-:W2:Y:S04]  /*11e0*/  LDG.E R4, desc[UR48][R2.64] ;  /* 0x0000003002047981 */ /* 0x000ea8000c1e1900 */
[----:B-1----:R-:W3:Y:S01]  /*11f0*/  LDG.E R0, desc[UR48][R2.64+0x4] ;  /* 0x0000043002007981 */ /* 0x002ee2000c1e1900 */
[----:B--2---:R-:W-:Y:S02]  /*1200*/  R2UR UR4, R4 ;  /* 0x00000000040472ca */ /* 0x004fe400000e0000 */
[----:B---3--:R-:W-:-:S13]  /*1210*/  R2UR UR5, R0 ;  /* 0x00000000000572ca */ /* 0x008fda00000e0000 */
[----:B------:R-:W-:-:S12]  /*1220*/  UIADD3 UR4, -UR4, UR5, URZ ;  /* 0x0000000504047290 */ /* 0x000fd8000fffe13f */
.L_x_136:
[----:B------:R-:W-:Y:S02]  /*1230*/  UIADD3 UR51, -UR51, UR4, URZ ;  /* 0x0000000433337290 */ /* 0x000fe4000fffe13f */
[----:B------:R-:W-:Y:S02]  /*1240*/  USHF.R.U32.HI UR7, URZ, 0x8, UR7 ;  /* 0x000000083f077899 */ /* 0x000fe40008011607 */
[----:B------:R-:W-:Y:S02]  /*1250*/  UISETP.GE.AND UP0, UPT, UR51, 0x1, UPT ;  /* 0x000000013300788c */ /* 0x000fe4000bf06270 */
[----:B------:R-:W-:Y:S02]  /*1260*/  UIADD3 UR4, UR51, 0x9f, URZ ;  /* 0x0000009f33047890 */ /* 0x000fe4000fffe03f */
[----:B------:R-:W-:Y:S02]  /*1270*/  ULEA.HI UR7, UR6, UR7, URZ, 0x10 ;  /* 0x0000000706077291 */ /* 0x000fe4000f8f803f */
[----:B------:R-:W-:Y:S01]  /*1280*/  PLOP3.LUT P0, PT, PT, PT, UP0, 0x80, 0x0 ;  /* 0x000000000000781c */ /* 0x000fe20003f0f008 */
[----:B------:R-:W-:-:S02]  /*1290*/  UIMAD.WIDE UR4, UR4, 0x66666667, URZ ;  /* 0x66666667040478a5 */ /* 0x000fc4000f8e023f */
[----:B------:R-:W-:Y:S02]  /*12a0*/  ULOP3.LUT UR43, UR7, 0xff, URZ, 0xc0, !UPT ;  /* 0x000000ff072b7892 */ /* 0x000fe4000f8ec03f */
[----:B------:R-:W-:Y:S02]  /*12b0*/  USHF.R.U32.HI UR6, URZ, 0x1f, UR5 ;  /* 0x0000001f3f067899 */ /* 0x000fe40008011605 */
[----:B------:R-:W-:Y:S01]  /*12c0*/  USHF.R.U32.HI UR44, URZ, 0x10, UR7 ;  /* 0x000000103f2c7899 */ /* 0x000fe20008011607 */
[----:B------:R-:W-:Y:S01]  /*12d0*/  UMOV UR4, URZ ;  /* 0x0000003f00047c82 */ /* 0x000fe20008000000 */
[----:B------:R-:W-:-:S04]  /*12e0*/  ULEA.HI.SX32 UR9, UR5, UR6, 0x1a ;  /* 0x0000000605097291 */ /* 0x000fc8000f8fd23f */
[----:B------:R-:W-:Y:S08]  /*12f0*/  @!P0 BRA `(.L_x_137) ;  /* 0x0000000000908947 */ /* 0x000ff00003800000 */
[----:B------:R-:W-:Y:S01]  /*1300*/  UISETP.NE.AND UP0, UPT, UR44, URZ, UPT ;  /* 0x0000003f2c00728c */ /* 0x000fe2000bf05270 */
[----:B------:R-:W-:-:S03]  /*1310*/  ULDC UR4, c[0x0][0x9f0] ;  /* 0x00027c0000047ab9 */ /* 0x000fc60000000800 */
[----:B------:R-:W-:-:S03]  /*1320*/  USEL UR10, UR44, UR4, UP0 ;  /* 0x000000042c0a7287 */ /* 0x000fc60008000000 */
[----:B------:R-:W-:Y:S01]  /*1330*/  UMOV UR4, URZ ;  /* 0x0000003f00047c82 */ /* 0x000fe20008000000 */
[----:B------:R-:W-:Y:S02]  /*1340*/  UIADD3 UR6, UR9, -0x1, UR10 ;  /* 0xffffffff09067890 */ /* 0x000fe4000fffe00a */
[----:B------:R-:W-:-:S04]  /*1350*/  MOV R3, UR10 ;  /* 0x0000000a00037c02 */ /* 0x000fc80008000f00 */
[-C--:B-1----:R-:W-:Y:S01]  /*1360*/  IABS R0, R3.reuse ;  /* 0x0000000300007213 */ /* 0x082fe20000000000 */
        /* <DEDUP_REMOVED lines=29> */
.L_x_137:
[----:B------:R-:W-:Y:S01]  /*1540*/  UIMAD UR45, UR43, UR4, URZ ;  /* 0x000000042b2d72a4 */ /* 0x000fe2000f8e023f */
[----:B-1----:R-:W-:Y:S01]  /*1550*/  IMAD.U32 R0, RZ, RZ, UR9 ;  /* 0x00000009ff007e24 */ /* 0x002fe2000f8e00ff */
[----:B------:R-:W-:Y:S01]  /*1560*/  PLOP3.LUT P0, PT, PT, PT, PT, 0x80, 0x0 ;  /* 0x000000000000781c */ /* 0x000fe20003f0f070 */
[----:B------:R-:W-:Y:S01]  /*1570*/  IMAD.U32 R3, RZ, RZ, UR4 ;  /* 0x00000004ff037e24 */ /* 0x000fe2000f8e00ff */
[----:B------:R-:W-:Y:S01]  /*1580*/  CS2R R4, SRZ ;  /* 0x0000000000047805 */ /* 0x000fe2000001ff00 */
[----:B------:R-:W-:Y:S01]  /*1590*/  IMAD.MOV.U32 R58, RZ, RZ, RZ ;  /* 0x000000ffff3a7224 */ /* 0x000fe200078e00ff */
[----:B------:R-:W-:Y:S01]  /*15a0*/  CS2R R6, SRZ ;  /* 0x0000000000067805 */ /* 0x000fe2000001ff00 */
[----:B------:R-:W-:Y:S01]  /*15b0*/  IMAD.MOV.U32 R57, RZ, RZ, RZ ;  /* 0x000000ffff397224 */ /* 0x000fe200078e00ff */
[----:B------:R-:W-:Y:S02]  /*15c0*/  VIADDMNMX R0, R3, UR45, R0, PT ;  /* 0x0000002d03007c46 */ /* 0x000fe4000b800100 */
[----:B------:R-:W-:-:S02]  /*15d0*/  CS2R R26, SRZ ;  /* 0x00000000001a7805 */ /* 0x000fc4000001ff00 */
[----:B------:R-:W-:Y:S01]  /*15e0*/  CS2R R8, SRZ ;  /* 0x0000000000087805 */ /* 0x000fe2000001ff00 */
[----:B------:R-:W-:Y:S01]  /*15f0*/  IMAD.MOV.U32 R36, RZ, RZ, RZ ;  /* 0x000000ffff247224 */ /* 0x000fe200078e00ff */
[----:B------:R-:W-:Y:S02]  /*1600*/  R2UR UR50, R0 ;  /* 0x00000000003272ca */ /* 0x000fe400000e0000 */
[----:B------:R-:W-:Y:S02]  /*1610*/  CS2R R10, SRZ ;  /* 0x00000000000a7805 */ /* 0x000fe4000001ff00 */
[----:B------:R-:W-:Y:S02]  /*1620*/  CS2R R38, SRZ ;  /* 0x0000000000267805 */ /* 0x000fe4000001ff00 */
[----:B------:R-:W-:Y:S01]  /*1630*/  CS2R R34, SRZ ;  /* 0x0000000000227805 */ /* 0x000fe2000001ff00 */
        /* <DEDUP_REMOVED lines=8> */
[----:B------:R-:W-:Y:S01]  /*16c0*/  CS2R R54, SRZ ;  /* 0x0000000000367805 */ /* 0x000fe2000001ff00 */
[----:B------:R-:W-:Y:S01]  /*16d0*/  UISETP.GT.AND UP0, UPT, UR50, UR45, UPT ;  /* 0x0000002d3200728c */ /* 0x000fe2000bf04270 */
[----:B------:R-:W-:Y:S01]  /*16e0*/  CS2R R20, SRZ ;  /* 0x0000000000147805 */ /* 0x000fe2000001ff00 */
[----:B------:R-:W-:-:S04]  /*16f0*/  IMAD.MOV.U32 R49, RZ, RZ, RZ ;  /* 0x000000ffff317224 */ /* 0x000fc800078e00ff */
[----:B------:R-:W-:-:S13]  /*1700*/  PLOP3.LUT P1, PT, PT, PT, UP0, 0x80, 0x0 ;  /* 0x000000000000781c */ /* 0x000fda0003f2f008 */
[----:B------:R-:W-:Y:S05]  /*1710*/  @!P1 BRA `(.L_x_138) ;  /* 0x0000006c00389947 */ /* 0x000fea0003800000 */
[----:B------:R-:W0:Y:S01]  /*1720*/  S2R R2, SR_TID.X ;  /* 0x0000000000027919 */ /* 0x000e220000002100 */
[----:B------:R-:W1:Y:S01]  /*1730*/  S2UR UR8, SR_CgaCtaId ;  /* 0x00000000000879c3 */ /* 0x000e620000008800 */
[----:B------:R-:W-:Y:S02]  /*1740*/  UMOV UR7, 0x400 ;  /* 0x0000040000077882 */ /* 0x000fe40000000000 */
[----:B-1----:R-:W-:Y:S01]  /*1750*/  ULEA UR7, UR8, UR7, 0x18 ;  /* 0x0000000708077291 */ /* 0x002fe2000f8ec03f */
[----:B0-----:R-:W-:-:S05]  /*1760*/  VIADD R24, R2, 0xffffff80 ;  /* 0xffffff8002187836 */ /* 0x001fca0000000000 */
[----:B------:R-:W-:-:S04]  /*1770*/  SHF.R.S32.HI R2, RZ, 0x1f, R24 ;  /* 0x0000001fff027819 */ /* 0x000fc80000011418 */
[----:B------:R-:W-:-:S04]  /*1780*/  LEA.HI R2, R2, R24, RZ, 0x7 ;  /* 0x0000001802027211 */ /* 0x000fc800078f38ff */
[----:B------:R-:W-:-:S05]  /*1790*/  SHF.R.S32.HI R2, RZ, 0x7, R2 ;  /* 0x00000007ff027819 */ /* 0x000fca0000011402 */
[----:B------:R-:W0:Y:S02]  /*17a0*/  SHFL.IDX PT, R0, R2, RZ, 0x1f ;  /* 0x00001fff02007589 */ /* 0x000e2400000e0000 */
[----:B0-----:R-:W-:-:S13]  /*17b0*/  R2UR UR6, R0 ;  /* 0x00000000000672ca */ /* 0x001fda00000e0000 */
        /* <DEDUP_REMOVED lines=13> */
[----:B------:R-:W-:Y:S01]  /*1890*/  MOV R4, UR4 ;  /* 0x0000000400047c02 */ /* 0x000fe20008000f00 */
[----:B------:R0:W1:Y:S01]  /*18a0*/  LDC.64 R2, c[0x4][R0] ;  /* 0x0100000000027b82 */ /* 0x0000620000000a00 */
[----:B------:R-:W-:Y:S01]  /*18b0*/  IMAD.U32 R5, RZ, RZ, UR5 ;  /* 0x00000005ff057e24 */ /* 0x000fe2000f8e00ff */
[----:B------:R-:W-:Y:S01]  /*18c0*/  ULDC.64 UR4, c[0x4][0xa0] ;  /* 0x0100280000047ab9 */ /* 0x000fe20000000a00 */
[----:B------:R-:W-:Y:S02]  /*18d0*/  IMAD.U32 R10, RZ, RZ, UR6 ;  /* 0x00000006ff0a7e24 */ /* 0x000fe4000f8e00ff */
[----:B------:R-:W-:Y:S02]  /*18e0*/  IMAD.U32 R6, RZ, RZ, UR4 ;  /* 0x00000004ff067e24 */ /* 0x000fe4000f8e00ff */
[----:B------:R-:W-:-:S02]  /*18f0*/  IMAD.U32 R7, RZ, RZ, UR5 ;  /* 0x00000005ff077e24 */ /* 0x000fc4000f8e00ff */
[----:B------:R-:W-:Y:S02]  /*1900*/  IMAD.U32 R11, RZ, RZ, UR7 ;  /* 0x00000007ff0b7e24 */ /* 0x000fe4000f8e00ff */
[----:B------:R-:W-:Y:S02]  /*1910*/  IMAD.MOV.U32 R8, RZ, RZ, 0x70 ;  /* 0x00000070ff087424 */ /* 0x000fe400078e00ff */
[----:B------:R-:W-:Y:S02]  /*1920*/  IMAD.MOV.U32 R12, RZ, RZ, 0x1 ;  /* 0x00000001ff0c7424 */ /* 0x000fe400078e00ff */
[----:B0-----:R-:W-:-:S07]  /*1930*/  IMAD.MOV.U32 R13, RZ, RZ, RZ ;  /* 0x000000ffff0d7224 */ /* 0x001fce00078e00ff */
[----:B------:R-:W-:-:S07]  /*1940*/  LEPC R20, `(.L_x_139) ;  /* 0x000000001014794e */ /* 0x000fce0000000000 */
[----:B-1----:R-:W-:Y:S05]  /*1950*/  CALL.ABS.NOINC R2 ;  /* 0x0000000002007343 */ /* 0x002fea0003c00000 */
.L_x_139:
[----:B------:R-:W-:Y:S01]  /*1960*/  ULDC.64 UR6, c[0x0][0x998] ;  /* 0x0002660000067ab9 */ /* 0x000fe20000000a00 */
[----:B------:R-:W-:Y:S01]  /*1970*/  ULDC.64 UR4, c[0x0][0x990] ;  /* 0x0002640000047ab9 */ /* 0x000fe20000000a00 */
[----:B------:R-:W-:Y:S02]  /*1980*/  ISETP.NE.U32.AND P1, PT, RZ, UR6, PT ;  /* 0x00000006ff007c0c */ /* 0x000fe4000bf25070 */
[----:B------:R-:W-:Y:S02]  /*1990*/  ISETP.NE.U32.AND P0, PT, RZ, UR4, PT ;  /* 0x00000004ff007c0c */ /* 0x000fe4000bf05070 */
[----:B------:R-:W-:Y:S02]  /*19a0*/  ISETP.NE.AND.EX P1, PT, RZ, UR7, PT, P1 ;  /* 0x00000007ff007c0c */ /* 0x000fe4000bf25310 */
[----:B------:R-:W-:-:S11]  /*19b0*/  ISETP.NE.AND.EX P0, PT, RZ, UR5, PT, P0 ;  /* 0x00000005ff007c0c */ /* 0x000fd6000bf05300 */
[----:B------:R-:W0:Y:S08]  /*19c0*/  @P1 LDC.64 R8, c[0x0][0x9b8] ;  /* 0x00026e00ff081b82 */ /* 0x000e300000000a00 */
[----:B------:R-:W1:Y:S08]  /*19d0*/  @P0 LDC.64 R6, c[0x0][0x9a8] ;  /* 0x00026a00ff060b82 */ /* 0x000e700000000a00 */
[----:B------:R-:W2:Y:S08]  /*19e0*/  @P0 LDC.64 R10, c[0x0][0x9b0] ;  /* 0x00026c00ff0a0b82 */ /* 0x000eb00000000a00 */
[----:B------:R-:W3:Y:S01]  /*19f0*/  @P1 LDC.64 R12, c[0x0][0x9c0] ;  /* 0x00027000ff0c1b82 */ /* 0x000ee20000000a00 */
[----:B0-----:R-:W-:-:S02]  /*1a00*/  @P1 IMAD R2, R8, UR40, RZ ;  /* 0x0000002808021c24 */ /* 0x001fc4000f8e02ff */
[----:B------:R-:W-:-:S04]  /*1a10*/  @P1 IMAD.WIDE.U32 R4, R8, UR39, RZ ;  /* 0x0000002708041c25 */ /* 0x000fc8000f8e00ff */
[----:B------:R-:W-:Y:S02]  /*1a20*/  @P1 IMAD R9, R9, UR39, R2 ;  /* 0x0000002709091c24 */ /* 0x000fe4000f8e0202 */
[C---:B-1----:R-:W-:Y:S02]  /*1a30*/  @P0 IMAD R0, R6.reuse, UR40, RZ ;  /* 0x0000002806000c24 */ /* 0x042fe4000f8e02ff */
[----:B------:R-:W-:-:S04]  /*1a40*/  @P0 IMAD.WIDE.U32 R2, R6, UR39, RZ ;  /* 0x0000002706020c25 */ /* 0x000fc8000f8e00ff */
[----:B------:R-:W-:Y:S02]  /*1a50*/  @P0 IMAD R7, R7, UR39, R0 ;  /* 0x0000002707070c24 */ /* 0x000fe4000f8e0200 */
[----:B------:R-:W-:Y:S02]  /*1a60*/  @P1 IMAD.IADD R5, R5, 0x1, R9 ;  /* 0x0000000105051824 */ /* 0x000fe400078e0209 */
[----:B------:R-:W-:Y:S02]  /*1a70*/  @P0 IMAD.IADD R3, R3, 0x1, R7 ;  /* 0x0000000103030824 */ /* 0x000fe400078e0207 */
[----:B------:R-:W-:Y:S02]  /*1a80*/  IMAD.MOV.U32 R0, RZ, RZ, 0x3f800000 ;  /* 0x3f800000ff007424 */ /* 0x000fe400078e00ff */
[----:B--2---:R-:W-:-:S04]  /*1a90*/  @P0 IMAD.WIDE.U32 R2, R10, UR42, R2 ;  /* 0x0000002a0a020c25 */ /* 0x004fc8000f8e0002 */
[----:B---3--:R-:W-:Y:S01]  /*1aa0*/  @P1 IMAD.WIDE.U32 R6, R12, UR42, R4 ;  /* 0x0000002a0c061c25 */ /* 0x008fe2000f8e0004 */
[----:B------:R-:W-:-:S03]  /*1ab0*/  @P0 LEA R4, P2, R2, UR4, 0x2 ;  /* 0x0000000402040c11 */ /* 0x000fc6000f8410ff */
[----:B------:R-:W-:Y:S01]  /*1ac0*/  @P0 IMAD R5, R11, UR42, R3 ;  /* 0x0000002a0b050c24 */ /* 0x000fe2000f8e0203 */
[----:B------:R-:W-:Y:S01]  /*1ad0*/  @P1 LEA R8, P3, R6, UR6, 0x2 ;  /* 0x0000000606081c11 */ /* 0x000fe2000f8610ff */
[----:B------:R-:W-:Y:S02]  /*1ae0*/  @P1 IMAD R3, R13, UR42, R7 ;  /* 0x0000002a0d031c24 */ /* 0x000fe4000f8e0207 */
[----:B------:R-:W-:Y:S01]  /*1af0*/  IMAD.MOV.U32 R7, RZ, RZ, 0x3f800000 ;  /* 0x3f800000ff077424 */ /* 0x000fe200078e00ff */
[----:B------:R-:W-:Y:S02]  /*1b00*/  @P0 LEA.HI.X R5, R2, UR5, R5, 0x2, P2 ;  /* 0x0000000502050c11 */ /* 0x000fe400090f1405 */
[----:B------:R-:W-:-:S03]  /*1b10*/  @P1 LEA.HI.X R9, R6, UR7, R3, 0x2, P3 ;  /* 0x0000000706091c11 */ /* 0x000fc600098f1403 */
[----:B------:R0:W2:Y:S04]  /*1b20*/  @P0 LDG.E R7, desc[UR48][R4.64] ;  /* 0x0000003004070981 */ /* 0x0000a8000c1e1900 */
[----:B------:R-:W2:Y:S01]  /*1b30*/  @P1 LDG.E R0, desc[UR48][R8.64] ;  /* 0x0000003008001981 */ /* 0x000ea2000c1e1900 */
[----:B------:R-:W1:Y:S01]  /*1b40*/  S2UR UR5, SR_CgaCtaId ;  /* 0x00000000000579c3 */ /* 0x000e620000008800 */
[----:B------:R-:W-:Y:S01]  /*1b50*/  ULEA.HI UR4, UR46, UR46, URZ, 0x1 ;  /* 0x0000002e2e047291 */ /* 0x000fe2000f8f083f */
[----:B------:R-:W-:-:S03]  /*1b60*/  MOV R2, 0x400 ;  /* 0x0000040000027802 */ /* 0x000fc60000000f00 */
[----:B------:R-:W-:Y:S01]  /*1b70*/  ULOP3.LUT UR4, UR4, 0xfffffffe, URZ, 0xc0, !UPT ;  /* 0xfffffffe04047892 */ /* 0x000fe2000f8ec03f */
[----:B0-----:R-:W-:-:S03]  /*1b80*/  IMAD.U32 R4, RZ, RZ, UR47 ;  /* 0x0000002fff047e24 */ /* 0x001fc6000f8e00ff */
[----:B------:R-:W-:Y:S02]  /*1b90*/  UIADD3 UR4, UR46, -UR4, URZ ;  /* 0x800000042e047290 */ /* 0x000fe4000fffe03f */
[----:B------:R-:W-:-:S04]  /*1ba0*/  ISETP.NE.AND P0, PT, R4, 0x3, PT ;  /* 0x000000030400780c */ /* 0x000fc80003f05270 */
[----:B------:R-:W-:Y:S01]  /*1bb0*/  IMAD.U32 R11, RZ, RZ, UR4 ;  /* 0x00000004ff0b7e24 */ /* 0x000fe2000f8e00ff */
[----:B------:R-:W-:-:S04]  /*1bc0*/  ULDC UR4, c[0x0][0x9d8] ;  /* 0x0002760000047ab9 */ /* 0x000fc80000000800 */
[----:B------:R-:W-:Y:S01]  /*1bd0*/  SHF.L.U32 R11, R11, 0x1f, RZ ;  /* 0x0000001f0b0b7819 */ /* 0x000fe200000006ff */
[----:B-1----:R-:W-:-:S05]  /*1be0*/  IMAD.U32 R3, RZ, RZ, UR5 ;  /* 0x00000005ff037e24 */ /* 0x002fca000f8e00ff */
[----:B------:R-:W-:-:S04]  /*1bf0*/  LEA R2, R3, R2, 0x18 ;  /* 0x0000000203027211 */ /* 0x000fc800078ec0ff */
[----:B------:R-:W0:Y:S01]  /*1c00*/  SYNCS.PHASECHK.TRANS64.TRYWAIT P1, [R2+URZ+0x13200], R11 ;  /* 0x0132000b020075a7 */ /* 0x000e22000802017f */
[----:B--2---:R-:W-:-:S04]  /*1c10*/  FMUL.FTZ R0, R7, R0 ;  /* 0x0000000007007220 */ /* 0x004fc80000410000 */
[----:B------:R-:W-:Y:S01]  /*1c20*/  FMUL.FTZ R0, R0, UR4 ;  /* 0x0000000400007c20 */ /* 0x000fe20008410000 */
[----:B0-----:R-:W-:Y:S06]  /*1c30*/  @!P1 BRA `(.L_x_140) ;  /* 0x000000e000c49947 */ /* 0x001fec0003800000 */
.L_x_262:
[----:B------:R-:W-:Y:S05]  /*1c40*/  @!P0 BRA `(.L_x_141) ;  /* 0x0000000000048947 */ /* 0x000fea0003800000 */
[----:B------:R-:W-:Y:S01]  /*1c50*/  BPT.TRAP 0x1 ;  /* 0x000000040000795c */ /* 0x000fe20000300000 */
.L_x_141:
[----:B------:R-:W-:Y:S01]  /*1c60*/  MOV R5, UR37 ;  /* 0x0000002500057c02 */ /* 0x000fe20008000f00 */
[----:B------:R-:W-:-:S04]  /*1c70*/  IMAD.U32 R7, RZ, RZ, UR36 ;  /* 0x00000024ff077e24 */ /* 0x000fc8000f8e00ff */
[----:B------:R-:W-:Y:S01]  /*1c80*/  IMAD R6, R5, 0x8, R2 ;  /* 0x0000000805067824 */ /* 0x000fe200078e0202 */
[----:B------:R-:W-:-:S04]  /*1c90*/  SHF.L.U32 R7, R7, 0x1f, RZ ;  /* 0x0000001f07077819 */ /* 0x000fc800000006ff */
[----:B------:R1:W2:Y:S01]  /*1ca0*/  SYNCS.PHASECHK.TRANS64.TRYWAIT P2, [R6+URZ+0x13230], R7 ;  /* 0x01323007060075a7 */ /* 0x0002a2000804017f */
[----:B------:R-:W-:Y:S05]  /*1cb0*/  @!P0 BRA `(.L_x_142) ;  /* 0x0000000000048947 */ /* 0x000fea0003800000 */
[----:B------:R-:W-:Y:S01]  /*1cc0*/  BPT.TRAP 0x1 ;  /* 0x000000040000795c */ /* 0x000fe20000300000 */
.L_x_142:
[----:B------:R-:W3:Y:S01]  /*1cd0*/  S2R R4, SR_TID.X ;  /* 0x0000000000047919 */ /* 0x000ee20000002100 */
[----:B------:R-:W-:-:S05]  /*1ce0*/  VIADD R5, R2, 0xe000 ;  /* 0x0000e00002057836 */ /* 0x000fca0000000000 */
[----:B------:R-:W-:-:S04]  /*1cf0*/  SHF.R.U32.HI R5, RZ, 0x4, R5 ;  /* 0x00000004ff057819 */ /* 0x000fc80000011605 */
[----:B------:R-:W-:Y:S02]  /*1d00*/  LOP3.LUT R5, R5, 0x3fff, RZ, 0xc0, !PT ;  /* 0x00003fff05057812 */ /* 0x000fe400078ec0ff */
[----:B---3--:R-:W-:Y:S01]  /*1d10*/  LOP3.LUT P1, R4, R4, 0x7f, RZ, 0xc0, !PT ;  /* 0x0000007f04047812 */ /* 0x008fe2000782c0ff */
[----:B--2---:R-:W-:-:S12]  /*1d20*/  @P2 BRA `(.L_x_143) ;  /* 0x0000000000082947 */ /* 0x004fd80003800000 */
[----:B------:R-:W2:Y:S02]  /*1d30*/  SYNCS.PHASECHK.TRANS64.TRYWAIT P2, [R6+URZ+0x13230], R7 ;  /* 0x01323007060075a7 */ /* 0x000ea4000804017f */
[----:B--2---:R-:W-:Y:S05]  /*1d40*/  @!P2 BRA `(.L_x_144) ;  /* 0x000000e00094a947 */ /* 0x004fea0003800000 */
.L_x_143:
[----:B------:R-:W-:Y:S05]  /*1d50*/  WARPSYNC.ALL ;  /* 0x0000000000007948 */ /* 0x000fea0003800000 */
[----:B------:R-:W-:Y:S01]  /*1d60*/  IMAD.MOV.U32 R25, RZ, RZ, RZ ;  /* 0x000000ffff197224 */ /* 0x000fe200078e00ff */
[----:B------:R-:W-:-:S04]  /*1d70*/  LOP3.LUT R5, R5, 0x10000, RZ, 0xfc, !PT ;  /* 0x0001000005057812 */ /* 0x000fc800078efcff */
[----:B------:R-:W-:Y:S01]  /*1d80*/  R2UR UR12, R5 ;  /* 0x00000000050c72ca */ /* 0x000fe200000e0000 */
[----:B------:R-:W-:Y:S01]  /*1d90*/  ULOP3.LUT UR8, UR52, 0x10000, URZ, 0xfc, !UPT ;  /* 0x0001000034087892 */ /* 0x000fe2000f8efc3f */
[----:B------:R-:W-:Y:S01]  /*1da0*/  WARPGROUP.ARRIVE ;  /* 0x00000000000079c5 */ /* 0x000fe20000000000 */
[----:B------:R-:W-:Y:S01]  /*1db0*/  UMOV UR9, 0x80000020 ;  /* 0x8000002000097882 */ /* 0x000fe20000000000 */
[----:B------:R-:W-:Y:S01]  /*1dc0*/  UMOV UR11, 0x80000020 ;  /* 0x80000020000b7882 */ /* 0x000fe20000000000 */
[----:B------:R-:W3:Y:S01]  /*1dd0*/  LDL R109, [R1+0x4] ;  /* 0x00000400016d7983 */ /* 0x000ee20000100800 */
[----:B------:R-:W-:Y:S01]  /*1de0*/  UIADD3 UR7, UR8, 0x2, URZ ;  /* 0x0000000208077890 */ /* 0x000fe2000fffe03f */
[----:B------:R-:W-:Y:S01]  /*1df0*/  P2R R108, PR, RZ, 0x1 ;  /* 0x00000001ff6c7803 */ /* 0x000fe20000000000 */
[----:B------:R-:W-:Y:S01]  /*1e00*/  ULDC UR20, c[0x0][0x988] ;  /* 0x0002620000147ab9 */ /* 0x000fe20000000800 */
[----:B------:R-:W-:-:S04]  /*1e10*/  UIADD3 UR21, UR50, -0x2, URZ ;  /* 0xfffffffe32157890 */ /* 0x000fc8000fffe03f */
[----:B------:R-:W-:Y:S02]  /*1e20*/  UIMAD UR12, UR37, 0x280, UR12 ;  /* 0x00000280250c78a4 */ /* 0x000fe4000f8e020c */
[----:B------:R-:W-:Y:S02]  /*1e30*/  UISETP.GE.AND UP0, UPT, UR21, UR45, UPT ;  /* 0x0000002d1500728c */ /* 0x000fe4000bf06270 */
[----:B------:R-:W-:Y:S02]  /*1e40*/  UIADD3 UR4, UR12, 0x100, URZ ;  /* 0x000001000c047890 */ /* 0x000fe4000fffe03f */
[----:B------:R-:W-:Y:S02]  /*1e50*/  UIADD3 UR5, UR12, 0x180, URZ ;  /* 0x000001800c057890 */ /* 0x000fe4000fffe03f */
[----:B------:R-:W-:Y:S01]  /*1e60*/  UMOV UR10, UR12 ;  /* 0x0000000c000a7c82 */ /* 0x000fe20008000000 */
[----:B------:R-:W-:Y:S01]  /*1e70*/  UIADD3 UR6, UR12, 0x200, URZ ;  /* 0x000002000c067890 */ /* 0x000fe2000fffe03f */
[----:B------:R-:W-:Y:S01]  /*1e80*/  QGMMA.64x32x32.F32.E4M3.E4M3 R92, gdesc[UR8], RZ, !UPT, gsb0 ;  /* 0x00600000085c79f3 */ /* 0x000fe2000c0008ff */
[----:B------:R-:W-:Y:S01]  /*1e90*/  UIADD3 UR10, UR12, 0x80, URZ ;  /* 0x000000800c0a7890 */ /* 0x000fe2000fffe03f */
[----:B------:R-:W-:Y:S01]  /*1ea0*/  UMOV UR11, 0x80000020 ;  /* 0x80000020000b7882 */ /* 0x000fe20000000000 */
[----:B------:R-:W-:Y:S01]  /*1eb0*/  UIADD3 UR13, UR12, 0x2, URZ ;  /* 0x000000020c0d7890 */ /* 0x000fe2000fffe03f */
[----:B------:R-:W-:-:S02]  /*1ec0*/  WARPGROUP.DEPBAR.LE gsb0, 0x0 ;  /* 0x00008000000079c5 */ /* 0x000fc40000010000 */
[----:B------:R-:W-:-:S06]  /*1ed0*/  WARPGROUP.ARRIVE ;  /* 0x00000000000079c5 */ /* 0x000fcc0000000000 */
[----:B------:R-:W-:Y:S01]  /*1ee0*/  QGMMA.64x32x32.F32.E4M3.E4M3 R76, gdesc[UR8], RZ, !UPT, gsb0 ;  /* 0x00600000084c79f3 */ /* 0x000fe2000c0008ff */
[----:B------:R-:W-:Y:S01]  /*1ef0*/  UMOV UR10, UR4 ;  /* 0x00000004000a7c82 */ /* 0x000fe20008000000 */
[----:B------:R-:W-:Y:S01]  /*1f00*/  UMOV UR11, 0x80000020 ;  /* 0x80000020000b7882 */ /* 0x000fe20000000000 */
[----:B------:R-:W-:Y:S01]  /*1f10*/  UMOV UR4, UR7 ;  /* 0x0000000700047c82 */ /* 0x000fe20008000000 */
[----:B------:R-:W-:Y:S01]  /*1f20*/  UMOV UR7, 0x80000020 ;  /* 0x8000002000077882 */ /* 0x000fe20000000000 */
[----:B------:R-:W-:Y:S02]  /*1f30*/  WARPGROUP.DEPBAR.LE gsb0, 0x0 ;  /* 0x00008000000079c5 */ /* 0x000fe40000010000 */
[----:B------:R-:W-:-:S06]  /*1f40*/  WARPGROUP.ARRIVE ;  /* 0x00000000000079c5 */ /* 0x000fcc0000000000 */
[----:B------:R-:W-:Y:S01]  /*1f50*/  QGMMA.64x32x32.F32.E4M3.E4M3 R60, gdesc[UR8], RZ, !UPT, gsb0 ;  /* 0x00600000083c79f3 */ /* 0x000fe2000c0008ff */
[----:B------:R-:W-:Y:S01]  /*1f60*/  UMOV UR10, UR5 ;  /* 0x00000005000a7c82 */ /* 0x000fe20008000000 */
[----:B------:R-:W-:Y:S01]  /*1f70*/  UMOV UR11, 0x80000020 ;  /* 0x80000020000b7882 */ /* 0x000fe20000000000 */
[----:B------:R-:W-:Y:S01]  /*1f80*/  UMOV UR5, 0x80000020 ;  /* 0x8000002000057882 */ /* 0x000fe20000000000 */
[----:B------:R-:W-:Y:S02]  /*1f90*/  WARPGROUP.DEPBAR.LE gsb0, 0x0 ;  /* 0x00008000000079c5 */ /* 0x000fe40000010000 */
[----:B------:R-:W-:-:S06]  /*1fa0*/  WARPGROUP.ARRIVE ;  /* 0x00000000000079c5 */ /* 0x000fcc0000000000 */
[----:B------:R-:W-:Y:S01]  /*1fb0*/  QGMMA.64x32x32.F32.E4M3.E4M3 R44, gdesc[UR8], RZ, !UPT, gsb0 ;  /* 0x00600000082c79f3 */ /* 0x000fe2000c0008ff */
[----:B------:R-:W-:Y:S01]  /*1fc0*/  UMOV UR10, UR6 ;  /* 0x00000006000a7c82 */ /* 0x000fe20008000000 */
[----:B------:R-:W-:Y:S01]  /*1fd0*/  UMOV UR11, 0x80000020 ;  /* 0x80000020000b7882 */ /* 0x000fe20000000000 */
[----:B------:R-:W-:Y:S01]  /*1fe0*/  UMOV UR6, UR13 ;  /* 0x0000000d00067c82 */ /* 0x000fe20008000000 */
        /* <DEDUP_REMOVED lines=10> */
[C---:B-12---:R-:W-:Y:S01]  /*2090*/  FMUL.FTZ R7, R0.reuse, R92 ;  /* 0x0000005c00077220 */ /* 0x046fe20000410000 */
[C---:B------:R-:W-:Y:S01]  /*20a0*/  FMUL.FTZ R9, R0.reuse, R93 ;  /* 0x0000005d00097220 */ /* 0x040fe20000410000 */
[C---:B------:R-:W-:Y:S01]  /*20b0*/  FMUL.FTZ R10, R0.reuse, R95 ;  /* 0x0000005f000a7220 */ /* 0x040fe20000410000 */
[C---:B0-----:R-:W-:Y:S01]  /*20c0*/  FMUL.FTZ R11, R0.reuse, R96 ;  /* 0x00000060000b7220 */ /* 0x041fe20000410000 */
[----:B------:R-:W-:Y:S01]  /*20d0*/  IMAD.U32 R95, RZ, RZ, UR51 ;  /* 0x00000033ff5f7e24 */ /* 0x000fe2000f8e00ff */
[----:B------:R-:W-:Y:S01]  /*20e0*/  QGMMA.64x32x32.F32.E4M3.E4M3 R76, gdesc[UR4], R76, gsb0 ;  /* 0x00600000044c79f3 */ /* 0x000fe2000800084c */
[----:B------:R-:W-:Y:S01]  /*20f0*/  UIADD3 UR6, UR12, 0x102, URZ ;  /* 0x000001020c067890 */ /* 0x000fe2000fffe03f */
[----:B------:R-:W0:Y:S01]  /*2100*/  MUFU.TANH R7, R7 ;  /* 0x0000000700077308 */ /* 0x000e220000002400 */
[----:B------:R-:W-:Y:S01]  /*2110*/  UMOV UR7, 0x80000020 ;  /* 0x8000002000077882 */ /* 0x000fe20000000000 */
[----:B------:R-:W-:Y:S01]  /*2120*/  FMUL.FTZ R13, R0, R97 ;  /* 0x00000061000d7220 */ /* 0x000fe20000410000 */
[----:B---3--:R-:W-:Y:S01]  /*2130*/  IADD3 R95, R95, 0xa0, -R109 ;  /* 0x000000a05f5f7810 */ /* 0x008fe20007ffe86d */
[----:B------:R-:W-:-:S02]  /*2140*/  IMAD.U32 R96, RZ, RZ, UR50 ;  /* 0x00000032ff607e24 */ /* 0x000fc4000f8e00ff */
[C---:B------:R-:W-:Y:S01]  /*2150*/  FMUL.FTZ R8, R0.reuse, R94 ;  /* 0x0000005e00087220 */ /* 0x040fe20000410000 */
[C---:B------:R-:W-:Y:S01]  /*2160*/  FMUL.FTZ R15, R0.reuse, R100 ;  /* 0x00000064000f7220 */ /* 0x040fe20000410000 */
[C---:B------:R-:W-:Y:S01]  /*2170*/  FMUL.FTZ R21, R0.reuse, R101 ;  /* 0x0000006500157220 */ /* 0x040fe20000410000 */
[----:B------:R-:W1:Y:S01]  /*2180*/  MUFU.TANH R9, R9 ;  /* 0x0000000900097308 */ /* 0x000e620000002400 */
[C---:B------:R-:W-:Y:S01]  /*2190*/  FMUL.FTZ R12, R0.reuse, R98 ;  /* 0x00000062000c7220 */ /* 0x040fe20000410000 */
[C---:B------:R-:W-:Y:S01]  /*21a0*/  FMUL.FTZ R26, R0.reuse, R104 ;  /* 0x00000068001a7220 */ /* 0x040fe20000410000 */
[C---:B------:R-:W-:Y:S01]  /*21b0*/  FMUL.FTZ R14, R0.reuse, R99 ;  /* 0x00000063000e7220 */ /* 0x040fe20000410000 */
[C---:B------:R-:W-:Y:S01]  /*21c0*/  FMUL.FTZ R92, R0.reuse, R105 ;  /* 0x00000069005c7220 */ /* 0x040fe20000410000 */
[C---:B------:R-:W-:Y:S01]  /*21d0*/  FMUL.FTZ R20, R0.reuse, R102 ;  /* 0x0000006600147220 */ /* 0x040fe20000410000 */
[C---:B------:R-:W-:Y:S01]  /*21e0*/  FMUL.FTZ R24, R0.reuse, R103 ;  /* 0x0000006700187220 */ /* 0x040fe20000410000 */
[C---:B------:R-:W-:Y:S01]  /*21f0*/  FMUL.FTZ R27, R0.reuse, R106 ;  /* 0x0000006a001b7220 */ /* 0x040fe20000410000 */
[----:B------:R-:W2:Y:S01]  /*2200*/  MUFU.TANH R11, R11 ;  /* 0x0000000b000b7308 */ /* 0x000ea20000002400 */
[----:B------:R-:W-:-:S07]  /*2210*/  FMUL.FTZ R93, R0, R107 ;  /* 0x0000006b005d7220 */ /* 0x000fce0000410000 */
[----:B------:R-:W3:Y:S08]  /*2220*/  MUFU.TANH R13, R13 ;  /* 0x0000000d000d7308 */ /* 0x000ef00000002400 */
[----:B------:R-:W4:Y:S08]  /*2230*/  MUFU.TANH R8, R8 ;  /* 0x0000000800087308 */ /* 0x000f300000002400 */
[----:B------:R-:W5:Y:S08]  /*2240*/  MUFU.TANH R15, R15 ;  /* 0x0000000f000f7308 */ /* 0x000f700000002400 */
[----:B------:R-:W5:Y:S08]  /*2250*/  MUFU.TANH R10, R10 ;  /* 0x0000000a000a7308 */ /* 0x000f700000002400 */
[----:B------:R-:W5:Y:S01]  /*2260*/  MUFU.TANH R21, R21 ;  /* 0x0000001500157308 */ /* 0x000f620000002400 */
[----:B------:R-:W-:-:S02]  /*2270*/  WARPGROUP.DEPBAR.LE gsb0, 0x0 ;  /* 0x00008000000079c5 */ /* 0x000fc40000010000 */
[----:B------:R-:W-:Y:S01]  /*2280*/  WARPGROUP.ARRIVE ;  /* 0x00000000000079c5 */ /* 0x000fe20000000000 */
[C---:B------:R-:W-:Y:S01]  /*2290*/  FMUL.FTZ R76, R0.reuse, R76 ;  /* 0x0000004c004c7220 */ /* 0x040fe20000410000 */
[C---:B------:R-:W-:Y:S01]  /*22a0*/  FMUL.FTZ R77, R0.reuse, R77 ;  /* 0x0000004d004d7220 */ /* 0x040fe20000410000 */
[C---:B------:R-:W-:Y:S02]  /*22b0*/  FMUL.FTZ R80, R0.reuse, R80 ;  /* 0x0000005000507220 */ /* 0x040fe40000410000 */
[----:B------:R-:W5:Y:S01]  /*22c0*/  MUFU.TANH R12, R12 ;  /* 0x0000000c000c7308 */ /* 0x000f620000002400 */
[C---:B------:R-:W-:Y:S01]  /*22d0*/  FMUL.FTZ R81, R0.reuse, R81 ;  /* 0x0000005100517220 */ /* 0x040fe20000410000 */
[----:B------:R-:W-:Y:S01]  /*22e0*/  QGMMA.64x32x32.F32.E4M3.E4M3 R60, gdesc[UR4], R60, gsb0 ;  /* 0x00600000043c79f3 */ /* 0x000fe2000800083c */
[----:B------:R-:W-:Y:S01]  /*22f0*/  UIADD3 UR6, UR12, 0x182, URZ ;  /* 0x000001820c067890 */ /* 0x000fe2000fffe03f */
[C---:B------:R-:W-:Y:S01]  /*2300*/  FMUL.FTZ R78, R0.reuse, R78 ;  /* 0x0000004e004e7220 */ /* 0x040fe20000410000 */
[----:B------:R-:W-:Y:S01]  /*2310*/  UMOV UR7, 0x80000020 ;  /* 0x8000002000077882 */ /* 0x000fe20000000000 */
        /* <DEDUP_REMOVED lines=9> */
[C---:B------:R-:W-:Y:S01]  /*23b0*/  FMUL.FTZ R87, R0.reuse, R87 ;  /* 0x0000005700577220 */ /* 0x040fe20000410000 */
[----:B------:R-:W5:Y:S01]  /*23c0*/  MUFU.TANH R14, R14 ;  /* 0x0000000e000e7308 */ /* 0x000f620000002400 */
[C---:B------:R-:W-:Y:S01]  /*23d0*/  FMUL.FTZ R90, R0.reuse, R90 ;  /* 0x0000005a005a7220 */ /* 0x040fe20000410000 */
[----:B------:R-:W-:-:S06]  /*23e0*/  FMUL.FTZ R91, R0, R91 ;  /* 0x0000005b005b7220 */ /* 0x000fcc0000410000 */
[----:B------:R-:W5:Y:S08]  /*23f0*/  MUFU.TANH R92, R92 ;  /* 0x0000005c005c7308 */ /* 0x000f700000002400 */
[----:B------:R-:W5:Y:S08]  /*2400*/  MUFU.TANH R20, R20 ;  /* 0x0000001400147308 */ /* 0x000f700000002400 */
[----:B------:R-:W5:Y:S08]  /*2410*/  MUFU.TANH R76, R76 ;  /* 0x0000004c004c7308 */ /* 0x000f700000002400 */
[----:B------:R-:W5:Y:S08]  /*2420*/  MUFU.TANH R24, R24 ;  /* 0x0000001800187308 */ /* 0x000f700000002400 */
[----:B------:R-:W5:Y:S01]  /*2430*/  MUFU.TANH R77, R77 ;  /* 0x0000004d004d7308 */ /* 0x000f620000002400 */
[----:B------:R-:W-:-:S02]  /*2440*/  WARPGROUP.DEPBAR.LE gsb0, 0x0 ;  /* 0x00008000000079c5 */ /* 0x000fc40000010000 */
[----:B------:R-:W-:-:S05]  /*2450*/  WARPGROUP.ARRIVE ;  /* 0x00000000000079c5 */ /* 0x000fca0000000000 */
[----:B------:R-:W5:Y:S01]  /*2460*/  MUFU.TANH R27, R27 ;  /* 0x0000001b001b7308 */ /* 0x000f620000002400 */
        /* <DEDUP_REMOVED lines=18> */
[C---:B------:R-:W-:Y:S01]  /*2590*/  FMUL.FTZ R71, R0.reuse, R71 ;  /* 0x0000004700477220 */ /* 0x040fe20000410000 */
[C---:B------:R-:W-:Y:S01]  /*25a0*/  FMUL.FTZ R74, R0.reuse, R74 ;  /* 0x0000004a004a7220 */ /* 0x040fe20000410000 */
[----:B------:R-:W-:-:S04]  /*25b0*/  FMUL.FTZ R75, R0, R75 ;  /* 0x0000004b004b7220 */ /* 0x000fc80000410000 */
[----:B------:R-:W5:Y:S08]  /*25c0*/  MUFU.TANH R81, R81 ;  /* 0x0000005100517308 */ /* 0x000f700000002400 */
[----:B------:R-:W5:Y:S08]  /*25d0*/  MUFU.TANH R78, R78 ;  /* 0x0000004e004e7308 */ /* 0x000f700000002400 */
[----:B------:R-:W5:Y:S08]  /*25e0*/  MUFU.TANH R84, R84 ;  /* 0x0000005400547308 */ /* 0x000f700000002400 */
[----:B------:R-:W5:Y:S08]  /*25f0*/  MUFU.TANH R79, R79 ;  /* 0x0000004f004f7308 */ /* 0x000f700000002400 */
[----:B------:R-:W5:Y:S01]  /*2600*/  MUFU.TANH R85, R85 ;  /* 0x0000005500557308 */ /* 0x000f620000002400 */
[----:B------:R-:W-:-:S02]  /*2610*/  WARPGROUP.DEPBAR.LE gsb0, 0x0 ;  /* 0x00008000000079c5 */ /* 0x000fc40000010000 */
[----:B------:R-:W-:Y:S01]  /*2620*/  WARPGROUP.ARRIVE ;  /* 0x00000000000079c5 */ /* 0x000fe20000000000 */
[----:B------:R-:W-:Y:S01]  /*2630*/  FMUL.FTZ R94, R0, R45 ;  /* 0x0000002d005e7220 */ /* 0x000fe20000410000 */
[----:B------:R-:W-:Y:S02]  /*2640*/  IMAD R45, R96, -0xa0, R95 ;  /* 0xffffff60602d7824 */ /* 0x000fe400078e025f */
[C---:B------:R-:W-:Y:S01]  /*2650*/  FMUL.FTZ R96, R0.reuse, R50 ;  /* 0x0000003200607220 */ /* 0x040fe20000410000 */
[C---:B------:R-:W-:Y:S01]  /*2660*/  FMUL.FTZ R100, R0.reuse, R56 ;  /* 0x0000003800647220 */ /* 0x040fe20000410000 */
[C---:B------:R-:W-:Y:S01]  /*2670*/  FMUL.FTZ R95, R0.reuse, R49 ;  /* 0x00000031005f7220 */ /* 0x040fe20000410000 */
[----:B------:R-:W-:Y:S01]  /*2680*/  QGMMA.64x32x32.F32.E4M3.E4M3 R28, gdesc[UR4], R28, gsb0 ;  /* 0x00600000041c79f3 */ /* 0x000fe2000800081c */
[C---:B------:R-:W-:Y:S01]  /*2690*/  ISETP.GT.AND P6, PT, R45.reuse, RZ, PT ;  /* 0x000000ff2d00720c */ /* 0x040fe20003fc4270 */
[----:B------:R-:W5:Y:S01]  /*26a0*/  MUFU.TANH R82, R82 ;  /* 0x0000005200527308 */ /* 0x000f620000002400 */
[C---:B------:R-:W-:Y:S01]  /*26b0*/  ISETP.GT.AND P5, PT, R45.reuse, 0x1, PT ;  /* 0x000000012d00780c */ /* 0x040fe20003fa4270 */
[C---:B------:R-:W-:Y:S01]  /*26c0*/  FMUL.FTZ R44, R0.reuse, R44 ;  /* 0x0000002c002c7220 */ /* 0x040fe20000410000 */
[----:B------:R-:W-:Y:S01]  /*26d0*/  ISETP.GT.AND P4, PT, R45, 0x8, PT ;  /* 0x000000082d00780c */ /* 0x000fe20003f84270 */
[C---:B------:R-:W-:Y:S01]  /*26e0*/  FMUL.FTZ R48, R0.reuse, R48 ;  /* 0x0000003000307220 */ /* 0x040fe20000410000 */
[----:B0-----:R-:W-:Y:S01]  /*26f0*/  FSEL R50, R7, -INF , P6 ;  /* 0xff80000007327808 */ /* 0x001fe20003000000 */
[C---:B------:R-:W-:Y:S01]  /*2700*/  FMUL.FTZ R46, R0.reuse, R46 ;  /* 0x0000002e002e7220 */ /* 0x040fe20000410000 */
[----:B-1----:R-:W-:Y:S01]  /*2710*/  FSEL R9, R9, -INF , P5 ;  /* 0xff80000009097808 */ /* 0x002fe20002800000 */
[----:B------:R-:W0:Y:S01]  /*2720*/  MUFU.TANH R88, R88 ;  /* 0x0000005800587308 */ /* 0x000e220000002400 */
[----:B------:R-:W-:Y:S01]  /*2730*/  ISETP.GT.AND P2, PT, R45, 0x9, PT ;  /* 0x000000092d00780c */ /* 0x000fe20003f44270 */
[C---:B------:R-:W-:Y:S01]  /*2740*/  FMUL.FTZ R51, R0.reuse, R51 ;  /* 0x0000003300337220 */ /* 0x040fe20000410000 */
[----:B--2---:R-:W-:Y:S01]  /*2750*/  FSEL R11, R11, -INF , P4 ;  /* 0xff8000000b0b7808 */ /* 0x004fe20002000000 */
[----:B------:R-:W-:Y:S01]  /*2760*/  FMUL.FTZ R52, R0, R52 ;  /* 0x0000003400347220 */ /* 0x000fe20000410000 */
[----:B------:R-:W-:Y:S01]  /*2770*/  FMNMX.FTZ R56, R50, R9, !PT ;  /* 0x0000000932387209 */ /* 0x000fe20007810000 */
[C---:B------:R-:W-:Y:S01]  /*2780*/  FMUL.FTZ R47, R0.reuse, R47 ;  /* 0x0000002f002f7220 */ /* 0x040fe20000410000 */
[----:B------:R-:W-:Y:S01]  /*2790*/  ISETP.GT.AND P3, PT, R45, 0x10, PT ;  /* 0x000000102d00780c */ /* 0x000fe20003f64270 */
[----:B------:R-:W1:Y:S01]  /*27a0*/  MUFU.TANH R83, R83 ;  /* 0x0000005300537308 */ /* 0x000e620000002400 */
[----:B---3--:R-:W-:Y:S01]  /*27b0*/  FSEL R13, R13, -INF , P2 ;  /* 0xff8000000d0d7808 */ /* 0x008fe20001000000 */
[C---:B------:R-:W-:Y:S01]  /*27c0*/  FMUL.FTZ R98, R0.reuse, R53 ;  /* 0x0000003500627220 */ /* 0x040fe20000410000 */
[----:B------:R-:W-:Y:S01]  /*27d0*/  FMNMX.FTZ R56, R11, R56, !PT ;  /* 0x000000380b387209 */ /* 0x000fe20007810000 */
[----:B------:R-:W-:Y:S01]  /*27e0*/  FMUL.FTZ R57, R0, R57 ;  /* 0x0000003900397220 */ /* 0x000fe20000410000 */
[----:B----4-:R-:W-:Y:S01]  /*27f0*/  FSEL R8, R8, -INF , P6 ;  /* 0xff80000008087808 */ /* 0x010fe20003000000 */
[C---:B------:R-:W-:Y:S01]  /*2800*/  FMUL.FTZ R54, R0.reuse, R54 ;  /* 0x0000003600367220 */ /* 0x040fe20000410000 */
[----:B------:R-:W-:Y:S01]  /*2810*/  ISETP.GT.AND P6, PT, R45, 0x11, PT ;  /* 0x000000112d00780c */ /* 0x000fe20003fc4270 */
[----:B------:R-:W2:Y:S01]  /*2820*/  MUFU.TANH R89, R89 ;  /* 0x0000005900597308 */ /* 0x000ea20000002400 */
[----:B-----5:R-:W-:Y:S01]  /*2830*/  FSEL R15, R15, -INF , P3 ;  /* 0xff8000000f0f7808 */ /* 0x020fe20001800000 */
[C---:B------:R-:W-:Y:S01]  /*2840*/  FMUL.FTZ R97, R0.reuse, R55 ;  /* 0x0000003700617220 */ /* 0x040fe20000410000 */
[----:B------:R-:W-:Y:S01]  /*2850*/  FMNMX.FTZ R56, R13, R56, !PT ;  /* 0x000000380d387209 */ /* 0x000fe20007810000 */
[----:B------:R-:W-:Y:S01]  /*2860*/  FMUL.FTZ R55, R0, R58 ;  /* 0x0000003a00377220 */ /* 0x000fe20000410000 */
[----:B------:R-:W-:Y:S01]  /*2870*/  FSEL R7, R10, -INF , P5 ;  /* 0xff8000000a077808 */ /* 0x000fe20002800000 */
[----:B------:R-:W-:Y:S01]  /*2880*/  FMUL.FTZ R59, R0, R59 ;  /* 0x0000003b003b7220 */ /* 0x000fe20000410000 */
[----:B------:R-:W-:Y:S01]  /*2890*/  ISETP.GT.AND P5, PT, R45, 0x18, PT ;  /* 0x000000182d00780c */ /* 0x000fe20003fa4270 */
[----:B------:R3:W-:Y:S01]  /*28a0*/  MUFU.TANH R10, R95 ;  /* 0x0000005f000a7308 */ /* 0x0007e20000002400 */
[----:B------:R-:W-:-:S02]  /*28b0*/  FSEL R21, R21, -INF , P6 ;  /* 0xff80000015157808 */ /* 0x000fc40003000000 */
[----:B------:R-:W-:Y:S02]  /*28c0*/  FMNMX.FTZ R56, R15, R56, !PT ;  /* 0x000000380f387209 */ /* 0x000fe40007810000 */
[----:B------:R-:W-:Y:S02]  /*28d0*/  FSEL R12, R12, -INF , P4 ;  /* 0xff8000000c0c7808 */ /* 0x000fe40002000000 */
[----:B------:R-:W-:Y:S01]  /*28e0*/  ISETP.GT.AND P4, PT, R45, 0x19, PT ;  /* 0x000000192d00780c */ /* 0x000fe20003f84270 */
[----:B------:R-:W4:Y:S01]  /*28f0*/  MUFU.TANH R86, R86 ;  /* 0x0000005600567308 */ /* 0x000f220000002400 */
[----:B------:R-:W-:Y:S02]  /*2900*/  FSEL R26, R26, -INF , P5 ;  /* 0xff8000001a1a7808 */ /* 0x000fe40002800000 */
[----:B---3--:R-:W-:Y:S02]  /*2910*/  FMNMX.FTZ R95, R21, R56, !PT ;  /* 0x00000038155f7209 */ /* 0x008fe40007810000 */
[----:B------:R-:W-:-:S02]  /*2920*/  FSEL R14, R14, -INF , P2 ;  /* 0xff8000000e0e7808 */ /* 0x000fc40001000000 */
[C---:B------:R-:W-:Y:S01]  /*2930*/  ISETP.GT.AND P2, PT, R45.reuse, 0x20, PT ;  /* 0x000000202d00780c */ /* 0x040fe20003f44270 */
[----:B------:R-:W3:Y:S01]  /*2940*/  MUFU.TANH R60, R60 ;  /* 0x0000003c003c7308 */ /* 0x000ee20000002400 */
[----:B------:R-:W-:Y:S02]  /*2950*/  FSEL R92, R92, -INF , P4 ;  /* 0xff8000005c5c7808 */ /* 0x000fe40002000000 */
[----:B------:R-:W-:Y:S02]  /*2960*/  FMNMX.FTZ R95, R26, R95, !PT ;  /* 0x0000005f1a5f7209 */ /* 0x000fe40007810000 */
[----:B------:R-:W-:Y:S02]  /*2970*/  FSEL R20, R20, -INF , P3 ;  /* 0xff80000014147808 */ /* 0x000fe40001800000 */
[----:B------:R-:W-:Y:S01]  /*2980*/  ISETP.GT.AND P3, PT, R45, 0x21, PT ;  /* 0x000000212d00780c */ /* 0x000fe20003f64270 */
[----:B------:R-:W5:Y:S01]  /*2990*/  MUFU.TANH R87, R87 ;  /* 0x0000005700577308 */ /* 0x000f620000002400 */
[----:B------:R-:W-:Y:S01]  /*29a0*/  FSEL R76, R76, -INF , P2 ;  /* 0xff8000004c4c7808 */ /* 0x000fe20001000000 */
[----:B------:R-:W-:-:S02]  /*29b0*/  WARPGROUP.DEPBAR.LE gsb0, 0x0 ;  /* 0x00008000000079c5 */ /* 0x000fc40000010000 */
[----:B------:R-:W-:Y:S01]  /*29c0*/  FMNMX.FTZ R95, R92, R95, !PT ;  /* 0x0000005f5c5f7209 */ /* 0x000fe20007810000 */
[----:B------:R-:W-:Y:S01]  /*29d0*/  FMUL.FTZ R112, R0, R28 ;  /* 0x0000001c00707220 */ /* 0x000fe20000410000 */
[----:B------:R-:W-:Y:S01]  /*29e0*/  FSEL R24, R24, -INF , P6 ;  /* 0xff80000018187808 */ /* 0x000fe20003000000 */
[C---:B------:R-:W-:Y:S01]  /*29f0*/  FMUL.FTZ R104, R0.reuse, R29 ;  /* 0x0000001d00687220 */ /* 0x040fe20000410000 */
[----:B------:R-:W-:Y:S01]  /*2a00*/  ISETP.GT.AND P6, PT, R45, 0x28, PT ;  /* 0x000000282d00780c */ /* 0x000fe20003fc4270 */
[----:B------:R-:W5:Y:S01]  /*2a10*/  MUFU.TANH R61, R61 ;  /* 0x0000003d003d7308 */ /* 0x000f620000002400 */
[----:B------:R-:W-:Y:S01]  /*2a20*/  FSEL R77, R77, -INF , P3 ;  /* 0xff8000004d4d7808 */ /* 0x000fe20001800000 */
[----:B------:R-:W-:Y:S01]  /*2a30*/  FMUL.FTZ R32, R0, R32 ;  /* 0x0000002000207220 */ /* 0x000fe20000410000 */
[----:B------:R-:W-:Y:S01]  /*2a40*/  FMNMX.FTZ R56, R76, R95, !PT ;  /* 0x0000005f4c387209 */ /* 0x000fe20007810000 */
[C---:B------:R-:W-:Y:S01]  /*2a50*/  FMUL.FTZ R33, R0.reuse, R33 ;  /* 0x0000002100217220 */ /* 0x040fe20000410000 */
[----:B------:R-:W-:Y:S01]  /*2a60*/  FSEL R27, R27, -INF , P5 ;  /* 0xff8000001b1b7808 */ /* 0x000fe20002800000 */
[----:B------:R-:W-:Y:S01]  /*2a70*/  FMUL.FTZ R36, R0, R36 ;  /* 0x0000002400247220 */ /* 0x000fe20000410000 */
[----:B------:R-:W-:Y:S01]  /*2a80*/  ISETP.GT.AND P5, PT, R45, 0x29, PT ;  /* 0x000000292d00780c */ /* 0x000fe20003fa4270 */
[----:B------:R-:W5:Y:S01]  /*2a90*/  MUFU.TANH R90, R90 ;  /* 0x0000005a005a7308 */ /* 0x000f620000002400 */
[----:B------:R-:W-:Y:S01]  /*2aa0*/  FSEL R80, R80, -INF , P6 ;  /* 0xff80000050507808 */ /* 0x000fe20003000000 */
[C---:B------:R-:W-:Y:S01]  /*2ab0*/  FMUL.FTZ R31, R0.reuse, R31 ;  /* 0x0000001f001f7220 */ /* 0x040fe20000410000 */
[----:B------:R-:W-:Y:S01]  /*2ac0*/  FMNMX.FTZ R95, R77, R56, !PT ;  /* 0x000000384d5f7209 */ /* 0x000fe20007810000 */
[C---:B------:R-:W-:Y:S01]  /*2ad0*/  FMUL.FTZ R37, R0.reuse, R37 ;  /* 0x0000002500257220 */ /* 0x040fe20000410000 */
[----:B------:R-:W-:Y:S01]  /*2ae0*/  FSEL R93, R93, -INF , P4 ;  /* 0xff8000005d5d7808 */ /* 0x000fe20002000000 */
[C---:B------:R-:W-:Y:S01]  /*2af0*/  FMUL.FTZ R34, R0.reuse, R34 ;  /* 0x0000002200227220 */ /* 0x040fe20000410000 */
[----:B------:R-:W-:Y:S01]  /*2b00*/  ISETP.GT.AND P4, PT, R45, 0x30, PT ;  /* 0x000000302d00780c */ /* 0x000fe20003f84270 */
[----:B------:R-:W5:Y:S01]  /*2b10*/  MUFU.TANH R64, R64 ;  /* 0x0000004000407308 */ /* 0x000f620000002400 */
[----:B------:R-:W-:Y:S01]  /*2b20*/  FSEL R81, R81, -INF , P5 ;  /* 0xff80000051517808 */ /* 0x000fe20002800000 */
[----:B------:R-:W-:Y:S01]  /*2b30*/  FMUL.FTZ R40, R0, R40 ;  /* 0x0000002800287220 */ /* 0x000fe20000410000 */
[----:B------:R-:W-:Y:S01]  /*2b40*/  FMNMX.FTZ R56, R80, R95, !PT ;  /* 0x0000005f50387209 */ /* 0x000fe20007810000 */
[----:B------:R-:W-:Y:S01]  /*2b50*/  FMUL.FTZ R41, R0, R41 ;  /* 0x0000002900297220 */ /* 0x000fe20000410000 */
[----:B------:R-:W-:-:S02]  /*2b60*/  FSEL R78, R78, -INF , P2 ;  /* 0xff8000004e4e7808 */ /* 0x000fc40001000000 */
[----:B------:R-:W-:Y:S01]  /*2b70*/  ISETP.GT.AND P2, PT, R45, 0x31, PT ;  /* 0x000000312d00780c */ /* 0x000fe20003f44270 */
[----:B------:R-:W5:Y:S01]  /*2b80*/  MUFU.TANH R91, R91 ;  /* 0x0000005b005b7308 */ /* 0x000f620000002400 */
[----:B------:R-:W-:Y:S02]  /*2b90*/  FSEL R84, R84, -INF , P4 ;  /* 0xff80000054547808 */ /* 0x000fe40002000000 */
[----:B------:R-:W-:Y:S02]  /*2ba0*/  FMNMX.FTZ R95, R81, R56, !PT ;  /* 0x00000038515f7209 */ /* 0x000fe40007810000 */
[----:B------:R-:W-:Y:S02]  /*2bb0*/  FSEL R79, R79, -INF , P3 ;  /* 0xff8000004f4f7808 */ /* 0x000fe40001800000 */
[----:B------:R-:W-:Y:S01]  /*2bc0*/  ISETP.GT.AND P3, PT, R45, 0x38, PT ;  /* 0x000000382d00780c */ /* 0x000fe20003f64270 */
[----:B------:R-:W5:Y:S01]  /*2bd0*/  MUFU.TANH R65, R65 ;  /* 0x0000004100417308 */ /* 0x000f620000002400 */
[----:B------:R-:W-:-:S02]  /*2be0*/  FSEL R85, R85, -INF , P2 ;  /* 0xff80000055557808 */ /* 0x000fc40001000000 */
[----:B------:R-:W-:Y:S02]  /*2bf0*/  FMNMX.FTZ R56, R84, R95, !PT ;  /* 0x0000005f54387209 */ /* 0x000fe40007810000 */
[----:B------:R-:W-:Y:S02]  /*2c00*/  FSEL R82, R82, -INF , P6 ;  /* 0xff80000052527808 */ /* 0x000fe40003000000 */
[----:B------:R-:W-:Y:S01]  /*2c10*/  ISETP.GT.AND P6, PT, R45, 0x39, PT ;  /* 0x000000392d00780c */ /* 0x000fe20003fc4270 */
[----:B------:R-:W5:Y:S01]  /*2c20*/  MUFU.TANH R62, R62 ;  /* 0x0000003e003e7308 */ /* 0x000f620000002400 */
[----:B0-----:R-:W-:Y:S02]  /*2c30*/  FSEL R88, R88, -INF , P3 ;  /* 0xff80000058587808 */ /* 0x001fe40001800000 */
[----:B------:R-:W-:Y:S01]  /*2c40*/  FMNMX.FTZ R95, R85, R56, !PT ;  /* 0x00000038555f7209 */ /* 0x000fe20007810000 */
[----:B------:R-:W-:Y:S01]  /*2c50*/  FMUL.FTZ R56, R0, R30 ;  /* 0x0000001e00387220 */ /* 0x000fe20000410000 */
[----:B-1----:R-:W-:-:S02]  /*2c60*/  FSEL R83, R83, -INF , P5 ;  /* 0xff80000053537808 */ /* 0x002fc40002800000 */
[----:B------:R-:W-:Y:S01]  /*2c70*/  ISETP.GT.AND P5, PT, R45, 0x40, PT ;  /* 0x000000402d00780c */ /* 0x000fe20003fa4270 */
[----:B------:R-:W0:Y:S01]  /*2c80*/  MUFU.TANH R68, R68 ;  /* 0x0000004400447308 */ /* 0x000e220000002400 */
[----:B--2---:R-:W-:Y:S02]  /*2c90*/  FSEL R89, R89, -INF , P6 ;  /* 0xff80000059597808 */ /* 0x004fe40003000000 */
[----:B------:R-:W-:Y:S02]  /*2ca0*/  FMNMX.FTZ R28, R88, R95, !PT ;  /* 0x0000005f581c7209 */ /* 0x000fe40007810000 */
[----:B----4-:R-:W-:Y:S02]  /*2cb0*/  FSEL R86, R86, -INF , P4 ;  /* 0xff80000056567808 */ /* 0x010fe40002000000 */
[----:B------:R-:W-:Y:S01]  /*2cc0*/  ISETP.GT.AND P4, PT, R45, 0x41, PT ;  /* 0x000000412d00780c */ /* 0x000fe20003f84270 */
[----:B------:R-:W1:Y:S01]  /*2cd0*/  MUFU.TANH R63, R63 ;  /* 0x0000003f003f7308 */ /* 0x000e620000002400 */
[----:B---3--:R-:W-:-:S02]  /*2ce0*/  FSEL R60, R60, -INF , P5 ;  /* 0xff8000003c3c7808 */ /* 0x008fc40002800000 */
[----:B------:R-:W-:Y:S02]  /*2cf0*/  FMNMX.FTZ R95, R89, R28, !PT ;  /* 0x0000001c595f7209 */ /* 0x000fe40007810000 */
[----:B-----5:R-:W-:Y:S02]  /*2d00*/  FSEL R87, R87, -INF , P2 ;  /* 0xff80000057577808 */ /* 0x020fe40001000000 */
[----:B------:R-:W-:Y:S01]  /*2d10*/  ISETP.GT.AND P2, PT, R45, 0x48, PT ;  /* 0x000000482d00780c */ /* 0x000fe20003f44270 */
[----:B------:R-:W2:Y:S01]  /*2d20*/  MUFU.TANH R69, R69 ;  /* 0x0000004500457308 */ /* 0x000ea20000002400 */
[----:B------:R-:W-:Y:S02]  /*2d30*/  FSEL R61, R61, -INF , P4 ;  /* 0xff8000003d3d7808 */ /* 0x000fe40002000000 */
[----:B------:R-:W-:Y:S01]  /*2d40*/  FMNMX.FTZ R28, R60, R95, !PT ;  /* 0x0000005f3c1c7209 */ /* 0x000fe20007810000 */
[----:B------:R-:W-:Y:S01]  /*2d50*/  FMUL.FTZ R95, R0, R43 ;  /* 0x0000002b005f7220 */ /* 0x000fe20000410000 */
[----:B------:R-:W-:-:S02]  /*2d60*/  FSEL R90, R90, -INF , P3 ;  /* 0xff8000005a5a7808 */ /* 0x000fc40001800000 */
[----:B------:R-:W-:Y:S01]  /*2d70*/  ISETP.GT.AND P3, PT, R45, 0x49, PT ;  /* 0x000000492d00780c */ /* 0x000fe20003f64270 */
[----:B------:R-:W3:Y:S01]  /*2d80*/  MUFU.TANH R66, R66 ;  /* 0x0000004200427308 */ /* 0x000ee20000002400 */
[----:B------:R-:W-:Y:S02]  /*2d90*/  FSEL R64, R64, -INF , P2 ;  /* 0xff80000040407808 */ /* 0x000fe40001000000 */
[----:B------:R-:W-:Y:S02]  /*2da0*/  FMNMX.FTZ R29, R61, R28, !PT ;  /* 0x0000001c3d1d7209 */ /* 0x000fe40007810000 */
[----:B------:R-:W-:Y:S02]  /*2db0*/  FSEL R91, R91, -INF , P6 ;  /* 0xff8000005b5b7808 */ /* 0x000fe40003000000 */
[----:B------:R-:W-:Y:S01]  /*2dc0*/  ISETP.GT.AND P6, PT, R45, 0x50, PT ;  /* 0x000000502d00780c */ /* 0x000fe20003fc4270 */
[----:B------:R-:W4:Y:S01]  /*2dd0*/  MUFU.TANH R72, R72 ;  /* 0x0000004800487308 */ /* 0x000f220000002400 */
[----:B------:R-:W-:-:S02]  /*2de0*/  FSEL R65, R65, -INF , P3 ;  /* 0xff80000041417808 */ /* 0x000fc40001800000 */
[----:B------:R-:W-:Y:S02]  /*2df0*/  FMNMX.FTZ R28, R64, R29, !PT ;  /* 0x0000001d401c7209 */ /* 0x000fe40007810000 */
[----:B------:R-:W-:Y:S02]  /*2e00*/  FSEL R62, R62, -INF , P5 ;  /* 0xff8000003e3e7808 */ /* 0x000fe40002800000 */
[----:B------:R-:W-:Y:S01]  /*2e10*/  ISETP.GT.AND P5, PT, R45, 0x51, PT ;  /* 0x000000512d00780c */ /* 0x000fe20003fa4270 */
[----:B------:R-:W5:Y:S01]  /*2e20*/  MUFU.TANH R67, R67 ;  /* 0x0000004300437308 */ /* 0x000f620000002400 */
[----:B0-----:R-:W-:Y:S02]  /*2e30*/  FSEL R68, R68, -INF , P6 ;  /* 0xff80000044447808 */ /* 0x001fe40003000000 */
[----:B------:R-:W-:Y:S02]  /*2e40*/  FMNMX.FTZ R29, R65, R28, !PT ;  /* 0x0000001c411d7209 */ /* 0x000fe40007810000 */
[----:B-1----:R-:W-:-:S02]  /*2e50*/  FSEL R63, R63, -INF , P4 ;  /* 0xff8000003f3f7808 */ /* 0x002fc40002000000 */
[----:B------:R-:W-:Y:S01]  /*2e60*/  ISETP.GT.AND P4, PT, R45, 0x58, PT ;  /* 0x000000582d00780c */ /* 0x000fe20003f84270 */
[----:B------:R-:W0:Y:S01]  /*2e70*/  MUFU.TANH R73, R73 ;  /* 0x0000004900497308 */ /* 0x000e220000002400 */
[----:B--2---:R-:W-:Y:S02]  /*2e80*/  FSEL R69, R69, -INF , P5 ;  /* 0xff80000045457808 */ /* 0x004fe40002800000 */
[----:B------:R-:W-:Y:S02]  /*2e90*/  FMNMX.FTZ R28, R68, R29, !PT ;  /* 0x0000001d441c7209 */ /* 0x000fe40007810000 */
[----:B---3--:R-:W-:Y:S02]  /*2ea0*/  FSEL R66, R66, -INF , P2 ;  /* 0xff80000042427808 */ /* 0x008fe40001000000 */
[----:B------:R-:W-:Y:S01]  /*2eb0*/  ISETP.GT.AND P2, PT, R45, 0x59, PT ;  /* 0x000000592d00780c */ /* 0x000fe20003f44270 */
[----:B------:R-:W1:Y:S01]  /*2ec0*/  MUFU.TANH R70, R70 ;  /* 0x0000004600467308 */ /* 0x000e620000002400 */
[----:B----4-:R-:W-:-:S02]  /*2ed0*/  FSEL R72, R72, -INF , P4 ;  /* 0xff80000048487808 */ /* 0x010fc40002000000 */
[----:B------:R-:W-:Y:S02]  /*2ee0*/  FMNMX.FTZ R29, R69, R28, !PT ;  /* 0x0000001c451d7209 */ /* 0x000fe40007810000 */
[----:B-----5:R-:W-:Y:S02]  /*2ef0*/  FSEL R67, R67, -INF , P3 ;  /* 0xff80000043437808 */ /* 0x020fe40001800000 */
[----:B------:R-:W-:Y:S01]  /*2f00*/  ISETP.GT.AND P3, PT, R45, 0x60, PT ;  /* 0x000000602d00780c */ /* 0x000fe20003f64270 */
[----:B------:R-:W2:Y:S01]  /*2f10*/  MUFU.TANH R44, R44 ;  /* 0x0000002c002c7308 */ /* 0x000ea20000002400 */
[----:B0-----:R-:W-:Y:S02]  /*2f20*/  FSEL R73, R73, -INF , P2 ;  /* 0xff80000049497808 */ /* 0x001fe40001000000 */
[----:B------:R-:W-:-:S04]  /*2f30*/  FMNMX.FTZ R28, R72, R29, !PT ;  /* 0x0000001d481c7209 */ /* 0x000fc80007810000 */
[----:B------:R-:W-:Y:S01]  /*2f40*/  FMNMX.FTZ R29, R73, R28, !PT ;  /* 0x0000001c491d7209 */ /* 0x000fe20007810000 */
[----:B------:R-:W0:Y:S01]  /*2f50*/  MUFU.TANH R71, R71 ;  /* 0x0000004700477308 */ /* 0x000e220000002400 */
[----:B-1----:R-:W-:Y:S02]  /*2f60*/  FSEL R70, R70, -INF , P6 ;  /* 0xff80000046467808 */ /* 0x002fe40003000000 */
[----:B------:R-:W-:-:S05]  /*2f70*/  ISETP.GT.AND P6, PT, R45, 0x61, PT ;  /* 0x000000612d00780c */ /* 0x000fca0003fc4270 */
[----:B------:R-:W1:Y:S01]  /*2f80*/  MUFU.TANH R94, R94 ;  /* 0x0000005e005e7308 */ /* 0x000e620000002400 */
[----:B--2---:R-:W-:-:S04]  /*2f90*/  FSEL R44, R44, -INF , P3 ;  /* 0xff8000002c2c7808 */ /* 0x004fc80001800000 */
[----:B------:R-:W-:-:S03]  /*2fa0*/  FMNMX.FTZ R29, R44, R29, !PT ;  /* 0x0000001d2c1d7209 */ /* 0x000fc60007810000 */
[----:B------:R-:W2:Y:S01]  /*2fb0*/  MUFU.TANH R74, R74 ;  /* 0x0000004a004a7308 */ /* 0x000ea20000002400 */
[----:B0-----:R-:W-:Y:S02]  /*2fc0*/  FSEL R71, R71, -INF , P5 ;  /* 0xff80000047477808 */ /* 0x001fe40002800000 */
[----:B------:R-:W-:-:S05]  /*2fd0*/  ISETP.GT.AND P5, PT, R45, 0x68, PT ;  /* 0x000000682d00780c */ /* 0x000fca0003fa4270 */
[----:B------:R-:W0:Y:S01]  /*2fe0*/  MUFU.TANH R48, R48 ;  /* 0x0000003000307308 */ /* 0x000e220000002400 */
[----:B-1----:R-:W-:-:S04]  /*2ff0*/  FSEL R94, R94, -INF , P6 ;  /* 0xff8000005e5e7808 */ /* 0x002fc80003000000 */
[----:B------:R-:W-:-:S03]  /*3000*/  FMNMX.FTZ R29, R94, R29, !PT ;  /* 0x0000001d5e1d7209 */ /* 0x000fc60007810000 */
[----:B------:R-:W1:Y:S01]  /*3010*/  MUFU.TANH R75, R75 ;  /* 0x0000004b004b7308 */ /* 0x000e620000002400 */
[----:B--2---:R-:W-:Y:S02]  /*3020*/  FSEL R74, R74, -INF , P4 ;  /* 0xff8000004a4a7808 */ /* 0x004fe40002000000 */
[----:B------:R-:W-:-:S04]  /*3030*/  ISETP.GT.AND P4, PT, R45, 0x69, PT ;  /* 0x000000692d00780c */ /* 0x000fc80003f84270 */
[----:B------:R-:W-:Y:S01]  /*3040*/  FSEL R58, R10, -INF , P4 ;  /* 0xff8000000a3a7808 */ /* 0x000fe20002000000 */
[----:B------:R-:W2:Y:S01]  /*3050*/  MUFU.TANH R46, R46 ;  /* 0x0000002e002e7308 */ /* 0x000ea20000002400 */
[----:B0-----:R-:W-:-:S04]  /*3060*/  FSEL R48, R48, -INF , P5 ;  /* 0xff80000030307808 */ /* 0x001fc80002800000 */
[----:B------:R-:W-:-:S03]  /*3070*/  FMNMX.FTZ R29, R48, R29, !PT ;  /* 0x0000001d301d7209 */ /* 0x000fc60007810000 */
[----:B------:R-:W0:Y:S01]  /*3080*/  MUFU.TANH R51, R51 ;  /* 0x0000003300337308 */ /* 0x000e220000002400 */
[----:B-1----:R-:W-:Y:S02]  /*3090*/  FSEL R75, R75, -INF , P2 ;  /* 0xff8000004b4b7808 */ /* 0x002fe40001000000 */
[----:B------:R-:W-:-:S05]  /*30a0*/  ISETP.GT.AND P2, PT, R45, 0x70, PT ;  /* 0x000000702d00780c */ /* 0x000fca0003f44270 */
[----:B------:R-:W-:Y:S01]  /*30b0*/  MUFU.TANH R52, R52 ;  /* 0x0000003400347308 */ /* 0x000fe20000002400 */
[----:B--2---:R-:W-:Y:S02]  /*30c0*/  FSEL R46, R46, -INF , P3 ;  /* 0xff8000002e2e7808 */ /* 0x004fe40001800000 */
[----:B------:R-:W-:-:S05]  /*30d0*/  ISETP.GT.AND P3, PT, R45, 0x71, PT ;  /* 0x000000712d00780c */ /* 0x000fca0003f64270 */
[----:B------:R-:W1:Y:S01]  /*30e0*/  MUFU.TANH R47, R47 ;  /* 0x0000002f002f7308 */ /* 0x000e620000002400 */
[----:B0-----:R-:W-:Y:S02]  /*30f0*/  FSEL R28, R51, -INF , P4 ;  /* 0xff800000331c7808 */ /* 0x001fe40002000000 */
[----:B------:R-:W-:Y:S02]  /*3100*/  FMNMX.FTZ R51, R58, R29, !PT ;  /* 0x0000001d3a337209 */ /* 0x000fe40007810000 */
[----:B------:R-:W-:-:S03]  /*3110*/  ISETP.GT.AND P4, PT, R45, 0x80, PT ;  /* 0x000000802d00780c */ /* 0x000fc60003f84270 */
[----:B------:R-:W0:Y:S08]  /*3120*/  MUFU.TANH R98, R98 ;  /* 0x0000006200627308 */ /* 0x000e300000002400 */
[----:B------:R2:W3:Y:S01]  /*3130*/  MUFU.TANH R49, R96 ;  /* 0x0000006000317308 */ /* 0x0004e20000002400 */
[----:B-1----:R-:W-:Y:S02]  /*3140*/  FSEL R47, R47, -INF , P6 ;  /* 0xff8000002f2f7808 */ /* 0x002fe40003000000 */
[----:B------:R-:W-:-:S05]  /*3150*/  ISETP.GT.AND P6, PT, R45, 0x78, PT ;  /* 0x000000782d00780c */ /* 0x000fca0003fc4270 */
[----:B------:R-:W1:Y:S01]  /*3160*/  MUFU.TANH R100, R100 ;  /* 0x0000006400647308 */ /* 0x000e620000002400 */
[----:B--2---:R-:W-:Y:S02]  /*3170*/  FSEL R96, R52, -INF , P2 ;  /* 0xff80000034607808 */ /* 0x004fe40001000000 */
[----:B0-----:R-:W-:Y:S02]  /*3180*/  FSEL R98, R98, -INF , P3 ;  /* 0xff80000062627808 */ /* 0x001fe40001800000 */
[----:B------:R-:W-:-:S03]  /*3190*/  FMNMX.FTZ R51, R96, R51, !PT ;  /* 0x0000003360337209 */ /* 0x000fc60007810000 */
[----:B------:R-:W0:Y:S01]  /*31a0*/  MUFU.TANH R57, R57 ;  /* 0x0000003900397308 */ /* 0x000e220000002400 */
[----:B---3--:R-:W-:Y:S02]  /*31b0*/  FSEL R49, R49, -INF , P5 ;  /* 0xff80000031317808 */ /* 0x008fe40002800000 */
[----:B------:R-:W-:Y:S02]  /*31c0*/  ISETP.GT.AND P5, PT, R45, 0x79, PT ;  /* 0x000000792d00780c */ /* 0x000fe40003fa4270 */
[----:B------:R-:W-:-:S03]  /*31d0*/  FMNMX.FTZ R51, R98, R51, !PT ;  /* 0x0000003362337209 */ /* 0x000fc60007810000 */
[----:B------:R-:W2:Y:S01]  /*31e0*/  MUFU.TANH R53, R54 ;  /* 0x0000003600357308 */ /* 0x000ea20000002400 */
[----:B-1----:R-:W-:-:S04]  /*31f0*/  FSEL R100, R100, -INF , P6 ;  /* 0xff80000064647808 */ /* 0x002fc80003000000 */
[----:B------:R-:W-:-:S03]  /*3200*/  FMNMX.FTZ R51, R100, R51, !PT ;  /* 0x0000003364337209 */ /* 0x000fc60007810000 */
[----:B------:R1:W3:Y:S01]  /*3210*/  MUFU.TANH R54, R97 ;  /* 0x0000006100367308 */ /* 0x0002e20000002400 */
[----:B0-----:R-:W-:Y:S01]  /*3220*/  FSEL R102, R57, -INF , P5 ;  /* 0xff80000039667808 */ /* 0x001fe20002800000 */
[----:B------:R-:W-:-:S03]  /*3230*/  FMUL.FTZ R57, R0, R38 ;  /* 0x0000002600397220 */ /* 0x000fc60000410000 */
[----:B------:R-:W-:-:S03]  /*3240*/  FMNMX.FTZ R51, R102, R51, !PT ;  /* 0x0000003366337209 */ /* 0x000fc60007810000 */
[----:B------:R-:W0:Y:S01]  /*3250*/  MUFU.TANH R112, R112 ;  /* 0x0000007000707308 */ /* 0x000e220000002400 */
[----:B--2---:R-:W-:Y:S01]  /*3260*/  FSEL R10, R53, -INF , P2 ;  /* 0xff800000350a7808 */ /* 0x004fe20001000000 */
[----:B-1----:R-:W-:Y:S01]  /*3270*/  FMUL.FTZ R97, R0, R42 ;  /* 0x0000002a00617220 */ /* 0x002fe20000410000 */
[----:B------:R-:W-:-:S05]  /*3280*/  ISETP.GT.AND P2, PT, R45, 0x88, PT ;  /* 0x000000882d00780c */ /* 0x000fca0003f44270 */
[----:B------:R-:W1:Y:S01]  /*3290*/  MUFU.TANH R104, R104 ;  /* 0x0000006800687308 */ /* 0x000e620000002400 */
[----:B---3--:R-:W-:Y:S02]  /*32a0*/  FSEL R29, R54, -INF , P3 ;  /* 0xff800000361d7808 */ /* 0x008fe40001800000 */
[----:B------:R-:W-:-:S05]  /*32b0*/  ISETP.GT.AND P3, PT, R45, 0x81, PT ;  /* 0x000000812d00780c */ /* 0x000fca0003f64270 */
[----:B------:R-:W2:Y:S01]  /*32c0*/  MUFU.TANH R55, R55 ;  /* 0x0000003700377308 */ /* 0x000ea20000002400 */
[----:B0-----:R-:W-:-:S04]  /*32d0*/  FSEL R112, R112, -INF , P4 ;  /* 0xff80000070707808 */ /* 0x001fc80002000000 */
[----:B------:R-:W-:-:S03]  /*32e0*/  FMNMX.FTZ R51, R112, R51, !PT ;  /* 0x0000003370337209 */ /* 0x000fc60007810000 */
[----:B------:R-:W0:Y:S01]  /*32f0*/  MUFU.TANH R32, R32 ;  /* 0x0000002000207308 */ /* 0x000e220000002400 */
[----:B-1----:R-:W-:-:S04]  /*3300*/  FSEL R104, R104, -INF , P3 ;  /* 0xff80000068687808 */ /* 0x002fc80001800000 */
[----:B------:R-:W-:-:S03]  /*3310*/  FMNMX.FTZ R51, R104, R51, !PT ;  /* 0x0000003368337209 */ /* 0x000fc60007810000 */
[----:B------:R-:W-:Y:S01]  /*3320*/  MUFU.TANH R59, R59 ;  /* 0x0000003b003b7308 */ /* 0x000fe20000002400 */
[----:B--2---:R-:W-:Y:S01]  /*3330*/  FSEL R30, R55, -INF , P6 ;  /* 0xff800000371e7808 */ /* 0x004fe20003000000 */
[----:B------:R-:W-:Y:S01]  /*3340*/  FMUL.FTZ R55, R0, R35 ;  /* 0x0000002300377220 */ /* 0x000fe20000410000 */
[----:B------:R-:W-:-:S05]  /*3350*/  ISETP.GT.AND P6, PT, R45, 0x89, PT ;  /* 0x000000892d00780c */ /* 0x000fca0003fc4270 */
[----:B------:R-:W1:Y:S01]  /*3360*/  MUFU.TANH R33, R33 ;  /* 0x0000002100217308 */ /* 0x000e620000002400 */
[----:B0-----:R-:W-:-:S04]  /*3370*/  FSEL R110, R32, -INF , P2 ;  /* 0xff800000206e7808 */ /* 0x001fc80001000000 */
[----:B------:R-:W-:-:S03]  /*3380*/  FMNMX.FTZ R51, R110, R51, !PT ;  /* 0x000000336e337209 */ /* 0x000fc60007810000 */
[----:B------:R-:W0:Y:S08]  /*3390*/  MUFU.TANH R56, R56 ;  /* 0x0000003800387308 */ /* 0x000e300000002400 */
[----:B------:R2:W3:Y:S01]  /*33a0*/  MUFU.TANH R54, R36 ;  /* 0x0000002400367308 */ /* 0x0004e20000002400 */
[----:B-1----:R-:W-:-:S04]  /*33b0*/  FSEL R106, R33, -INF , P6 ;  /* 0xff800000216a7808 */ /* 0x002fc80003000000 */
[----:B------:R-:W-:-:S03]  /*33c0*/  FMNMX.FTZ R51, R106, R51, !PT ;  /* 0x000000336a337209 */ /* 0x000fc60007810000 */
[----:B------:R-:W1:Y:S01]  /*33d0*/  MUFU.TANH R31, R31 ;  /* 0x0000001f001f7308 */ /* 0x000e620000002400 */
[----:B--2---:R-:W-:Y:S01]  /*33e0*/  FSEL R36, R59, -INF , P5 ;  /* 0xff8000003b247808 */ /* 0x004fe20002800000 */
[----:B------:R-:W-:Y:S01]  /*33f0*/  FMUL.FTZ R59, R0, R39 ;  /* 0x00000027003b7220 */ /* 0x000fe20000410000 */
[C---:B------:R-:W-:Y:S02]  /*3400*/  ISETP.GT.AND P5, PT, R45.reuse, 0x90, PT ;  /* 0x000000902d00780c */ /* 0x040fe40003fa4270 */
[----:B0-----:R-:W-:Y:S02]  /*3410*/  FSEL R32, R56, -INF , P4 ;  /* 0xff80000038207808 */ /* 0x001fe40002000000 */
[----:B------:R-:W-:Y:S01]  /*3420*/  ISETP.GT.AND P4, PT, R45, 0x91, PT ;  /* 0x000000912d00780c */ /* 0x000fe20003f84270 */
[----:B------:R-:W0:Y:S01]  /*3430*/  MUFU.TANH R37, R37 ;  /* 0x0000002500257308 */ /* 0x000e220000002400 */
[----:B---3--:R-:W-:-:S04]  /*3440*/  FSEL R54, R54, -INF , P5 ;  /* 0xff80000036367808 */ /* 0x008fc80002800000 */
[----:B------:R-:W-:-:S03]  /*3450*/  FMNMX.FTZ R56, R54, R51, !PT ;  /* 0x0000003336387209 */ /* 0x000fc60007810000 */
[----:B------:R-:W2:Y:S01]  /*3460*/  MUFU.TANH R34, R34 ;  /* 0x0000002200227308 */ /* 0x000ea20000002400 */
[----:B-1----:R-:W-:Y:S02]  /*3470*/  FSEL R33, R31, -INF , P3 ;  /* 0xff8000001f217808 */ /* 0x002fe40001800000 */
[----:B------:R-:W-:-:S05]  /*3480*/  ISETP.GT.AND P3, PT, R45, 0x98, PT ;  /* 0x000000982d00780c */ /* 0x000fca0003f64270 */
[----:B------:R-:W1:Y:S01]  /*3490*/  MUFU.TANH R40, R40 ;  /* 0x0000002800287308 */ /* 0x000e620000002400 */
[----:B0-----:R-:W-:-:S04]  /*34a0*/  FSEL R31, R37, -INF , P4 ;  /* 0xff800000251f7808 */ /* 0x001fc80002000000 */
[----:B------:R-:W-:-:S03]  /*34b0*/  FMNMX.FTZ R37, R31, R56, !PT ;  /* 0x000000381f257209 */ /* 0x000fc60007810000 */
[----:B------:R-:W0:Y:S01]  /*34c0*/  MUFU.TANH R41, R41 ;  /* 0x0000002900297308 */ /* 0x000e220000002400 */
[----:B--2---:R-:W-:Y:S02]  /*34d0*/  FSEL R34, R34, -INF , P2 ;  /* 0xff80000022227808 */ /* 0x004fe40001000000 */
[----:B------:R-:W-:-:S05]  /*34e0*/  ISETP.GT.AND P2, PT, R45, 0x99, PT ;  /* 0x000000992d00780c */ /* 0x000fca0003f44270 */
[----:B------:R-:W2:Y:S01]  /*34f0*/  MUFU.TANH R55, R55 ;  /* 0x0000003700377308 */ /* 0x000ea20000002400 */
[----:B-1----:R-:W-:-:S04]  /*3500*/  FSEL R52, R40, -INF , P3 ;  /* 0xff80000028347808 */ /* 0x002fc80001800000 */
[----:B------:R-:W-:-:S03]  /*3510*/  FMNMX.FTZ R37, R52, R37, !PT ;  /* 0x0000002534257209 */ /* 0x000fc60007810000 */
[----:B------:R-:W1:Y:S01]  /*3520*/  MUFU.TANH R57, R57 ;  /* 0x0000003900397308 */ /* 0x000e620000002400 */
[----:B0-----:R-:W-:-:S04]  /*3530*/  FSEL R40, R41, -INF , P2 ;  /* 0xff80000029287808 */ /* 0x001fc80001000000 */
[----:B------:R-:W-:Y:S01]  /*3540*/  FMNMX.FTZ R41, R40, R37, !PT ;  /* 0x0000002528297209 */ /* 0x000fe20007810000 */
[----:B------:R-:W-:Y:S02]  /*3550*/  IMAD.U32 R37, RZ, RZ, UR20 ;  /* 0x00000014ff257e24 */ /* 0x000fe4000f8e00ff */
[----:B------:R-:W-:Y:S01]  /*3560*/  MUFU.TANH R59, R59 ;  /* 0x0000003b003b7308 */ /* 0x000fe20000002400 */
[----:B--2---:R-:W-:Y:S01]  /*3570*/  FSEL R55, R55, -INF , P6 ;  /* 0xff80000037377808 */ /* 0x004fe20003000000 */
[----:B------:R-:W0:Y:S06]  /*3580*/  SHFL.BFLY PT, R56, R41, 0x2, 0x1f ;  /* 0x0c401f0029387f89 */ /* 0x000e2c00000e0000 */
[----:B------:R-:W-:Y:S01]  /*3590*/  MUFU.TANH R97, R97 ;  /* 0x0000006100617308 */ /* 0x000fe20000002400 */
[----:B-1----:R-:W-:-:S07]  /*35a0*/  FSEL R57, R57, -INF , P5 ;  /* 0xff80000039397808 */ /* 0x002fce0002800000 */
[----:B------:R-:W-:Y:S01]  /*35b0*/  MUFU.TANH R95, R95 ;  /* 0x0000005f005f7308 */ /* 0x000fe20000002400 */
[----:B0-----:R-:W-:-:S05]  /*35c0*/  FMNMX.FTZ R45, R41, R56, !PT ;  /* 0x00000038292d7209 */ /* 0x001fca0007810000 */
[----:B------:R-:W0:Y:S02]  /*35d0*/  SHFL.BFLY PT, R56, R45, 0x1, 0x1f ;  /* 0x0c201f002d387f89 */ /* 0x000e2400000e0000 */
[----:B0-----:R-:W-:-:S04]  /*35e0*/  FMNMX.FTZ R56, R45, R56, !PT ;  /* 0x000000382d387209 */ /* 0x001fc80007810000 */
[C---:B------:R-:W-:Y:S01]  /*35f0*/  FSETP.NEU.FTZ.AND P0, PT, R56.reuse, -INF , PT ;  /* 0xff8000003800780b */ /* 0x040fe20003f1d000 */
[----:B------:R-:W-:-:S05]  /*3600*/  FFMA.FTZ R37, R56, R37, -8 ;  /* 0xc100000038257423 */ /* 0x000fca0000010025 */
[----:B------:R-:W-:Y:S02]  /*3610*/  FSEL R37, R37, RZ, P0 ;  /* 0x000000ff25257208 */ /* 0x000fe40000000000 */
[----:B------:R-:W-:-:S03]  /*3620*/  ISETP.NE.AND P0, PT, R108, RZ, PT ;  /* 0x000000ff6c00720c */ /* 0x000fc60003f05270 */
[--C-:B------:R-:W-:Y:S01]  /*3630*/  FFMA.FTZ R38, R9, UR20, -R37.reuse ;  /* 0x0000001409267c23 */ /* 0x100fe20008010825 */
[----:B------:R-:W-:-:S01]  /*3640*/  FFMA.FTZ R9, R11, UR20, -R37 ;  /* 0x000000140b097c23 */ /* 0x000fc20008010825 */
[--C-:B------:R-:W-:Y:S01]  /*3650*/  FFMA.FTZ R11, R15, UR20, -R37.reuse ;  /* 0x000000140f0b7c23 */ /* 0x100fe20008010825 */
[----:B------:R-:W-:Y:S01]  /*3660*/  FMNMX.FTZ R15, R8, R7, !PT ;  /* 0x00000007080f7209 */ /* 0x000fe20007810000 */
        /* <DEDUP_REMOVED lines=13> */
[----:B------:R-:W-:Y:S01]  /*3740*/  MUFU.EX2 R15, R41 ;  /* 0x00000029000f7308 */ /* 0x000fe20000000800 */
[----:B------:R-:W-:-:S01]  /*3750*/  FFMA.FTZ R77, R77, UR20, -R37 ;  /* 0x000000144d4d7c23 */ /* 0x000fc20008010825 */
[----:B------:R-:W-:Y:S01]  /*3760*/  FMNMX.FTZ R76, R24, R21, !PT ;  /* 0x00000015184c7209 */ /* 0x000fe20007810000 */
[----:B------:R-:W-:-:S01]  /*3770*/  FFMA.FTZ R65, R65, UR20, -R37 ;  /* 0x0000001441417c23 */ /* 0x000fc20008010825 */
[--C-:B------:R-:W-:Y:S01]  /*3780*/  FFMA.FTZ R48, R48, UR20, -R37.reuse ;  /* 0x0000001430307c23 */ /* 0x100fe20008010825 */
[----:B------:R-:W-:-:S01]  /*3790*/  FFMA.FTZ R102, R102, UR20, -R37 ;  /* 0x0000001466667c23 */ /* 0x000fc20008010825 */
[----:B------:R-:W-:Y:S01]  /*37a0*/  FMNMX.FTZ R92, R27, R76, !PT ;  /* 0x0000004c1b5c7209 */ /* 0x000fe20007810000 */
[----:B------:R-:W-:-:S01]  /*37b0*/  FFMA.FTZ R54, R54, UR20, -R37 ;  /* 0x0000001436367c23 */ /* 0x000fc20008010825 */
[----:B------:R0:W-:Y:S01]  /*37c0*/  MUFU.EX2 R76, R77 ;  /* 0x0000004d004c7308 */ /* 0x0001e20000000800 */
[----:B------:R-:W-:-:S01]  /*37d0*/  FFMA.FTZ R31, R31, UR20, -R37 ;  /* 0x000000141f1f7c23 */ /* 0x000fc20008010825 */
[----:B------:R-:W-:Y:S01]  /*37e0*/  FMNMX.FTZ R21, R93, R92, !PT ;  /* 0x0000005c5d157209 */ /* 0x000fe20007810000 */
[----:B------:R-:W-:-:S03]  /*37f0*/  FFMA.FTZ R52, R52, UR20, -R37 ;  /* 0x0000001434347c23 */ /* 0x000fc60008010825 */
[----:B------:R-:W-:Y:S02]  /*3800*/  FMNMX.FTZ R80, R78, R21, !PT ;  /* 0x000000154e507209 */ /* 0x000fe40007810000 */
[----:B------:R1:W-:Y:S01]  /*3810*/  MUFU.EX2 R21, R43 ;  /* 0x0000002b00157308 */ /* 0x0003e20000000800 */
[----:B0-----:R-:W-:-:S01]  /*3820*/  FFMA.FTZ R77, R68, UR20, -R37 ;  /* 0x00000014444d7c23 */ /* 0x001fc20008010825 */
[----:B------:R-:W-:Y:S01]  /*3830*/  FMNMX.FTZ R39, R79, R80, !PT ;  /* 0x000000504f277209 */ /* 0x000fe20007810000 */
[----:B------:R-:W-:-:S01]  /*3840*/  FFMA.FTZ R80, R81, UR20, -R37 ;  /* 0x0000001451507c23 */ /* 0x000fc20008010825 */
[----:B------:R-:W-:Y:S02]  /*3850*/  FFMA.FTZ R81, R100, UR20, -R37 ;  /* 0x0000001464517c23 */ /* 0x000fe40008010825 */
[----:B------:R-:W-:Y:S02]  /*3860*/  FMNMX.FTZ R92, R82, R39, !PT ;  /* 0x00000027525c7209 */ /* 0x000fe40007810000 */
[----:B------:R-:W-:Y:S02]  /*3870*/  MUFU.EX2 R35, R35 ;  /* 0x0000002300237308 */ /* 0x000fe40000000800 */
[----:B------:R-:W-:-:S04]  /*3880*/  FMNMX.FTZ R39, R83, R92, !PT ;  /* 0x0000005c53277209 */ /* 0x000fc80007810000 */
[----:B------:R-:W-:Y:S02]  /*3890*/  FMNMX.FTZ R84, R86, R39, !PT ;  /* 0x0000002756547209 */ /* 0x000fe40007810000 */
[----:B------:R0:W-:Y:S02]  /*38a0*/  MUFU.EX2 R39, R45 ;  /* 0x0000002d00277308 */ /* 0x0001e40000000800 */
[----:B------:R-:W-:Y:S01]  /*38b0*/  FMNMX.FTZ R41, R87, R84, !PT ;  /* 0x0000005457297209 */ /* 0x000fe20007810000 */
[--C-:B------:R-:W-:Y:S01]  /*38c0*/  FFMA.FTZ R84, R85, UR20, -R37.reuse ;  /* 0x0000001455547c23 */ /* 0x100fe20008010825 */
[----:B------:R-:W-:-:S02]  /*38d0*/  FFMA.FTZ R85, R112, UR20, -R37 ;  /* 0x0000001470557c23 */ /* 0x000fc40008010825 */
[----:B------:R-:W-:Y:S02]  /*38e0*/  FMNMX.FTZ R92, R90, R41, !PT ;  /* 0x000000295a5c7209 */ /* 0x000fe40007810000 */
[----:B------:R-:W-:Y:S02]  /*38f0*/  MUFU.EX2 R38, R38 ;  /* 0x0000002600267308 */ /* 0x000fe40000000800 */
[----:B------:R-:W-:-:S04]  /*3900*/  FMNMX.FTZ R41, R91, R92, !PT ;  /* 0x0000005c5b297209 */ /* 0x000fc80007810000 */
[----:B------:R-:W-:Y:S02]  /*3910*/  FMNMX.FTZ R88, R62, R41, !PT ;  /* 0x000000293e587209 */ /* 0x000fe40007810000 */
[----:B------:R2:W-:Y:S02]  /*3920*/  MUFU.EX2 R41, R51 ;  /* 0x0000003300297308 */ /* 0x0005e40000000800 */
[----:B-1----:R-:W-:Y:S01]  /*3930*/  FMNMX.FTZ R43, R63, R88, !PT ;  /* 0x000000583f2b7209 */ /* 0x002fe20007810000 */
[--C-:B------:R-:W-:Y:S01]  /*3940*/  FFMA.FTZ R88, R89, UR20, -R37.reuse ;  /* 0x0000001459587c23 */ /* 0x100fe20008010825 */
[----:B------:R-:W-:-:S02]  /*3950*/  FFMA.FTZ R89, R110, UR20, -R37 ;  /* 0x000000146e597c23 */ /* 0x000fc40008010825 */
[----:B------:R-:W-:Y:S02]  /*3960*/  FMNMX.FTZ R92, R66, R43, !PT ;  /* 0x0000002b425c7209 */ /* 0x000fe40007810000 */
[----:B------:R-:W-:Y:S02]  /*3970*/  MUFU.EX2 R9, R9 ;  /* 0x0000000900097308 */ /* 0x000fe40000000800 */
[----:B------:R-:W-:-:S04]  /*3980*/  FMNMX.FTZ R43, R67, R92, !PT ;  /* 0x0000005c432b7209 */ /* 0x000fc80007810000 */
[----:B------:R-:W-:Y:S02]  /*3990*/  FMNMX.FTZ R60, R70, R43, !PT ;  /* 0x0000002b463c7209 */ /* 0x000fe40007810000 */
[----:B------:R-:W-:Y:S02]  /*39a0*/  MUFU.EX2 R43, R53 ;  /* 0x00000035002b7308 */ /* 0x000fe40000000800 */
[----:B0-----:R-:W-:Y:S01]  /*39b0*/  FMNMX.FTZ R45, R71, R60, !PT ;  /* 0x0000003c472d7209 */ /* 0x001fe20007810000 */
[--C-:B------:R-:W-:Y:S01]  /*39c0*/  FFMA.FTZ R60, R61, UR20, -R37.reuse ;  /* 0x000000143d3c7c23 */ /* 0x100fe20008010825 */
[----:B------:R-:W-:-:S02]  /*39d0*/  FFMA.FTZ R61, R64, UR20, -R37 ;  /* 0x00000014403d7c23 */ /* 0x000fc40008010825 */
[----:B------:R-:W-:Y:S02]  /*39e0*/  FMNMX.FTZ R92, R74, R45, !PT ;  /* 0x0000002d4a5c7209 */ /* 0x000fe40007810000 */
[----:B------:R-:W0:Y:S02]  /*39f0*/  MUFU.EX2 R42, R42 ;  /* 0x0000002a002a7308 */ /* 0x000e240000000800 */
[----:B------:R-:W-:-:S04]  /*3a00*/  FMNMX.FTZ R45, R75, R92, !PT ;  /* 0x0000005c4b2d7209 */ /* 0x000fc80007810000 */
[----:B------:R-:W-:Y:S02]  /*3a10*/  FMNMX.FTZ R64, R46, R45, !PT ;  /* 0x0000002d2e407209 */ /* 0x000fe40007810000 */
[----:B------:R-:W-:Y:S02]  /*3a20*/  MUFU.EX2 R45, R61 ;  /* 0x0000003d002d7308 */ /* 0x000fe40000000800 */
[----:B------:R-:W-:-:S04]  /*3a30*/  FMNMX.FTZ R64, R47, R64, !PT ;  /* 0x000000402f407209 */ /* 0x000fc80007810000 */
[----:B--2---:R-:W-:Y:S02]  /*3a40*/  FMNMX.FTZ R51, R49, R64, !PT ;  /* 0x0000004031337209 */ /* 0x004fe40007810000 */
[----:B------:R1:W2:Y:S01]  /*3a50*/  MUFU.EX2 R64, R65 ;  /* 0x0000004100407308 */ /* 0x0002a20000000800 */
[----:B0-----:R-:W-:Y:S02]  /*3a60*/  F2FP.SATFINITE.E4M3.F32.PACK_AB_MERGE_C R152, R42, R9, RZ ;  /* 0x000000092a98723e */ /* 0x001fe400048070ff */
[----:B------:R-:W-:Y:S02]  /*3a70*/  FMNMX.FTZ R51, R28, R51, !PT ;  /* 0x000000331c337209 */ /* 0x000fe40007810000 */
[----:B------:R-:W-:Y:S02]  /*3a80*/  F2FP.SATFINITE.E4M3.F32.PACK_AB_MERGE_C R152, R38, R35, R152 ;  /* 0x000000232698723e */ /* 0x000fe40004807098 */
[----:B------:R-:W-:Y:S01]  /*3a90*/  FMNMX.FTZ R68, R10, R51, !PT ;  /* 0x000000330a447209 */ /* 0x000fe20007810000 */
[----:B------:R-:W-:Y:S01]  /*3aa0*/  MUFU.EX2 R11, R11 ;  /* 0x0000000b000b7308 */ /* 0x000fe20000000800 */
[----:B-1----:R-:W-:-:S01]  /*3ab0*/  FFMA.FTZ R65, R44, UR20, -R37 ;  /* 0x000000142c417c23 */ /* 0x002fc20008010825 */
[----:B------:R-:W-:-:S02]  /*3ac0*/  FSEL R44, R97, -INF , P3 ;  /* 0xff800000612c7808 */ /* 0x000fc40001800000 */
[----:B------:R-:W-:Y:S01]  /*3ad0*/  FMNMX.FTZ R53, R29, R68, !PT ;  /* 0x000000441d357209 */ /* 0x000fe20007810000 */
[--C-:B------:R-:W-:Y:S01]  /*3ae0*/  FFMA.FTZ R68, R69, UR20, -R37.reuse ;  /* 0x0000001445447c23 */ /* 0x100fe20008010825 */
[----:B------:R-:W-:-:S02]  /*3af0*/  FFMA.FTZ R69, R72, UR20, -R37 ;  /* 0x0000001448457c23 */ /* 0x000fc40008010825 */
[----:B------:R-:W-:Y:S01]  /*3b00*/  FMNMX.FTZ R53, R30, R53, !PT ;  /* 0x000000351e357209 */ /* 0x000fe20007810000 */
[----:B------:R0:W-:Y:S01]  /*3b10*/  MUFU.EX2 R51, R77 ;  /* 0x0000004d00337308 */ /* 0x0001e20000000800 */
[----:B--2---:R-:W-:Y:S02]  /*3b20*/  F2FP.SATFINITE.E4M3.F32.PACK_AB_MERGE_C R136, R64, R45, RZ ;  /* 0x0000002d4088723e */ /* 0x004fe400048070ff */
[----:B------:R-:W-:-:S04]  /*3b30*/  FMNMX.FTZ R53, R36, R53, !PT ;  /* 0x0000003524357209 */ /* 0x000fc80007810000 */
[----:B------:R-:W-:Y:S01]  /*3b40*/  FMNMX.FTZ R72, R32, R53, !PT ;  /* 0x0000003520487209 */ /* 0x000fe20007810000 */
[----:B------:R-:W-:Y:S01]  /*3b50*/  MUFU.EX2 R50, R50 ;  /* 0x0000003200327308 */ /* 0x000fe20000000800 */
[----:B0-----:R-:W-:-:S01]  /*3b60*/  FFMA.FTZ R77, R98, UR20, -R37 ;  /* 0x00000014624d7c23 */ /* 0x001fc20008010825 */
[--C-:B------:R-:W-:Y:S01]  /*3b70*/  FFMA.FTZ R98, R106, UR20, -R37.reuse ;  /* 0x000000146a627c23 */ /* 0x100fe20008010825 */
[----:B------:R-:W-:Y:S01]  /*3b80*/  FMNMX.FTZ R61, R33, R72, !PT ;  /* 0x00000048213d7209 */ /* 0x000fe20007810000 */
[--C-:B------:R-:W-:Y:S01]  /*3b90*/  FFMA.FTZ R72, R73, UR20, -R37.reuse ;  /* 0x0000001449487c23 */ /* 0x100fe20008010825 */
[----:B------:R-:W-:-:S01]  /*3ba0*/  FFMA.FTZ R73, R58, UR20, -R37 ;  /* 0x000000143a497c23 */ /* 0x000fc20008010825 */
[--C-:B------:R-:W-:Y:S01]  /*3bb0*/  FFMA.FTZ R58, R96, UR20, -R37.reuse ;  /* 0x00000014603a7c23 */ /* 0x100fe20008010825 */
[----:B------:R-:W-:Y:S01]  /*3bc0*/  FMNMX.FTZ R92, R34, R61, !PT ;  /* 0x0000003d225c7209 */ /* 0x000fe20007810000 */
[----:B------:R0:W-:Y:S01]  /*3bd0*/  MUFU.EX2 R53, R69 ;  /* 0x0000004500357308 */ /* 0x0001e20000000800 */
[----:B------:R-:W-:Y:S01]  /*3be0*/  FSEL R61, R59, -INF , P4 ;  /* 0xff8000003b3d7808 */ /* 0x000fe20002000000 */
[----:B------:R-:W-:Y:S01]  /*3bf0*/  FFMA.FTZ R96, R104, UR20, -R37 ;  /* 0x0000001468607c23 */ /* 0x000fe20008010825 */
[----:B------:R-:W-:-:S04]  /*3c00*/  FMNMX.FTZ R92, R55, R92, !PT ;  /* 0x0000005c375c7209 */ /* 0x000fc80007810000 */
[----:B------:R-:W-:Y:S01]  /*3c10*/  FMNMX.FTZ R92, R57, R92, !PT ;  /* 0x0000005c395c7209 */ /* 0x000fe20007810000 */
[----:B------:R-:W-:Y:S01]  /*3c20*/  MUFU.EX2 R13, R13 ;  /* 0x0000000d000d7308 */ /* 0x000fe20000000800 */
[----:B0-----:R-:W-:Y:S02]  /*3c30*/  FSEL R69, R95, -INF , P2 ;  /* 0xff8000005f457808 */ /* 0x001fe40001000000 */
[----:B------:R-:W-:Y:S01]  /*3c40*/  FMNMX.FTZ R59, R61, R92, !PT ;  /* 0x0000005c3d3b7209 */ /* 0x000fe20007810000 */
[----:B------:R-:W-:-:S01]  /*3c50*/  FFMA.FTZ R92, R94, UR20, -R37 ;  /* 0x000000145e5c7c23 */ /* 0x000fc20008010825 */
[----:B------:R-:W-:Y:S02]  /*3c60*/  FFMA.FTZ R37, R40, UR20, -R37 ;  /* 0x0000001428257c23 */ /* 0x000fe40008010825 */
[----:B------:R-:W-:Y:S01]  /*3c70*/  FMNMX.FTZ R94, R44, R59, !PT ;  /* 0x0000003b2c5e7209 */ /* 0x000fe20007810000 */
[----:B------:R-:W0:Y:S03]  /*3c80*/  MUFU.EX2 R26, R26 ;  /* 0x0000001a001a7308 */ /* 0x000e260000000800 */
[----:B------:R-:W-:-:S05]  /*3c90*/  FMNMX.FTZ R94, R69, R94, !PT ;  /* 0x0000005e455e7209 */ /* 0x000fca0007810000 */
[----:B------:R-:W1:Y:S01]  /*3ca0*/  SHFL.BFLY PT, R59, R94, 0x2, 0x1f ;  /* 0x0c401f005e3b7f89 */ /* 0x000e6200000e0000 */
[----:B------:R-:W2:Y:S08]  /*3cb0*/  MUFU.EX2 R80, R80 ;  /* 0x0000005000507308 */ /* 0x000eb00000000800 */
[----:B------:R-:W-:Y:S01]  /*3cc0*/  MUFU.EX2 R84, R84 ;  /* 0x0000005400547308 */ /* 0x000fe20000000800 */
[----:B0-----:R-:W-:-:S04]  /*3cd0*/  F2FP.SATFINITE.E4M3.F32.PACK_AB_MERGE_C R154, R26, R13, RZ ;  /* 0x0000000d1a9a723e */ /* 0x001fc800048070ff */
[----:B------:R-:W-:-:S03]  /*3ce0*/  F2FP.SATFINITE.E4M3.F32.PACK_AB_MERGE_C R154, R50, R11, R154 ;  /* 0x0000000b329a723e */ /* 0x000fc6000480709a */
[----:B------:R-:W0:Y:S01]  /*3cf0*/  MUFU.EX2 R88, R88 ;  /* 0x0000005800587308 */ /* 0x000e220000000800 */
[----:B--2---:R-:W-:-:S04]  /*3d00*/  F2FP.SATFINITE.E4M3.F32.PACK_AB_MERGE_C R148, R80, R21, RZ ;  /* 0x000000155094723e */ /* 0x004fc800048070ff */
[----:B------:R-:W-:Y:S02]  /*3d10*/  F2FP.SATFINITE.E4M3.F32.PACK_AB_MERGE_C R148, R76, R15, R148 ;  /* 0x0000000f4c94723e */ /* 0x000fe40004807094 */
[----:B-1----:R-:W-:Y:S01]  /*3d20*/  FMNMX.FTZ R95, R94, R59, !PT ;  /* 0x0000003b5e5f7209 */ /* 0x002fe20007810000 */
[----:B------:R-:W1:Y:S04]  /*3d30*/  MUFU.EX2 R60, R60 ;  /* 0x0000003c003c7308 */ /* 0x000e680000000800 */
[----:B------:R-:W2:Y:S04]  /*3d40*/  SHFL.BFLY PT, R100, R95, 0x1, 0x1f ;  /* 0x0c201f005f647f89 */ /* 0x000ea800000e0000 */
[----:B------:R-:W-:Y:S01]  /*3d50*/  MUFU.EX2 R68, R68 ;  /* 0x0000004400447308 */ /* 0x000fe20000000800 */
[----:B0-----:R-:W-:-:S04]  /*3d60*/  F2FP.SATFINITE.E4M3.F32.PACK_AB_MERGE_C R150, R88, R41, RZ ;  /* 0x000000295896723e */ /* 0x001fc800048070ff */
[----:B------:R-:W-:-:S03]  /*3d70*/  F2FP.SATFINITE.E4M3.F32.PACK_AB_MERGE_C R150, R84, R39, R150 ;  /* 0x000000275496723e */ /* 0x000fc60004807096 */
[----:B------:R-:W0:Y:S01]  /*3d80*/  MUFU.EX2 R72, R72 ;  /* 0x0000004800487308 */ /* 0x000e220000000800 */
[----:B-1----:R-:W-:-:S07]  /*3d90*/  F2FP.SATFINITE.E4M3.F32.PACK_AB_MERGE_C R136, R60, R43, R136 ;  /* 0x0000002b3c88723e */ /* 0x002fce0004807088 */
[----:B------:R-:W-:Y:S01]  /*3da0*/  MUFU.EX2 R65, R65 ;  /* 0x0000004100417308 */ /* 0x000fe20000000800 */
[----:B--2---:R-:W-:Y:S01]  /*3db0*/  FMNMX.FTZ R59, R95, R100, !PT ;  /* 0x000000645f3b7209 */ /* 0x004fe20007810000 */
[----:B------:R-:W-:-:S03]  /*3dc0*/  IMAD.U32 R100, RZ, RZ, UR20 ;  /* 0x00000014ff647e24 */ /* 0x000fc6000f8e00ff */
[C---:B------:R-:W-:Y:S01]  /*3dd0*/  FSETP.NEU.FTZ.AND P2, PT, R59.reuse, -INF , PT ;  /* 0xff8000003b00780b */ /* 0x040fe20003f5d000 */
[----:B------:R-:W-:-:S02]  /*3de0*/  FFMA.FTZ R97, R59, R100, -8 ;  /* 0xc10000003b617423 */ /* 0x000fc40000010064 */
[----:B------:R-:W-:Y:S01]  /*3df0*/  MUFU.EX2 R92, R92 ;  /* 0x0000005c005c7308 */ /* 0x000fe20000000800 */
[----:B0-----:R-:W-:Y:S02]  /*3e00*/  F2FP.SATFINITE.E4M3.F32.PACK_AB_MERGE_C R138, R72, R53, RZ ;  /* 0x00000035488a723e */ /* 0x001fe400048070ff */
[----:B------:R-:W-:Y:S02]  /*3e10*/  FSEL R97, R97, RZ, P2 ;  /* 0x000000ff61617208 */ /* 0x000fe40001000000 */
[----:B------:R-:W-:-:S03]  /*3e20*/  F2FP.SATFINITE.E4M3.F32.PACK_AB_MERGE_C R138, R68, R51, R138 ;  /* 0x00000033448a723e */ /* 0x000fc6000480708a */
        /* <DEDUP_REMOVED lines=20> */
[----:B------:R-:W-:Y:S01]  /*3f70*/  FADD.FTZ R74, R35, R38 ;  /* 0x00000026234a7221 */ /* 0x000fe20000010000 */
[----:B------:R-:W-:-:S01]  /*3f80*/  FFMA.FTZ R93, R93, UR20, -R97 ;  /* 0x000000145d5d7c23 */ /* 0x000fc20008010861 */
[--C-:B------:R-:W-:Y:S01]  /*3f90*/  FFMA.FTZ R14, R78, UR20, -R97.reuse ;  /* 0x000000144e0e7c23 */ /* 0x100fe20008010861 */
[----:B------:R-:W-:-:S01]  /*3fa0*/  FFMA.FTZ R78, R82, UR20, -R97 ;  /* 0x00000014524e7c23 */ /* 0x000fc20008010861 */
[----:B------:R-:W1:Y:S01]  /*3fb0*/  MUFU.EX2 R40, R40 ;  /* 0x0000002800287308 */ /* 0x000e620000000800 */
[----:B------:R-:W-:-:S01]  /*3fc0*/  FFMA.FTZ R82, R90, UR20, -R97 ;  /* 0x000000145a527c23 */ /* 0x000fc20008010861 */
[----:B------:R-:W-:Y:S01]  /*3fd0*/  FADD.FTZ R101, R9, R74 ;  /* 0x0000004a09657221 */ /* 0x000fe20000010000 */
[----:B------:R-:W-:-:S01]  /*3fe0*/  FFMA.FTZ R74, R46, UR20, -R97 ;  /* 0x000000142e4a7c23 */ /* 0x000fc20008010861 */
[----:B------:R-:W-:Y:S01]  /*3ff0*/  FFMA.FTZ R83, R83, UR20, -R97 ;  /* 0x0000001453537c23 */ /* 0x000fe20008010861 */
[----:B------:R-:W-:-:S02]  /*4000*/  @!P1 VIADD R46, R6, 0x13240 ;  /* 0x00013240062e9836 */ /* 0x000fc40000000000 */
[----:B------:R-:W-:Y:S01]  /*4010*/  FADD.FTZ R100, R42, R101 ;  /* 0x000000652a647221 */ /* 0x000fe20000010000 */
[----:B------:R-:W-:-:S01]  /*4020*/  FFMA.FTZ R62, R62, UR20, -R97 ;  /* 0x000000143e3e7c23 */ /* 0x000fc20008010861 */
[----:B------:R-:W2:Y:S01]  /*4030*/  MUFU.EX2 R99, R99 ;  /* 0x0000006300637308 */ /* 0x000ea20000000800 */
[----:B0-----:R-:W-:-:S01]  /*4040*/  FADD.FTZ R75, R8, R7 ;  /* 0x00000007084b7221 */ /* 0x001fc20000010000 */
[----:B------:R-:W-:Y:S01]  /*4050*/  FADD.FTZ R101, R11, R100 ;  /* 0x000000640b657221 */ /* 0x000fe20000010000 */
[----:B------:R-:W-:Y:S01]  /*4060*/  @!P1 PRMT R46, RZ, 0x654, R46 ;  /* 0x00000654ff2e9816 */ /* 0x000fe2000000002e */
[--C-:B------:R-:W-:Y:S01]  /*4070*/  FFMA.FTZ R49, R49, UR20, -R97.reuse ;  /* 0x0000001431317c23 */ /* 0x100fe20008010861 */
[----:B------:R-:W-:-:S01]  /*4080*/  FFMA.FTZ R63, R63, UR20, -R97 ;  /* 0x000000143f3f7c23 */ /* 0x000fc20008010861 */
[----:B------:R-:W-:Y:S01]  /*4090*/  FADD.FTZ R100, R50, R101 ;  /* 0x0000006532647221 */ /* 0x000fe20000010000 */
[----:B------:R0:W-:Y:S01]  /*40a0*/  @!P1 SYNCS.ARRIVE.TRANS64.RED.A1T0 RZ, [R46+URZ], RZ ;  /* 0x000000ff2eff99a7 */ /* 0x0001e2000810043f */
[----:B------:R-:W3:Y:S01]  /*40b0*/  MUFU.EX2 R12, R12 ;  /* 0x0000000c000c7308 */ /* 0x000ee20000000800 */
[----:B-1----:R-:W-:-:S01]  /*40c0*/  FADD.FTZ R90, R40, R75 ;  /* 0x0000004b285a7221 */ /* 0x002fc20000010000 */
[----:B------:R-:W-:Y:S01]  /*40d0*/  FADD.FTZ R101, R13, R100 ;  /* 0x000000640d657221 */ /* 0x000fe20000010000 */
[----:B------:R-:W-:-:S01]  /*40e0*/  FFMA.FTZ R47, R47, UR20, -R97 ;  /* 0x000000142f2f7c23 */ /* 0x000fc20008010861 */
[--C-:B------:R-:W-:Y:S01]  /*40f0*/  FFMA.FTZ R36, R36, UR20, -R97.reuse ;  /* 0x0000001424247c23 */ /* 0x100fe20008010861 */
[----:B------:R-:W-:-:S01]  /*4100*/  FFMA.FTZ R32, R32, UR20, -R97 ;  /* 0x0000001420207c23 */ /* 0x000fc20008010861 */
[--C-:B------:R-:W-:Y:S01]  /*4110*/  FFMA.FTZ R34, R34, UR20, -R97.reuse ;  /* 0x0000001422227c23 */ /* 0x100fe20008010861 */
[----:B0-----:R-:W-:-:S01]  /*4120*/  FFMA.FTZ R46, R28, UR20, -R97 ;  /* 0x000000141c2e7c23 */ /* 0x001fc20008010861 */
[----:B------:R-:W0:Y:S01]  /*4130*/  MUFU.EX2 R95, R95 ;  /* 0x0000005f005f7308 */ /* 0x000e220000000800 */
[----:B--2---:R-:W-:-:S01]  /*4140*/  FADD.FTZ R75, R99, R90 ;  /* 0x0000005a634b7221 */ /* 0x004fc20000010000 */
[--C-:B------:R-:W-:Y:S01]  /*4150*/  FFMA.FTZ R28, R10, UR20, -R97.reuse ;  /* 0x000000140a1c7c23 */ /* 0x100fe20008010861 */
[----:B------:R-:W-:-:S01]  /*4160*/  FFMA.FTZ R55, R55, UR20, -R97 ;  /* 0x0000001437377c23 */ /* 0x000fc20008010861 */
[--C-:B------:R-:W-:Y:S01]  /*4170*/  FFMA.FTZ R57, R57, UR20, -R97.reuse ;  /* 0x0000001439397c23 */ /* 0x100fe20008010861 */
[----:B------:R-:W-:-:S01]  /*4180*/  FFMA.FTZ R61, R61, UR20, -R97 ;  /* 0x000000143d3d7c23 */ /* 0x000fc20008010861 */
[--C-:B------:R-:W-:Y:S01]  /*4190*/  FFMA.FTZ R44, R44, UR20, -R97.reuse ;  /* 0x000000142c2c7c23 */ /* 0x100fe20008010861 */
[----:B------:R-:W-:-:S01]  /*41a0*/  FFMA.FTZ R69, R69, UR20, -R97 ;  /* 0x0000001445457c23 */ /* 0x000fc20008010861 */
[----:B------:R-:W1:Y:S01]  /*41b0*/  MUFU.EX2 R24, R24 ;  /* 0x0000001800187308 */ /* 0x000e620000000800 */
[----:B---3--:R-:W-:-:S01]  /*41c0*/  FADD.FTZ R90, R12, R75 ;  /* 0x0000004b0c5a7221 */ /* 0x008fc20000010000 */
[----:B------:R-:W-:Y:S01]  /*41d0*/  F2FP.SATFINITE.E4M3.F32.PACK_AB_MERGE_C R40, R99, R40, RZ ;  /* 0x000000286328723e */ /* 0x000fe200048070ff */
[--C-:B------:R-:W-:Y:S01]  /*41e0*/  IMAD.MOV.U32 R35, RZ, RZ, R25.reuse ;  /* 0x000000ffff237224 */ /* 0x100fe200078e0019 */
[----:B------:R-:W-:Y:S01]  /*41f0*/  PLOP3.LUT P1, PT, PT, PT, UP0, 0x80, 0x0 ;  /* 0x000000000000781c */ /* 0x000fe20003f2f008 */
[--C-:B------:R-:W-:Y:S01]  /*4200*/  IMAD.MOV.U32 R38, RZ, RZ, R25.reuse ;  /* 0x000000ffff267224 */ /* 0x100fe200078e0019 */
[----:B------:R-:W-:Y:S01]  /*4210*/  F2FP.SATFINITE.E4M3.F32.PACK_AB_MERGE_C R153, R7, R8, R40 ;  /* 0x000000080799723e */ /* 0x000fe20004807028 */
[----:B------:R-:W-:Y:S01]  /*4220*/  IMAD.MOV.U32 R40, RZ, RZ, R25 ;  /* 0x000000ffff287224 */ /* 0x000fe200078e0019 */
[----:B------:R-:W2:Y:S01]  /*4230*/  MUFU.EX2 R93, R93 ;  /* 0x0000005d005d7308 */ /* 0x000ea20000000800 */
[----:B0-----:R-:W-:-:S01]  /*4240*/  FADD.FTZ R75, R95, R90 ;  /* 0x0000005a5f4b7221 */ /* 0x001fc20000010000 */
[----:B------:R-:W-:Y:S01]  /*4250*/  FADD.FTZ R90, R26, R101 ;  /* 0x000000651a5a7221 */ /* 0x000fe20000010000 */
[----:B------:R-:W-:-:S03]  /*4260*/  IMAD.MOV.U32 R50, RZ, RZ, R25 ;  /* 0x000000ffff327224 */ /* 0x000fc600078e0019 */
[----:B------:R-:W-:Y:S02]  /*4270*/  FADD.FTZ R101, R15, R90 ;  /* 0x0000005a0f657221 */ /* 0x000fe40000010000 */
[----:B------:R-:W0:Y:S08]  /*4280*/  MUFU.EX2 R14, R14 ;  /* 0x0000000e000e7308 */ /* 0x000e300000000800 */
[----:B------:R-:W3:Y:S08]  /*4290*/  MUFU.EX2 R27, R27 ;  /* 0x0000001b001b7308 */ /* 0x000ef00000000800 */
[----:B------:R-:W4:Y:S08]  /*42a0*/  MUFU.EX2 R78, R78 ;  /* 0x0000004e004e7308 */ /* 0x000f300000000800 */
[----:B------:R1:W-:Y:S08]  /*42b0*/  MUFU.EX2 R6, R74 ;  /* 0x0000004a00067308 */ /* 0x0003f00000000800 */
[----:B------:R-:W5:Y:S01]  /*42c0*/  MUFU.EX2 R83, R83 ;  /* 0x0000005300537308 */ /* 0x000f620000000800 */
[----:B-1----:R-:W-:-:S01]  /*42d0*/  FADD.FTZ R74, R24, R75 ;  /* 0x0000004b184a7221 */ /* 0x002fc20000010000 */
[----:B--2---:R-:W-:-:S03]  /*42e0*/  F2FP.SATFINITE.E4M3.F32.PACK_AB_MERGE_C R24, R93, R24, RZ ;  /* 0x000000185d18723e */ /* 0x004fc600048070ff */
[----:B------:R-:W-:Y:S01]  /*42f0*/  FADD.FTZ R75, R93, R74 ;  /* 0x0000004a5d4b7221 */ /* 0x000fe20000010000 */
[----:B------:R-:W-:-:S01]  /*4300*/  FFMA.FTZ R74, R29, UR20, -R97 ;  /* 0x000000141d4a7c23 */ /* 0x000fc20008010861 */
[----:B------:R-:W-:Y:S01]  /*4310*/  F2FP.SATFINITE.E4M3.F32.PACK_AB_MERGE_C R155, R95, R12, R24 ;  /* 0x0000000c5f9b723e */ /* 0x000fe20004807018 */
[----:B------:R-:W1:Y:S01]  /*4320*/  MUFU.EX2 R20, R20 ;  /* 0x0000001400147308 */ /* 0x000e620000000800 */
[----:B0-----:R-:W-:-:S01]  /*4330*/  FADD.FTZ R90, R14, R75 ;  /* 0x0000004b0e5a7221 */ /* 0x001fc20000010000 */
[----:B------:R-:W-:Y:S01]  /*4340*/  FFMA.FTZ R75, R30, UR20, -R97 ;  /* 0x000000141e4b7c23 */ /* 0x000fe20008010861 */
[----:B------:R-:W-:-:S01]  /*4350*/  FADD.FTZ R30, R76, R101 ;  /* 0x000000654c1e7221 */ /* 0x000fc20000010000 */
[----:B------:R-:W-:Y:S02]  /*4360*/  IMAD.MOV.U32 R24, RZ, RZ, R25 ;  /* 0x000000ffff187224 */ /* 0x000fe400078e0019 */
[----:B---3--:R-:W-:-:S01]  /*4370*/  FADD.FTZ R101, R27, R90 ;  /* 0x0000005a1b657221 */ /* 0x008fc20000010000 */
[----:B------:R-:W-:Y:S01]  /*4380*/  FADD.FTZ R103, R21, R30 ;  /* 0x0000001e15677221 */ /* 0x000fe20000010000 */
[----:B------:R-:W0:Y:S02]  /*4390*/  MUFU.EX2 R79, R79 ;  /* 0x0000004f004f7308 */ /* 0x000e240000000800 */
[----:B----4-:R-:W-:-:S01]  /*43a0*/  FADD.FTZ R90, R78, R101 ;  /* 0x000000654e5a7221 */ /* 0x010fc20000010000 */
[----:B------:R-:W-:Y:S01]  /*43b0*/  FFMA.FTZ R30, R33, UR20, -R97 ;  /* 0x00000014211e7c23 */ /* 0x000fe20008010861 */
[----:B------:R-:W-:-:S01]  /*43c0*/  FADD.FTZ R100, R80, R103 ;  /* 0x0000006750647221 */ /* 0x000fc20000010000 */
[C---:B-----5:R-:W-:Y:S01]  /*43d0*/  F2FP.SATFINITE.E4M3.F32.PACK_AB_MERGE_C R78, R83.reuse, R78, RZ ;  /* 0x0000004e534e723e */ /* 0x060fe200048070ff */
[----:B------:R-:W-:-:S02]  /*43e0*/  FADD.FTZ R33, R83, R90 ;  /* 0x0000005a53217221 */ /* 0x000fc40000010000 */
[----:B------:R-:W2:Y:S01]  /*43f0*/  MUFU.EX2 R82, R82 ;  /* 0x0000005200527308 */ /* 0x000ea20000000800 */
[----:B------:R-:W-:Y:S01]  /*4400*/  F2FP.SATFINITE.E4M3.F32.PACK_AB_MERGE_C R149, R27, R14, R78 ;  /* 0x0000000e1b95723e */ /* 0x000fe2000480704e */
[----:B------:R-:W-:-:S06]  /*4410*/  IMAD.MOV.U32 R27, RZ, RZ, R25 ;  /* 0x000000ffff1b7224 */ /* 0x000fcc00078e0019 */
[----:B------:R-:W-:Y:S08]  /*4420*/  MUFU.EX2 R87, R87 ;  /* 0x0000005700577308 */ /* 0x000ff00000000800 */
[----:B------:R3:W-:Y:S08]  /*4430*/  MUFU.EX2 R10, R49 ;  /* 0x00000031000a7308 */ /* 0x0007f00000000800 */
[----:B------:R-:W-:Y:S01]  /*4440*/  MUFU.EX2 R62, R62 ;  /* 0x0000003e003e7308 */ /* 0x000fe20000000800 */
[----:B---3--:R-:W-:-:S01]  /*4450*/  FADD.FTZ R49, R39, R100 ;  /* 0x0000006427317221 */ /* 0x008fc20000010000 */
[----:B------:R-:W-:-:S03]  /*4460*/  IMAD.MOV.U32 R39, RZ, RZ, R25 ;  /* 0x000000ffff277224 */ /* 0x000fc600078e0019 */
[----:B------:R-:W-:-:S03]  /*4470*/  FADD.FTZ R90, R84, R49 ;  /* 0x00000031545a7221 */ /* 0x000fc60000010000 */
[----:B------:R1:W3:Y:S01]  /*4480*/  MUFU.EX2 R29, R46 ;  /* 0x0000002e001d7308 */ /* 0x0002e20000000800 */
[----:B------:R-:W-:-:S04]  /*4490*/  FADD.FTZ R101, R41, R90 ;  /* 0x0000005a29657221 */ /* 0x000fc80000010000 */
[----:B------:R-:W-:-:S03]  /*44a0*/  FADD.FTZ R90, R88, R101 ;  /* 0x00000065585a7221 */ /* 0x000fc60000010000 */
[----:B------:R-:W4:Y:S01]  /*44b0*/  MUFU.EX2 R63, R63 ;  /* 0x0000003f003f7308 */ /* 0x000f220000000800 */
[----:B-1----:R-:W-:-:S01]  /*44c0*/  FADD.FTZ R46, R20, R33 ;  /* 0x00000021142e7221 */ /* 0x002fc20000010000 */
[----:B------:R-:W-:Y:S01]  /*44d0*/  FADD.FTZ R97, R43, R90 ;  /* 0x0000005a2b617221 */ /* 0x000fe20000010000 */
[----:B------:R-:W-:Y:S02]  /*44e0*/  IMAD.MOV.U32 R43, RZ, RZ, R25 ;  /* 0x000000ffff2b7224 */ /* 0x000fe400078e0019 */
[----:B0-----:R-:W-:Y:S01]  /*44f0*/  FADD.FTZ R49, R79, R46 ;  /* 0x0000002e4f317221 */ /* 0x001fe20000010000 */
[----:B------:R-:W-:-:S02]  /*4500*/  FADD.FTZ R42, R60, R97 ;  /* 0x000000613c2a7221 */ /* 0x000fc40000010000 */
[----:B------:R-:W0:Y:S01]  /*4510*/  MUFU.EX2 R86, R86 ;  /* 0x0000005600567308 */ /* 0x000e220000000800 */
[----:B--2---:R-:W-:-:S01]  /*4520*/  FADD.FTZ R46, R82, R49 ;  /* 0x00000031522e7221 */ /* 0x004fc20000010000 */
[----:B------:R-:W-:Y:S01]  /*4530*/  FADD.FTZ R21, R45, R42 ;  /* 0x0000002a2d157221 */ /* 0x000fe20000010000 */
[----:B---3--:R-:W-:Y:S01]  /*4540*/  F2FP.SATFINITE.E4M3.F32.PACK_AB_MERGE_C R15, R29, R10, RZ ;  /* 0x0000000a1d0f723e */ /* 0x008fe200048070ff */
[----:B------:R-:W-:-:S02]  /*4550*/  IMAD.MOV.U32 R45, RZ, RZ, R25 ;  /* 0x000000ffff2d7224 */ /* 0x000fc400078e0019 */
[----:B------:R-:W-:-:S01]  /*4560*/  FADD.FTZ R49, R87, R46 ;  /* 0x0000002e57317221 */ /* 0x000fc20000010000 */
[----:B------:R-:W-:Y:S01]  /*4570*/  FADD.FTZ R64, R64, R21 ;  /* 0x0000001540407221 */ /* 0x000fe20000010000 */
[----:B------:R-:W-:Y:S01]  /*4580*/  F2FP.SATFINITE.E4M3.F32.PACK_AB_MERGE_C R82, R87, R82, RZ ;  /* 0x000000525752723e */ /* 0x000fe200048070ff */
[----:B------:R-:W1:Y:S01]  /*4590*/  MUFU.EX2 R91, R91 ;  /* 0x0000005b005b7308 */ /* 0x000e620000000800 */
[----:B------:R-:W-:-:S01]  /*45a0*/  FADD.FTZ R26, R62, R49 ;  /* 0x000000313e1a7221 */ /* 0x000fc20000010000 */
[----:B------:R-:W-:Y:S01]  /*45b0*/  FADD.FTZ R41, R51, R64 ;  /* 0x0000004033297221 */ /* 0x000fe20000010000 */
[----:B------:R-:W-:Y:S01]  /*45c0*/  F2FP.SATFINITE.E4M3.F32.PACK_AB_MERGE_C R151, R79, R20, R82 ;  /* 0x000000144f97723e */ /* 0x000fe20004807052 */
[----:B------:R-:W-:Y:S02]  /*45d0*/  IMAD.MOV.U32 R49, RZ, RZ, R25 ;  /* 0x000000ffff317224 */ /* 0x000fe400078e0019 */
[----:B----4-:R-:W-:-:S01]  /*45e0*/  FADD.FTZ R13, R63, R26 ;  /* 0x0000001a3f0d7221 */ /* 0x010fc20000010000 */
[----:B------:R-:W-:Y:S01]  /*45f0*/  MOV R46, R25 ;  /* 0x00000019002e7202 */ /* 0x000fe20000000f00 */
[----:B------:R-:W-:Y:S01]  /*4600*/  IMAD.MOV.U32 R51, RZ, RZ, R25 ;  /* 0x000000ffff337224 */ /* 0x000fe200078e0019 */
[----:B------:R-:W2:Y:S01]  /*4610*/  MUFU.EX2 R66, R66 ;  /* 0x0000004200427308 */ /* 0x000ea20000000800 */
[----:B0-----:R-:W-:-:S07]  /*4620*/  FADD.FTZ R42, R86, R13 ;  /* 0x0000000d562a7221 */ /* 0x001fce0000010000 */
[----:B------:R-:W0:Y:S01]  /*4630*/  MUFU.EX2 R67, R67 ;  /* 0x0000004300437308 */ /* 0x000e220000000800 */
[----:B-1----:R-:W-:-:S01]  /*4640*/  FADD.FTZ R21, R91, R42 ;  /* 0x0000002a5b157221 */ /* 0x002fc20000010000 */
[----:B------:R-:W-:Y:S01]  /*4650*/  FADD.FTZ R42, R68, R41 ;  /* 0x00000029442a7221 */ /* 0x000fe20000010000 */
[----:B------:R-:W-:-:S03]  /*4660*/  F2FP.SATFINITE.E4M3.F32.PACK_AB_MERGE_C R86, R91, R86, RZ ;  /* 0x000000565b56723e */ /* 0x000fc600048070ff */
[----:B------:R-:W-:Y:S01]  /*4670*/  FADD.FTZ R41, R53, R42 ;  /* 0x0000002a35297221 */ /* 0x000fe20000010000 */
[----:B------:R-:W-:Y:S01]  /*4680*/  F2FP.SATFINITE.E4M3.F32.PACK_AB_MERGE_C R137, R63, R62, R86 ;  /* 0x0000003e3f89723e */ /* 0x000fe20004807056 */
[----:B------:R-:W1:Y:S01]  /*4690*/  MUFU.EX2 R70, R70 ;  /* 0x0000004600467308 */ /* 0x000e620000000800 */
[----:B------:R-:W-:Y:S02]  /*46a0*/  IMAD.MOV.U32 R42, RZ, RZ, R25 ;  /* 0x000000ffff2a7224 */ /* 0x000fe400078e0019 */
[----:B------:R-:W-:Y:S01]  /*46b0*/  FADD.FTZ R72, R72, R41 ;  /* 0x0000002948487221 */ /* 0x000fe20000010000 */
[--C-:B------:R-:W-:Y:S02]  /*46c0*/  IMAD.MOV.U32 R41, RZ, RZ, R25.reuse ;  /* 0x000000ffff297224 */ /* 0x100fe400078e0019 */
[----:B------:R-:W-:Y:S02]  /*46d0*/  IMAD.MOV.U32 R53, RZ, RZ, R25 ;  /* 0x000000ffff357224 */ /* 0x000fe400078e0019 */
[----:B------:R-:W3:Y:S08]  /*46e0*/  MUFU.EX2 R71, R71 ;  /* 0x0000004700477308 */ /* 0x000ef00000000800 */
[----:B------:R2:W-:Y:S08]  /*46f0*/  MUFU.EX2 R26, R36 ;  /* 0x00000024001a7308 */ /* 0x0005f00000000800 */
[----:B------:R-:W4:Y:S01]  /*4700*/  MUFU.EX2 R47, R47 ;  /* 0x0000002f002f7308 */ /* 0x000f220000000800 */
[----:B--2---:R-:W-:-:S04]  /*4710*/  FADD.FTZ R36, R66, R21 ;  /* 0x0000001542247221 */ /* 0x004fc80000010000 */
[----:B0-----:R-:W-:-:S03]  /*4720*/  FADD.FTZ R21, R67, R36 ;  /* 0x0000002443157221 */ /* 0x001fc60000010000 */
[----:B------:R1:W-:Y:S08]  /*4730*/  MUFU.EX2 R13, R32 ;  /* 0x00000020000d7308 */ /* 0x0003f00000000800 */
[----:B------:R-:W0:Y:S01]  /*4740*/  MUFU.EX2 R73, R73 ;  /* 0x0000004900497308 */ /* 0x000e220000000800 */
[----:B-1----:R-:W-:-:S01]  /*4750*/  FADD.FTZ R32, R70, R21 ;  /* 0x0000001546207221 */ /* 0x002fc20000010000 */
[----:B---3--:R-:W-:Y:S01]  /*4760*/  F2FP.SATFINITE.E4M3.F32.PACK_AB_MERGE_C R70, R71, R70, RZ ;  /* 0x000000464746723e */ /* 0x008fe200048070ff */
[----:B------:R-:W-:-:S01]  /*4770*/  FADD.FTZ R21, R65, R72 ;  /* 0x0000004841157221 */ /* 0x000fc20000010000 */
[----:B----4-:R-:W-:Y:S01]  /*4780*/  F2FP.SATFINITE.E4M3.F32.PACK_AB_MERGE_C R141, R47, R6, R15 ;  /* 0x000000062f8d723e */ /* 0x010fe2000480700f */
[----:B------:R-:W-:-:S01]  /*4790*/  FADD.FTZ R71, R71, R32 ;  /* 0x0000002047477221 */ /* 0x000fc20000010000 */
[----:B------:R-:W-:Y:S01]  /*47a0*/  F2FP.SATFINITE.E4M3.F32.PACK_AB_MERGE_C R139, R67, R66, R70 ;  /* 0x00000042438b723e */ /* 0x000fe20004807046 */
[----:B------:R-:W-:-:S01]  /*47b0*/  FADD.FTZ R21, R92, R21 ;  /* 0x000000155c157221 */ /* 0x000fc20000010000 */
[----:B------:R-:W1:Y:S01]  /*47c0*/  MUFU.EX2 R58, R58 ;  /* 0x0000003a003a7308 */ /* 0x000e620000000800 */
[----:B------:R-:W-:-:S04]  /*47d0*/  FADD.FTZ R32, R6, R71 ;  /* 0x0000004706207221 */ /* 0x000fc80000010000 */
[----:B------:R-:W-:Y:S01]  /*47e0*/  FADD.FTZ R11, R47, R32 ;  /* 0x000000202f0b7221 */ /* 0x000fe20000010000 */
[----:B------:R-:W-:-:S01]  /*47f0*/  FADD.FTZ R32, R48, R21 ;  /* 0x0000001530207221 */ /* 0x000fc20000010000 */
[----:B------:R-:W-:Y:S01]  /*4800*/  IMAD.MOV.U32 R47, RZ, RZ, R25 ;  /* 0x000000ffff2f7224 */ /* 0x000fe200078e0019 */
[----:B------:R-:W2:Y:S01]  /*4810*/  MUFU.EX2 R28, R28 ;  /* 0x0000001c001c7308 */ /* 0x000ea20000000800 */
[----:B------:R-:W-:-:S01]  /*4820*/  FADD.FTZ R36, R10, R11 ;  /* 0x0000000b0a247221 */ /* 0x000fc20000010000 */
[C---:B0-----:R-:W-:Y:S01]  /*4830*/  F2FP.SATFINITE.E4M3.F32.PACK_AB_MERGE_C R140, R73.reuse, R48, RZ ;  /* 0x00000030498c723e */ /* 0x041fe200048070ff */
[----:B------:R-:W-:-:S01]  /*4840*/  FADD.FTZ R73, R73, R32 ;  /* 0x0000002049497221 */ /* 0x000fc20000010000 */
[----:B------:R-:W-:Y:S02]  /*4850*/  IMAD.MOV.U32 R48, RZ, RZ, R25 ;  /* 0x000000ffff307224 */ /* 0x000fe400078e0019 */
[----:B------:R-:W-:-:S01]  /*4860*/  FADD.FTZ R29, R29, R36 ;  /* 0x000000241d1d7221 */ /* 0x000fc20000010000 */
[----:B------:R-:W-:Y:S01]  /*4870*/  F2FP.SATFINITE.E4M3.F32.PACK_AB_MERGE_C R140, R92, R65, R140 ;  /* 0x000000415c8c723e */ /* 0x000fe2000480708c */
[----:B------:R-:W0:Y:S01]  /*4880*/  MUFU.EX2 R77, R77 ;  /* 0x0000004d004d7308 */ /* 0x000e220000000800 */
[----:B-1----:R-:W-:-:S07]  /*4890*/  FADD.FTZ R10, R58, R73 ;  /* 0x000000493a0a7221 */ /* 0x002fce0000010000 */
[----:B------:R-:W1:Y:S01]  /*48a0*/  MUFU.EX2 R33, R74 ;  /* 0x0000004a00217308 */ /* 0x000e620000000800 */
[----:B--2---:R-:W-:-:S01]  /*48b0*/  FADD.FTZ R32, R28, R29 ;  /* 0x0000001d1c207221 */ /* 0x004fc20000010000 */
[----:B------:R-:W-:-:S06]  /*48c0*/  IMAD.MOV.U32 R29, RZ, RZ, R25 ;  /* 0x000000ffff1d7224 */ /* 0x000fcc00078e0019 */
[----:B------:R-:W-:Y:S01]  /*48d0*/  MUFU.EX2 R81, R81 ;  /* 0x0000005100517308 */ /* 0x000fe20000000800 */
[----:B0-----:R-:W-:-:S07]  /*48e0*/  FADD.FTZ R36, R77, R10 ;  /* 0x0000000a4d247221 */ /* 0x001fce0000010000 */
[----:B------:R-:W0:Y:S01]  /*48f0*/  MUFU.EX2 R94, R102 ;  /* 0x00000066005e7308 */ /* 0x000e220000000800 */
[----:B-1----:R-:W-:-:S07]  /*4900*/  FADD.FTZ R32, R33, R32 ;  /* 0x0000002021207221 */ /* 0x002fce0000010000 */
[----:B------:R-:W1:Y:S08]  /*4910*/  MUFU.EX2 R9, R75 ;  /* 0x0000004b00097308 */ /* 0x000e700000000800 */
[----:B------:R-:W-:Y:S01]  /*4920*/  MUFU.EX2 R89, R89 ;  /* 0x0000005900597308 */ /* 0x000fe20000000800 */
[----:B0-----:R-:W-:Y:S01]  /*4930*/  F2FP.SATFINITE.E4M3.F32.PACK_AB_MERGE_C R142, R94, R81, RZ ;  /* 0x000000515e8e723e */ /* 0x001fe200048070ff */
[----:B------:R-:W-:Y:S01]  /*4940*/  FADD.FTZ R81, R81, R36 ;  /* 0x0000002451517221 */ /* 0x000fe20000010000 */
[----:B------:R-:W-:-:S02]  /*4950*/  IMAD.MOV.U32 R36, RZ, RZ, R25 ;  /* 0x000000ffff247224 */ /* 0x000fc400078e0019 */
[----:B------:R-:W-:Y:S01]  /*4960*/  F2FP.SATFINITE.E4M3.F32.PACK_AB_MERGE_C R142, R77, R58, R142 ;  /* 0x0000003a4d8e723e */ /* 0x000fe2000480708e */
[----:B------:R-:W-:-:S02]  /*4970*/  FADD.FTZ R94, R94, R81 ;  /* 0x000000515e5e7221 */ /* 0x000fc40000010000 */
[----:B------:R-:W0:Y:S01]  /*4980*/  MUFU.EX2 R98, R98 ;  /* 0x0000006200627308 */ /* 0x000e220000000800 */
[----:B-1----:R-:W-:-:S01]  /*4990*/  FADD.FTZ R11, R9, R32 ;  /* 0x00000020090b7221 */ /* 0x002fc20000010000 */
[C---:B------:R-:W-:Y:S01]  /*49a0*/  F2FP.SATFINITE.E4M3.F32.PACK_AB_MERGE_C R21, R26.reuse, R9, RZ ;  /* 0x000000091a15723e */ /* 0x040fe200048070ff */
[----:B------:R-:W-:Y:S02]  /*49b0*/  IMAD.MOV.U32 R32, RZ, RZ, R25 ;  /* 0x000000ffff207224 */ /* 0x000fe400078e0019 */
[----:B------:R-:W-:Y:S01]  /*49c0*/  FADD.FTZ R26, R26, R11 ;  /* 0x0000000b1a1a7221 */ /* 0x000fe20000010000 */
[----:B------:R-:W-:Y:S01]  /*49d0*/  F2FP.SATFINITE.E4M3.F32.PACK_AB_MERGE_C R143, R33, R28, R21 ;  /* 0x0000001c218f723e */ /* 0x000fe20004807015 */
[----:B------:R-:W-:Y:S01]  /*49e0*/  IMAD.MOV.U32 R28, RZ, RZ, R25 ;  /* 0x000000ffff1c7224 */ /* 0x000fe200078e0019 */
[----:B------:R-:W1:Y:S01]  /*49f0*/  MUFU.EX2 R85, R85 ;  /* 0x0000005500557308 */ /* 0x000e620000000800 */
[----:B------:R-:W-:-:S01]  /*4a00*/  FADD.FTZ R9, R13, R26 ;  /* 0x0000001a0d097221 */ /* 0x000fc20000010000 */
[----:B------:R-:W-:-:S02]  /*4a10*/  IMAD.MOV.U32 R26, RZ, RZ, R25 ;  /* 0x000000ffff1a7224 */ /* 0x000fc400078e0019 */
[----:B------:R-:W-:-:S04]  /*4a20*/  IMAD.MOV.U32 R33, RZ, RZ, R25 ;  /* 0x000000ffff217224 */ /* 0x000fc800078e0019 */
[----:B------:R-:W2:Y:S01]  /*4a30*/  MUFU.EX2 R96, R96 ;  /* 0x0000006000607308 */ /* 0x000ea20000000800 */
[----:B0-----:R-:W-:-:S07]  /*4a40*/  F2FP.SATFINITE.E4M3.F32.PACK_AB_MERGE_C R8, R98, R89, RZ ;  /* 0x000000596208723e */ /* 0x001fce00048070ff */
[----:B------:R-:W0:Y:S01]  /*4a50*/  MUFU.EX2 R30, R30 ;  /* 0x0000001e001e7308 */ /* 0x000e220000000800 */
[----:B-1----:R-:W-:-:S07]  /*4a60*/  FADD.FTZ R7, R85, R94 ;  /* 0x0000005e55077221 */ /* 0x002fce0000010000 */
[----:B------:R-:W1:Y:S01]  /*4a70*/  MUFU.EX2 R34, R34 ;  /* 0x0000002200227308 */ /* 0x000e620000000800 */
[C---:B--2---:R-:W-:Y:S01]  /*4a80*/  F2FP.SATFINITE.E4M3.F32.PACK_AB_MERGE_C R144, R96.reuse, R85, R8 ;  /* 0x000000556090723e */ /* 0x044fe20004807008 */
[----:B------:R-:W-:-:S04]  /*4a90*/  FADD.FTZ R96, R96, R7 ;  /* 0x0000000760607221 */ /* 0x000fc80000010000 */
[----:B------:R-:W-:Y:S02]  /*4aa0*/  FADD.FTZ R89, R89, R96 ;  /* 0x0000006059597221 */ /* 0x000fe40000010000 */
[----:B------:R-:W2:Y:S01]  /*4ab0*/  MUFU.EX2 R55, R55 ;  /* 0x0000003700377308 */ /* 0x000ea20000000800 */
[----:B0-----:R-:W-:-:S01]  /*4ac0*/  FADD.FTZ R9, R30, R9 ;  /* 0x000000091e097221 */ /* 0x001fc20000010000 */
[----:B------:R-:W-:-:S06]  /*4ad0*/  FADD.FTZ R89, R98, R89 ;  /* 0x0000005962597221 */ /* 0x000fcc0000010000 */
[----:B------:R-:W-:Y:S01]  /*4ae0*/  MUFU.EX2 R52, R52 ;  /* 0x0000003400347308 */ /* 0x000fe20000000800 */
[----:B-1----:R-:W-:-:S07]  /*4af0*/  FADD.FTZ R8, R34, R9 ;  /* 0x0000000922087221 */ /* 0x002fce0000010000 */
[----:B------:R-:W0:Y:S01]  /*4b00*/  MUFU.EX2 R37, R37 ;  /* 0x0000002500257308 */ /* 0x000e220000000800 */
[----:B--2---:R-:W-:-:S01]  /*4b10*/  FADD.FTZ R8, R55, R8 ;  /* 0x0000000837087221 */ /* 0x004fc20000010000 */
[----:B------:R-:W-:Y:S01]  /*4b20*/  F2FP.SATFINITE.E4M3.F32.PACK_AB_MERGE_C R34, R55, R34, RZ ;  /* 0x000000223722723e */ /* 0x000fe200048070ff */
[----:B------:R-:W-:-:S03]  /*4b30*/  IMAD.MOV.U32 R55, RZ, RZ, R25 ;  /* 0x000000ffff377224 */ /* 0x000fc600078e0019 */
[----:B------:R-:W-:Y:S01]  /*4b40*/  F2FP.SATFINITE.E4M3.F32.PACK_AB_MERGE_C R145, R30, R13, R34 ;  /* 0x0000000d1e91723e */ /* 0x000fe20004807022 */
[----:B------:R-:W-:Y:S01]  /*4b50*/  IMAD.MOV.U32 R34, RZ, RZ, R25 ;  /* 0x000000ffff227224 */ /* 0x000fe200078e0019 */
[----:B------:R-:W1:Y:S01]  /*4b60*/  MUFU.EX2 R54, R54 ;  /* 0x0000003600367308 */ /* 0x000e620000000800 */
[----:B------:R-:W-:-:S07]  /*4b70*/  MOV R30, R25 ;  /* 0x00000019001e7202 */ /* 0x000fce0000000f00 */
[----:B------:R-:W2:Y:S01]  /*4b80*/  MUFU.EX2 R57, R57 ;  /* 0x0000003900397308 */ /* 0x000ea20000000800 */
[----:B0-----:R-:W-:-:S07]  /*4b90*/  F2FP.SATFINITE.E4M3.F32.PACK_AB_MERGE_C R9, R37, R52, RZ ;  /* 0x000000342509723e */ /* 0x001fce00048070ff */
[----:B------:R-:W0:Y:S01]  /*4ba0*/  MUFU.EX2 R31, R31 ;  /* 0x0000001f001f7308 */ /* 0x000e220000000800 */
[----:B-1----:R-:W-:-:S07]  /*4bb0*/  FADD.FTZ R12, R54, R89 ;  /* 0x00000059360c7221 */ /* 0x002fce0000010000 */
[----:B------:R-:W1:Y:S01]  /*4bc0*/  MUFU.EX2 R10, R61 ;  /* 0x0000003d000a7308 */ /* 0x000e620000000800 */
[----:B--2---:R-:W-:-:S07]  /*4bd0*/  FADD.FTZ R7, R57, R8 ;  /* 0x0000000839077221 */ /* 0x004fce0000010000 */
[----:B------:R-:W-:Y:S01]  /*4be0*/  MUFU.EX2 R44, R44 ;  /* 0x0000002c002c7308 */ /* 0x000fe20000000800 */
[C---:B0-----:R-:W-:Y:S01]  /*4bf0*/  F2FP.SATFINITE.E4M3.F32.PACK_AB_MERGE_C R146, R31.reuse, R54, R9 ;  /* 0x000000361f92723e */ /* 0x041fe20004807009 */
[----:B------:R-:W-:Y:S01]  /*4c00*/  FADD.FTZ R31, R31, R12 ;  /* 0x0000000c1f1f7221 */ /* 0x000fe20000010000 */
[----:B------:R-:W-:-:S03]  /*4c10*/  IMAD.MOV.U32 R54, RZ, RZ, R25 ;  /* 0x000000ffff367224 */ /* 0x000fc600078e0019 */
[----:B------:R-:W-:Y:S01]  /*4c20*/  FADD.FTZ R6, R52, R31 ;  /* 0x0000001f34067221 */ /* 0x000fe20000010000 */
[----:B------:R-:W-:Y:S01]  /*4c30*/  IMAD.MOV.U32 R31, RZ, RZ, R25 ;  /* 0x000000ffff1f7224 */ /* 0x000fe200078e0019 */
[----:B------:R-:W0:Y:S01]  /*4c40*/  MUFU.EX2 R69, R69 ;  /* 0x0000004500457308 */ /* 0x000e220000000800 */
[----:B-1----:R-:W-:-:S01]  /*4c50*/  FADD.FTZ R7, R10, R7 ;  /* 0x000000070a077221 */ /* 0x002fc20000010000 */
[----:B------:R-:W-:Y:S01]  /*4c60*/  FADD.FTZ R6, R37, R6 ;  /* 0x0000000625067221 */ /* 0x000fe20000010000 */
[--C-:B------:R-:W-:Y:S02]  /*4c70*/  IMAD.MOV.U32 R37, RZ, RZ, R25.reuse ;  /* 0x000000ffff257224 */ /* 0x100fe400078e0019 */
[----:B------:R-:W-:Y:S01]  /*4c80*/  IMAD.MOV.U32 R52, RZ, RZ, R25 ;  /* 0x000000ffff347224 */ /* 0x000fe200078e0019 */
[----:B0-----:R-:W-:Y:S01]  /*4c90*/  F2FP.SATFINITE.E4M3.F32.PACK_AB_MERGE_C R8, R69, R44, RZ ;  /* 0x0000002c4508723e */ /* 0x001fe200048070ff */
[----:B------:R-:W-:-:S03]  /*4ca0*/  FADD.FTZ R44, R44, R7 ;  /* 0x000000072c2c7221 */ /* 0x000fc60000010000 */
[----:B------:R-:W-:Y:S01]  /*4cb0*/  F2FP.SATFINITE.E4M3.F32.PACK_AB_MERGE_C R147, R10, R57, R8 ;  /* 0x000000390a93723e */ /* 0x000fe20004807008 */
[----:B------:R-:W-:-:S01]  /*4cc0*/  FADD.FTZ R7, R69, R44 ;  /* 0x0000002c45077221 */ /* 0x000fc20000010000 */
[----:B------:R-:W-:Y:S01]  /*4cd0*/  IMAD.MOV.U32 R44, RZ, RZ, R25 ;  /* 0x000000ffff2c7224 */ /* 0x000fe200078e0019 */
        /* <DEDUP_REMOVED lines=19> */
[----:B------:R-:W-:Y:S01]  /*4e10*/  UMOV UR23, UR36 ;  /* 0x0000002400177c82 */ /* 0x000fe20008000000 */
[----:B------:R-:W-:Y:S01]  /*4e20*/  UMOV UR22, UR37 ;  /* 0x0000002500167c82 */ /* 0x000fe20008000000 */
[----:B------:R-:W-:-:S05]  /*4e30*/  ULDC UR20, c[0x0][0x988] ;  /* 0x0002620000147ab9 */ /* 0x000fca0000000800 */
.L_x_155:
[----:B------:R-:W-:-:S04]  /*4e40*/  UISETP.NE.AND UP0, UPT, UR22, 0x1, UPT ;  /* 0x000000011600788c */ /* 0x000fc8000bf05270 */
[----:B------:R-:W-:-:S04]  /*4e50*/  USEL UR36, URZ, 0x1, UP0 ;  /* 0x000000013f247887 */ /* 0x000fc80008000000 */
[----:B------:R-:W-:Y:S01]  /*4e60*/  ULOP3.LUT UR36, UR23, UR36, URZ, 0x3c, !UPT ;  /* 0x0000002417247292 */ /* 0x000fe2000f8e3c3f */
[----:B------:R-:W-:Y:S11]  /*4e70*/  @!P0 BRA `(.L_x_146) ;  /* 0x0000000000048947 */ /* 0x000ff60003800000 */
[----:B------:R-:W-:Y:S01]  /*4e80*/  BPT.TRAP 0x1 ;  /* 0x000000040000795c */ /* 0x000fe20000300000 */
.L_x_146:
[----:B------:R-:W0:Y:S01]  /*4e90*/  S2UR UR6, SR_CgaCtaId ;  /* 0x00000000000679c3 */ /* 0x000e220000008800 */
[----:B------:R-:W-:Y:S01]  /*4ea0*/  UIADD3 UR37, UR22, 0x1, URZ ;  /* 0x0000000116257890 */ /* 0x000fe2000fffe03f */
[----:B------:R-:W-:Y:S01]  /*4eb0*/  MOV R2, 0x400 ;  /* 0x0000040000027802 */ /* 0x000fe20000000f00 */
[----:B------:R-:W-:Y:S02]  /*4ec0*/  IMAD.U32 R11, RZ, RZ, UR36 ;  /* 0x00000024ff0b7e24 */ /* 0x000fe4000f8e00ff */
[----:B------:R-:W-:-:S03]  /*4ed0*/  UISETP.NE.AND UP0, UPT, UR37, 0x2, UPT ;  /* 0x000000022500788c */ /* 0x000fc6000bf05270 */
[----:B------:R-:W-:Y:S01]  /*4ee0*/  SHF.L.U32 R11, R11, 0x1f, RZ ;  /* 0x0000001f0b0b7819 */ /* 0x000fe200000006ff */
[----:B------:R-:W-:-:S06]  /*4ef0*/  USEL UR37, UR37, URZ, UP0 ;  /* 0x0000003f25257287 */ /* 0x000fcc0008000000 */
[----:B------:R-:W-:Y:S02]  /*4f00*/  IMAD.U32 R13, RZ, RZ, UR37 ;  /* 0x00000025ff0d7e24 */ /* 0x000fe4000f8e00ff */
[----:B0-----:R-:W-:-:S05]  /*4f10*/  IMAD.U32 R3, RZ, RZ, UR6 ;  /* 0x00000006ff037e24 */ /* 0x001fca000f8e00ff */
[----:B------:R-:W-:-:S05]  /*4f20*/  LEA R2, R3, R2, 0x18 ;  /* 0x0000000203027211 */ /* 0x000fca00078ec0ff */
[----:B------:R-:W-:-:S04]  /*4f30*/  IMAD R10, R13, 0x8, R2 ;  /* 0x000000080d0a7824 */ /* 0x000fc800078e0202 */
[----:B------:R0:W1:Y:S01]  /*4f40*/  SYNCS.PHASECHK.TRANS64.TRYWAIT P1, [R10+URZ+0x13230], R11 ;  /* 0x0132300b0a0075a7 */ /* 0x000062000802017f */
[----:B------:R-:W-:Y:S05]  /*4f50*/  @!P0 BRA `(.L_x_147) ;  /* 0x0000000000048947 */ /* 0x000fea0003800000 */
[----:B------:R-:W-:Y:S01]  /*4f60*/  BPT.TRAP 0x1 ;  /* 0x000000040000795c */ /* 0x000fe20000300000 */
.L_x_147:
[----:B-1----:R-:W-:Y:S05]  /*4f70*/  @P1 BRA `(.L_x_148) ;  /* 0x0000000000081947 */ /* 0x002fea0003800000 */
[----:B------:R-:W1:Y:S02]  /*4f80*/  SYNCS.PHASECHK.TRANS64.TRYWAIT P1, [R10+URZ+0x13230], R11 ;  /* 0x0132300b0a0075a7 */ /* 0x000e64000802017f */
[----:B-1----:R-:W-:Y:S05]  /*4f90*/  @!P1 BRA `(.L_x_149) ;  /* 0x000000b000149947 */ /* 0x002fea0003800000 */
.L_x_148:
[----:B------:R-:W-:Y:S01]  /*4fa0*/  R2UR UR24, R5 ;  /* 0x00000000051872ca */ /* 0x000fe200000e0000 */
[----:B------:R-:W-:Y:S01]  /*4fb0*/  WARPGROUP.ARRIVE ;  /* 0x00000000000079c5 */ /* 0x000fe20000000000 */
[----:B------:R-:W-:Y:S01]  /*4fc0*/  UMOV UR11, 0x80000020 ;  /* 0x80000020000b7882 */ /* 0x000fe20000000000 */
[----:B------:R-:W-:Y:S01]  /*4fd0*/  UMOV UR12, UR8 ;  /* 0x00000008000c7c82 */ /* 0x000fe20008000000 */
[----:B------:R-:W-:Y:S01]  /*4fe0*/  UMOV UR13, UR9 ;  /* 0x00000009000d7c82 */ /* 0x000fe20008000000 */
[----:B------:R-:W-:Y:S01]  /*4ff0*/  UMOV UR15, 0x80000020 ;  /* 0x80000020000f7882 */ /* 0x000fe20000000000 */
[----:B------:R-:W-:Y:S01]  /*5000*/  UMOV UR16, UR8 ;  /* 0x0000000800107c82 */ /* 0x000fe20008000000 */
[----:B------:R-:W-:Y:S01]  /*5010*/  UMOV UR17, UR9 ;  /* 0x0000000900117c82 */ /* 0x000fe20008000000 */
[----:B------:R-:W-:Y:S01]  /*5020*/  UMOV UR19, 0x80000020 ;  /* 0x8000002000137882 */ /* 0x000fe20000000000 */
[----:B------:R-:W-:-:S04]  /*5030*/  UMOV UR7, 0x80000020 ;  /* 0x8000002000077882 */ /* 0x000fc80000000000 */
[----:B------:R-:W-:-:S04]  /*5040*/  UIMAD UR24, UR37, 0x280, UR24 ;  /* 0x00000280251878a4 */ /* 0x000fc8000f8e0218 */
[----:B------:R-:W-:Y:S02]  /*5050*/  UIADD3 UR14, UR24, 0x80, URZ ;  /* 0x00000080180e7890 */ /* 0x000fe4000fffe03f */
[----:B------:R-:W-:Y:S02]  /*5060*/  UIADD3 UR18, UR24, 0x100, URZ ;  /* 0x0000010018127890 */ /* 0x000fe4000fffe03f */
[----:B------:R-:W-:Y:S01]  /*5070*/  UMOV UR10, UR24 ;  /* 0x00000018000a7c82 */ /* 0x000fe20008000000 */
[----:B------:R-:W-:Y:S01]  /*5080*/  UIADD3 UR6, UR24, 0x200, URZ ;  /* 0x0000020018067890 */ /* 0x000fe2000fffe03f */
[----:B------:R-:W-:Y:S01]  /*5090*/  QGMMA.64x32x32.F32.E4M3.E4M3 R120, gdesc[UR8], RZ, !UPT, gsb0 ;  /* 0x00600000087879f3 */ /* 0x000fe2000c0008ff */
[----:B------:R-:W-:Y:S01]  /*50a0*/  UIADD3 UR10, UR24, 0x180, URZ ;  /* 0x00000180180a7890 */ /* 0x000fe2000fffe03f */
[----:B------:R-:W-:Y:S01]  /*50b0*/  UMOV UR11, 0x80000020 ;  /* 0x80000020000b7882 */ /* 0x000fe20000000000 */
[----:B------:R-:W-:Y:S02]  /*50c0*/  WARPGROUP.DEPBAR.LE gsb0, 0x0 ;  /* 0x00008000000079c5 */ /* 0x000fe40000010000 */
[----:B------:R-:W-:-:S06]  /*50d0*/  WARPGROUP.ARRIVE ;  /* 0x00000000000079c5 */ /* 0x000fcc0000000000 */
[----:B------:R-:W-:Y:S01]  /*50e0*/  QGMMA.64x32x32.F32.E4M3.E4M3 R104, gdesc[UR12], RZ, !UPT, gsb0 ;  /* 0x006000000c6879f3 */ /* 0x000fe2000c0008ff */
[----:B------:R-:W-:Y:S01]  /*50f0*/  UIADD3 UR14, UR24, 0x82, URZ ;  /* 0x00000082180e7890 */ /* 0x000fe2000fffe03f */
[----:B------:R-:W-:Y:S01]  /*5100*/  UMOV UR12, UR4 ;  /* 0x00000004000c7c82 */ /* 0x000fe20008000000 */
[----:B------:R-:W-:Y:S01]  /*5110*/  UMOV UR13, UR5 ;  /* 0x00000005000d7c82 */ /* 0x000fe20008000000 */
        /* <DEDUP_REMOVED lines=11> */
[----:B------:R-:W-:Y:S01]  /*51d0*/  UMOV UR10, UR6 ;  /* 0x00000006000a7c82 */ /* 0x000fe20008000000 */
[----:B------:R-:W-:Y:S01]  /*51e0*/  UMOV UR11, 0x80000020 ;  /* 0x80000020000b7882 */ /* 0x000fe20000000000 */
[----:B------:R-:W-:Y:S01]  /*51f0*/  UIADD3 UR6, UR24, 0x2, URZ ;  /* 0x0000000218067890 */ /* 0x000fe2000fffe03f */
        /* <DEDUP_REMOVED lines=8> */
[----:B------:R-:W-:Y:S01]  /*5280*/  UIADD3 UR24, UR24, 0x202, URZ ;  /* 0x0000020218187890 */ /* 0x000fe2000fffe03f */
[----:B------:R-:W-:Y:S02]  /*5290*/  WARPGROUP.DEPBAR.LE gsb0, 0x0 ;  /* 0x00008000000079c5 */ /* 0x000fe40000010000 */
[----:B------:R-:W-:-:S06]  /*52a0*/  WARPGROUP.ARRIVE ;  /* 0x00000000000079c5 */ /* 0x000fcc0000000000 */
[----:B------:R-:W-:Y:S03]  /*52b0*/  QGMMA.64x32x32.F32.E4M3.E4M3 R104, gdesc[UR12], R104, gsb0 ;  /* 0x006000000c6879f3 */ /* 0x000fe60008000868 */
        /* <DEDUP_REMOVED lines=14> */
.L_x_150:
[----:B------:R-:W-:Y:S01]  /*53a0*/  R2UR UR11, R2 ;  /* 0x00000000020b72ca */ /* 0x000fe200000e0000 */
[----:B01----:R-:W-:-:S05]  /*53b0*/  IMAD.U32 R11, RZ, RZ, UR23 ;  /* 0x00000017ff0b7e24 */ /* 0x003fca000f8e00ff */
[----:B------:R-:W-:-:S07]  /*53c0*/  SHF.L.U32 R11, R11, 0x1f, RZ ;  /* 0x0000001f0b0b7819 */ /* 0x000fce00000006ff */
[----:B------:R-:W-:-:S09]  /*53d0*/  ULEA UR11, UR22, UR11, 0x3 ;  /* 0x0000000b160b7291 */ /* 0x000fd2000f8e183f */
[----:B------:R0:W1:Y:S01]  /*53e0*/  SYNCS.PHASECHK.TRANS64.TRYWAIT P1, [UR11+0x13250], R11 ;  /* 0x0132500bff0075a7 */ /* 0x000062000802014b */
[----:B------:R-:W-:Y:S05]  /*53f0*/  @!P0 BRA `(.L_x_151) ;  /* 0x0000000000048947 */ /* 0x000fea0003800000 */
[----:B------:R-:W-:Y:S01]  /*5400*/  BPT.TRAP 0x1 ;  /* 0x000000040000795c */ /* 0x000fe20000300000 */
.L_x_151:
[----:B-1----:R-:W-:Y:S05]  /*5410*/  @P1 BRA `(.L_x_152) ;  /* 0x0000000000081947 */ /* 0x002fea0003800000 */
[----:B------:R-:W1:Y:S02]  /*5420*/  SYNCS.PHASECHK.TRANS64.TRYWAIT P1, [UR11+0x13250], R11 ;  /* 0x0132500bff0075a7 */ /* 0x000e64000802014b */
[----:B-1----:R-:W-:Y:S05]  /*5430*/  @!P1 BRA `(.L_x_153) ;  /* 0x000000ac00009947 */ /* 0x002fea0003800000 */
.L_x_152:
[C---:B01----:R-:W-:Y:S01]  /*5440*/  FMUL.FTZ R11, R0.reuse, R120 ;  /* 0x00000078000b7220 */ /* 0x043fe20000410000 */
[----:B------:R-:W-:Y:S01]  /*5450*/  FMUL.FTZ R13, R0, R122 ;  /* 0x0000007a000d7220 */ /* 0x000fe20000410000 */
[----:B------:R-:W-:Y:S01]  /*5460*/  R2UR UR6, R2 ;  /* 0x00000000020672ca */ /* 0x000fe200000e0000 */
[C---:B------:R-:W-:Y:S01]  /*5470*/  FMUL.FTZ R12, R0.reuse, R121 ;  /* 0x00000079000c7220 */ /* 0x040fe20000410000 */
[C---:B------:R-:W-:Y:S01]  /*5480*/  FMUL.FTZ R14, R0.reuse, R123 ;  /* 0x0000007b000e7220 */ /* 0x040fe20000410000 */
[C---:B------:R-:W-:Y:S01]  /*5490*/  FMUL.FTZ R15, R0.reuse, R124 ;  /* 0x0000007c000f7220 */ /* 0x040fe20000410000 */
[----:B------:R-:W0:Y:S01]  /*54a0*/  MUFU.TANH R11, R11 ;  /* 0x0000000b000b7308 */ /* 0x000e220000002400 */
[C---:B------:R-:W-:Y:S01]  /*54b0*/  FMUL.FTZ R21, R0.reuse, R126 ;  /* 0x0000007e00157220 */ /* 0x040fe20000410000 */
[C---:B------:R-:W-:Y:S01]  /*54c0*/  FMUL.FTZ R20, R0.reuse, R125 ;  /* 0x0000007d00147220 */ /* 0x040fe20000410000 */
[C---:B------:R-:W-:Y:S01]  /*54d0*/  FMUL.FTZ R120, R0.reuse, R127 ;  /* 0x0000007f00787220 */ /* 0x040fe20000410000 */
[C---:B------:R-:W-:Y:S01]  /*54e0*/  FMUL.FTZ R121, R0.reuse, R128 ;  /* 0x0000008000797220 */ /* 0x040fe20000410000 */
[C---:B------:R-:W-:Y:S01]  /*54f0*/  FMUL.FTZ R123, R0.reuse, R130 ;  /* 0x00000082007b7220 */ /* 0x040fe20000410000 */
[C---:B------:R-:W-:Y:S01]  /*5500*/  FMUL.FTZ R122, R0.reuse, R129 ;  /* 0x00000081007a7220 */ /* 0x040fe20000410000 */
[C---:B------:R-:W-:Y:S01]  /*5510*/  FMUL.FTZ R124, R0.reuse, R131 ;  /* 0x00000083007c7220 */ /* 0x040fe20000410000 */
[----:B------:R-:W1:Y:S01]  /*5520*/  MUFU.TANH R13, R13 ;  /* 0x0000000d000d7308 */ /* 0x000e620000002400 */
[----:B------:R-:W-:Y:S01]  /*5530*/  UIADD3 UR6, UR6, 0x1000, URZ ;  /* 0x0000100006067890 */ /* 0x000fe2000fffe03f */
[C---:B------:R-:W-:Y:S01]  /*5540*/  FMUL.FTZ R125, R0.reuse, R132 ;  /* 0x00000084007d7220 */ /* 0x040fe20000410000 */
[C---:B------:R-:W-:Y:S01]  /*5550*/  FMUL.FTZ R127, R0.reuse, R134 ;  /* 0x00000086007f7220 */ /* 0x040fe20000410000 */
[C---:B------:R-:W-:Y:S01]  /*5560*/  FMUL.FTZ R126, R0.reuse, R133 ;  /* 0x00000085007e7220 */ /* 0x040fe20000410000 */
[----:B------:R-:W-:Y:S01]  /*5570*/  USHF.R.U32.HI UR6, URZ, 0x4, UR6 ;  /* 0x000000043f067899 */ /* 0x000fe20008011606 */
[C---:B------:R-:W-:Y:S01]  /*5580*/  FMUL.FTZ R128, R0.reuse, R135 ;  /* 0x0000008700807220 */ /* 0x040fe20000410000 */
[C---:B------:R-:W-:Y:S01]  /*5590*/  FMUL.FTZ R104, R0.reuse, R104 ;  /* 0x0000006800687220 */ /* 0x040fe20000410000 */
[----:B------:R-:W2:Y:S01]  /*55a0*/  MUFU.TANH R12, R12 ;  /* 0x0000000c000c7308 */ /* 0x000ea20000002400 */
[----:B------:R-:W-:Y:S01]  /*55b0*/  ULOP3.LUT UR6, UR6, 0x3fff, URZ, 0xc0, !UPT ;  /* 0x00003fff06067892 */ /* 0x000fe2000f8ec03f */
[----:B0-----:R-:W-:Y:S01]  /*55c0*/  FMNMX.FTZ R130, R11, R9, !PT ;  /* 0x000000090b827209 */ /* 0x001fe20007810000 */
[C---:B------:R-:W-:Y:S01]  /*55d0*/  FMUL.FTZ R106, R0.reuse, R106 ;  /* 0x0000006a006a7220 */ /* 0x040fe20000410000 */
[----:B------:R-:W-:Y:S01]  /*55e0*/  WARPGROUP.ARRIVE ;  /* 0x00000000000079c5 */ /* 0x000fe20000000000 */
[----:B------:R-:W-:Y:S01]  /*55f0*/  ULOP3.LUT UR6, UR6, 0x10000, URZ, 0xfc, !UPT ;  /* 0x0001000006067892 */ /* 0x000fe2000f8efc3f */
[C---:B------:R-:W-:Y:S01]  /*5600*/  FMUL.FTZ R105, R0.reuse, R105 ;  /* 0x0000006900697220 */ /* 0x040fe20000410000 */
[C---:B------:R-:W-:Y:S01]  /*5610*/  FMUL.FTZ R107, R0.reuse, R107 ;  /* 0x0000006b006b7220 */ /* 0x040fe20000410000 */
[----:B------:R-:W0:Y:S01]  /*5620*/  MUFU.TANH R14, R14 ;  /* 0x0000000e000e7308 */ /* 0x000e220000002400 */
[----:B-1----:R-:W-:Y:S01]  /*5630*/  FMNMX.FTZ R131, R13, R8, !PT ;  /* 0x000000080d837209 */ /* 0x002fe20007810000 */
[----:B------:R-:W-:Y:S01]  /*5640*/  UIMAD UR10, UR22, 0x280, UR6 ;  /* 0x00000280160a78a4 */ /* 0x000fe2000f8e0206 */
[C---:B------:R-:W-:Y:S01]  /*5650*/  FMUL.FTZ R129, R0.reuse, R56 ;  /* 0x0000003800817220 */ /* 0x040fe20000410000 */
[----:B------:R-:W-:Y:S01]  /*5660*/  UMOV UR7, 0xc0000010 ;  /* 0xc000001000077882 */ /* 0x000fe20000000000 */
[C---:B------:R-:W-:Y:S01]  /*5670*/  FMUL.FTZ R108, R0.reuse, R108 ;  /* 0x0000006c006c7220 */ /* 0x040fe20000410000 */
[C---:B------:R-:W-:Y:S01]  /*5680*/  FMUL.FTZ R110, R0.reuse, R110 ;  /* 0x0000006e006e7220 */ /* 0x040fe20000410000 */
[----:B------:R-:W-:Y:S01]  /*5690*/  FMUL.FTZ R109, R0, R109 ;  /* 0x0000006d006d7220 */ /* 0x000fe20000410000 */
[----:B------:R-:W1:Y:S01]  /*56a0*/  MUFU.TANH R15, R15 ;  /* 0x0000000f000f7308 */ /* 0x000e620000002400 */
[----:B--2---:R-:W-:Y:S01]  /*56b0*/  FMNMX.FTZ R130, R12, R130, !PT ;  /* 0x000000820c827209 */ /* 0x004fe20007810000 */
[----:B------:R-:W-:Y:S01]  /*56c0*/  UMOV UR6, UR10 ;  /* 0x0000000a00067c82 */ /* 0x000fe20008000000 */
[C---:B------:R-:W-:Y:S01]  /*56d0*/  FMUL.FTZ R111, R0.reuse, R111 ;  /* 0x0000006f006f7220 */ /* 0x040fe20000410000 */
[----:B------:R-:W-:Y:S01]  /*56e0*/  QGMMA.64x64x32.F32.E4M3.E4M3 R24, R152, gdesc[UR4], R24, gsb0 ;  /* 0x00e0000498187df3 */ /* 0x000fe20008000818 */
[C---:B------:R-:W-:Y:S01]  /*56f0*/  FMUL.FTZ R112, R0.reuse, R112 ;  /* 0x0000007000707220 */ /* 0x040fe20000410000 */
[C---:B------:R-:W-:Y:S01]  /*5700*/  FMUL.FTZ R114, R0.reuse, R114 ;  /* 0x0000007200727220 */ /* 0x040fe20000410000 */
[----:B------:R-:W-:Y:S01]  /*5710*/  FMUL.FTZ R113, R0, R113 ;  /* 0x0000007100717220 */ /* 0x000fe20000410000 */
[----:B------:R-:W2:Y:S01]  /*5720*/  MUFU.TANH R21, R21 ;  /* 0x0000001500157308 */ /* 0x000ea20000002400 */
[----:B0-----:R-:W-:Y:S01]  /*5730*/  FMNMX.FTZ R131, R14, R131, !PT ;  /* 0x000000830e837209 */ /* 0x001fe20007810000 */
[C---:B------:R-:W-:Y:S01]  /*5740*/  FMUL.FTZ R115, R0.reuse, R115 ;  /* 0x0000007300737220 */ /* 0x040fe20000410000 */
[C---:B------:R-:W-:Y:S01]  /*5750*/  FMUL.FTZ R116, R0.reuse, R116 ;  /* 0x0000007400747220 */ /* 0x040fe20000410000 */
[C---:B------:R-:W-:Y:S01]  /*5760*/  FMUL.FTZ R118, R0.reuse, R118 ;  /* 0x0000007600767220 */ /* 0x040fe20000410000 */
[C---:B------:R-:W-:Y:S01]  /*5770*/  FMUL.FTZ R117, R0.reuse, R117 ;  /* 0x0000007500757220 */ /* 0x040fe20000410000 */
[C---:B------:R-:W-:Y:S01]  /*5780*/  FMUL.FTZ R119, R0.reuse, R119 ;  /* 0x0000007700777220 */ /* 0x040fe20000410000 */
[C---:B------:R-:W-:Y:S01]  /*5790*/  FMUL.FTZ R88, R0.reuse, R88 ;  /* 0x0000005800587220 */ /* 0x040fe20000410000 */
[----:B------:R-:W0:Y:S01]  /*57a0*/  MUFU.TANH R20, R20 ;  /* 0x0000001400147308 */ /* 0x000e220000002400 */
[----:B-1----:R-:W-:Y:S01]  /*57b0*/  FMNMX.FTZ R130, R15, R130, !PT ;  /* 0x000000820f827209 */ /* 0x002fe20007810000 */
[C---:B------:R-:W-:Y:S01]  /*57c0*/  FMUL.FTZ R90, R0.reuse, R90 ;  /* 0x0000005a005a7220 */ /* 0x040fe20000410000 */
[C---:B------:R-:W-:Y:S01]  /*57d0*/  FMUL.FTZ R89, R0.reuse, R89 ;  /* 0x0000005900597220 */ /* 0x040fe20000410000 */
[C---:B------:R-:W-:Y:S01]  /*57e0*/  FMUL.FTZ R91, R0.reuse, R91 ;  /* 0x0000005b005b7220 */ /* 0x040fe20000410000 */
[C---:B------:R-:W-:Y:S01]  /*57f0*/  FMUL.FTZ R92, R0.reuse, R92 ;  /* 0x0000005c005c7220 */ /* 0x040fe20000410000 */
[C---:B------:R-:W-:Y:S01]  /*5800*/  FMUL.FTZ R94, R0.reuse, R94 ;  /* 0x0000005e005e7220 */ /* 0x040fe20000410000 */
[C---:B------:R-:W-:Y:S01]  /*5810*/  FMUL.FTZ R93, R0.reuse, R93 ;  /* 0x0000005d005d7220 */ /* 0x040fe20000410000 */
[----:B------:R-:W1:Y:S01]  /*5820*/  MUFU.TANH R120, R120 ;  /* 0x0000007800787308 */ /* 0x000e620000002400 */
        /* <DEDUP_REMOVED lines=14> */
[----:B------:R-:W-:Y:S01]  /*5910*/  FMUL.FTZ R73, R0, R73 ;  /* 0x0000004900497220 */ /* 0x000fe20000410000 */
[----:B------:R-:W0:Y:S01]  /*5920*/  MUFU.TANH R123, R123 ;  /* 0x0000007b007b7308 */ /* 0x000e220000002400 */
[----:B-1----:R-:W-:Y:S01]  /*5930*/  FMNMX.FTZ R131, R120, R131, !PT ;  /* 0x0000008378837209 */ /* 0x002fe20007810000 */
[C---:B------:R-:W-:Y:S01]  /*5940*/  FMUL.FTZ R75, R0.reuse, R75 ;  /* 0x0000004b004b7220 */ /* 0x040fe20000410000 */
[----:B------:R-:W-:Y:S01]  /*5950*/  UIADD3 UR6, UR10, 0x80, URZ ;  /* 0x000000800a067890 */ /* 0x000fe2000fffe03f */
[C---:B------:R-:W-:Y:S01]  /*5960*/  FMUL.FTZ R76, R0.reuse, R76 ;  /* 0x0000004c004c7220 */ /* 0x040fe20000410000 */
[C---:B------:R-:W-:Y:S01]  /*5970*/  FMUL.FTZ R78, R0.reuse, R78 ;  /* 0x0000004e004e7220 */ /* 0x040fe20000410000 */
[C---:B------:R-:W-:Y:S01]  /*5980*/  FMUL.FTZ R77, R0.reuse, R77 ;  /* 0x0000004d004d7220 */ /* 0x040fe20000410000 */
[C---:B------:R-:W-:Y:S01]  /*5990*/  FMUL.FTZ R79, R0.reuse, R79 ;  /* 0x0000004f004f7220 */ /* 0x040fe20000410000 */
[----:B------:R-:W1:Y:S01]  /*59a0*/  MUFU.TANH R122, R122 ;  /* 0x0000007a007a7308 */ /* 0x000e620000002400 */
[----:B--2---:R-:W-:Y:S01]  /*59b0*/  FMNMX.FTZ R130, R121, R130, !PT ;  /* 0x0000008279827209 */ /* 0x004fe20007810000 */
[----:B------:R-:W-:Y:S01]  /*59c0*/  UMOV UR7, 0xc0000010 ;  /* 0xc000001000077882 */ /* 0x000fe20000000000 */
[C---:B------:R-:W-:Y:S01]  /*59d0*/  FMUL.FTZ R80, R0.reuse, R80 ;  /* 0x0000005000507220 */ /* 0x040fe20000410000 */
[C---:B------:R-:W-:Y:S01]  /*59e0*/  FMUL.FTZ R82, R0.reuse, R82 ;  /* 0x0000005200527220 */ /* 0x040fe20000410000 */
[C---:B------:R-:W-:Y:S01]  /*59f0*/  FMUL.FTZ R81, R0.reuse, R81 ;  /* 0x0000005100517220 */ /* 0x040fe20000410000 */
[C---:B------:R-:W-:Y:S01]  /*5a00*/  FMUL.FTZ R83, R0.reuse, R83 ;  /* 0x0000005300537220 */ /* 0x040fe20000410000 */
[C---:B------:R-:W-:Y:S01]  /*5a10*/  FMUL.FTZ R84, R0.reuse, R84 ;  /* 0x0000005400547220 */ /* 0x040fe20000410000 */
        /* <DEDUP_REMOVED lines=11> */
[C---:B------:R-:W-:Y:S01]  /*5ad0*/  FMUL.FTZ R62, R0.reuse, R62 ;  /* 0x0000003e003e7220 */ /* 0x040fe20000410000 */
[C---:B------:R-:W-:Y:S01]  /*5ae0*/  FMUL.FTZ R61, R0.reuse, R61 ;  /* 0x0000003d003d7220 */ /* 0x040fe20000410000 */
[C---:B------:R-:W-:Y:S01]  /*5af0*/  FMUL.FTZ R63, R0.reuse, R63 ;  /* 0x0000003f003f7220 */ /* 0x040fe20000410000 */
[C---:B------:R-:W-:Y:S01]  /*5b00*/  FMUL.FTZ R64, R0.reuse, R64 ;  /* 0x0000004000407220 */ /* 0x040fe20000410000 */
[----:B------:R-:W-:Y:S01]  /*5b10*/  FMUL.FTZ R66, R0, R66 ;  /* 0x0000004200427220 */ /* 0x000fe20000410000 */
        /* <DEDUP_REMOVED lines=10> */
[----:B------:R-:W-:-:S02]  /*5bc0*/  WARPGROUP.DEPBAR.LE gsb0, 0x0 ;  /* 0x00008000000079c5 */ /* 0x000fc40000010000 */
[----:B------:R-:W-:Y:S01]  /*5bd0*/  WARPGROUP.ARRIVE ;  /* 0x00000000000079c5 */ /* 0x000fe20000000000 */
[----:B------:R-:W-:-:S03]  /*5be0*/  ISETP.NE.AND P1, PT, R4, RZ, PT ;  /* 0x000000ff0400720c */ /* 0x000fc60003f25270 */
[----:B------:R-:W0:Y:S01]  /*5bf0*/  MUFU.TANH R128, R128 ;  /* 0x0000008000807308 */ /* 0x000e220000002400 */
[----:B-1----:R-:W-:Y:S01]  /*5c00*/  FMNMX.FTZ R56, R127, R56, !PT ;  /* 0x000000387f387209 */ /* 0x002fe20007810000 */
[----:B------:R-:W-:Y:S01]  /*5c10*/  QGMMA.64x64x32.F32.E4M3.E4M3 R24, R148, gdesc[UR4], R24, gsb0 ;  /* 0x00e0000494187df3 */ /* 0x000fe20008000818 */
[----:B------:R-:W-:Y:S01]  /*5c20*/  UIADD3 UR6, UR10, 0x100, URZ ;  /* 0x000001000a067890 */ /* 0x000fe2000fffe03f */
[----:B------:R-:W-:-:S04]  /*5c30*/  UMOV UR7, 0xc0000010 ;  /* 0xc000001000077882 */ /* 0x000fc80000000000 */
[----:B------:R-:W1:Y:S01]  /*5c40*/  MUFU.TANH R104, R104 ;  /* 0x0000006800687308 */ /* 0x000e620000002400 */
[----:B--2---:R-:W-:-:S07]  /*5c50*/  FMNMX.FTZ R130, R126, R130, !PT ;  /* 0x000000827e827209 */ /* 0x004fce0007810000 */
[----:B------:R-:W2:Y:S01]  /*5c60*/  MUFU.TANH R106, R106 ;  /* 0x0000006a006a7308 */ /* 0x000ea20000002400 */
[----:B0-----:R-:W-:-:S07]  /*5c70*/  FMNMX.FTZ R56, R128, R56, !PT ;  /* 0x0000003880387209 */ /* 0x001fce0007810000 */
[----:B------:R-:W0:Y:S01]  /*5c80*/  MUFU.TANH R105, R105 ;  /* 0x0000006900697308 */ /* 0x000e220000002400 */
[----:B-1----:R-:W-:-:S07]  /*5c90*/  FMNMX.FTZ R130, R104, R130, !PT ;  /* 0x0000008268827209 */ /* 0x002fce0007810000 */
        /* <DEDUP_REMOVED lines=13> */
[----:B--2---:R-:W-:Y:S01]  /*5d70*/  FMNMX.FTZ R56, R111, R56, !PT ;  /* 0x000000386f387209 */ /* 0x004fe20007810000 */
[----:B------:R-:W-:Y:S02]  /*5d80*/  WARPGROUP.DEPBAR.LE gsb0, 0x0 ;  /* 0x00008000000079c5 */ /* 0x000fe40000010000 */
[----:B------:R-:W-:-:S04]  /*5d90*/  WARPGROUP.ARRIVE ;  /* 0x00000000000079c5 */ /* 0x000fc80000000000 */
[----:B------:R-:W2:Y:S01]  /*5da0*/  MUFU.TANH R113, R113 ;  /* 0x0000007100717308 */ /* 0x000ea20000002400 */
[----:B0-----:R-:W-:Y:S01]  /*5db0*/  FMNMX.FTZ R59, R112, R59, !PT ;  /* 0x0000003b703b7209 */ /* 0x001fe20007810000 */
[----:B------:R-:W-:Y:S01]  /*5dc0*/  QGMMA.64x64x32.F32.E4M3.E4M3 R24, R136, gdesc[UR4], R24, gsb0 ;  /* 0x00e0000488187df3 */ /* 0x000fe20008000818 */
[----:B------:R-:W-:Y:S01]  /*5dd0*/  UIADD3 UR6, UR10, 0x180, URZ ;  /* 0x000001800a067890 */ /* 0x000fe2000fffe03f */
[----:B------:R-:W-:-:S04]  /*5de0*/  UMOV UR7, 0xc0000010 ;  /* 0xc000001000077882 */ /* 0x000fc80000000000 */
        /* <DEDUP_REMOVED lines=19> */
[----:B-1----:R-:W-:Y:S01]  /*5f20*/  FMNMX.FTZ R59, R89, R59, !PT ;  /* 0x0000003b593b7209 */ /* 0x002fe20007810000 */
[----:B------:R-:W-:Y:S02]  /*5f30*/  WARPGROUP.DEPBAR.LE gsb0, 0x0 ;  /* 0x00008000000079c5 */ /* 0x000fe40000010000 */
[----:B------:R-:W-:Y:S01]  /*5f40*/  IMAD.U32 R136, RZ, RZ, UR20 ;  /* 0x00000014ff887e24 */ /* 0x000fe2000f8e00ff */
[----:B------:R-:W-:-:S03]  /*5f50*/  WARPGROUP.ARRIVE ;  /* 0x00000000000079c5 */ /* 0x000fc60000000000 */
[----:B------:R-:W1:Y:S01]  /*5f60*/  MUFU.TANH R94, R94 ;  /* 0x0000005e005e7308 */ /* 0x000e620000002400 */
[----:B--2---:R-:W-:Y:S02]  /*5f70*/  FMNMX.FTZ R56, R91, R56, !PT ;  /* 0x000000385b387209 */ /* 0x004fe40007810000 */
[----:B------:R-:W-:Y:S01]  /*5f80*/  QGMMA.64x64x32.F32.E4M3.E4M3 R24, R140, gdesc[UR4], R24, gsb0 ;  /* 0x00e000048c187df3 */ /* 0x000fe20008000818 */
[----:B------:R-:W-:Y:S01]  /*5f90*/  UIADD3 UR6, UR10, 0x200, URZ ;  /* 0x000002000a067890 */ /* 0x000fe2000fffe03f */
[----:B------:R-:W-:-:S03]  /*5fa0*/  UMOV UR7, 0xc0000010 ;  /* 0xc000001000077882 */ /* 0x000fc60000000000 */
        /* <DEDUP_REMOVED lines=19> */
[----:B0-----:R-:W-:Y:S01]  /*60e0*/  FMNMX.FTZ R56, R102, R56, !PT ;  /* 0x0000003866387209 */ /* 0x001fe20007810000 */
[----:B------:R-:W-:Y:S02]  /*60f0*/  WARPGROUP.DEPBAR.LE gsb0, 0x0 ;  /* 0x00008000000079c5 */ /* 0x000fe40000010000 */
[----:B------:R-:W-:-:S04]  /*6100*/  WARPGROUP.ARRIVE ;  /* 0x00000000000079c5 */ /* 0x000fc80000000000 */
[----:B------:R-:W0:Y:S01]  /*6110*/  MUFU.TANH R72, R72 ;  /* 0x0000004800487308 */ /* 0x000e220000002400 */
[----:B-1----:R-:W-:Y:S01]  /*6120*/  FMNMX.FTZ R59, R101, R59, !PT ;  /* 0x0000003b653b7209 */ /* 0x002fe20007810000 */
[----:B------:R-:W-:Y:S06]  /*6130*/  QGMMA.64x64x32.F32.E4M3.E4M3 R24, R144, gdesc[UR4], R24, gsb0 ;  /* 0x00e0000490187df3 */ /* 0x000fec0008000818 */
        /* <DEDUP_REMOVED lines=20> */
[----:B------:R-:W-:-:S06]  /*6280*/  WARPGROUP.DEPBAR.LE gsb0, 0x0 ;  /* 0x00008000000079c5 */ /* 0x000fcc0000010000 */
        /* <DEDUP_REMOVED lines=41> */
[----:B--2---:R-:W-:Y:S02]  /*6520*/  FMNMX.FTZ R131, R70, R56, !PT ;  /* 0x0000003846837209 */ /* 0x004fe40007810000 */
[----:B0-----:R-:W-:-:S05]  /*6530*/  FMNMX.FTZ R56, R69, R59, !PT ;  /* 0x0000003b45387209 */ /* 0x001fca0007810000 */
[----:B------:R-:W0:Y:S01]  /*6540*/  SHFL.BFLY PT, R132, R56, 0x2, 0x1f ;  /* 0x0c401f0038847f89 */ /* 0x000e2200000e0000 */
[----:B-1----:R-:W-:-:S05]  /*6550*/  FMNMX.FTZ R59, R71, R131, !PT ;  /* 0x00000083473b7209 */ /* 0x002fca0007810000 */
[----:B------:R-:W1:Y:S01]  /*6560*/  SHFL.BFLY PT, R131, R59, 0x2, 0x1f ;  /* 0x0c401f003b837f89 */ /* 0x000e6200000e0000 */
[----:B0-----:R-:W-:-:S05]  /*6570*/  FMNMX.FTZ R56, R56, R132, !PT ;  /* 0x0000008438387209 */ /* 0x001fca0007810000 */
[----:B------:R-:W0:Y:S01]  /*6580*/  SHFL.BFLY PT, R132, R56, 0x1, 0x1f ;  /* 0x0c201f0038847f89 */ /* 0x000e2200000e0000 */
[----:B-1----:R-:W-:-:S05]  /*6590*/  FMNMX.FTZ R59, R59, R131, !PT ;  /* 0x000000833b3b7209 */ /* 0x002fca0007810000 */
[----:B------:R-:W1:Y:S01]  /*65a0*/  SHFL.BFLY PT, R131, R59, 0x1, 0x1f ;  /* 0x0c201f003b837f89 */ /* 0x000e6200000e0000 */
[----:B0-----:R-:W-:-:S05]  /*65b0*/  FMNMX.FTZ R56, R56, R132, !PT ;  /* 0x0000008438387209 */ /* 0x001fca0007810000 */
[----:B------:R-:W-:Y:S01]  /*65c0*/  FADD.FTZ R9, -R56, R9 ;  /* 0x0000000938097221 */ /* 0x000fe20000010100 */
[----:B-1----:R-:W-:-:S03]  /*65d0*/  FMNMX.FTZ R59, R59, R131, !PT ;  /* 0x000000833b3b7209 */ /* 0x002fc60007810000 */
[----:B------:R-:W-:Y:S01]  /*65e0*/  FMUL.FTZ R9, R9, UR20 ;  /* 0x0000001409097c20 */ /* 0x000fe20008410000 */
[----:B------:R-:W-:Y:S01]  /*65f0*/  MOV R131, UR20 ;  /* 0x0000001400837c02 */ /* 0x000fe20008000f00 */
[----:B------:R-:W-:-:S04]  /*6600*/  FADD.FTZ R8, -R59, R8 ;  /* 0x000000083b087221 */ /* 0x000fc80000010100 */
[----:B------:R-:W-:Y:S01]  /*6610*/  FFMA.FTZ R132, R56, R131, -8 ;  /* 0xc100000038847423 */ /* 0x000fe20000010083 */
[----:B------:R-:W-:Y:S01]  /*6620*/  MUFU.EX2 R9, R9 ;  /* 0x0000000900097308 */ /* 0x000fe20000000800 */
[----:B------:R-:W-:Y:S02]  /*6630*/  FMUL.FTZ R8, R8, UR20 ;  /* 0x0000001408087c20 */ /* 0x000fe40008410000 */
        /* <DEDUP_REMOVED lines=8> */
[----:B------:R-:W-:Y:S01]  /*66c0*/  FFMA.FTZ R126, R129, UR20, -R132 ;  /* 0x00000014817e7c23 */ /* 0x000fe20008010884 */
[----:B------:R-:W-:-:S01]  /*66d0*/  FFMA.FTZ R129, R59, R136, -8 ;  /* 0xc10000003b817423 */ /* 0x000fc20000010088 */
[----:B------:R-:W0:Y:S01]  /*66e0*/  MUFU.EX2 R134, R134 ;  /* 0x0000008600867308 */ /* 0x000e220000000800 */
[----:B------:R-:W-:-:S01]  /*66f0*/  FFMA.FTZ R104, R104, UR20, -R132 ;  /* 0x0000001468687c23 */ /* 0x000fc20008010884 */
[----:B------:R-:W-:Y:S01]  /*6700*/  FFMA.FTZ R105, R105, UR20, -R132 ;  /* 0x0000001469697c23 */ /* 0x000fe20008010884 */
        /* <DEDUP_REMOVED lines=34> */
[----:B------:R-:W-:-:S01]  /*6930*/  FFMA.FTZ R84, R84, UR20, -R132 ;  /* 0x0000001454547c23 */ /* 0x000fc20008010884 */
[--C-:B------:R-:W-:Y:S01]  /*6940*/  FFMA.FTZ R85, R85, UR20, -R132.reuse ;  /* 0x0000001455557c23 */ /* 0x100fe20008010884 */
[----:B------:R-:W-:-:S01]  /*6950*/  FFMA.FTZ R57, R57, UR20, -R132 ;  /* 0x0000001439397c23 */ /* 0x000fc20008010884 */
[----:B------:R-:W1:Y:S01]  /*6960*/  MUFU.EX2 R12, R12 ;  /* 0x0000000c000c7308 */ /* 0x000e620000000800 */
[----:B0-----:R-:W-:-:S01]  /*6970*/  FADD.FTZ R131, R11, R6 ;  /* 0x000000060b837221 */ /* 0x001fc20000010000 */
[--C-:B------:R-:W-:Y:S01]  /*6980*/  FFMA.FTZ R60, R60, UR20, -R132.reuse ;  /* 0x000000143c3c7c23 */ /* 0x100fe20008010884 */
[----:B------:R-:W-:-:S01]  /*6990*/  FFMA.FTZ R61, R61, UR20, -R132 ;  /* 0x000000143d3d7c23 */ /* 0x000fc20008010884 */
[--C-:B------:R-:W-:Y:S01]  /*69a0*/  FFMA.FTZ R64, R64, UR20, -R132.reuse ;  /* 0x0000001440407c23 */ /* 0x100fe20008010884 */
[----:B------:R-:W-:-:S01]  /*69b0*/  FFMA.FTZ R65, R65, UR20, -R132 ;  /* 0x0000001441417c23 */ /* 0x000fc20008010884 */
[--C-:B------:R-:W-:Y:S01]  /*69c0*/  FFMA.FTZ R68, R68, UR20, -R132.reuse ;  /* 0x0000001444447c23 */ /* 0x100fe20008010884 */
[----:B------:R-:W-:-:S01]  /*69d0*/  FFMA.FTZ R69, R69, UR20, -R132 ;  /* 0x0000001445457c23 */ /* 0x000fc20008010884 */
        /* <DEDUP_REMOVED lines=8> */
[----:B------:R-:W2:Y:S01]  /*6a60*/  MUFU.EX2 R15, R15 ;  /* 0x0000000f000f7308 */ /* 0x000ea20000000800 */
[----:B-1----:R-:W-:-:S01]  /*6a70*/  FADD.FTZ R132, R12, R131 ;  /* 0x000000830c847221 */ /* 0x002fc20000010000 */
        /* <DEDUP_REMOVED lines=32> */
[----:B------:R-:W-:-:S06]  /*6c80*/  FFMA.FTZ R71, R71, UR20, -R129 ;  /* 0x0000001447477c23 */ /* 0x000fcc0008010881 */
        /* <DEDUP_REMOVED lines=109> */
[----:B------:R-:W-:-:S05]  /*7360*/  @!P1 VIADD R6, R10, 0x13240 ;  /* 0x000132400a069836 */ /* 0x000fca0000000000 */
[----:B------:R-:W-:Y:S01]  /*7370*/  @!P1 PRMT R6, RZ, 0x654, R6 ;  /* 0x00000654ff069816 */ /* 0x000fe20000000006 */
[----:B------:R-:W0:Y:S01]  /*7380*/  MUFU.EX2 R58, R58 ;  /* 0x0000003a003a7308 */ /* 0x000e220000000800 */
[----:B--2---:R-:W-:-:S02]  /*7390*/  FADD.FTZ R133, R87, R130 ;  /* 0x0000008257857221 */ /* 0x004fc40000010000 */
[----:B------:R2:W-:Y:S05]  /*73a0*/  @!P1 SYNCS.ARRIVE.TRANS64.RED.A1T0 RZ, [R6+URZ], RZ ;  /* 0x000000ff06ff99a7 */ /* 0x0005ea000810043f */
        /* <DEDUP_REMOVED lines=14> */
[----:B------:R-:W-:Y:S01]  /*7490*/  MUFU.EX2 R66, R66 ;  /* 0x0000004200427308 */ /* 0x000fe20000000800 */
[----:B0-----:R-:W-:-:S07]  /*74a0*/  FADD.FTZ R129, R63, R132 ;  /* 0x000000843f817221 */ /* 0x001fce0000010000 */
[----:B------:R-:W0:Y:S01]  /*74b0*/  MUFU.EX2 R65, R65 ;  /* 0x0000004100417308 */ /* 0x000e220000000800 */
[----:B--2---:R-:W-:-:S07]  /*74c0*/  FADD.FTZ R6, R64, R7 ;  /* 0x0000000740067221 */ /* 0x004fce0000010000 */
[----:B------:R-:W-:Y:S08]  /*74d0*/  MUFU.EX2 R67, R67 ;  /* 0x0000004300437308 */ /* 0x000ff00000000800 */
[----:B------:R-:W1:Y:S01]  /*74e0*/  MUFU.EX2 R68, R68 ;  /* 0x0000004400447308 */ /* 0x000e620000000800 */
[----:B0-----:R-:W-:-:S07]  /*74f0*/  FADD.FTZ R7, R65, R6 ;  /* 0x0000000641077221 */ /* 0x001fce0000010000 */
[----:B------:R0:W2:Y:S08]  /*7500*/  MUFU.EX2 R10, R70 ;  /* 0x00000046000a7308 */ /* 0x0000b00000000800 */
[----:B------:R-:W3:Y:S01]  /*7510*/  MUFU.EX2 R69, R69 ;  /* 0x0000004500457308 */ /* 0x000ee20000000800 */
[----:B0-----:R-:W-:-:S01]  /*7520*/  FADD.FTZ R70, R66, R129 ;  /* 0x0000008142467221 */ /* 0x001fc20000010000 */
[----:B-1----:R-:W-:-:S03]  /*7530*/  FADD.FTZ R6, R68, R7 ;  /* 0x0000000744067221 */ /* 0x002fc60000010000 */
[----:B------:R-:W-:-:S03]  /*7540*/  FADD.FTZ R129, R67, R70 ;  /* 0x0000004643817221 */ /* 0x000fc60000010000 */
[----:B------:R-:W0:Y:S01]  /*7550*/  MUFU.EX2 R71, R71 ;  /* 0x0000004700477308 */ /* 0x000e220000000800 */
[----:B--2---:R-:W-:-:S01]  /*7560*/  FADD.FTZ R70, R10, R129 ;  /* 0x000000810a467221 */ /* 0x004fc20000010000 */
[----:B---3--:R-:W-:-:S03]  /*7570*/  FADD.FTZ R6, R69, R6 ;  /* 0x0000000645067221 */ /* 0x008fc60000010000 */
[----:B0-----:R-:W-:Y:S01]  /*7580*/  FADD.FTZ R7, R71, R70 ;  /* 0x0000004647077221 */ /* 0x001fe20000010000 */
[----:B------:R-:W-:Y:S06]  /*7590*/  @!P0 BRA `(.L_x_154) ;  /* 0x0000000000048947 */ /* 0x000fec0003800000 */
[----:B------:R-:W-:Y:S01]  /*75a0*/  BPT.TRAP 0x1 ;  /* 0x000000040000795c */ /* 0x000fe20000300000 */
.L_x_154:
[----:B------:R-:W-:Y:S01]  /*75b0*/  R2UR UR7, R3 ;  /* 0x00000000030772ca */ /* 0x000fe200000e0000 */
[----:B------:R-:W-:Y:S01]  /*75c0*/  UISETP.GT.AND UP0, UPT, UR21, UR45, UPT ;  /* 0x0000002d1500728c */ /* 0x000fe2000bf04270 */
[----:B------:R-:W-:Y:S01]  /*75d0*/  F2FP.SATFINITE.E4M3.F32.PACK_AB_MERGE_C R12, R15, R12, RZ ;  /* 0x0000000c0f0c723e */ /* 0x000fe200048070ff */
[----:B------:R-:W-:Y:S01]  /*75e0*/  UIADD3 UR6, UR11, 0x13260, URZ ;  /* 0x000132600b067890 */ /* 0x000fe2000fffe03f */
[----:B------:R-:W-:Y:S01]  /*75f0*/  F2FP.SATFINITE.E4M3.F32.PACK_AB_MERGE_C R21, R120, R21, RZ ;  /* 0x000000157815723e */ /* 0x000fe200048070ff */
[----:B------:R-:W-:Y:S01]  /*7600*/  UIADD3 UR21, UR21, -0x1, URZ ;  /* 0xffffffff15157890 */ /* 0x000fe2000fffe03f */
[----:B------:R-:W-:Y:S01]  /*7610*/  F2FP.SATFINITE.E4M3.F32.PACK_AB_MERGE_C R122, R125, R122, RZ ;  /* 0x0000007a7d7a723e */ /* 0x000fe200048070ff */
[----:B------:R-:W-:Y:S01]  /*7620*/  UMOV UR23, UR36 ;  /* 0x0000002400177c82 */ /* 0x000fe20008000000 */
[----:B------:R-:W-:Y:S01]  /*7630*/  PLOP3.LUT P1, PT, PT, PT, UP0, 0x80, 0x0 ;  /* 0x000000000000781c */ /* 0x000fe20003f2f008 */
[----:B------:R-:W-:Y:S01]  /*7640*/  UMOV UR22, UR37 ;  /* 0x0000002500167c82 */ /* 0x000fe20008000000 */
[----:B------:R-:W-:Y:S01]  /*7650*/  F2FP.SATFINITE.E4M3.F32.PACK_AB_MERGE_C R127, R128, R127, RZ ;  /* 0x0000007f807f723e */ /* 0x000fe200048070ff */
[-C--:B------:R-:W-:Y:S01]  /*7660*/  FMUL.FTZ R24, R24, R9.reuse ;  /* 0x0000000918187220 */ /* 0x080fe20000410000 */
[----:B------:R-:W-:Y:S01]  /*7670*/  F2FP.SATFINITE.E4M3.F32.PACK_AB_MERGE_C R108, R109, R108, RZ ;  /* 0x0000006c6d6c723e */ /* 0x000fe200048070ff */
[----:B------:R-:W-:Y:S01]  /*7680*/  UPRMT UR6, UR7, 0x654, UR6 ;  /* 0x0000065407067896 */ /* 0x000fe20008000006 */
[----:B------:R-:W-:Y:S01]  /*7690*/  F2FP.SATFINITE.E4M3.F32.PACK_AB_MERGE_C R110, R111, R110, RZ ;  /* 0x0000006e6f6e723e */ /* 0x000fe200048070ff */
[-C--:B------:R-:W-:Y:S01]  /*76a0*/  FMUL.FTZ R25, R25, R9.reuse ;  /* 0x0000000919197220 */ /* 0x080fe20000410000 */
[----:B------:R-:W-:Y:S01]  /*76b0*/  F2FP.SATFINITE.E4M3.F32.PACK_AB_MERGE_C R116, R117, R116, RZ ;  /* 0x000000747574723e */ /* 0x000fe200048070ff */
[-C--:B------:R-:W-:Y:S01]  /*76c0*/  FMUL.FTZ R28, R28, R9.reuse ;  /* 0x000000091c1c7220 */ /* 0x080fe20000410000 */
[----:B------:R-:W-:Y:S01]  /*76d0*/  F2FP.SATFINITE.E4M3.F32.PACK_AB_MERGE_C R118, R119, R118, RZ ;  /* 0x000000767776723e */ /* 0x000fe200048070ff */
[-C--:B------:R-:W-:Y:S01]  /*76e0*/  FMUL.FTZ R29, R29, R9.reuse ;  /* 0x000000091d1d7220 */ /* 0x080fe20000410000 */
[----:B------:R-:W-:Y:S01]  /*76f0*/  F2FP.SATFINITE.E4M3.F32.PACK_AB_MERGE_C R92, R93, R92, RZ ;  /* 0x0000005c5d5c723e */ /* 0x000fe200048070ff */
[-C--:B------:R-:W-:Y:S01]  /*7700*/  FMUL.FTZ R32, R32, R9.reuse ;  /* 0x0000000920207220 */ /* 0x080fe20000410000 */
[----:B------:R-:W-:Y:S01]  /*7710*/  F2FP.SATFINITE.E4M3.F32.PACK_AB_MERGE_C R94, R95, R94, RZ ;  /* 0x0000005e5f5e723e */ /* 0x000fe200048070ff */
[----:B------:R-:W-:Y:S01]  /*7720*/  SYNCS.ARRIVE.TRANS64.RED.A1T0 RZ, [UR6], RZ ;  /* 0x000000ffffff79a7 */ /* 0x000fe20008100406 */
        /* <DEDUP_REMOVED lines=60> */
.L_x_145:
[----:B------:R-:W-:Y:S06]  /*7af0*/  BAR.ARV 0x8, 0x200 ;  /* 0x0208000000007b1d */ /* 0x000fec0000002000 */
[----:B------:R-:W-:Y:S05]  /*7b00*/  @!P0 BRA `(.L_x_156) ;  /* 0x0000000000048947 */ /* 0x000fea0003800000 */
[----:B------:R-:W-:Y:S01]  /*7b10*/  BPT.TRAP 0x1 ;  /* 0x000000040000795c */ /* 0x000fe20000300000 */
.L_x_156:
[----:B------:R-:W-:Y:S02]  /*7b20*/  IMAD.U32 R0, RZ, RZ, UR36 ;  /* 0x00000024ff007e24 */ /* 0x000fe4000f8e00ff */
[----:B------:R-:W-:-:S03]  /*7b30*/  IMAD.U32 R13, RZ, RZ, UR37 ;  /* 0x00000025ff0d7e24 */ /* 0x000fc6000f8e00ff */
[----:B------:R-:W-:Y:S01]  /*7b40*/  SHF.L.U32 R0, R0, 0x1f, RZ ;  /* 0x0000001f00007819 */ /* 0x000fe200000006ff */
[----:B------:R-:W-:-:S04]  /*7b50*/  IMAD R13, R13, 0x8, R2 ;  /* 0x000000080d0d7824 */ /* 0x000fc800078e0202 */
[----:B------:R0:W1:Y:S01]  /*7b60*/  SYNCS.PHASECHK.TRANS64.TRYWAIT P1, [R13+URZ+0x13250], R0 ;  /* 0x013250000d0075a7 */ /* 0x000062000802017f */
[----:B------:R-:W-:Y:S05]  /*7b70*/  @!P0 BRA `(.L_x_157) ;  /* 0x0000000000048947 */ /* 0x000fea0003800000 */
[----:B------:R-:W-:Y:S01]  /*7b80*/  BPT.TRAP 0x1 ;  /* 0x000000040000795c */ /* 0x000fe20000300000 */
.L_x_157:
[----:B-1----:R-:W-:Y:S05]  /*7b90*/  @P1 BRA `(.L_x_158) ;  /* 0x0000000000081947 */ /* 0x002fea0003800000 */
[----:B------:R-:W1:Y:S02]  /*7ba0*/  SYNCS.PHASECHK.TRANS64.TRYWAIT P1, [R13+URZ+0x13250], R0 ;  /* 0x013250000d0075a7 */ /* 0x000e64000802017f */
[----:B-1----:R-:W-:Y:S05]  /*7bb0*/  @!P1 BRA `(.L_x_159) ;  /* 0x0000008400389947 */ /* 0x002fea0003800000 */
.L_x_158:
[----:B------:R-:W-:Y:S01]  /*7bc0*/  VIADD R2, R2, 0x1000 ;  /* 0x0000100002027836 */ /* 0x000fe20000000000 */
[----:B------:R-:W-:Y:S05]  /*7bd0*/  WARPSYNC.ALL ;  /* 0x0000000000007948 */ /* 0x000fea0003800000 */
[----:B------:R-:W-:Y:S01]  /*7be0*/  SHF.R.U32.HI R2, RZ, 0x4, R2 ;  /* 0x00000004ff027819 */ /* 0x000fe20000011602 */
[----:B------:R-:W-:Y:S01]  /*7bf0*/  IMAD.U32 R5, RZ, RZ, UR37 ;  /* 0x00000025ff057e24 */ /* 0x000fe2000f8e00ff */
[----:B------:R-:W-:Y:S01]  /*7c00*/  ULDC.64 UR4, c[0x0][0x9a0] ;  /* 0x0002680000047ab9 */ /* 0x000fe20000000a00 */
[----:B------:R-:W-:Y:S01]  /*7c10*/  WARPGROUP.ARRIVE ;  /* 0x00000000000079c5 */ /* 0x000fe20000000000 */
[----:B------:R-:W-:-:S02]  /*7c20*/  LOP3.LUT R2, R2, 0x3fff, RZ, 0xc0, !PT ;  /* 0x00003fff02027812 */ /* 0x000fc400078ec0ff */
[----:B------:R-:W-:Y:S02]  /*7c30*/  ISETP.NE.U32.AND P1, PT, RZ, UR4, PT ;  /* 0x00000004ff007c0c */ /* 0x000fe4000bf25070 */
[----:B------:R-:W-:Y:S02]  /*7c40*/  LOP3.LUT R2, R2, 0x10000, RZ, 0xfc, !PT ;  /* 0x0001000002027812 */ /* 0x000fe400078efcff */
[----:B------:R-:W-:-:S03]  /*7c50*/  ISETP.NE.AND.EX P1, PT, RZ, UR5, PT, P1 ;  /* 0x00000005ff007c0c */ /* 0x000fc6000bf25310 */
[----:B------:R-:W-:Y:S02]  /*7c60*/  IMAD R4, R5, 0x280, R2 ;  /* 0x0000028005047824 */ /* 0x000fe400078e0202 */
[----:B------:R-:W-:-:S03]  /*7c70*/  IMAD.MOV.U32 R5, RZ, RZ, -0x3ffffff0 ;  /* 0xc0000010ff057424 */ /* 0x000fc600078e00ff */
[----:B------:R-:W-:Y:S02]  /*7c80*/  R2UR UR6, R4 ;  /* 0x00000000040672ca */ /* 0x000fe400000e0000 */
[----:B------:R-:W-:-:S03]  /*7c90*/  R2UR UR7, R5 ;  /* 0x00000000050772ca */ /* 0x000fc600000e0000 */
[----:B------:R-:W0:Y:S08]  /*7ca0*/  @P1 LDC.64 R8, c[0x0][0x9c8] ;  /* 0x00027200ff081b82 */ /* 0x000e300000000a00 */
[----:B------:R-:W2:Y:S02]  /*7cb0*/  @P1 LDC.64 R10, c[0x0][0x9d0] ;  /* 0x00027400ff0a1b82 */ /* 0x000ea40000000a00 */
[----:B------:R-:W-:Y:S01]  /*7cc0*/  QGMMA.64x64x32.F32.E4M3.E4M3 R24, R152, gdesc[UR4], R24, gsb0 ;  /* 0x00e0000498187df3 */ /* 0x000fe20008000818 */
[----:B01----:R-:W-:-:S04]  /*7cd0*/  @P1 IMAD R0, R8, UR40, RZ ;  /* 0x0000002808001c24 */ /* 0x003fc8000f8e02ff */
[----:B------:R-:W-:Y:S02]  /*7ce0*/  @P1 IMAD R5, R9, UR39, R0 ;  /* 0x0000002709051c24 */ /* 0x000fe4000f8e0200 */
[----:B------:R-:W-:-:S04]  /*7cf0*/  @P1 IMAD.WIDE.U32 R8, R8, UR39, RZ ;  /* 0x0000002708081c25 */ /* 0x000fc8000f8e00ff */
[----:B------:R-:W-:Y:S02]  /*7d00*/  @P1 IMAD.IADD R9, R9, 0x1, R5 ;  /* 0x0000000109091824 */ /* 0x000fe400078e0205 */
[----:B------:R-:W-:Y:S02]  /*7d10*/  IMAD.MOV.U32 R0, RZ, RZ, 0x3f800000 ;  /* 0x3f800000ff007424 */ /* 0x000fe400078e00ff */
[----:B--2---:R-:W-:-:S04]  /*7d20*/  @P1 IMAD.WIDE.U32 R8, R10, UR42, R8 ;  /* 0x0000002a0a081c25 */ /* 0x004fc8000f8e0008 */
[----:B------:R-:W-:Y:S01]  /*7d30*/  @P1 IMAD R5, R11, UR42, R9 ;  /* 0x0000002a0b051c24 */ /* 0x000fe2000f8e0209 */
[----:B------:R-:W-:Y:S01]  /*7d40*/  @P1 LEA R10, P2, R8, UR4, 0x2 ;  /* 0x00000004080a1c11 */ /* 0x000fe2000f8410ff */
[----:B------:R-:W-:-:S03]  /*7d50*/  IMAD.MOV.U32 R9, RZ, RZ, -0x3ffffff0 ;  /* 0xc0000010ff097424 */ /* 0x000fc600078e00ff */
[----:B------:R-:W-:Y:S01]  /*7d60*/  @P1 LEA.HI.X R11, R8, UR5, R5, 0x2, P2 ;  /* 0x00000005080b1c11 */ /* 0x000fe200090f1405 */
[----:B------:R-:W-:Y:S01]  /*7d70*/  VIADD R8, R4, 0x80 ;  /* 0x0000008004087836 */ /* 0x000fe20000000000 */
[----:B------:R-:W-:-:S03]  /*7d80*/  R2UR UR7, R9 ;  /* 0x00000000090772ca */ /* 0x000fc600000e0000 */
[----:B------:R0:W2:Y:S01]  /*7d90*/  @P1 LDG.E R0, desc[UR48][R10.64] ;  /* 0x000000300a001981 */ /* 0x0000a2000c1e1900 */
[----:B------:R-:W-:Y:S01]  /*7da0*/  R2UR UR6, R8 ;  /* 0x00000000080672ca */ /* 0x000fe200000e0000 */
[----:B------:R-:W-:Y:S02]  /*7db0*/  WARPGROUP.DEPBAR.LE gsb0, 0x0 ;  /* 0x00008000000079c5 */ /* 0x000fe40000010000 */
[----:B------:R-:W-:-:S10]  /*7dc0*/  WARPGROUP.ARRIVE ;  /* 0x00000000000079c5 */ /* 0x000fd40000000000 */
[----:B------:R-:W-:Y:S01]  /*7dd0*/  QGMMA.64x64x32.F32.E4M3.E4M3 R24, R148, gdesc[UR4], R24, gsb0 ;  /* 0x00e0000494187df3 */ /* 0x000fe20008000818 */
[----:B------:R-:W-:Y:S01]  /*7de0*/  VIADD R8, R4, 0x100 ;  /* 0x0000010004087836 */ /* 0x000fe20000000000 */
[----:B------:R-:W-:-:S04]  /*7df0*/  MOV R9, 0xc0000010 ;  /* 0xc000001000097802 */ /* 0x000fc80000000f00 */
[----:B------:R-:W-:Y:S02]  /*7e00*/  R2UR UR6, R8 ;  /* 0x00000000080672ca */ /* 0x000fe400000e0000 */
[----:B------:R-:W-:Y:S01]  /*7e10*/  R2UR UR7, R9 ;  /* 0x00000000090772ca */ /* 0x000fe200000e0000 */
[----:B------:R-:W-:Y:S02]  /*7e20*/  VIADD R8, R4, 0x180 ;  /* 0x0000018004087836 */ /* 0x000fe40000000000 */
[----:B------:R-:W-:Y:S01]  /*7e30*/  IMAD.MOV.U32 R9, RZ, RZ, -0x3ffffff0 ;  /* 0xc0000010ff097424 */ /* 0x000fe200078e00ff */
[----:B------:R-:W-:Y:S02]  /*7e40*/  WARPGROUP.DEPBAR.LE gsb0, 0x0 ;  /* 0x00008000000079c5 */ /* 0x000fe40000010000 */
[----:B------:R-:W-:-:S07]  /*7e50*/  WARPGROUP.ARRIVE ;  /* 0x00000000000079c5 */ /* 0x000fce0000000000 */
[----:B------:R-:W-:Y:S01]  /*7e60*/  QGMMA.64x64x32.F32.E4M3.E4M3 R24, R136, gdesc[UR4], R24, gsb0 ;  /* 0x00e0000488187df3 */ /* 0x000fe20008000818 */
[----:B------:R-:W-:Y:S02]  /*7e70*/  R2UR UR6, R8 ;  /* 0x00000000080672ca */ /* 0x000fe400000e0000 */
[----:B------:R-:W-:Y:S01]  /*7e80*/  R2UR UR7, R9 ;  /* 0x00000000090772ca */ /* 0x000fe200000e0000 */
[----:B------:R-:W1:Y:S04]  /*7e90*/  SHFL.BFLY PT, R5, R6, 0x2, 0x1f ;  /* 0x0c401f0006057f89 */ /* 0x000e6800000e0000 */
[----:B------:R-:W3:Y:S01]  /*7ea0*/  SHFL.BFLY PT, R8, R7, 0x2, 0x1f ;  /* 0x0c401f0007087f89 */ /* 0x000ee200000e0000 */
[----:B------:R-:W-:Y:S01]  /*7eb0*/  VIADD R4, R4, 0x200 ;  /* 0x0000020004047836 */ /* 0x000fe20000000000 */
[----:B------:R-:W-:-:S02]  /*7ec0*/  WARPGROUP.DEPBAR.LE gsb0, 0x0 ;  /* 0x00008000000079c5 */ /* 0x000fc40000010000 */
[----:B------:R-:W-:-:S06]  /*7ed0*/  WARPGROUP.ARRIVE ;  /* 0x00000000000079c5 */ /* 0x000fcc0000000000 */
[----:B------:R-:W-:Y:S01]  /*7ee0*/  QGMMA.64x64x32.F32.E4M3.E4M3 R24, R140, gdesc[UR4], R24, gsb0 ;  /* 0x00e000048c187df3 */ /* 0x000fe20008000818 */
[----:B-1----:R-:W-:-:S01]  /*7ef0*/  FADD.FTZ R2, R5, R6 ;  /* 0x0000000605027221 */ /* 0x002fc20000010000 */
[----:B------:R-:W-:Y:S01]  /*7f00*/  IMAD.MOV.U32 R5, RZ, RZ, -0x3ffffff0 ;  /* 0xc0000010ff057424 */ /* 0x000fe200078e00ff */
[----:B------:R-:W-:-:S04]  /*7f10*/  R2UR UR6, R4 ;  /* 0x00000000040672ca */ /* 0x000fc800000e0000 */
[----:B------:R-:W-:Y:S01]  /*7f20*/  R2UR UR7, R5 ;  /* 0x00000000050772ca */ /* 0x000fe200000e0000 */
[----:B------:R-:W0:Y:S01]  /*7f30*/  SHFL.BFLY PT, R9, R2, 0x1, 0x1f ;  /* 0x0c201f0002097f89 */ /* 0x000e2200000e0000 */
[----:B---3--:R-:W-:-:S05]  /*7f40*/  FADD.FTZ R8, R8, R7 ;  /* 0x0000000708087221 */ /* 0x008fca0000010000 */
[----:B------:R-:W1:Y:S01]  /*7f50*/  SHFL.BFLY PT, R5, R8, 0x1, 0x1f ;  /* 0x0c201f0008057f89 */ /* 0x000e6200000e0000 */
[----:B0-----:R-:W-:-:S05]  /*7f60*/  FADD.FTZ R10, R2, R9 ;  /* 0x00000009020a7221 */ /* 0x001fca0000010000 */
[----:B------:R-:W-:Y:S01]  /*7f70*/  FSETP.NE.FTZ.AND P1, PT, R10, RZ, PT ;  /* 0x000000ff0a00720b */ /* 0x000fe20003f35000 */
[----:B-1----:R-:W-:-:S01]  /*7f80*/  FADD.FTZ R6, R8, R5 ;  /* 0x0000000508067221 */ /* 0x002fc20000010000 */
[----:B------:R-:W-:Y:S01]  /*7f90*/  FMUL.FTZ R11, R10, 0.00390625 ;  /* 0x3b8000000a0b7820 */ /* 0x000fe20000410000 */
[----:B------:R-:W-:Y:S02]  /*7fa0*/  WARPGROUP.DEPBAR.LE gsb0, 0x0 ;  /* 0x00008000000079c5 */ /* 0x000fe40000010000 */
[----:B------:R-:W-:-:S06]  /*7fb0*/  WARPGROUP.ARRIVE ;  /* 0x00000000000079c5 */ /* 0x000fcc0000000000 */
[----:B------:R-:W-:Y:S01]  /*7fc0*/  QGMMA.64x64x32.F32.E4M3.E4M3 R24, R144, gdesc[UR4], R24, gsb0 ;  /* 0x00e0000490187df3 */ /* 0x000fe20008000818 */
[----:B------:R-:W-:Y:S01]  /*7fd0*/  FMUL.FTZ R12, R6, 0.00390625 ;  /* 0x3b800000060c7820 */ /* 0x000fe20000410000 */
[----:B------:R-:W-:Y:S01]  /*7fe0*/  IMAD.MOV.U32 R5, RZ, RZ, RZ ;  /* 0x000000ffff057224 */ /* 0x000fe200078e00ff */
[----:B------:R-:W-:-:S03]  /*7ff0*/  FSETP.NE.FTZ.AND P2, PT, R11, RZ, PT ;  /* 0x000000ff0b00720b */ /* 0x000fc60003f55000 */
[----:B------:R-:W-:Y:S02]  /*8000*/  FSETP.NE.FTZ.AND P3, PT, R12, RZ, PT ;  /* 0x000000ff0c00720b */ /* 0x000fe40003f75000 */
[----:B------:R-:W-:Y:S01]  /*8010*/  @P1 MUFU.RCP R5, R10 ;  /* 0x0000000a00051308 */ /* 0x000fe20000001000 */
[----:B------:R-:W-:Y:S01]  /*8020*/  FSETP.NE.FTZ.AND P1, PT, R6, RZ, PT ;  /* 0x000000ff0600720b */ /* 0x000fe20003f35000 */
[----:B------:R-:W-:-:S06]  /*8030*/  IMAD.MOV.U32 R9, RZ, RZ, RZ ;  /* 0x000000ffff097224 */ /* 0x000fcc00078e00ff */
[----:B------:R-:W0:Y:S08]  /*8040*/  @P2 MUFU.LG2 R2, R11 ;  /* 0x0000000b00022308 */ /* 0x000e300000000c00 */
[----:B------:R-:W1:Y:S08]  /*8050*/  @P3 MUFU.LG2 R4, R12 ;  /* 0x0000000c00043308 */ /* 0x000e700000000c00 */
[----:B------:R-:W3:Y:S01]  /*8060*/  @P1 MUFU.RCP R9, R6 ;  /* 0x0000000600091308 */ /* 0x000ee20000001000 */
[----:B------:R-:W-:-:S02]  /*8070*/  IMAD.U32 R7, RZ, RZ, UR20 ;  /* 0x00000014ff077e24 */ /* 0x000fc4000f8e00ff */
[----:B------:R-:W-:Y:S02]  /*8080*/  IMAD.U32 R15, RZ, RZ, UR20 ;  /* 0x00000014ff0f7e24 */ /* 0x000fe4000f8e00ff */
[----:B0-----:R-:W-:Y:S01]  /*8090*/  @P2 FMUL.FTZ R2, R2, 0.69314718246459960938 ;  /* 0x3f31721802022820 */ /* 0x001fe20000410000 */
[----:B------:R-:W-:Y:S01]  /*80a0*/  @P2 FMUL.FTZ R7, R7, 0.69314718246459960938 ;  /* 0x3f31721807072820 */ /* 0x000fe20000410000 */
        /* <DEDUP_REMOVED lines=11> */
.L_x_160:
[----:B------:R-:W-:Y:S01]  /*8160*/  VIADD R0, R13, 0x13260 ;  /* 0x000132600d007836 */ /* 0x000fe20000000000 */
[----:B------:R-:W-:Y:S01]  /*8170*/  UIADD3 UR37, UR37, 0x1, URZ ;  /* 0x0000000125257890 */ /* 0x000fe2000fffe03f */
[-C--:B------:R-:W-:Y:S01]  /*8180*/  FMUL.FTZ R26, R26, R20.reuse ;  /* 0x000000141a1a7220 */ /* 0x080fe20000410000 */
[-C--:B------:R-:W-:Y:S01]  /*8190*/  FMUL.FTZ R9, R31, R20.reuse ;  /* 0x000000141f097220 */ /* 0x080fe20000410000 */
[-C--:B------:R-:W-:Y:S01]  /*81a0*/  FMUL.FTZ R34, R34, R20.reuse ;  /* 0x0000001422227220 */ /* 0x080fe20000410000 */
[----:B------:R-:W-:Y:S01]  /*81b0*/  PRMT R0, R3, 0x654, R0 ;  /* 0x0000065403007816 */ /* 0x000fe20000000000 */
[----:B------:R-:W-:Y:S01]  /*81c0*/  UISETP.NE.AND UP0, UPT, UR37, 0x2, UPT ;  /* 0x000000022500788c */ /* 0x000fe2000bf05270 */
[-C--:B------:R-:W-:Y:S01]  /*81d0*/  FMUL.FTZ R39, R39, R20.reuse ;  /* 0x0000001427277220 */ /* 0x080fe20000410000 */
[-C--:B------:R-:W-:Y:S01]  /*81e0*/  FMUL.FTZ R42, R42, R20.reuse ;  /* 0x000000142a2a7220 */ /* 0x080fe20000410000 */
[----:B------:R0:W-:Y:S01]  /*81f0*/  SYNCS.ARRIVE.TRANS64.RED.A1T0 RZ, [R0+URZ], RZ ;  /* 0x000000ff00ff79a7 */ /* 0x0001e2000810043f */
[-C--:B------:R-:W-:Y:S01]  /*8200*/  FMUL.FTZ R47, R47, R20.reuse ;  /* 0x000000142f2f7220 */ /* 0x080fe20000410000 */
[-C--:B------:R-:W-:Y:S01]  /*8210*/  FMUL.FTZ R15, R50, R20.reuse ;  /* 0x00000014320f7220 */ /* 0x080fe20000410000 */
[-C--:B------:R-:W-:Y:S01]  /*8220*/  FMUL.FTZ R55, R55, R20.reuse ;  /* 0x0000001437377220 */ /* 0x080fe20000410000 */
[-C--:B------:R-:W-:Y:S01]  /*8230*/  FMUL.FTZ R6, R30, R20.reuse ;  /* 0x000000141e067220 */ /* 0x080fe20000410000 */
[-C--:B------:R-:W-:Y:S01]  /*8240*/  FMUL.FTZ R27, R27, R20.reuse ;  /* 0x000000141b1b7220 */ /* 0x080fe20000410000 */
[----:B------:R-:W-:Y:S01]  /*8250*/  USEL UR4, URZ, 0x1, UP0 ;  /* 0x000000013f047887 */ /* 0x000fe20008000000 */
        /* <DEDUP_REMOVED lines=21> */
[----:B------:R-:W-:Y:S01]  /*83b0*/  PLOP3.LUT P0, PT, PT, PT, PT, 0x8, 0x0 ;  /* 0x000000000000781c */ /* 0x000fe20003f0e170 */
[----:B------:R-:W-:Y:S01]  /*83c0*/  FMUL.FTZ R20, R51, R20 ;  /* 0x0000001433147220 */ /* 0x000fe20000410000 */
[----:B------:R-:W-:-:S02]  /*83d0*/  UIADD3 UR46, UR46, 0x1, URZ ;  /* 0x000000012e2e7890 */ /* 0x000fc4000fffe03f */
[----:B------:R-:W-:Y:S02]  /*83e0*/  USEL UR37, UR37, URZ, UP0 ;  /* 0x0000003f25257287 */ /* 0x000fe40008000000 */
[----:B0-----:R-:W-:-:S12]  /*83f0*/  ULOP3.LUT UR36, UR36, UR4, URZ, 0x3c, !UPT ;  /* 0x0000000424247292 */ /* 0x001fd8000f8e3c3f */
.L_x_138:
[----:B------:R-:W0:Y:S01]  /*8400*/  S2R R3, SR_CgaCtaId ;  /* 0x0000000000037919 */ /* 0x000e220000008800 */
[----:B------:R-:W-:Y:S01]  /*8410*/  MOV R0, 0x400 ;  /* 0x0000040000007802 */ /* 0x000fe20000000f00 */
[----:B------:R-:W-:Y:S01]  /*8420*/  UISETP.NE.AND UP0, UPT, UR44, URZ, UPT ;  /* 0x0000003f2c00728c */ /* 0x000fe2000bf05270 */
[----:B------:R-:W-:Y:S01]  /*8430*/  BSSY B0, `(.L_x_161) ;  /* 0x00002ab000007945 */ /* 0x000fe20003800000 */
[----:B------:R-:W-:Y:S09]  /*8440*/  BAR.SYNC.DEFER_BLOCKING 0x5, 0x200 ;  /* 0x0148000000007b1d */ /* 0x000ff20000010000 */
[----:B------:R-:W-:Y:S01]  /*8450*/  @!UP0 ULDC UR44, c[0x0][0xad4] ;  /* 0x0002b500002c8ab9 */ /* 0x000fe20000000800 */
[----:B0-----:R-:W-:-:S05]  /*8460*/  LEA R0, R3, R0, 0x18 ;  /* 0x0000000003007211 */ /* 0x001fca00078ec0ff */
[----:B------:R-:W0:Y:S02]  /*8470*/  LDS.128 R28, [R0+0x132d0] ;  /* 0x0132d000001c7984 */ /* 0x000e240000000c00 */
[----:B0-----:R-:W-:Y:S02]  /*8480*/  R2UR UR6, R29 ;  /* 0x000000001d0672ca */ /* 0x001fe400000e0000 */
[----:B------:R-:W-:Y:S01]  /*8490*/  R2UR UR5, R30 ;  /* 0x000000001e0572ca */ /* 0x000fe200000e0000 */
[----:B------:R-:W-:Y:S06]  /*84a0*/  BAR.ARV 0x4, 0x200 ;  /* 0x0108000000007b1d */ /* 0x000fec0000002000 */
[----:B------:R-:W-:Y:S08]  /*84b0*/  @P0 BRA `(.L_x_162) ;  /* 0x0000001c00dc0947 */ /* 0x000ff00003800000 */
[----:B------:R-:W0:Y:S01]  /*84c0*/  S2R R24, SR_TID.X ;  /* 0x0000000000187919 */ /* 0x000e220000002100 */
[----:B------:R-:W-:Y:S01]  /*84d0*/  ULDC.64 UR8, c[0x4][0x38] ;  /* 0x01000e0000087ab9 */ /* 0x000fe20000000a00 */
[----:B------:R-:W2:Y:S01]  /*84e0*/  LDL R37, [R1+0x1c] ;  /* 0x00001c0001257983 */ /* 0x000ea20000100800 */
[----:B------:R-:W1:Y:S01]  /*84f0*/  S2R R29, SR_SWINHI ;  /* 0x00000000001d7919 */ /* 0x000e620000002f00 */
[----:B------:R-:W-:Y:S01]  /*8500*/  USHF.L.U32 UR4, UR39, 0x2, URZ ;  /* 0x0000000227047899 */ /* 0x000fe2000800063f */
[----:B------:R-:W-:Y:S01]  /*8510*/  ULDC.64 UR10, c[0x0][0xc00] ;  /* 0x00030000000a7ab9 */ /* 0x000fe20000000a00 */
[----:B------:R-:W3:Y:S01]  /*8520*/  LDL R69, [R1+0x18] ;  /* 0x0000180001457983 */ /* 0x000ee20000100800 */
[----:B0-----:R-:W-:-:S05]  /*8530*/  IMAD.SHL.U32 R2, R24, 0x4, RZ ;  /* 0x0000000418027824 */ /* 0x001fca00078e00ff */
[----:B------:R-:W-:Y:S01]  /*8540*/  LOP3.LUT R2, R2, 0xc, RZ, 0xc0, !PT ;  /* 0x0000000c02027812 */ /* 0x000fe200078ec0ff */
[----:B------:R-:W-:Y:S03]  /*8550*/  BAR.SYNC.DEFER_BLOCKING 0x1, 0x180 ;  /* 0x0046000000007b1d */ /* 0x000fe60000010000 */
[----:B------:R-:W-:-:S05]  /*8560*/  IADD3 R2, P0, R2, UR8, RZ ;  /* 0x0000000802027c10 */ /* 0x000fca000ff1e0ff */
[----:B------:R-:W-:-:S05]  /*8570*/  IMAD.X R3, RZ, RZ, UR9, P0 ;  /* 0x00000009ff037e24 */ /* 0x000fca00080e06ff */
[----:B------:R2:W4:Y:S01]  /*8580*/  LDG.E.CONSTANT R25, desc[UR48][R2.64] ;  /* 0x0000003002197981 */ /* 0x000522000c1e9900 */
[----:B------:R-:W-:Y:S02]  /*8590*/  MOV R50, R0 ;  /* 0x0000000000327202 */ /* 0x000fe40000000f00 */
[----:B-1----:R-:W-:Y:S02]  /*85a0*/  MOV R51, R29 ;  /* 0x0000001d00337202 */ /* 0x002fe40000000f00 */
[----:B------:R-:W-:-:S04]  /*85b0*/  LOP3.LUT P0, R24, R24, 0x3, RZ, 0xc0, !PT ;  /* 0x0000000318187812 */ /* 0x000fc8000780c0ff */
[----:B------:R-:W-:-:S04]  /*85c0*/  ISETP.EQ.OR P0, PT, R24, 0x3, !P0 ;  /* 0x000000031800780c */ /* 0x000fc80004702670 */
        /* <DEDUP_REMOVED lines=31> */
[----:B------:R-:W-:Y:S01]  /*87c0*/  SEL R20, R20, R15, P0 ;  /* 0x0000000f14147207 */ /* 0x000fe20000000000 */
[----:B------:R-:W-:Y:S02]  /*87d0*/  USHF.L.U64.HI UR12, UR39, 0x2, UR40 ;  /* 0x00000002270c7899 */ /* 0x000fe40008010228 */
[----:B------:R-:W-:-:S04]  /*87e0*/  UIADD3 UR7, UP0, UR4, UR10, URZ ;  /* 0x0000000a04077290 */ /* 0x000fc8000ff1e03f */
[----:B------:R-:W-:-:S06]  /*87f0*/  UIADD3.X UR8, UR12, UR11, URZ, UP0, !UPT ;  /* 0x0000000b0c087290 */ /* 0x000fcc00087fe43f */
[----:B------:R-:W-:Y:S01]  /*8800*/  IMAD.U32 R65, RZ, RZ, UR8 ;  /* 0x00000008ff417e24 */ /* 0x000fe2000f8e00ff */
[----:B------:R-:W-:Y:S01]  /*8810*/  ULDC.64 UR8, c[0x0][0xc08] ;  /* 0x0003020000087ab9 */ /* 0x000fe20000000a00 */
[----:B--2---:R-:W-:-:S03]  /*8820*/  IMAD.WIDE R2, R37, 0x2, R50 ;  /* 0x0000000225027825 */ /* 0x004fc600078e0232 */
[C---:B------:R-:W-:Y:S02]  /*8830*/  IADD3 R11, P2, R2.reuse, 0x40, RZ ;  /* 0x00000040020b7810 */ /* 0x040fe40007f5e0ff */
[C---:B------:R-:W-:Y:S02]  /*8840*/  IADD3 R9, P3, R2.reuse, 0x20, RZ ;  /* 0x0000002002097810 */ /* 0x040fe40007f7e0ff */
[C---:B------:R-:W-:Y:S02]  /*8850*/  IADD3 R30, P1, R2.reuse, 0x60, RZ ;  /* 0x00000060021e7810 */ /* 0x040fe40007f3e0ff */
[----:B------:R-:W-:Y:S02]  /*8860*/  LOP3.LUT R7, R2, 0x380, RZ, 0xc0, !PT ;  /* 0x0000038002077812 */ /* 0x000fe400078ec0ff */
[----:B------:R-:W-:Y:S02]  /*8870*/  LOP3.LUT R4, R11, 0x380, RZ, 0xc0, !PT ;  /* 0x000003800b047812 */ /* 0x000fe400078ec0ff */
[----:B------:R-:W-:-:S02]  /*8880*/  LOP3.LUT R8, R9, 0x380, RZ, 0xc0, !PT ;  /* 0x0000038009087812 */ /* 0x000fc400078ec0ff */
[----:B------:R-:W-:Y:S02]  /*8890*/  LOP3.LUT R13, R30, 0x380, RZ, 0xc0, !PT ;  /* 0x000003801e0d7812 */ /* 0x000fe400078ec0ff */
[----:B------:R-:W-:Y:S02]  /*88a0*/  SHF.R.U64 R7, R7, 0x3, RZ ;  /* 0x0000000307077819 */ /* 0x000fe400000012ff */
[----:B------:R-:W-:Y:S02]  /*88b0*/  SHF.R.U64 R4, R4, 0x3, RZ ;  /* 0x0000000304047819 */ /* 0x000fe400000012ff */
[----:B------:R-:W-:Y:S02]  /*88c0*/  SHF.R.U64 R8, R8, 0x3, RZ ;  /* 0x0000000308087819 */ /* 0x000fe400000012ff */
[----:B------:R-:W-:Y:S02]  /*88d0*/  SHF.R.U64 R13, R13, 0x3, RZ ;  /* 0x000000030d0d7819 */ /* 0x000fe400000012ff */
[----:B------:R-:W-:-:S02]  /*88e0*/  LOP3.LUT R2, R7, R2, RZ, 0x3c, !PT ;  /* 0x0000000207027212 */ /* 0x000fc400078e3cff */
[----:B------:R-:W-:Y:S01]  /*88f0*/  LOP3.LUT R6, R4, R11, RZ, 0x3c, !PT ;  /* 0x0000000b04067212 */ /* 0x000fe200078e3cff */
[--C-:B------:R-:W-:Y:S01]  /*8900*/  IMAD.X R5, RZ, RZ, R3.reuse, P1 ;  /* 0x000000ffff057224 */ /* 0x100fe200008e0603 */
[----:B------:R-:W-:Y:S01]  /*8910*/  LOP3.LUT R8, R8, R9, RZ, 0x3c, !PT ;  /* 0x0000000908087212 */ /* 0x000fe200078e3cff */
[----:B------:R-:W-:Y:S01]  /*8920*/  IMAD.X R7, RZ, RZ, R3, P2 ;  /* 0x000000ffff077224 */ /* 0x000fe200010e0603 */
[----:B------:R-:W-:Y:S02]  /*8930*/  LOP3.LUT R4, R13, R30, RZ, 0x3c, !PT ;  /* 0x0000001e0d047212 */ /* 0x000fe400078e3cff */
[-C--:B------:R-:W-:Y:S02]  /*8940*/  IADD3.X R9, RZ, R3.reuse, RZ, P3, !PT ;  /* 0x00000003ff097210 */ /* 0x080fe40001ffe4ff */
[----:B------:R-:W-:Y:S02]  /*8950*/  MOV R30, R2 ;  /* 0x00000002001e7202 */ /* 0x000fe40000000f00 */
[----:B------:R-:W-:-:S02]  /*8960*/  MOV R56, R4 ;  /* 0x0000000400387202 */ /* 0x000fc40000000f00 */
[----:B----4-:R-:W-:Y:S01]  /*8970*/  LOP3.LUT R3, R25, 0x2, RZ, 0x3c, !PT ;  /* 0x0000000219037812 */ /* 0x010fe200078e3cff */
[----:B------:R-:W-:Y:S01]  /*8980*/  SHFL.IDX PT, R54, R92, R25, 0x1c1f ;  /* 0x001c1f195c367589 */ /* 0x000fe200000e0000 */
[----:B------:R-:W-:-:S03]  /*8990*/  MOV R66, R6 ;  /* 0x0000000600427202 */ /* 0x000fc60000000f00 */
[----:B------:R-:W0:Y:S01]  /*89a0*/  SHFL.IDX PT, R55, R88, R3, 0x1c1f ;  /* 0x001c1f0358377589 */ /* 0x000e2200000e0000 */
[----:B------:R-:W-:-:S03]  /*89b0*/  MOV R67, R8 ;  /* 0x0000000800437202 */ /* 0x000fc60000000f00 */
[----:B------:R0:W-:Y:S04]  /*89c0*/  SHFL.IDX PT, R38, R52, R25, 0x1c1f ;  /* 0x001c1f1934267589 */ /* 0x0001e800000e0000 */
[----:B------:R-:W1:Y:S04]  /*89d0*/  SHFL.IDX PT, R39, R60, R3, 0x1c1f ;  /* 0x001c1f033c277589 */ /* 0x000e6800000e0000 */
[----:B------:R-:W-:Y:S04]  /*89e0*/  SHFL.IDX PT, R62, R62, R25, 0x1c1f ;  /* 0x001c1f193e3e7589 */ /* 0x000fe800000e0000 */
[----:B------:R-:W2:Y:S04]  /*89f0*/  SHFL.IDX PT, R63, R82, R3, 0x1c1f ;  /* 0x001c1f03523f7589 */ /* 0x000ea800000e0000 */
[----:B------:R-:W-:Y:S04]  /*8a00*/  SHFL.IDX PT, R32, R32, R25, 0x1c1f ;  /* 0x001c1f1920207589 */ /* 0x000fe800000e0000 */
[----:B------:R-:W4:Y:S04]  /*8a10*/  SHFL.IDX PT, R33, R36, R3, 0x1c1f ;  /* 0x001c1f0324217589 */ /* 0x000f2800000e0000 */
[----:B------:R-:W-:Y:S04]  /*8a20*/  SHFL.IDX PT, R2, R94, R25, 0x1c1f ;  /* 0x001c1f195e027589 */ /* 0x000fe800000e0000 */
[----:B------:R-:W-:Y:S04]  /*8a30*/  SHFL.IDX PT, R44, R78, R25, 0x1c1f ;  /* 0x001c1f194e2c7589 */ /* 0x000fe800000e0000 */
[----:B------:R-:W3:Y:S04]  /*8a40*/  SHFL.IDX PT, R5, R90, R3, 0x1c1f ;  /* 0x001c1f035a057589 */ /* 0x000ee800000e0000 */
[----:B------:R-:W-:Y:S04]  /*8a50*/  SHFL.IDX PT, R10, R10, R25, 0x1c1f ;  /* 0x001c1f190a0a7589 */ /* 0x000fe800000e0000 */
[----:B------:R-:W3:Y:S04]  /*8a60*/  SHFL.IDX PT, R45, R74, R3, 0x1c1f ;  /* 0x001c1f034a2d7589 */ /* 0x000ee800000e0000 */
[----:B------:R-:W-:Y:S04]  /*8a70*/  SHFL.IDX PT, R28, R28, R25, 0x1c1f ;  /* 0x001c1f191c1c7589 */ /* 0x000fe800000e0000 */
[----:B------:R-:W3:Y:S04]  /*8a80*/  SHFL.IDX PT, R13, R64, R3, 0x1c1f ;  /* 0x001c1f03400d7589 */ /* 0x000ee800000e0000 */
[----:B------:R-:W3:Y:S04]  /*8a90*/  SHFL.IDX PT, R29, R42, R3, 0x1c1f ;  /* 0x001c1f032a1d7589 */ /* 0x000ee800000e0000 */
[----:B------:R-:W-:Y:S04]  /*8aa0*/  SHFL.IDX PT, R4, R86, R25, 0x1c1f ;  /* 0x001c1f1956047589 */ /* 0x000fe800000e0000 */
[----:B------:R-:W-:Y:S04]  /*8ab0*/  SHFL.IDX PT, R48, R48, R25, 0x1c1f ;  /* 0x001c1f1930307589 */ /* 0x000fe800000e0000 */
[----:B------:R-:W3:Y:S04]  /*8ac0*/  SHFL.IDX PT, R7, R84, R3, 0x1c1f ;  /* 0x001c1f0354077589 */ /* 0x000ee800000e0000 */
[----:B------:R-:W-:Y:S04]  /*8ad0*/  SHFL.IDX PT, R12, R12, R25, 0x1c1f ;  /* 0x001c1f190c0c7589 */ /* 0x000fe800000e0000 */
[----:B------:R-:W3:Y:S04]  /*8ae0*/  SHFL.IDX PT, R49, R68, R3, 0x1c1f ;  /* 0x001c1f0344317589 */ /* 0x000ee800000e0000 */
[----:B------:R1:W3:Y:S04]  /*8af0*/  SHFL.IDX PT, R15, R40, R3, 0x1c1f ;  /* 0x001c1f03280f7589 */ /* 0x0002e800000e0000 */
[----:B------:R-:W-:Y:S04]  /*8b00*/  SHFL.IDX PT, R6, R80, R25, 0x1c1f ;  /* 0x001c1f1950067589 */ /* 0x000fe800000e0000 */
[----:B------:R-:W3:Y:S04]  /*8b10*/  SHFL.IDX PT, R9, R76, R3, 0x1c1f ;  /* 0x001c1f034c097589 */ /* 0x000ee800000e0000 */
[----:B------:R-:W-:Y:S04]  /*8b20*/  SHFL.IDX PT, R14, R14, R25, 0x1c1f ;  /* 0x001c1f190e0e7589 */ /* 0x000fe800000e0000 */
[----:B------:R-:W3:Y:S04]  /*8b30*/  SHFL.IDX PT, R21, R46, R3, 0x1c1f ;  /* 0x001c1f032e157589 */ /* 0x000ee800000e0000 */
[----:B------:R-:W-:Y:S04]  /*8b40*/  SHFL.IDX PT, R8, R72, R25, 0x1c1f ;  /* 0x001c1f1948087589 */ /* 0x000fe800000e0000 */
[----:B------:R-:W-:Y:S04]  /*8b50*/  SHFL.IDX PT, R24, R24, R25, 0x1c1f ;  /* 0x001c1f1918187589 */ /* 0x000fe800000e0000 */
[----:B------:R-:W3:Y:S04]  /*8b60*/  SHFL.IDX PT, R11, R70, R3, 0x1c1f ;  /* 0x001c1f03460b7589 */ /* 0x000ee800000e0000 */
[----:B------:R-:W-:Y:S04]  /*8b70*/  SHFL.IDX PT, R26, R26, R25, 0x1c1f ;  /* 0x001c1f191a1a7589 */ /* 0x000fe800000e0000 */
[----:B------:R3:W-:Y:S04]  /*8b80*/  SHFL.IDX PT, R27, R34, R3, 0x1c1f ;  /* 0x001c1f03221b7589 */ /* 0x0007e800000e0000 */
[----:B------:R-:W3:Y:S01]  /*8b90*/  SHFL.IDX PT, R59, R20, R3, 0x1c1f ;  /* 0x001c1f03143b7589 */ /* 0x000ee200000e0000 */
[----:B0-----:R-:W-:-:S02]  /*8ba0*/  SEL R52, R54, R55, P0 ;  /* 0x0000003736347207 */ /* 0x001fc40000000000 */
[----:B-1----:R-:W-:Y:S02]  /*8bb0*/  SEL R40, R38, R39, P0 ;  /* 0x0000002726287207 */ /* 0x002fe40000000000 */
[----:B------:R-:W-:Y:S02]  /*8bc0*/  SEL R54, R55, R54, P0 ;  /* 0x0000003637367207 */ /* 0x000fe40000000000 */
[----:B--2---:R-:W-:Y:S02]  /*8bd0*/  SEL R60, R62, R63, P0 ;  /* 0x0000003f3e3c7207 */ /* 0x004fe40000000000 */
[----:B------:R-:W-:Y:S02]  /*8be0*/  SEL R38, R39, R38, P0 ;  /* 0x0000002627267207 */ /* 0x000fe40000000000 */
[----:B----4-:R-:W-:Y:S02]  /*8bf0*/  SEL R36, R32, R33, P0 ;  /* 0x0000002120247207 */ /* 0x010fe40000000000 */
[----:B---3--:R-:W-:-:S02]  /*8c00*/  SEL R53, R2, R5, P0 ;  /* 0x0000000502357207 */ /* 0x008fc40000000000 */
        /* <DEDUP_REMOVED lines=25> */
[----:B------:R-:W-:Y:S02]  /*8da0*/  F2FP.BF16.F32.PACK_AB R4, R53, R52 ;  /* 0x000000343504723e */ /* 0x000fe400000010ff */
[----:B------:R-:W-:Y:S02]  /*8db0*/  F2FP.BF16.F32.PACK_AB R5, R41, R40 ;  /* 0x000000282905723e */ /* 0x000fe400000010ff */
[----:B------:R-:W-:Y:S02]  /*8dc0*/  F2FP.BF16.F32.PACK_AB R6, R55, R54 ;  /* 0x000000363706723e */ /* 0x000fe400000010ff */
[----:B------:R-:W-:Y:S02]  /*8dd0*/  F2FP.BF16.F32.PACK_AB R7, R39, R38 ;  /* 0x000000262707723e */ /* 0x000fe400000010ff */
[----:B------:R-:W-:-:S02]  /*8de0*/  F2FP.BF16.F32.PACK_AB R8, R61, R60 ;  /* 0x0000003c3d08723e */ /* 0x000fc400000010ff */
[----:B------:R-:W-:Y:S02]  /*8df0*/  F2FP.BF16.F32.PACK_AB R9, R37, R36 ;  /* 0x000000242509723e */ /* 0x000fe400000010ff */
        /* <DEDUP_REMOVED lines=9> */
[----:B------:R-:W-:Y:S01]  /*8e90*/  F2FP.BF16.F32.PACK_AB R27, R3, R2 ;  /* 0x00000002031b723e */ /* 0x000fe200000010ff */
[----:B------:R-:W-:Y:S04]  /*8ea0*/  STSM.16.M88.4 [R30], R4 ;  /* 0x000000041e007844 */ /* 0x000fe80000000200 */
[----:B------:R-:W-:Y:S04]  /*8eb0*/  STSM.16.M88.4 [R67], R8 ;  /* 0x0000000843007844 */ /* 0x000fe80000000200 */
[----:B------:R-:W-:Y:S04]  /*8ec0*/  STSM.16.M88.4 [R66], R12 ;  /* 0x0000000c42007844 */ /* 0x000fe80000000200 */
[----:B------:R0:W-:Y:S01]  /*8ed0*/  STSM.16.M88.4 [R56], R24 ;  /* 0x0000001838007844 */ /* 0x0001e20000000200 */
[----:B------:R-:W-:Y:S01]  /*8ee0*/  BAR.SYNC.DEFER_BLOCKING 0x1, 0x180 ;  /* 0x0046000000007b1d */ /* 0x000fe20000010000 */
[----:B------:R-:W-:-:S04]  /*8ef0*/  ISETP.NE.U32.AND P1, PT, RZ, UR10, PT ;  /* 0x0000000aff007c0c */ /* 0x000fc8000bf25070 */
[----:B------:R-:W-:Y:S01]  /*8f00*/  ISETP.NE.AND.EX P0, PT, RZ, UR11, PT, P1 ;  /* 0x0000000bff007c0c */ /* 0x000fe2000bf05310 */
[----:B------:R-:W-:Y:S02]  /*8f10*/  IMAD.U32 R64, RZ, RZ, UR7 ;  /* 0x00000007ff407e24 */ /* 0x000fe4000f8e00ff */
[----:B0-----:R-:W0:Y:S10]  /*8f20*/  LDC R56, c[0x0][0xbe8] ;  /* 0x0002fa00ff387b82 */ /* 0x001e340000000800 */
[----:B------:R-:W2:Y:S01]  /*8f30*/  @P0 LDG.E R59, desc[UR48][R64.64] ;  /* 0x00000030403b0981 */ /* 0x000ea2000c1e1900 */
[----:B------:R-:W-:-:S04]  /*8f40*/  UISETP.NE.U32.AND UP0, UPT, UR8, URZ, UPT ;  /* 0x0000003f0800728c */ /* 0x000fc8000bf05070 */
[----:B------:R-:W-:Y:S01]  /*8f50*/  UISETP.NE.AND.EX UP0, UPT, UR9, URZ, UPT, UP0 ;  /* 0x0000003f0900728c */ /* 0x000fe2000bf05300 */
[----:B0-----:R-:W-:-:S10]  /*8f60*/  ISETP.NE.AND P1, PT, R56, 0x1, PT ;  /* 0x000000013800780c */ /* 0x001fd40003f25270 */
[----:B------:R-:W-:-:S04]  /*8f70*/  @UP0 UIADD3 UR8, UP1, UR4, UR8, URZ ;  /* 0x0000000804080290 */ /* 0x000fc8000ff3e03f */
[----:B------:R-:W-:Y:S01]  /*8f80*/  @UP0 UIADD3.X UR9, UR12, UR9, URZ, UP1, !UPT ;  /* 0x000000090c090290 */ /* 0x000fe20008ffe43f */
[----:B------:R-:W0:Y:S01]  /*8f90*/  @P1 LDC R6, c[0x0][0xbec] ;  /* 0x0002fb00ff061b82 */ /* 0x000e220000000800 */
[----:B------:R-:W-:Y:S01]  /*8fa0*/  UISETP.GT.AND UP1, UPT, UR44, 0x1, UPT ;  /* 0x000000012c00788c */ /* 0x000fe2000bf24270 */
[----:B------:R-:W-:-:S06]  /*8fb0*/  UMOV UR16, 0x9b8 ;  /* 0x000009b800107882 */ /* 0x000fcc0000000000 */
[----:B------:R-:W1:Y:S01]  /*8fc0*/  @P1 LDC R11, c[0x0][0xbf0] ;  /* 0x0002fc00ff0b1b82 */ /* 0x000e620000000800 */
[----:B------:R-:W-:Y:S01]  /*8fd0*/  USEL UR16, UR16, 0x978, UP1 ;  /* 0x0000097810107887 */ /* 0x000fe20008800000 */
[----:B------:R-:W-:Y:S01]  /*8fe0*/  PLOP3.LUT P4, PT, PT, PT, UP0, 0x80, 0x0 ;  /* 0x000000000000781c */ /* 0x000fe20003f8f008 */
[----:B------:R-:W-:Y:S01]  /*8ff0*/  UISETP.NE.U32.AND UP0, UPT, UR10, URZ, UPT ;  /* 0x0000003f0a00728c */ /* 0x000fe2000bf05070 */
[----:B------:R-:W-:Y:S01]  /*9000*/  IMAD.U32 R13, RZ, RZ, UR41 ;  /* 0x00000029ff0d7e24 */ /* 0x000fe2000f8e00ff */
[----:B------:R-:W-:Y:S01]  /*9010*/  ULDC UR4, c[0x0][0xa88] ;  /* 0x0002a20000047ab9 */ /* 0x000fe20000000800 */
[----:B------:R-:W-:Y:S01]  /*9020*/  IMAD.U32 R4, RZ, RZ, UR8 ;  /* 0x00000008ff047e24 */ /* 0x000fe2000f8e00ff */
[----:B------:R-:W-:Y:S01]  /*9030*/  UISETP.NE.AND.EX UP0, UPT, UR11, URZ, UPT, UP0 ;  /* 0x0000003f0b00728c */ /* 0x000fe2000bf05300 */
[----:B------:R-:W-:Y:S01]  /*9040*/  IMAD.U32 R9, RZ, RZ, UR4 ;  /* 0x00000004ff097e24 */ /* 0x000fe2000f8e00ff */
[----:B------:R-:W-:Y:S01]  /*9050*/  UMOV UR4, URZ ;  /* 0x0000003f00047c82 */ /* 0x000fe20008000000 */
[----:B------:R-:W-:Y:S01]  /*9060*/  IMAD.U32 R5, RZ, RZ, UR9 ;  /* 0x00000009ff057e24 */ /* 0x000fe2000f8e00ff */
[----:B------:R-:W-:Y:S01]  /*9070*/  USEL UR7, UR43, URZ, UP1 ;  /* 0x0000003f2b077287 */ /* 0x000fe20008800000 */
[----:B------:R-:W-:Y:S01]  /*9080*/  IMAD R13, R13, 0xc0, R69 ;  /* 0x000000c00d0d7824 */ /* 0x000fe200078e0245 */
[----:B------:R-:W-:Y:S01]  /*9090*/  ULDC.64 UR10, c[0x0][UR16+0x218] ;  /* 0x00008600100a7abb */ /* 0x000fe20008000a00 */
[----:B------:R-:W-:Y:S01]  /*90a0*/  ULDC.64 UR14, c[0x0][UR16+0x228] ;  /* 0x00008a00100e7abb */ /* 0x000fe20008000a00 */
[----:B------:R-:W-:Y:S01]  /*90b0*/  USEL UR39, UR39, URZ, !UP0 ;  /* 0x0000003f27277287 */ /* 0x000fe2000c000000 */
[----:B------:R0:W5:Y:S01]  /*90c0*/  @P4 LDG.E R9, desc[UR48][R4.64] ;  /* 0x0000003004094981 */ /* 0x000162000c1e1900 */
[----:B------:R-:W-:Y:S01]  /*90d0*/  ULDC.64 UR12, c[0x0][UR16+0x220] ;  /* 0x00008800100c7abb */ /* 0x000fe20008000a00 */
[----:B------:R-:W-:-:S02]  /*90e0*/  UIMAD.WIDE.U32 UR8, UR10, UR42, URZ ;  /* 0x0000002a0a0872a5 */ /* 0x000fc4000f8e003f */
[----:B------:R-:W-:Y:S02]  /*90f0*/  UIMAD.WIDE.U32 UR18, UR14, UR7, URZ ;  /* 0x000000070e1272a5 */ /* 0x000fe4000f8e003f */
[----:B------:R-:W-:Y:S02]  /*9100*/  UIMAD UR10, UR11, UR42, URZ ;  /* 0x0000002a0b0a72a4 */ /* 0x000fe4000f8e023f */
[----:B------:R-:W-:Y:S01]  /*9110*/  UIMAD UR14, UR15, UR7, URZ ;  /* 0x000000070f0e72a4 */ /* 0x000fe2000f8e023f */
[----:B0-----:R-:W-:Y:S01]  /*9120*/  @P1 IMAD.HI.U32 R4, R13, R6, RZ ;  /* 0x000000060d041227 */ /* 0x001fe200078e00ff */
[----:B------:R-:W-:Y:S02]  /*9130*/  USEL UR40, UR40, URZ, !UP0 ;  /* 0x0000003f28287287 */ /* 0x000fe4000c000000 */
[----:B------:R-:W-:Y:S01]  /*9140*/  UIMAD UR7, UR13, UR39, URZ ;  /* 0x000000270d0772a4 */ /* 0x000fe2000f8e023f */
[----:B------:R-:W-:Y:S01]  /*9150*/  IMAD.MOV.U32 R7, RZ, RZ, R13 ;  /* 0x000000ffff077224 */ /* 0x000fe200078e000d */
[----:B------:R-:W-:Y:S01]  /*9160*/  UIADD3 UR9, UR9, UR10, URZ ;  /* 0x0000000a09097290 */ /* 0x000fe2000fffe03f */
[----:B-1----:R-:W-:Y:S01]  /*9170*/  @P1 SHF.R.U32.HI R7, RZ, R11, R4 ;  /* 0x0000000bff071219 */ /* 0x002fe20000011604 */
[----:B------:R-:W-:-:S02]  /*9180*/  UIMAD.WIDE.U32 UR10, UR12, UR39, URZ ;  /* 0x000000270c0a72a5 */ /* 0x000fc4000f8e003f */
[----:B------:R-:W-:Y:S02]  /*9190*/  UIMAD UR7, UR12, UR40, UR7 ;  /* 0x000000280c0772a4 */ /* 0x000fe4000f8e0207 */
[----:B------:R-:W-:Y:S01]  /*91a0*/  UIADD3 UR14, UR19, UR14, URZ ;  /* 0x0000000e130e7290 */ /* 0x000fe2000fffe03f */
[----:B------:R-:W-:Y:S01]  /*91b0*/  IMAD.U32 R4, RZ, RZ, UR18 ;  /* 0x00000012ff047e24 */ /* 0x000fe2000f8e00ff */
[----:B------:R-:W-:Y:S01]  /*91c0*/  UIADD3 UR7, UR11, UR7, URZ ;  /* 0x000000070b077290 */ /* 0x000fe2000fffe03f */
[--C-:B------:R-:W-:Y:S02]  /*91d0*/  IMAD.MOV R11, RZ, RZ, -R7.reuse ;  /* 0x000000ffff0b7224 */ /* 0x100fe400078e0a07 */
[----:B------:R-:W-:Y:S01]  /*91e0*/  IMAD.U32 R5, RZ, RZ, UR19 ;  /* 0x00000013ff057e24 */ /* 0x000fe2000f8e00ff */
[----:B------:R-:W-:Y:S01]  /*91f0*/  SHF.R.S32.HI R5, RZ, 0x1f, R7 ;  /* 0x0000001fff057819 */ /* 0x000fe20000011407 */
[----:B------:R-:W-:Y:S02]  /*9200*/  IMAD R11, R56, R11, R13 ;  /* 0x0000000b380b7224 */ /* 0x000fe400078e020d */
[----:B------:R-:W-:-:S03]  /*9210*/  IMAD.U32 R8, RZ, RZ, UR14 ;  /* 0x0000000eff087e24 */ /* 0x000fc6000f8e00ff */
[----:B------:R-:W-:Y:S01]  /*9220*/  SHF.R.S32.HI R6, RZ, 0x1f, R11 ;  /* 0x0000001fff067819 */ /* 0x000fe2000001140b */
[----:B------:R-:W-:Y:S01]  /*9230*/  IMAD.U32 R15, RZ, RZ, UR41 ;  /* 0x00000029ff0f7e24 */ /* 0x000fe2000f8e00ff */
[----:B--2---:R-:W-:-:S13]  /*9240*/  @P0 R2UR UR4, R59 ;  /* 0x000000003b0402ca */ /* 0x004fda00000e0000 */
[----:B------:R-:W-:Y:S02]  /*9250*/  UIADD3 UR8, UP0, UP2, UR10, UR8, UR4 ;  /* 0x000000080a087290 */ /* 0x000fe4000fa1e004 */
[----:B------:R-:W-:Y:S01]  /*9260*/  USHF.R.S32.HI UR12, URZ, 0x1f, UR4 ;  /* 0x0000001f3f0c7899 */ /* 0x000fe20008011404 */
[----:B------:R-:W-:Y:S01]  /*9270*/  ULDC.64 UR10, c[0x0][0xba8] ;  /* 0x0002ea00000a7ab9 */ /* 0x000fe20000000a00 */
[----:B------:R-:W-:Y:S02]  /*9280*/  @!UP1 ULDC UR10, c[0x0][0xb50] ;  /* 0x0002d400000a9ab9 */ /* 0x000fe40000000800 */
[----:B------:R-:W-:Y:S01]  /*9290*/  UIADD3.X UR7, UR7, UR9, UR12, UP0, UP2 ;  /* 0x0000000907077290 */ /* 0x000fe200087e440c */
[----:B------:R-:W-:Y:S01]  /*92a0*/  IADD3 R4, P2, P3, R7, UR8, R4 ;  /* 0x0000000807047c10 */ /* 0x000fe2000fb5e004 */
[----:B------:R-:W-:Y:S01]  /*92b0*/  @!UP1 ULDC UR11, c[0x0][0xb54] ;  /* 0x0002d500000b9ab9 */ /* 0x000fe20000000800 */
[----:B------:R-:W-:Y:S02]  /*92c0*/  ULDC.64 UR8, c[0x0][UR16+0x210] ;  /* 0x0000840010087abb */ /* 0x000fe40008000a00 */
[----:B------:R-:W-:Y:S01]  /*92d0*/  IMAD R7, R11, UR9, RZ ;  /* 0x000000090b077c24 */ /* 0x000fe2000f8e02ff */
[----:B------:R-:W-:-:S03]  /*92e0*/  IADD3.X R5, R5, UR7, R8, P2, P3 ;  /* 0x0000000705057c10 */ /* 0x000fc600097e6408 */
[----:B------:R-:W-:Y:S02]  /*92f0*/  IMAD R7, R6, UR8, R7 ;  /* 0x0000000806077c24 */ /* 0x000fe4000f8e0207 */
[----:B------:R-:W-:-:S04]  /*9300*/  IMAD.WIDE.U32 R4, R11, UR8, R4 ;  /* 0x000000080b047c25 */ /* 0x000fc8000f8e0004 */
[----:B------:R-:W-:Y:S01]  /*9310*/  IMAD.IADD R5, R5, 0x1, R7 ;  /* 0x0000000105057824 */ /* 0x000fe200078e0207 */
[----:B------:R-:W-:-:S04]  /*9320*/  LEA R8, P2, R4, UR10, 0x2 ;  /* 0x0000000a04087c11 */ /* 0x000fc8000f8410ff */
[----:B------:R-:W-:Y:S01]  /*9330*/  LEA.HI.X R10, R4, UR11, R5, 0x2, P2 ;  /* 0x0000000b040a7c11 */ /* 0x000fe200090f1405 */
[----:B------:R-:W-:Y:S08]  /*9340*/  @P4 BRA `(.L_x_163) ;  /* 0x0000000000104947 */ /* 0x000ff00003800000 */
[----:B------:R-:W-:Y:S05]  /*9350*/  @!P0 BRA `(.L_x_163) ;  /* 0x00000000000c8947 */ /* 0x000fea0003800000 */
[----:B------:R-:W2:Y:S04]  /*9360*/  LDG.E R4, desc[UR48][R64.64] ;  /* 0x0000003040047981 */ /* 0x000ea8000c1e1900 */
[----:B-----5:R-:W2:Y:S02]  /*9370*/  LDG.E R9, desc[UR48][R64.64+0x4] ;  /* 0x0000043040097981 */ /* 0x020ea4000c1e1900 */
[----:B--2---:R-:W-:-:S07]  /*9380*/  IMAD.IADD R9, R9, 0x1, -R4 ;  /* 0x0000000109097824 */ /* 0x004fce00078e0a04 */
.L_x_163:
[----:B------:R-:W2:Y:S01]  /*9390*/  LDL R12, [R1+0x14] ;  /* 0x00001400010c7983 */ /* 0x000ea20000100800 */
[----:B------:R-:W0:Y:S03]  /*93a0*/  S2R R4, SR_TID.X ;  /* 0x0000000000047919 */ /* 0x000e260000002100 */
[----:B------:R-:W-:Y:S04]  /*93b0*/  SHFL.IDX PT, R5, R10, RZ, 0x1c1f ;  /* 0x001c1fff0a057589 */ /* 0x000fe800000e0000 */
[----:B------:R-:W-:Y:S04]  /*93c0*/  SHFL.IDX PT, R6, R8, 0x1, 0x1c1f ;  /* 0x003c1f0008067f89 */ /* 0x000fe800000e0000 */
[----:B------:R-:W-:Y:S01]  /*93d0*/  SHFL.IDX PT, R7, R10, 0x1, 0x1c1f ;  /* 0x003c1f000a077f89 */ /* 0x000fe200000e0000 */
[----:B0-----:R-:W-:-:S05]  /*93e0*/  VIADD R14, R4, 0xffffff80 ;  /* 0xffffff80040e7836 */ /* 0x001fca0000000000 */
[----:B------:R-:W-:-:S04]  /*93f0*/  SHF.R.S32.HI R11, RZ, 0x1f, R14 ;  /* 0x0000001fff0b7819 */ /* 0x000fc8000001140e */
[----:B------:R-:W-:Y:S01]  /*9400*/  LEA.HI R11, R11, R14, RZ, 0x7 ;  /* 0x0000000e0b0b7211 */ /* 0x000fe200078f38ff */
[----:B------:R-:W0:Y:S03]  /*9410*/  SHFL.IDX PT, R4, R8, RZ, 0x1c1f ;  /* 0x001c1fff08047589 */ /* 0x000e2600000e0000 */
[----:B------:R-:W-:Y:S01]  /*9420*/  LOP3.LUT R11, R11, 0xffffff80, RZ, 0xc0, !PT ;  /* 0xffffff800b0b7812 */ /* 0x000fe200078ec0ff */
[----:B-----5:R-:W-:-:S03]  /*9430*/  IMAD R30, R9, R56, RZ ;  /* 0x00000038091e7224 */ /* 0x020fc600078e02ff */
[----:B------:R-:W-:-:S04]  /*9440*/  IADD3 R11, R14, -R11, RZ ;  /* 0x8000000b0e0b7210 */ /* 0x000fc80007ffe0ff */
[----:B------:R-:W-:Y:S01]  /*9450*/  LOP3.LUT P0, RZ, R11, 0x3, RZ, 0xc0, !PT ;  /* 0x000000030bff7812 */ /* 0x000fe2000780c0ff */
[----:B--2---:R-:W-:-:S04]  /*9460*/  IMAD R15, R15, 0xc0, R12 ;  /* 0x000000c00f0f7824 */ /* 0x004fc800078e020c */
[C---:B------:R-:W-:Y:S01]  /*9470*/  VIADD R25, R15.reuse, 0x8 ;  /* 0x000000080f197836 */ /* 0x040fe20000000000 */
[----:B------:R-:W-:-:S04]  /*9480*/  ISETP.GE.OR P2, PT, R15, R30, P0 ;  /* 0x0000001e0f00720c */ /* 0x000fc80000746670 */
[----:B------:R-:W-:-:S09]  /*9490*/  ISETP.GE.OR P0, PT, R25, R30, P0 ;  /* 0x0000001e1900720c */ /* 0x000fd20000706670 */
[----:B0-----:R0:W-:Y:S04]  /*94a0*/  @!P2 ST.E desc[UR48][R4.64], R57 ;  /* 0x000000390400a985 */ /* 0x0011e8000c101930 */
[----:B------:R0:W-:Y:S01]  /*94b0*/  @!P0 ST.E desc[UR48][R6.64], R58 ;  /* 0x0000003a06008985 */ /* 0x0001e2000c101930 */
[----:B------:R-:W-:-:S13]  /*94c0*/  PLOP3.LUT P0, PT, PT, PT, UP1, 0x80, 0x0 ;  /* 0x000000000000781c */ /* 0x000fda0003f0f018 */
[----:B0-----:R-:W-:Y:S05]  /*94d0*/  @P0 BRA `(.L_x_164) ;  /* 0x0000000400cc0947 */ /* 0x001fea0003800000 */
[----:B------:R-:W0:Y:S01]  /*94e0*/  S2R R11, SR_TID.X ;  /* 0x00000000000b7919 */ /* 0x000e220000002100 */
[----:B------:R-:W1:Y:S01]  /*94f0*/  @P1 LDC R29, c[0x0][0xbf0] ;  /* 0x0002fc00ff1d1b82 */ /* 0x000e620000000800 */
[----:B------:R-:W-:Y:S01]  /*9500*/  ULDC.64 UR10, c[0x0][0xaa0] ;  /* 0x0002a800000a7ab9 */ /* 0x000fe20000000a00 */
[----:B0-----:R-:W-:-:S05]  /*9510*/  VIADD R11, R11, 0xffffff80 ;  /* 0xffffff800b0b7836 */ /* 0x001fca0000000000 */
[----:B------:R-:W-:-:S04]  /*9520*/  SHF.R.S32.HI R59, RZ, 0x1f, R11 ;  /* 0x0000001fff3b7819 */ /* 0x000fc8000001140b */
[----:B------:R-:W-:-:S04]  /*9530*/  LEA.HI R59, R59, R11, RZ, 0x3 ;  /* 0x0000000b3b3b7211 */ /* 0x000fc800078f18ff */
[----:B------:R-:W-:-:S05]  /*9540*/  SHF.R.S32.HI R59, RZ, 0x3, R59 ;  /* 0x00000003ff3b7819 */ /* 0x000fca000001143b */
[----:B------:R-:W-:-:S04]  /*9550*/  IMAD R3, R59, 0x40, R17 ;  /* 0x000000403b037824 */ /* 0x000fc800078e0211 */
[----:B------:R-:W-:-:S03]  /*9560*/  IMAD.WIDE R50, R3, 0x2, R50 ;  /* 0x0000000203327825 */ /* 0x000fc600078e0232 */
[C---:B------:R-:W-:Y:S02]  /*9570*/  IADD3 R9, P0, R50.reuse, 0x1800, RZ ;  /* 0x0000180032097810 */ /* 0x040fe40007f1e0ff */
[C---:B------:R-:W-:Y:S02]  /*9580*/  IADD3 R13, P2, R50.reuse, 0x3000, RZ ;  /* 0x00003000320d7810 */ /* 0x040fe40007f5e0ff */
[----:B------:R-:W-:Y:S02]  /*9590*/  LOP3.LUT R5, R50, 0x380, RZ, 0xc0, !PT ;  /* 0x0000038032057812 */ /* 0x000fe400078ec0ff */
[----:B------:R-:W-:Y:S02]  /*95a0*/  LOP3.LUT R8, R9, 0x380, RZ, 0xc0, !PT ;  /* 0x0000038009087812 */ /* 0x000fe400078ec0ff */
[----:B------:R-:W-:Y:S02]  /*95b0*/  LOP3.LUT R12, R13, 0x380, RZ, 0xc0, !PT ;  /* 0x000003800d0c7812 */ /* 0x000fe400078ec0ff */
[----:B------:R-:W-:-:S02]  /*95c0*/  SHF.R.U64 R5, R5, 0x3, RZ ;  /* 0x0000000305057819 */ /* 0x000fc400000012ff */
[----:B------:R-:W-:Y:S02]  /*95d0*/  SHF.R.U64 R8, R8, 0x3, RZ ;  /* 0x0000000308087819 */ /* 0x000fe400000012ff */
[----:B------:R-:W-:Y:S02]  /*95e0*/  SHF.R.U64 R12, R12, 0x3, RZ ;  /* 0x000000030c0c7819 */ /* 0x000fe400000012ff */
[----:B------:R-:W-:Y:S01]  /*95f0*/  LOP3.LUT R4, R5, R50, RZ, 0x3c, !PT ;  /* 0x0000003205047212 */ /* 0x000fe200078e3cff */
[--C-:B------:R-:W-:Y:S01]  /*9600*/  IMAD.MOV.U32 R5, RZ, RZ, R51.reuse ;  /* 0x000000ffff057224 */ /* 0x100fe200078e0033 */
[----:B------:R-:W-:Y:S01]  /*9610*/  LOP3.LUT R8, R8, R9, RZ, 0x3c, !PT ;  /* 0x0000000908087212 */ /* 0x000fe200078e3cff */
[--C-:B------:R-:W-:Y:S01]  /*9620*/  IMAD.X R9, RZ, RZ, R51.reuse, P0 ;  /* 0x000000ffff097224 */ /* 0x100fe200000e0633 */
[----:B------:R-:W-:Y:S01]  /*9630*/  LOP3.LUT R12, R12, R13, RZ, 0x3c, !PT ;  /* 0x0000000d0c0c7212 */ /* 0x000fe200078e3cff */
[----:B------:R-:W-:Y:S02]  /*9640*/  IMAD.X R13, RZ, RZ, R51, P2 ;  /* 0x000000ffff0d7224 */ /* 0x000fe400010e0633 */
[----:B------:R-:W2:Y:S04]  /*9650*/  LD.E.128 R4, desc[UR48][R4.64] ;  /* 0x0000003004047980 */ /* 0x000ea8000c101d00 */
[----:B------:R-:W3:Y:S04]  /*9660*/  LD.E.128 R8, desc[UR48][R8.64] ;  /* 0x0000003008087980 */ /* 0x000ee8000c101d00 */
[----:B------:R-:W4:Y:S01]  /*9670*/  LD.E.128 R12, desc[UR48][R12.64] ;  /* 0x000000300c0c7980 */ /* 0x000f22000c101d00 */
[----:B------:R-:W-:-:S04]  /*9680*/  IADD3 R3, P0, R50, 0x4800, RZ ;  /* 0x0000480032037810 */ /* 0x000fc80007f1e0ff */
[----:B------:R-:W-:Y:S01]  /*9690*/  LOP3.LUT R2, R3, 0x380, RZ, 0xc0, !PT ;  /* 0x0000038003027812 */ /* 0x000fe200078ec0ff */
[----:B------:R-:W-:Y:S01]  /*96a0*/  UIMAD UR7, UR12, UR10, URZ ;  /* 0x0000000a0c0772a4 */ /* 0x000fe2000f8e023f */
[----:B------:R-:W-:Y:S02]  /*96b0*/  IMAD.U32 R21, RZ, RZ, UR41 ;  /* 0x00000029ff157e24 */ /* 0x000fe4000f8e00ff */
[----:B------:R-:W-:Y:S01]  /*96c0*/  SHF.R.U64 R2, R2, 0x3, RZ ;  /* 0x0000000302027819 */ /* 0x000fe200000012ff */
[----:B------:R-:W-:Y:S01]  /*96d0*/  UIMAD.WIDE.U32 UR8, UR4, UR10, URZ ;  /* 0x0000000a040872a5 */ /* 0x000fe2000f8e003f */
[----:B------:R-:W-:Y:S01]  /*96e0*/  IMAD.X R25, RZ, RZ, R51, P0 ;  /* 0x000000ffff197224 */ /* 0x000fe200000e0633 */
[----:B------:R-:W-:Y:S01]  /*96f0*/  ULDC.64 UR12, c[0x0][0xaf0] ;  /* 0x0002bc00000c7ab9 */ /* 0x000fe20000000a00 */
[----:B------:R-:W-:Y:S02]  /*9700*/  LOP3.LUT R24, R2, R3, RZ, 0x3c, !PT ;  /* 0x0000000302187212 */ /* 0x000fe400078e3cff */
[----:B------:R-:W0:Y:S01]  /*9710*/  @P1 LDC R3, c[0x0][0xbec] ;  /* 0x0002fb00ff031b82 */ /* 0x000e220000000800 */
[----:B------:R-:W-:Y:S01]  /*9720*/  UIMAD UR7, UR4, UR11, UR7 ;  /* 0x0000000b040772a4 */ /* 0x000fe2000f8e0207 */
[----:B------:R-:W-:-:S02]  /*9730*/  IMAD R2, R16, 0x30, R59 ;  /* 0x0000003010027824 */ /* 0x000fc400078e023b */
[----:B------:R-:W-:Y:S01]  /*9740*/  ULDC.64 UR10, c[0x0][0xae8] ;  /* 0x0002ba00000a7ab9 */ /* 0x000fe20000000a00 */
[----:B------:R-:W-:Y:S01]  /*9750*/  UIADD3 UR9, UR9, UR7, URZ ;  /* 0x0000000709097290 */ /* 0x000fe2000fffe03f */
[----:B------:R-:W-:Y:S01]  /*9760*/  IMAD R28, R21, 0xc0, R2 ;  /* 0x000000c0151c7824 */ /* 0x000fe200078e0202 */
[----:B------:R-:W-:Y:S01]  /*9770*/  USHF.R.S32.HI UR4, URZ, 0x1f, UR39 ;  /* 0x0000001f3f047899 */ /* 0x000fe20008011427 */
[----:B------:R-:W5:Y:S01]  /*9780*/  LD.E.128 R24, desc[UR48][R24.64] ;  /* 0x0000003018187980 */ /* 0x000f62000c101d00 */
[----:B------:R-:W-:Y:S01]  /*9790*/  UIMAD.WIDE.U32 UR8, UR42, UR10, UR8 ;  /* 0x0000000a2a0872a5 */ /* 0x000fe2000f8e0008 */
[----:B------:R-:W-:Y:S01]  /*97a0*/  IMAD.MOV.U32 R21, RZ, RZ, R28 ;  /* 0x000000ffff157224 */ /* 0x000fe200078e001c */
[----:B------:R-:W-:Y:S01]  /*97b0*/  UIMAD UR4, UR4, UR12, URZ ;  /* 0x0000000c040472a4 */ /* 0x000fe2000f8e023f */
[----:B------:R-:W-:Y:S01]  /*97c0*/  @!PT LDS RZ, [RZ] ;  /* 0x00000000fffff984 */ /* 0x000fe20000000800 */
[----:B------:R-:W-:Y:S01]  /*97d0*/  @!PT LDS RZ, [RZ] ;  /* 0x00000000fffff984 */ /* 0x000fe20000000800 */
[----:B------:R-:W-:Y:S01]  /*97e0*/  @!PT LDS RZ, [RZ] ;  /* 0x00000000fffff984 */ /* 0x000fe20000000800 */
[----:B------:R-:W-:Y:S01]  /*97f0*/  @!PT LDS RZ, [RZ] ;  /* 0x00000000fffff984 */ /* 0x000fe20000000800 */
[----:B------:R1:W-:Y:S06]  /*9800*/  MEMBAR.ALL.CTA ;  /* 0x0000000000007992 */ /* 0x0003ec0000008000 */
[----:B-1----:R-:W1:Y:S01]  /*9810*/  FENCE.VIEW.ASYNC.S ;  /* 0x00000000000073c6 */ /* 0x002e620000000000 */
[----:B------:R-:W-:Y:S01]  /*9820*/  UIMAD UR9, UR42, UR11, UR9 ;  /* 0x0000000b2a0972a4 */ /* 0x000fe2000f8e0209 */
[----:B------:R-:W-:Y:S01]  /*9830*/  VIADD R0, R0, 0x13220 ;  /* 0x0001322000007836 */ /* 0x000fe20000000000 */
[----:B------:R-:W-:-:S02]  /*9840*/  UIMAD UR4, UR39, UR13, UR4 ;  /* 0x0000000d270472a4 */ /* 0x000fc4000f8e0204 */
[----:B------:R-:W-:Y:S01]  /*9850*/  UIMAD.WIDE.U32 UR8, UR39, UR12, UR8 ;  /* 0x0000000c270872a5 */ /* 0x000fe2000f8e0008 */
[----:B------:R-:W-:Y:S01]  /*9860*/  ULDC.64 UR10, c[0x0][0xae0] ;  /* 0x0002b800000a7ab9 */ /* 0x000fe20000000a00 */
[----:B------:R-:W-:Y:S02]  /*9870*/  PRMT R0, RZ, 0x654, R0 ;  /* 0x00000654ff007816 */ /* 0x000fe40000000000 */
[----:B------:R-:W-:Y:S01]  /*9880*/  UIADD3 UR4, UR9, UR4, URZ ;  /* 0x0000000409047290 */ /* 0x000fe2000fffe03f */
[----:B0-----:R-:W-:-:S04]  /*9890*/  @P1 IMAD.HI.U32 R2, R28, R3, RZ ;  /* 0x000000031c021227 */ /* 0x001fc800078e00ff */
[----:B------:R-:W-:Y:S01]  /*98a0*/  IMAD.U32 R3, RZ, RZ, UR9 ;  /* 0x00000009ff037e24 */ /* 0x000fe2000f8e00ff */
[----:B------:R-:W-:Y:S01]  /*98b0*/  @P1 SHF.R.U32.HI R21, RZ, R29, R2 ;  /* 0x0000001dff151219 */ /* 0x000fe20000011602 */
[----:B------:R-:W-:Y:S01]  /*98c0*/  IMAD.U32 R2, RZ, RZ, UR8 ;  /* 0x00000008ff027e24 */ /* 0x000fe2000f8e00ff */
[----:B------:R-:W-:Y:S01]  /*98d0*/  ULDC.64 UR8, c[0x0][0xad8] ;  /* 0x0002b60000087ab9 */ /* 0x000fe20000000a00 */
[----:B------:R-:W-:Y:S01]  /*98e0*/  IMAD.U32 R3, RZ, RZ, UR4 ;  /* 0x00000004ff037e24 */ /* 0x000fe2000f8e00ff */
[--C-:B------:R-:W-:Y:S01]  /*98f0*/  SHF.R.S32.HI R20, RZ, 0x1f, R21.reuse ;  /* 0x0000001fff147819 */ /* 0x100fe20000011415 */
[----:B------:R-:W-:Y:S01]  /*9900*/  IMAD.MOV R29, RZ, RZ, -R21 ;  /* 0x000000ffff1d7224 */ /* 0x000fe200078e0a15 */
[----:B------:R-:W-:Y:S01]  /*9910*/  ULDC UR4, c[0x0][0xac8] ;  /* 0x0002b20000047ab9 */ /* 0x000fe20000000800 */
[----:B------:R-:W-:Y:S01]  /*9920*/  IMAD.WIDE.U32 R2, R21, UR10, R2 ;  /* 0x0000000a15027c25 */ /* 0x000fe2000f8e0002 */
[----:B-1----:R0:W-:Y:S03]  /*9930*/  SYNCS.ARRIVE.TRANS64.RED.A1T0 RZ, [R0+URZ], RZ ;  /* 0x000000ff00ff79a7 */ /* 0x0021e6000810043f */
[----:B------:R-:W-:-:S02]  /*9940*/  IMAD R20, R20, UR10, RZ ;  /* 0x0000000a14147c24 */ /* 0x000fc4000f8e02ff */
[----:B------:R-:W-:Y:S02]  /*9950*/  IMAD R29, R56, R29, R28 ;  /* 0x0000001d381d7224 */ /* 0x000fe400078e021c */
[----:B------:R-:W-:-:S03]  /*9960*/  IMAD R33, R21, UR11, R20 ;  /* 0x0000000b15217c24 */ /* 0x000fc6000f8e0214 */
[----:B------:R-:W-:Y:S01]  /*9970*/  SHF.R.S32.HI R20, RZ, 0x1f, R29 ;  /* 0x0000001fff147819 */ /* 0x000fe2000001141d */
[----:B------:R-:W-:Y:S01]  /*9980*/  IMAD.IADD R3, R3, 0x1, R33 ;  /* 0x0000000103037824 */ /* 0x000fe200078e0221 */
[----:B------:R-:W-:-:S03]  /*9990*/  MOV R33, UR41 ;  /* 0x0000002900217c02 */ /* 0x000fc60008000f00 */
[----:B------:R-:W-:Y:S02]  /*99a0*/  IMAD R20, R20, UR8, RZ ;  /* 0x0000000814147c24 */ /* 0x000fe4000f8e02ff */
[----:B------:R-:W-:-:S04]  /*99b0*/  IMAD.WIDE.U32 R2, R29, UR8, R2 ;  /* 0x000000081d027c25 */ /* 0x000fc8000f8e0002 */
[----:B------:R-:W-:Y:S01]  /*99c0*/  IMAD R21, R29, UR9, R20 ;  /* 0x000000091d157c24 */ /* 0x000fe2000f8e0214 */
[----:B------:R-:W-:Y:S01]  /*99d0*/  ULDC.64 UR8, c[0x0][0xa80] ;  /* 0x0002a00000087ab9 */ /* 0x000fe20000000a00 */
[----:B------:R-:W-:Y:S01]  /*99e0*/  IMAD R33, R33, 0xc0, R59 ;  /* 0x000000c021217824 */ /* 0x000fe200078e023b */
[C---:B------:R-:W-:Y:S01]  /*99f0*/  LEA R32, P0, R2.reuse, UR8, 0x1 ;  /* 0x0000000802207c11 */ /* 0x040fe2000f8008ff */
[----:B------:R-:W-:Y:S01]  /*9a00*/  IMAD.IADD R3, R3, 0x1, R21 ;  /* 0x0000000103037824 */ /* 0x000fe200078e0215 */
[----:B------:R-:W-:Y:S01]  /*9a10*/  SHF.R.S32.HI R59, RZ, 0x1f, R17 ;  /* 0x0000001fff3b7819 */ /* 0x000fe20000011411 */
[C---:B------:R-:W-:Y:S02]  /*9a20*/  VIADD R21, R33.reuse, 0x60 ;  /* 0x0000006021157836 */ /* 0x040fe40000000000 */
[----:B------:R-:W1:Y:S01]  /*9a30*/  SHFL.IDX PT, R20, R32, 0x1, 0x181f ;  /* 0x00381f0020147f89 */ /* 0x000e6200000e0000 */
[----:B------:R-:W-:Y:S01]  /*9a40*/  LEA.HI.X R34, R2, UR9, R3, 0x1, P0 ;  /* 0x0000000902227c11 */ /* 0x000fe200080f0c03 */
[----:B------:R-:W-:Y:S01]  /*9a50*/  VIADD R3, R33, 0x30 ;  /* 0x0000003021037836 */ /* 0x000fe20000000000 */
[----:B------:R-:W-:Y:S01]  /*9a60*/  ISETP.GE.AND P0, PT, R17, UR4, PT ;  /* 0x0000000411007c0c */ /* 0x000fe2000bf06270 */
[----:B------:R-:W0:Y:S03]  /*9a70*/  SHFL.IDX PT, R2, R32, RZ, 0x181f ;  /* 0x00181fff20027589 */ /* 0x000e2600000e0000 */
[-C--:B------:R-:W-:Y:S01]  /*9a80*/  ISETP.GE.OR P1, PT, R33, R30.reuse, P0 ;  /* 0x0000001e2100720c */ /* 0x080fe20000726670 */
[----:B------:R-:W0:Y:S01]  /*9a90*/  SHFL.IDX PT, R28, R32, 0x2, 0x181f ;  /* 0x00581f00201c7f89 */ /* 0x000e2200000e0000 */
[-C--:B------:R-:W-:Y:S01]  /*9aa0*/  ISETP.GE.OR P2, PT, R3, R30.reuse, P0 ;  /* 0x0000001e0300720c */ /* 0x080fe20000746670 */
[----:B------:R-:W-:Y:S01]  /*9ab0*/  VIADD R33, R33, 0x90 ;  /* 0x0000009021217836 */ /* 0x000fe20000000000 */
[-C--:B------:R-:W-:Y:S01]  /*9ac0*/  ISETP.GE.OR P3, PT, R21, R30.reuse, P0 ;  /* 0x0000001e1500720c */ /* 0x080fe20000766670 */
[----:B------:R-:W0:Y:S03]  /*9ad0*/  SHFL.IDX PT, R36, R34, RZ, 0x181f ;  /* 0x00181fff22247589 */ /* 0x000e2600000e0000 */
[----:B------:R-:W-:Y:S01]  /*9ae0*/  ISETP.GE.OR P0, PT, R33, R30, P0 ;  /* 0x0000001e2100720c */ /* 0x000fe20000706670 */
[----:B------:R-:W0:Y:S04]  /*9af0*/  SHFL.IDX PT, R38, R34, 0x1, 0x181f ;  /* 0x00381f0022267f89 */ /* 0x000e2800000e0000 */
[----:B------:R-:W0:Y:S02]  /*9b00*/  SHFL.IDX PT, R40, R34, 0x2, 0x181f ;  /* 0x00581f0022287f89 */ /* 0x000e2400000e0000 */
[----:B-1----:R-:W-:-:S02]  /*9b10*/  @!P2 LEA R20, P5, R17, R20, 0x1 ;  /* 0x000000141114a211 */ /* 0x002fc400078a08ff */
[----:B------:R-:W1:Y:S01]  /*9b20*/  SHFL.IDX PT, R32, R32, 0x3, 0x181f ;  /* 0x00781f0020207f89 */ /* 0x000e6200000e0000 */
[----:B0-----:R-:W-:-:S03]  /*9b30*/  @!P1 LEA R2, P4, R17, R2, 0x1 ;  /* 0x0000000211029211 */ /* 0x001fc600078808ff */
[----:B------:R-:W0:Y:S01]  /*9b40*/  SHFL.IDX PT, R34, R34, 0x3, 0x181f ;  /* 0x00781f0022227f89 */ /* 0x000e2200000e0000 */
[C---:B------:R-:W-:Y:S02]  /*9b50*/  @!P3 LEA R28, P6, R17.reuse, R28, 0x1 ;  /* 0x0000001c111cb211 */ /* 0x040fe400078c08ff */
[C-C-:B------:R-:W-:Y:S02]  /*9b60*/  @!P1 LEA.HI.X R3, R17.reuse, R36, R59.reuse, 0x1, P4 ;  /* 0x0000002411039211 */ /* 0x140fe400020f0c3b */
[C-C-:B------:R-:W-:Y:S02]  /*9b70*/  @!P2 LEA.HI.X R21, R17.reuse, R38, R59.reuse, 0x1, P5 ;  /* 0x000000261115a211 */ /* 0x140fe400028f0c3b */
[----:B------:R-:W-:Y:S01]  /*9b80*/  @!P3 LEA.HI.X R29, R17, R40, R59, 0x1, P6 ;  /* 0x00000028111db211 */ /* 0x000fe200030f0c3b */
[----:B--2---:R2:W-:Y:S04]  /*9b90*/  @!P1 ST.E.128 desc[UR48][R2.64], R4 ;  /* 0x0000000402009985 */ /* 0x0045e8000c101d30 */
[----:B---3--:R2:W-:Y:S04]  /*9ba0*/  @!P2 ST.E.128 desc[UR48][R20.64], R8 ;  /* 0x000000081400a985 */ /* 0x0085e8000c101d30 */
[----:B----4-:R2:W-:Y:S01]  /*9bb0*/  @!P3 ST.E.128 desc[UR48][R28.64], R12 ;  /* 0x0000000c1c00b985 */ /* 0x0105e2000c101d30 */
[----:B01----:R-:W-:Y:S05]  /*9bc0*/  @P0 BRA `(.L_x_165) ;  /* 0x0000001000c40947 */ /* 0x003fea0003800000 */
[----:B--2---:R-:W-:-:S04]  /*9bd0*/  LEA R2, P0, R17, R32, 0x1 ;  /* 0x0000002011027211 */ /* 0x004fc800078008ff */
[----:B------:R-:W-:-:S05]  /*9be0*/  LEA.HI.X R3, R17, R34, R59, 0x1, P0 ;  /* 0x0000002211037211 */ /* 0x000fca00000f0c3b */
[----:B-----5:R0:W-:Y:S01]  /*9bf0*/  ST.E.128 desc[UR48][R2.64], R24 ;  /* 0x0000001802007985 */ /* 0x0201e2000c101d30 */
[----:B------:R-:W-:Y:S05]  /*9c00*/  BRA `(.L_x_165) ;  /* 0x0000001000b47947 */ /* 0x000fea0003800000 */
.L_x_164:
[----:B------:R0:W5:Y:S01]  /*9c10*/  LDL R65, [R1+0x4] ;  /* 0x0000040001417983 */ /* 0x0001620000100800 */
[----:B------:R-:W-:Y:S01]  /*9c20*/  ULDC.64 UR10, c[0x0][0xb08] ;  /* 0x0002c200000a7ab9 */ /* 0x000fe20000000a00 */
[----:B------:R-:W1:Y:S02]  /*9c30*/  @P1 LDC R4, c[0x0][0xbec] ;  /* 0x0002fb00ff041b82 */ /* 0x000e640000000800 */
[----:B------:R0:W5:Y:S04]  /*9c40*/  LDL R64, [R1+0x10] ;  /* 0x0000100001407983 */ /* 0x0001680000100800 */
[----:B------:R0:W5:Y:S01]  /*9c50*/  LDL R59, [R1] ;  /* 0x00000000013b7983 */ /* 0x0001620000100800 */
[----:B------:R-:W-:Y:S01]  /*9c60*/  UIMAD UR7, UR12, UR10, URZ ;  /* 0x0000000a0c0772a4 */ /* 0x000fe2000f8e023f */
[----:B------:R-:W2:Y:S01]  /*9c70*/  @P1 LDC R5, c[0x0][0xbf0] ;  /* 0x0002fc00ff051b82 */ /* 0x000ea20000000800 */
[----:B------:R-:W-:Y:S01]  /*9c80*/  UIMAD.WIDE.U32 UR8, UR4, UR10, URZ ;  /* 0x0000000a040872a5 */ /* 0x000fe2000f8e003f */
[----:B------:R-:W-:Y:S01]  /*9c90*/  IMAD.MOV.U32 R7, RZ, RZ, R13 ;  /* 0x000000ffff077224 */ /* 0x000fe200078e000d */
[----:B------:R-:W-:Y:S01]  /*9ca0*/  UIMAD UR7, UR4, UR11, UR7 ;  /* 0x0000000b040772a4 */ /* 0x000fe2000f8e0207 */
[----:B------:R-:W-:Y:S01]  /*9cb0*/  ISETP.GE.AND P0, PT, R15, R30, PT ;  /* 0x0000001e0f00720c */ /* 0x000fe20003f06270 */
[----:B------:R-:W-:Y:S01]  /*9cc0*/  USHF.R.S32.HI UR4, URZ, 0x1f, UR39 ;  /* 0x0000001f3f047899 */ /* 0x000fe20008011427 */
[----:B------:R-:W-:Y:S01]  /*9cd0*/  BSSY B1, `(.L_x_166) ;  /* 0x000004f000017945 */ /* 0x000fe20003800000 */
[----:B------:R-:W-:Y:S01]  /*9ce0*/  UIADD3 UR9, UR9, UR7, URZ ;  /* 0x0000000709097290 */ /* 0x000fe2000fffe03f */
[----:B------:R-:W-:Y:S01]  /*9cf0*/  SHF.R.S32.HI R26, RZ, 0x1f, R18 ;  /* 0x0000001fff1a7819 */ /* 0x000fe20000011412 */
[----:B------:R-:W-:Y:S01]  /*9d00*/  ULDC.64 UR10, c[0x0][0xb38] ;  /* 0x0002ce00000a7ab9 */ /* 0x000fe20000000a00 */
[----:B------:R-:W-:Y:S01]  /*9d10*/  SHF.R.S32.HI R27, RZ, 0x1f, R19 ;  /* 0x0000001fff1b7819 */ /* 0x000fe20000011413 */
[----:B------:R-:W-:Y:S01]  /*9d20*/  UIMAD.WIDE.U32 UR8, UR42, UR10, UR8 ;  /* 0x0000000a2a0872a5 */ /* 0x000fe2000f8e0008 */
[----:B------:R-:W-:-:S02]  /*9d30*/  SHF.R.S32.HI R50, RZ, 0x1f, R22 ;  /* 0x0000001fff327819 */ /* 0x000fc40000011416 */
[----:B------:R-:W-:Y:S01]  /*9d40*/  SHF.R.S32.HI R51, RZ, 0x1f, R23 ;  /* 0x0000001fff337819 */ /* 0x000fe20000011417 */
[----:B------:R-:W-:Y:S01]  /*9d50*/  UIMAD UR9, UR42, UR11, UR9 ;  /* 0x0000000b2a0972a4 */ /* 0x000fe2000f8e0209 */
[----:B-1----:R-:W-:Y:S01]  /*9d60*/  @P1 IMAD.HI.U32 R4, R13, R4, RZ ;  /* 0x000000040d041227 */ /* 0x002fe200078e00ff */
[----:B------:R-:W-:Y:S01]  /*9d70*/  SHF.R.S32.HI R57, RZ, 0x1f, R156 ;  /* 0x0000001fff397819 */ /* 0x000fe2000001149c */
[----:B------:R-:W-:Y:S01]  /*9d80*/  ULDC.64 UR10, c[0x0][0xb40] ;  /* 0x0002d000000a7ab9 */ /* 0x000fe20000000a00 */
[----:B------:R-:W-:Y:S01]  /*9d90*/  SHF.R.S32.HI R58, RZ, 0x1f, R157 ;  /* 0x0000001fff3a7819 */ /* 0x000fe2000001149d */
[----:B------:R-:W-:Y:S02]  /*9da0*/  UIMAD UR4, UR4, UR10, URZ ;  /* 0x0000000a040472a4 */ /* 0x000fe4000f8e023f */
[----:B------:R-:W-:Y:S02]  /*9db0*/  UIMAD.WIDE.U32 UR8, UR39, UR10, UR8 ;  /* 0x0000000a270872a5 */ /* 0x000fe4000f8e0008 */
[----:B------:R-:W-:Y:S01]  /*9dc0*/  UIMAD UR4, UR39, UR11, UR4 ;  /* 0x0000000b270472a4 */ /* 0x000fe2000f8e0204 */
[----:B--2---:R-:W-:-:S02]  /*9dd0*/  @P1 SHF.R.U32.HI R7, RZ, R5, R4 ;  /* 0x00000005ff071219 */ /* 0x004fc40000011604 */
[----:B------:R-:W-:Y:S01]  /*9de0*/  ULDC.64 UR10, c[0x0][0xb48] ;  /* 0x0002d200000a7ab9 */ /* 0x000fe20000000a00 */
[----:B------:R-:W-:Y:S01]  /*9df0*/  UIADD3 UR9, UR9, UR4, URZ ;  /* 0x0000000409097290 */ /* 0x000fe2000fffe03f */
[--C-:B------:R-:W-:Y:S01]  /*9e00*/  SHF.R.S32.HI R4, RZ, 0x1f, R7.reuse ;  /* 0x0000001fff047819 */ /* 0x100fe20000011407 */
[----:B------:R-:W-:Y:S02]  /*9e10*/  IMAD.MOV R9, RZ, RZ, -R7 ;  /* 0x000000ffff097224 */ /* 0x000fe400078e0a07 */
[----:B------:R-:W-:Y:S02]  /*9e20*/  UIMAD.WIDE.U32 UR8, UR43, UR10, UR8 ;  /* 0x0000000a2b0872a5 */ /* 0x000fe4000f8e0008 */
[----:B------:R-:W-:Y:S02]  /*9e30*/  IMAD R9, R56, R9, R13 ;  /* 0x0000000938097224 */ /* 0x000fe400078e020d */
[----:B------:R-:W-:Y:S02]  /*9e40*/  UIMAD UR43, UR43, UR11, UR9 ;  /* 0x0000000b2b2b72a4 */ /* 0x000fe4000f8e0209 */
[----:B------:R-:W-:Y:S01]  /*9e50*/  IMAD.U32 R5, RZ, RZ, UR9 ;  /* 0x00000009ff057e24 */ /* 0x000fe2000f8e00ff */
[----:B------:R-:W-:-:S02]  /*9e60*/  ULDC.64 UR10, c[0x0][0xb30] ;  /* 0x0002cc00000a7ab9 */ /* 0x000fc40000000a00 */
[----:B------:R-:W-:Y:S02]  /*9e70*/  IMAD R6, R4, UR10, RZ ;  /* 0x0000000a04067c24 */ /* 0x000fe4000f8e02ff */
[----:B------:R-:W-:Y:S01]  /*9e80*/  IMAD.U32 R4, RZ, RZ, UR8 ;  /* 0x00000008ff047e24 */ /* 0x000fe2000f8e00ff */
[----:B------:R-:W-:Y:S01]  /*9e90*/  ULDC.64 UR8, c[0x0][0xb28] ;  /* 0x0002ca0000087ab9 */ /* 0x000fe20000000a00 */
[----:B------:R-:W-:Y:S02]  /*9ea0*/  IMAD.U32 R5, RZ, RZ, UR43 ;  /* 0x0000002bff057e24 */ /* 0x000fe4000f8e00ff */
[C---:B------:R-:W-:Y:S01]  /*9eb0*/  IMAD R11, R7.reuse, UR11, R6 ;  /* 0x0000000b070b7c24 */ /* 0x040fe2000f8e0206 */
[----:B------:R-:W-:Y:S01]  /*9ec0*/  SHF.R.S32.HI R6, RZ, 0x1f, R9 ;  /* 0x0000001fff067819 */ /* 0x000fe20000011409 */
[----:B------:R-:W-:-:S04]  /*9ed0*/  IMAD.WIDE.U32 R4, R7, UR10, R4 ;  /* 0x0000000a07047c25 */ /* 0x000fc8000f8e0004 */
[----:B------:R-:W-:Y:S02]  /*9ee0*/  IMAD R6, R6, UR8, RZ ;  /* 0x0000000806067c24 */ /* 0x000fe4000f8e02ff */
[----:B------:R-:W-:Y:S02]  /*9ef0*/  IMAD.IADD R5, R5, 0x1, R11 ;  /* 0x0000000105057824 */ /* 0x000fe400078e020b */
[C---:B------:R-:W-:Y:S02]  /*9f00*/  IMAD R7, R9.reuse, UR9, R6 ;  /* 0x0000000909077c24 */ /* 0x040fe4000f8e0206 */
[----:B------:R-:W-:Y:S01]  /*9f10*/  IMAD.WIDE.U32 R4, R9, UR8, R4 ;  /* 0x0000000809047c25 */ /* 0x000fe2000f8e0004 */
[----:B------:R-:W-:-:S03]  /*9f20*/  ULDC.64 UR8, c[0x0][0xb00] ;  /* 0x0002c00000087ab9 */ /* 0x000fc60000000a00 */
[----:B------:R-:W-:Y:S01]  /*9f30*/  VIADD R6, R0, 0x13220 ;  /* 0x0001322000067836 */ /* 0x000fe20000000000 */
[----:B------:R-:W-:Y:S01]  /*9f40*/  LEA R0, P1, R4, UR8, 0x2 ;  /* 0x0000000804007c11 */ /* 0x000fe2000f8210ff */
[----:B------:R-:W-:-:S03]  /*9f50*/  IMAD.IADD R5, R5, 0x1, R7 ;  /* 0x0000000105057824 */ /* 0x000fc600078e0207 */
[----:B------:R-:W-:Y:S02]  /*9f60*/  PRMT R6, RZ, 0x654, R6 ;  /* 0x00000654ff067816 */ /* 0x000fe40000000006 */
[----:B------:R-:W-:Y:S02]  /*9f70*/  LEA.HI.X R24, R4, UR9, R5, 0x2, P1 ;  /* 0x0000000904187c11 */ /* 0x000fe400088f1405 */
[----:B------:R1:W-:Y:S03]  /*9f80*/  SYNCS.ARRIVE.TRANS64.RED.A1T0 RZ, [R6+URZ], RZ ;  /* 0x000000ff06ff79a7 */ /* 0x0003e6000810043f */
[----:B------:R0:W2:Y:S04]  /*9f90*/  SHFL.IDX PT, R7, R24, RZ, 0x1c1f ;  /* 0x001c1fff18077589 */ /* 0x0000a800000e0000 */
[----:B-1----:R0:W1:Y:S01]  /*9fa0*/  SHFL.IDX PT, R6, R0, RZ, 0x1c1f ;  /* 0x001c1fff00067589 */ /* 0x00206200000e0000 */
[----:B------:R-:W-:Y:S05]  /*9fb0*/  @P0 BRA `(.L_x_167) ;  /* 0x0000000000800947 */ /* 0x000fea0003800000 */
[----:B------:R-:W-:Y:S02]  /*9fc0*/  ULDC UR4, c[0x0][0xac8] ;  /* 0x0002b20000047ab9 */ /* 0x000fe40000000800 */
[----:B-----5:R-:W-:Y:S02]  /*9fd0*/  ISETP.GE.AND P1, PT, R59, UR4, PT ;  /* 0x000000043b007c0c */ /* 0x020fe4000bf26270 */
[----:B------:R-:W-:Y:S02]  /*9fe0*/  ISETP.GE.AND P0, PT, R65, UR4, PT ;  /* 0x0000000441007c0c */ /* 0x000fe4000bf06270 */
[----:B------:R-:W-:Y:S02]  /*9ff0*/  ISETP.GE.AND P4, PT, R157, UR4, PT ;  /* 0x000000049d007c0c */ /* 0x000fe4000bf86270 */
[----:B------:R-:W-:Y:S02]  /*a000*/  ISETP.GE.AND P5, PT, R156, UR4, PT ;  /* 0x000000049c007c0c */ /* 0x000fe4000bfa6270 */
[----:B------:R-:W-:-:S05]  /*a010*/  ISETP.GE.AND P3, PT, R23, UR4, PT ;  /* 0x0000000417007c0c */ /* 0x000fca000bf66270 */
[-C--:B-1----:R-:W-:Y:S02]  /*a020*/  @!P1 LEA R8, P2, R59, R6.reuse, 0x2 ;  /* 0x000000063b089211 */ /* 0x082fe400078410ff */
[----:B--2---:R-:W-:Y:S02]  /*a030*/  @!P0 IMAD.WIDE R4, R65, 0x4, R6 ;  /* 0x0000000441048825 */ /* 0x004fe400078e0206 */
[-C--:B------:R-:W-:Y:S02]  /*a040*/  @!P1 LEA.HI.X R9, R59, R7.reuse, R64, 0x2, P2 ;  /* 0x000000073b099211 */ /* 0x080fe400010f1440 */
[----:B------:R-:W-:Y:S01]  /*a050*/  ISETP.GE.AND P2, PT, R22, UR4, PT ;  /* 0x0000000416007c0c */ /* 0x000fe2000bf46270 */
[----:B------:R1:W-:Y:S01]  /*a060*/  @!P0 ST.E.64 desc[UR48][R4.64], R52 ;  /* 0x0000003404008985 */ /* 0x0003e2000c101b30 */
[CC--:B------:R-:W-:Y:S02]  /*a070*/  @!P4 LEA R10, P0, R157.reuse, R6.reuse, 0x2 ;  /* 0x000000069d0ac211 */ /* 0x0c0fe400078010ff */
[----:B------:R-:W-:Y:S01]  /*a080*/  @!P5 LEA R12, P6, R156, R6, 0x2 ;  /* 0x000000069c0cd211 */ /* 0x000fe200078c10ff */
[----:B------:R2:W-:Y:S01]  /*a090*/  @!P1 ST.E.64 desc[UR48][R8.64], R54 ;  /* 0x0000003608009985 */ /* 0x0005e2000c101b30 */
[----:B------:R-:W-:-:S02]  /*a0a0*/  @!P4 LEA.HI.X R11, R157, R7, R58, 0x2, P0 ;  /* 0x000000079d0bc211 */ /* 0x000fc400000f143a */
[----:B------:R-:W-:Y:S02]  /*a0b0*/  ISETP.GE.AND P1, PT, R19, UR4, PT ;  /* 0x0000000413007c0c */ /* 0x000fe4000bf26270 */
[----:B------:R-:W-:Y:S01]  /*a0c0*/  ISETP.GE.AND P0, PT, R18, UR4, PT ;  /* 0x0000000412007c0c */ /* 0x000fe2000bf06270 */
[----:B------:R3:W-:Y:S01]  /*a0d0*/  @!P4 ST.E.64 desc[UR48][R10.64], R60 ;  /* 0x0000003c0a00c985 */ /* 0x0007e2000c101b30 */
[-C--:B------:R-:W-:Y:S02]  /*a0e0*/  @!P5 LEA.HI.X R13, R156, R7.reuse, R57, 0x2, P6 ;  /* 0x000000079c0dd211 */ /* 0x080fe400030f1439 */
[CC--:B------:R-:W-:Y:S02]  /*a0f0*/  @!P2 LEA R14, P4, R22.reuse, R6.reuse, 0x2 ;  /* 0x00000006160ea211 */ /* 0x0c0fe400078810ff */
[----:B-1----:R-:W-:Y:S01]  /*a100*/  @!P3 LEA R4, P6, R23, R6, 0x2 ;  /* 0x000000061704b211 */ /* 0x002fe200078c10ff */
[----:B------:R3:W-:Y:S01]  /*a110*/  @!P5 ST.E.64 desc[UR48][R12.64], R62 ;  /* 0x0000003e0c00d985 */ /* 0x0007e2000c101b30 */
[----:B------:R-:W-:-:S02]  /*a120*/  @!P2 LEA.HI.X R15, R22, R7, R50, 0x2, P4 ;  /* 0x00000007160fa211 */ /* 0x000fc400020f1432 */
[-C--:B------:R-:W-:Y:S02]  /*a130*/  @!P3 LEA.HI.X R5, R23, R7.reuse, R51, 0x2, P6 ;  /* 0x000000071705b211 */ /* 0x080fe400030f1433 */
[CC--:B--2---:R-:W-:Y:S02]  /*a140*/  @!P1 LEA R8, P5, R19.reuse, R6.reuse, 0x2 ;  /* 0x0000000613089211 */ /* 0x0c4fe400078a10ff */
[C---:B------:R-:W-:Y:S01]  /*a150*/  @!P0 LEA R6, P6, R18.reuse, R6, 0x2 ;  /* 0x0000000612068211 */ /* 0x040fe200078c10ff */
[----:B------:R3:W-:Y:S01]  /*a160*/  @!P3 ST.E.64 desc[UR48][R4.64], R42 ;  /* 0x0000002a0400b985 */ /* 0x0007e2000c101b30 */
[-C--:B------:R-:W-:Y:S02]  /*a170*/  @!P1 LEA.HI.X R9, R19, R7.reuse, R27, 0x2, P5 ;  /* 0x0000000713099211 */ /* 0x080fe400028f141b */
[----:B------:R-:W-:Y:S01]  /*a180*/  @!P0 LEA.HI.X R7, R18, R7, R26, 0x2, P6 ;  /* 0x0000000712078211 */ /* 0x000fe200030f141a */
[----:B------:R3:W-:Y:S04]  /*a190*/  @!P2 ST.E.64 desc[UR48][R14.64], R44 ;  /* 0x0000002c0e00a985 */ /* 0x0007e8000c101b30 */
[----:B------:R3:W-:Y:S04]  /*a1a0*/  @!P1 ST.E.64 desc[UR48][R8.64], R46 ;  /* 0x0000002e08009985 */ /* 0x0007e8000c101b30 */
[----:B------:R3:W-:Y:S02]  /*a1b0*/  @!P0 ST.E.64 desc[UR48][R6.64], R48 ;  /* 0x0000003006008985 */ /* 0x0007e4000c101b30 */
.L_x_167:
[----:B------:R-:W-:Y:S05]  /*a1c0*/  BSYNC B1 ;  /* 0x0000000000017941 */ /* 0x000fea0003800000 */
.L_x_166:
[----:B------:R-:W-:Y:S01]  /*a1d0*/  ISETP.GE.AND P0, PT, R25, R30, PT ;  /* 0x0000001e1900720c */ /* 0x000fe20003f06270 */
[----:B--23--:R2:W3:Y:S04]  /*a1e0*/  SHFL.IDX PT, R7, R24, 0x1, 0x1c1f ;  /* 0x003c1f0018077f89 */ /* 0x00c4e800000e0000 */
[----:B-1----:R2:W4:Y:S08]  /*a1f0*/  SHFL.IDX PT, R6, R0, 0x1, 0x1c1f ;  /* 0x003c1f0000067f89 */ /* 0x00253000000e0000 */
[----:B--2---:R-:W-:Y:S05]  /*a200*/  @P0 BRA `(.L_x_165) ;  /* 0x0000000c00340947 */ /* 0x004fea0003800000 */
[----:B------:R-:W-:Y:S02]  /*a210*/  ULDC UR4, c[0x0][0xac8] ;  /* 0x0002b20000047ab9 */ /* 0x000fe40000000800 */
[----:B-----5:R-:W-:Y:S02]  /*a220*/  ISETP.GE.AND P1, PT, R65, UR4, PT ;  /* 0x0000000441007c0c */ /* 0x020fe4000bf26270 */
[----:B------:R-:W-:Y:S02]  /*a230*/  ISETP.GE.AND P4, PT, R59, UR4, PT ;  /* 0x000000043b007c0c */ /* 0x000fe4000bf86270 */
[----:B------:R-:W-:Y:S02]  /*a240*/  ISETP.GE.AND P5, PT, R157, UR4, PT ;  /* 0x000000049d007c0c */ /* 0x000fe4000bfa6270 */
[----:B------:R-:W-:Y:S02]  /*a250*/  ISETP.GE.AND P3, PT, R156, UR4, PT ;  /* 0x000000049c007c0c */ /* 0x000fe4000bf66270 */
[----:B------:R-:W-:-:S05]  /*a260*/  ISETP.GE.AND P2, PT, R23, UR4, PT ;  /* 0x0000000417007c0c */ /* 0x000fca000bf46270 */
[----:B---34-:R-:W-:Y:S02]  /*a270*/  @!P1 IMAD.WIDE R4, R65, 0x4, R6 ;  /* 0x0000000441049825 */ /* 0x018fe400078e0206 */
[-C--:B------:R-:W-:Y:S02]  /*a280*/  @!P4 LEA R8, P0, R59, R6.reuse, 0x2 ;  /* 0x000000063b08c211 */ /* 0x080fe400078010ff */
[----:B------:R-:W-:Y:S01]  /*a290*/  @!P5 LEA R10, P6, R157, R6, 0x2 ;  /* 0x000000069d0ad211 */ /* 0x000fe200078c10ff */
[----:B------:R1:W-:Y:S01]  /*a2a0*/  @!P1 ST.E.64 desc[UR48][R4.64], R40 ;  /* 0x0000002804009985 */ /* 0x0003e2000c101b30 */
[-C--:B------:R-:W-:Y:S02]  /*a2b0*/  @!P4 LEA.HI.X R9, R59, R7.reuse, R64, 0x2, P0 ;  /* 0x000000073b09c211 */ /* 0x080fe400000f1440 */
[----:B------:R-:W-:Y:S02]  /*a2c0*/  ISETP.GE.AND P1, PT, R22, UR4, PT ;  /* 0x0000000416007c0c */ /* 0x000fe4000bf26270 */
[----:B------:R-:W-:Y:S01]  /*a2d0*/  ISETP.GE.AND P0, PT, R19, UR4, PT ;  /* 0x0000000413007c0c */ /* 0x000fe2000bf06270 */
[----:B------:R2:W-:Y:S01]  /*a2e0*/  @!P4 ST.E.64 desc[UR48][R8.64], R38 ;  /* 0x000000260800c985 */ /* 0x0005e2000c101b30 */
[----:B------:R-:W-:-:S02]  /*a2f0*/  @!P5 LEA.HI.X R11, R157, R7, R58, 0x2, P6 ;  /* 0x000000079d0bd211 */ /* 0x000fc400030f143a */
[CC--:B------:R-:W-:Y:S02]  /*a300*/  @!P3 LEA R12, P6, R156.reuse, R6.reuse, 0x2 ;  /* 0x000000069c0cb211 */ /* 0x0c0fe400078c10ff */
[CC--:B------:R-:W-:Y:S01]  /*a310*/  @!P2 LEA R14, P4, R23.reuse, R6.reuse, 0x2 ;  /* 0x00000006170ea211 */ /* 0x0c0fe200078810ff */
[----:B------:R2:W-:Y:S01]  /*a320*/  @!P5 ST.E.64 desc[UR48][R10.64], R36 ;  /* 0x000000240a00d985 */ /* 0x0005e2000c101b30 */
[-C--:B------:R-:W-:Y:S02]  /*a330*/  @!P3 LEA.HI.X R13, R156, R7.reuse, R57, 0x2, P6 ;  /* 0x000000079c0db211 */ /* 0x080fe400030f1439 */
[----:B------:R-:W-:Y:S02]  /*a340*/  @!P2 LEA.HI.X R15, R23, R7, R51, 0x2, P4 ;  /* 0x00000007170fa211 */ /* 0x000fe400020f1433 */
[-C--:B-1----:R-:W-:Y:S01]  /*a350*/  @!P1 LEA R4, P5, R22, R6.reuse, 0x2 ;  /* 0x0000000616049211 */ /* 0x082fe200078a10ff */
[----:B------:R2:W-:Y:S01]  /*a360*/  @!P3 ST.E.64 desc[UR48][R12.64], R32 ;  /* 0x000000200c00b985 */ /* 0x0005e2000c101b30 */
[----:B0-----:R-:W-:-:S02]  /*a370*/  @!P0 LEA R24, P6, R19, R6, 0x2 ;  /* 0x0000000613188211 */ /* 0x001fc400078c10ff */
[-C--:B------:R-:W-:Y:S01]  /*a380*/  @!P1 LEA.HI.X R5, R22, R7.reuse, R50, 0x2, P5 ;  /* 0x0000000716059211 */ /* 0x080fe200028f1432 */
[----:B------:R2:W-:Y:S01]  /*a390*/  @!P2 ST.E.64 desc[UR48][R14.64], R34 ;  /* 0x000000220e00a985 */ /* 0x0005e2000c101b30 */
[----:B------:R-:W-:-:S03]  /*a3a0*/  @!P0 LEA.HI.X R25, R19, R7, R27, 0x2, P6 ;  /* 0x0000000713198211 */ /* 0x000fc600030f141b */
[----:B------:R2:W-:Y:S04]  /*a3b0*/  @!P1 ST.E.64 desc[UR48][R4.64], R28 ;  /* 0x0000001c04009985 */ /* 0x0005e8000c101b30 */
[----:B------:R2:W-:Y:S01]  /*a3c0*/  @!P0 ST.E.64 desc[UR48][R24.64], R20 ;  /* 0x0000001418008985 */ /* 0x0005e2000c101b30 */
[----:B------:R-:W-:-:S13]  /*a3d0*/  ISETP.GE.AND P0, PT, R18, UR4, PT ;  /* 0x0000000412007c0c */ /* 0x000fda000bf06270 */
[----:B--2---:R-:W-:Y:S05]  /*a3e0*/  @P0 BRA `(.L_x_165) ;  /* 0x0000000800bc0947 */ /* 0x004fea0003800000 */
[----:B------:R-:W-:-:S04]  /*a3f0*/  LEA R4, P0, R18, R6, 0x2 ;  /* 0x0000000612047211 */ /* 0x000fc800078010ff */
[----:B------:R-:W-:-:S05]  /*a400*/  LEA.HI.X R5, R18, R7, R26, 0x2, P0 ;  /* 0x0000000712057211 */ /* 0x000fca00000f141a */
[----:B------:R2:W-:Y:S01]  /*a410*/  ST.E.64 desc[UR48][R4.64], R2 ;  /* 0x0000000204007985 */ /* 0x0005e2000c101b30 */
[----:B------:R-:W-:Y:S05]  /*a420*/  BRA `(.L_x_165) ;  /* 0x0000000800ac7947 */ /* 0x000fea0003800000 */
.L_x_162:
[----:B------:R-:W-:Y:S02]  /*a430*/  ULDC.64 UR8, c[0x0][0xc00] ;  /* 0x0003000000087ab9 */ /* 0x000fe40000000a00 */
[----:B------:R-:W-:-:S04]  /*a440*/  UISETP.NE.U32.AND UP0, UPT, UR8, URZ, UPT ;  /* 0x0000003f0800728c */ /* 0x000fc8000bf05070 */
[----:B------:R-:W-:-:S03]  /*a450*/  UISETP.NE.AND.EX UP0, UPT, UR9, URZ, UPT, UP0 ;  /* 0x0000003f0900728c */ /* 0x000fc6000bf05300 */
[----:B------:R-:W-:Y:S02]  /*a460*/  ULDC.64 UR8, c[0x0][0xc00] ;  /* 0x0003000000087ab9 */ /* 0x000fe40000000a00 */
[----:B------:R-:W-:Y:S01]  /*a470*/  UIMAD.WIDE UR8, UR39, 0x4, UR8 ;  /* 0x00000004270878a5 */ /* 0x000fe2000f8e0208 */
[----:B------:R-:W-:-:S05]  /*a480*/  PLOP3.LUT P1, PT, PT, PT, UP0, 0x80, 0x0 ;  /* 0x000000000000781c */ /* 0x000fca0003f2f008 */
[----:B------:R-:W-:Y:S02]  /*a490*/  IMAD.U32 R2, RZ, RZ, UR8 ;  /* 0x00000008ff027e24 */ /* 0x000fe4000f8e00ff */
[----:B------:R-:W-:Y:S01]  /*a4a0*/  IMAD.U32 R3, RZ, RZ, UR9 ;  /* 0x00000009ff037e24 */ /* 0x000fe2000f8e00ff */
[----:B------:R-:W-:Y:S02]  /*a4b0*/  ULDC.64 UR8, c[0x0][0xc08] ;  /* 0x0003020000087ab9 */ /* 0x000fe40000000a00 */
[----:B------:R-:W-:-:S03]  /*a4c0*/  UISETP.NE.U32.AND UP1, UPT, UR8, URZ, UPT ;  /* 0x0000003f0800728c */ /* 0x000fc6000bf25070 */
[----:B------:R-:W2:Y:S01]  /*a4d0*/  @P1 LDG.E R6, desc[UR48][R2.64] ;  /* 0x0000003002061981 */ /* 0x000ea2000c1e1900 */
[----:B------:R-:W-:Y:S01]  /*a4e0*/  UISETP.NE.AND.EX UP1, UPT, UR9, URZ, UPT, UP1 ;  /* 0x0000003f0900728c */ /* 0x000fe2000bf25310 */
[----:B------:R-:W-:Y:S01]  /*a4f0*/  ULDC UR4, c[0x0][0xa88] ;  /* 0x0002a20000047ab9 */ /* 0x000fe20000000800 */
[----:B------:R-:W0:Y:S01]  /*a500*/  S2R R7, SR_TID.X ;  /* 0x0000000000077919 */ /* 0x000e220000002100 */
[----:B------:R-:W-:-:S03]  /*a510*/  IMAD.U32 R0, RZ, RZ, UR4 ;  /* 0x00000004ff007e24 */ /* 0x000fc6000f8e00ff */
[----:B------:R-:W-:-:S05]  /*a520*/  PLOP3.LUT P2, PT, PT, PT, UP1, 0x80, 0x0 ;  /* 0x000000000000781c */ /* 0x000fca0003f4f018 */
[----:B------:R-:W-:Y:S02]  /*a530*/  @UP1 ULDC.64 UR8, c[0x0][0xc08] ;  /* 0x0003020000081ab9 */ /* 0x000fe40000000a00 */
[----:B------:R-:W-:-:S06]  /*a540*/  @UP1 UIMAD.WIDE UR8, UR39, 0x4, UR8 ;  /* 0x00000004270818a5 */ /* 0x000fcc000f8e0208 */
[----:B------:R-:W-:Y:S01]  /*a550*/  MOV R4, UR8 ;  /* 0x0000000800047c02 */ /* 0x000fe20008000f00 */
[----:B------:R-:W-:-:S05]  /*a560*/  IMAD.U32 R5, RZ, RZ, UR9 ;  /* 0x00000009ff057e24 */ /* 0x000fca000f8e00ff */
[----:B------:R1:W5:Y:S01]  /*a570*/  @P2 LDG.E R0, desc[UR48][R4.64] ;  /* 0x0000003004002981 */ /* 0x000362000c1e1900 */
[----:B------:R-:W-:Y:S01]  /*a580*/  UMOV UR4, URZ ;  /* 0x0000003f00047c82 */ /* 0x000fe20008000000 */
[----:B0-----:R-:W-:-:S05]  /*a590*/  VIADD R8, R7, 0xffffff80 ;  /* 0xffffff8007087836 */ /* 0x001fca0000000000 */
[----:B------:R-:W-:Y:S02]  /*a5a0*/  ISETP.GT.AND P0, PT, R8, 0xbf, PT ;  /* 0x000000bf0800780c */ /* 0x000fe40003f04270 */
[----:B--2---:R-:W-:-:S13]  /*a5b0*/  @P1 R2UR UR4, R6 ;  /* 0x00000000060412ca */ /* 0x004fda00000e0000 */
[----:B------:R-:W-:Y:S01]  /*a5c0*/  USHF.R.S32.HI UR16, URZ, 0x1f, UR4 ;  /* 0x0000001f3f107899 */ /* 0x000fe20008011404 */
[----:B-1----:R-:W-:Y:S11]  /*a5d0*/  @P2 BRA `(.L_x_168) ;  /* 0x0000000000102947 */ /* 0x002ff60003800000 */
[----:B------:R-:W-:Y:S05]  /*a5e0*/  @!P1 BRA `(.L_x_168) ;  /* 0x00000000000c9947 */ /* 0x000fea0003800000 */
[----:B------:R-:W2:Y:S04]  /*a5f0*/  LDG.E R5, desc[UR48][R2.64] ;  /* 0x0000003002057981 */ /* 0x000ea8000c1e1900 */
[----:B-----5:R-:W2:Y:S02]  /*a600*/  LDG.E R0, desc[UR48][R2.64+0x4] ;  /* 0x0000043002007981 */ /* 0x020ea4000c1e1900 */
[----:B--2---:R-:W-:-:S07]  /*a610*/  IMAD.IADD R0, R0, 0x1, -R5 ;  /* 0x0000000100007824 */ /* 0x004fce00078e0a05 */
.L_x_168:
[----:B------:R-:W-:Y:S01]  /*a620*/  USEL UR39, UR39, URZ, !UP0 ;  /* 0x0000003f27277287 */ /* 0x000fe2000c000000 */
[----:B------:R-:W-:Y:S01]  /*a630*/  BSSY B1, `(.L_x_169) ;  /* 0x0000038000017945 */ /* 0x000fe20003800000 */
[----:B------:R-:W-:-:S03]  /*a640*/  USEL UR40, UR40, URZ, !UP0 ;  /* 0x0000003f28287287 */ /* 0x000fc6000c000000 */
[----:B------:R-:W-:Y:S09]  /*a650*/  @P0 BRA `(.L_x_170) ;  /* 0x0000000000d40947 */ /* 0x000ff20003800000 */
[----:B------:R-:W0:Y:S01]  /*a660*/  LDC R9, c[0x0][0xbe8] ;  /* 0x0002fa00ff097b82 */ /* 0x000e220000000800 */
[----:B------:R-:W-:-:S04]  /*a670*/  IMAD.U32 R2, RZ, RZ, UR41 ;  /* 0x00000029ff027e24 */ /* 0x000fc8000f8e00ff */
[----:B------:R-:W-:-:S04]  /*a680*/  IMAD R2, R2, 0xc0, R7 ;  /* 0x000000c002027824 */ /* 0x000fc800078e0207 */
[----:B------:R-:W-:Y:S02]  /*a690*/  VIADD R4, R2, 0xffffff80 ;  /* 0xffffff8002047836 */ /* 0x000fe40000000000 */
[----:B0----5:R-:W-:-:S05]  /*a6a0*/  IMAD R3, R0, R9, RZ ;  /* 0x0000000900037224 */ /* 0x021fca00078e02ff */
[----:B------:R-:W-:-:S13]  /*a6b0*/  ISETP.GE.AND P0, PT, R4, R3, PT ;  /* 0x000000030400720c */ /* 0x000fda0003f06270 */
[----:B------:R-:W-:Y:S05]  /*a6c0*/  @P0 BRA `(.L_x_170) ;  /* 0x0000000000b80947 */ /* 0x000fea0003800000 */
[----:B------:R-:W-:Y:S01]  /*a6d0*/  ISETP.NE.AND P0, PT, R9, 0x1, PT ;  /* 0x000000010900780c */ /* 0x000fe20003f05270 */
[----:B------:R-:W-:Y:S01]  /*a6e0*/  UISETP.GT.AND UP2, UPT, UR44, 0x1, UPT ;  /* 0x000000012c00788c */ /* 0x000fe2000bf44270 */
[----:B------:R-:W-:Y:S01]  /*a6f0*/  IMAD.MOV.U32 R5, RZ, RZ, R4 ;  /* 0x000000ffff057224 */ /* 0x000fe200078e0004 */
[----:B------:R-:W-:Y:S02]  /*a700*/  UMOV UR7, 0x9b8 ;  /* 0x000009b800077882 */ /* 0x000fe40000000000 */
[----:B------:R-:W-:Y:S02]  /*a710*/  USEL UR17, UR7, 0x978, UP2 ;  /* 0x0000097807117887 */ /* 0x000fe40009000000 */
[----:B------:R-:W-:-:S06]  /*a720*/  USEL UR19, UR43, URZ, UP2 ;  /* 0x0000003f2b137287 */ /* 0x000fcc0009000000 */
[----:B------:R-:W0:Y:S04]  /*a730*/  @P0 LDC R3, c[0x0][0xbec] ;  /* 0x0002fb00ff030b82 */ /* 0x000e280000000800 */
[----:B------:R-:W-:Y:S01]  /*a740*/  ULDC.64 UR10, c[0x0][UR17+0x220] ;  /* 0x00008800110a7abb */ /* 0x000fe20008000a00 */
[----:B------:R-:W-:Y:S01]  /*a750*/  ULDC.64 UR8, c[0x0][UR17+0x218] ;  /* 0x0000860011087abb */ /* 0x000fe20008000a00 */
[----:B------:R-:W-:Y:S01]  /*a760*/  ULDC.64 UR12, c[0x0][UR17+0x228] ;  /* 0x00008a00110c7abb */ /* 0x000fe20008000a00 */
[----:B------:R-:W-:Y:S01]  /*a770*/  UIMAD UR7, UR11, UR39, URZ ;  /* 0x000000270b0772a4 */ /* 0x000fe2000f8e023f */
[----:B------:R-:W1:Y:S01]  /*a780*/  @P0 LDC R7, c[0x0][0xbf0] ;  /* 0x0002fc00ff070b82 */ /* 0x000e620000000800 */
[----:B------:R-:W-:Y:S02]  /*a790*/  UIMAD.WIDE.U32 UR14, UR8, UR42, URZ ;  /* 0x0000002a080e72a5 */ /* 0x000fe4000f8e003f */
[----:B------:R-:W-:-:S02]  /*a7a0*/  UIMAD UR18, UR9, UR42, URZ ;  /* 0x0000002a091272a4 */ /* 0x000fc4000f8e023f */
[----:B------:R-:W-:Y:S02]  /*a7b0*/  UIMAD.WIDE.U32 UR8, UR10, UR39, URZ ;  /* 0x000000270a0872a5 */ /* 0x000fe4000f8e003f */
[----:B------:R-:W-:Y:S02]  /*a7c0*/  UIMAD.WIDE.U32 UR20, UR12, UR19, URZ ;  /* 0x000000130c1472a5 */ /* 0x000fe4000f8e003f */
[----:B------:R-:W-:Y:S02]  /*a7d0*/  UIMAD UR12, UR13, UR19, URZ ;  /* 0x000000130d0c72a4 */ /* 0x000fe4000f8e023f */
[----:B------:R-:W-:Y:S02]  /*a7e0*/  UIMAD UR7, UR10, UR40, UR7 ;  /* 0x000000280a0772a4 */ /* 0x000fe4000f8e0207 */
[----:B------:R-:W-:Y:S02]  /*a7f0*/  UIADD3 UR14, UP0, UP1, UR8, UR14, UR4 ;  /* 0x0000000e080e7290 */ /* 0x000fe4000f91e004 */
[----:B------:R-:W-:Y:S01]  /*a800*/  UIADD3 UR8, UR12, UR21, URZ ;  /* 0x000000150c087290 */ /* 0x000fe2000fffe03f */
[----:B0-----:R-:W-:Y:S01]  /*a810*/  @P0 IMAD.HI.U32 R2, R4, R3, RZ ;  /* 0x0000000304020227 */ /* 0x001fe200078e00ff */
[----:B------:R-:W-:-:S02]  /*a820*/  UIADD3 UR11, UR18, UR15, URZ ;  /* 0x0000000f120b7290 */ /* 0x000fc4000fffe03f */
[----:B------:R-:W-:Y:S01]  /*a830*/  UIADD3 UR7, UR9, UR7, URZ ;  /* 0x0000000709077290 */ /* 0x000fe2000fffe03f */
[----:B------:R-:W-:Y:S02]  /*a840*/  IMAD.U32 R3, RZ, RZ, UR21 ;  /* 0x00000015ff037e24 */ /* 0x000fe4000f8e00ff */
[----:B------:R-:W-:Y:S01]  /*a850*/  IMAD.U32 R6, RZ, RZ, UR8 ;  /* 0x00000008ff067e24 */ /* 0x000fe2000f8e00ff */
[----:B------:R-:W-:Y:S01]  /*a860*/  UIADD3.X UR7, UR7, UR11, UR16, UP0, UP1 ;  /* 0x0000000b07077290 */ /* 0x000fe200087e2410 */
[----:B-1----:R-:W-:Y:S01]  /*a870*/  @P0 SHF.R.U32.HI R5, RZ, R7, R2 ;  /* 0x00000007ff050219 */ /* 0x002fe20000011602 */
[----:B------:R-:W-:Y:S01]  /*a880*/  IMAD.U32 R2, RZ, RZ, UR20 ;  /* 0x00000014ff027e24 */ /* 0x000fe2000f8e00ff */
[----:B------:R-:W-:Y:S01]  /*a890*/  ULDC.64 UR8, c[0x0][UR17+0x210] ;  /* 0x0000840011087abb */ /* 0x000fe20008000a00 */
[----:B------:R-:W-:Y:S01]  /*a8a0*/  ULDC.64 UR10, c[0x0][0xba8] ;  /* 0x0002ea00000a7ab9 */ /* 0x000fe20000000a00 */
[----:B------:R-:W-:Y:S01]  /*a8b0*/  @!UP2 ULDC UR10, c[0x0][0xb50] ;  /* 0x0002d400000aaab9 */ /* 0x000fe20000000800 */
[--C-:B------:R-:W-:Y:S01]  /*a8c0*/  IMAD.MOV R7, RZ, RZ, -R5.reuse ;  /* 0x000000ffff077224 */ /* 0x100fe200078e0a05 */
[----:B------:R-:W-:Y:S01]  /*a8d0*/  IADD3 R2, P0, P1, R5, UR14, R2 ;  /* 0x0000000e05027c10 */ /* 0x000fe2000f91e002 */
[----:B------:R-:W-:Y:S01]  /*a8e0*/  @!UP2 ULDC UR11, c[0x0][0xb54] ;  /* 0x0002d500000baab9 */ /* 0x000fe20000000800 */
[----:B------:R-:W-:Y:S01]  /*a8f0*/  SHF.R.S32.HI R5, RZ, 0x1f, R5 ;  /* 0x0000001fff057819 */ /* 0x000fe20000011405 */
[----:B------:R-:W-:-:S03]  /*a900*/  IMAD R7, R9, R7, R4 ;  /* 0x0000000709077224 */ /* 0x000fc600078e0204 */
[----:B------:R-:W-:Y:S01]  /*a910*/  IADD3.X R3, R5, UR7, R6, P0, P1 ;  /* 0x0000000705037c10 */ /* 0x000fe200087e2406 */
[C---:B------:R-:W-:Y:S01]  /*a920*/  IMAD R9, R7.reuse, UR9, RZ ;  /* 0x0000000907097c24 */ /* 0x040fe2000f8e02ff */
[----:B------:R-:W-:Y:S01]  /*a930*/  SHF.R.S32.HI R4, RZ, 0x1f, R7 ;  /* 0x0000001fff047819 */ /* 0x000fe20000011407 */
[----:B------:R-:W-:-:S04]  /*a940*/  IMAD.WIDE.U32 R2, R7, UR8, R2 ;  /* 0x0000000807027c25 */ /* 0x000fc8000f8e0002 */
[----:B------:R-:W-:Y:S01]  /*a950*/  IMAD R9, R4, UR8, R9 ;  /* 0x0000000804097c24 */ /* 0x000fe2000f8e0209 */
[----:B------:R-:W-:-:S03]  /*a960*/  LEA R4, P0, R2, UR10, 0x2 ;  /* 0x0000000a02047c11 */ /* 0x000fc6000f8010ff */
[----:B------:R-:W-:-:S05]  /*a970*/  IMAD.IADD R3, R3, 0x1, R9 ;  /* 0x0000000103037824 */ /* 0x000fca00078e0209 */
[----:B------:R-:W-:Y:S01]  /*a980*/  LEA.HI.X R5, R2, UR11, R3, 0x2, P0 ;  /* 0x0000000b02057c11 */ /* 0x000fe200080f1403 */
[----:B------:R-:W-:-:S05]  /*a990*/  IMAD.MOV.U32 R3, RZ, RZ, -0x800000 ;  /* 0xff800000ff037424 */ /* 0x000fca00078e00ff */
[----:B------:R0:W-:Y:S02]  /*a9a0*/  STG.E desc[UR48][R4.64], R3 ;  /* 0x0000000304007986 */ /* 0x0001e4000c101930 */
.L_x_170:
[----:B------:R-:W-:Y:S05]  /*a9b0*/  BSYNC B1 ;  /* 0x0000000000017941 */ /* 0x000fea0003800000 */
.L_x_169:
[----:B------:R-:W-:-:S06]  /*a9c0*/  UISETP.GT.AND UP0, UPT, UR44, 0x1, UPT ;  /* 0x000000012c00788c */ /* 0x000fcc000bf04270 */
[----:B------:R-:W-:-:S13]  /*a9d0*/  PLOP3.LUT P0, PT, PT, PT, UP0, 0x80, 0x0 ;  /* 0x000000000000781c */ /* 0x000fda0003f0f008 */
[----:B------:R-:W-:Y:S05]  /*a9e0*/  @P0 BRA `(.L_x_165) ;  /* 0x00000004003c0947 */ /* 0x000fea0003800000 */
[----:B------:R-:W1:Y:S01]  /*a9f0*/  LDC R11, c[0x0][0xbe8] ;  /* 0x0002fa00ff0b7b82 */ /* 0x000e620000000800 */
[----:B------:R-:W-:Y:S01]  /*aa00*/  SHF.R.S32.HI R6, RZ, 0x1f, R8 ;  /* 0x0000001fff067819 */ /* 0x000fe20000011408 */
[----:B------:R-:W-:Y:S01]  /*aa10*/  ULDC.64 UR10, c[0x0][0xaa0] ;  /* 0x0002a800000a7ab9 */ /* 0x000fe20000000a00 */
[----:B0-----:R-:W-:Y:S01]  /*aa20*/  IMAD.U32 R5, RZ, RZ, UR41 ;  /* 0x00000029ff057e24 */ /* 0x001fe2000f8e00ff */
[----:B------:R-:W-:Y:S01]  /*aa30*/  UIMAD UR7, UR16, UR10, URZ ;  /* 0x0000000a100772a4 */ /* 0x000fe2000f8e023f */
[----:B------:R-:W-:Y:S01]  /*aa40*/  LEA.HI R6, R6, R8, RZ, 0x3 ;  /* 0x0000000806067211 */ /* 0x000fe200078f18ff */
[----:B------:R-:W-:Y:S01]  /*aa50*/  UIMAD.WIDE.U32 UR8, UR4, UR10, URZ ;  /* 0x0000000a040872a5 */ /* 0x000fe2000f8e003f */
[----:B------:R-:W-:Y:S01]  /*aa60*/  IMAD.U32 R30, RZ, RZ, UR41 ;  /* 0x00000029ff1e7e24 */ /* 0x000fe2000f8e00ff */
[----:B------:R-:W-:Y:S01]  /*aa70*/  UIMAD UR7, UR4, UR11, UR7 ;  /* 0x0000000b040772a4 */ /* 0x000fe2000f8e0207 */
[----:B------:R-:W-:Y:S02]  /*aa80*/  SHF.R.S32.HI R6, RZ, 0x3, R6 ;  /* 0x00000003ff067819 */ /* 0x000fe40000011406 */
[----:B------:R-:W-:Y:S01]  /*aa90*/  ULDC.64 UR10, c[0x0][0xae8] ;  /* 0x0002ba00000a7ab9 */ /* 0x000fe20000000a00 */
[----:B------:R-:W-:Y:S01]  /*aaa0*/  UIADD3 UR9, UR9, UR7, URZ ;  /* 0x0000000709097290 */ /* 0x000fe2000fffe03f */
[----:B------:R-:W-:Y:S01]  /*aab0*/  SHF.R.S32.HI R13, RZ, 0x1f, R17 ;  /* 0x0000001fff0d7819 */ /* 0x000fe20000011411 */
[----:B------:R-:W-:-:S02]  /*aac0*/  IMAD R2, R16, 0x30, R6 ;  /* 0x0000003010027824 */ /* 0x000fc400078e0206 */
[----:B------:R-:W-:Y:S01]  /*aad0*/  UIMAD.WIDE.U32 UR8, UR42, UR10, UR8 ;  /* 0x0000000a2a0872a5 */ /* 0x000fe2000f8e0008 */
[----:B------:R-:W-:Y:S02]  /*aae0*/  IMAD R30, R30, 0xc0, R6 ;  /* 0x000000c01e1e7824 */ /* 0x000fe400078e0206 */
[----:B------:R-:W-:Y:S01]  /*aaf0*/  IMAD R4, R5, 0xc0, R2 ;  /* 0x000000c005047824 */ /* 0x000fe200078e0202 */
[----:B------:R-:W-:-:S03]  /*ab00*/  UIMAD UR9, UR42, UR11, UR9 ;  /* 0x0000000b2a0972a4 */ /* 0x000fc6000f8e0209 */
[----:B------:R-:W-:Y:S01]  /*ab10*/  ULDC.64 UR10, c[0x0][0xaf0] ;  /* 0x0002bc00000a7ab9 */ /* 0x000fe20000000a00 */
[----:B-1----:R-:W-:Y:S01]  /*ab20*/  ISETP.NE.AND P0, PT, R11, 0x1, PT ;  /* 0x000000010b00780c */ /* 0x002fe20003f05270 */
[----:B------:R-:W-:Y:S01]  /*ab30*/  UIMAD UR40, UR40, UR10, URZ ;  /* 0x0000000a282872a4 */ /* 0x000fe2000f8e023f */
[----:B------:R-:W-:Y:S01]  /*ab40*/  IMAD.MOV.U32 R5, RZ, RZ, R4 ;  /* 0x000000ffff057224 */ /* 0x000fe200078e0004 */
[----:B------:R-:W-:Y:S02]  /*ab50*/  UIMAD.WIDE.U32 UR8, UR39, UR10, UR8 ;  /* 0x0000000a270872a5 */ /* 0x000fe4000f8e0008 */
[----:B------:R-:W-:-:S03]  /*ab60*/  UIMAD UR4, UR39, UR11, UR40 ;  /* 0x0000000b270472a4 */ /* 0x000fc6000f8e0228 */
[----:B------:R-:W-:Y:S01]  /*ab70*/  ULDC.64 UR10, c[0x0][0xae0] ;  /* 0x0002b800000a7ab9 */ /* 0x000fe20000000a00 */
[----:B------:R-:W-:-:S04]  /*ab80*/  UIADD3 UR4, UR9, UR4, URZ ;  /* 0x0000000409047290 */ /* 0x000fc8000fffe03f */
[----:B------:R-:W0:Y:S08]  /*ab90*/  @P0 LDC R3, c[0x0][0xbec] ;  /* 0x0002fb00ff030b82 */ /* 0x000e300000000800 */
[----:B------:R-:W1:Y:S01]  /*aba0*/  @P0 LDC R7, c[0x0][0xbf0] ;  /* 0x0002fc00ff070b82 */ /* 0x000e620000000800 */
[----:B0-----:R-:W-:-:S04]  /*abb0*/  @P0 IMAD.HI.U32 R2, R4, R3, RZ ;  /* 0x0000000304020227 */ /* 0x001fc800078e00ff */
[----:B------:R-:W-:Y:S02]  /*abc0*/  IMAD.U32 R3, RZ, RZ, UR9 ;  /* 0x00000009ff037e24 */ /* 0x000fe4000f8e00ff */
[----:B------:R-:W-:Y:S01]  /*abd0*/  IMAD.U32 R3, RZ, RZ, UR4 ;  /* 0x00000004ff037e24 */ /* 0x000fe2000f8e00ff */
[----:B------:R-:W-:Y:S01]  /*abe0*/  ULDC UR4, c[0x0][0xac8] ;  /* 0x0002b20000047ab9 */ /* 0x000fe20000000800 */
[----:B-1----:R-:W-:-:S04]  /*abf0*/  @P0 SHF.R.U32.HI R5, RZ, R7, R2 ;  /* 0x00000007ff050219 */ /* 0x002fc80000011602 */
[--C-:B------:R-:W-:Y:S01]  /*ac00*/  SHF.R.S32.HI R2, RZ, 0x1f, R5.reuse ;  /* 0x0000001fff027819 */ /* 0x100fe20000011405 */
[----:B------:R-:W-:-:S04]  /*ac10*/  IMAD.MOV R7, RZ, RZ, -R5 ;  /* 0x000000ffff077224 */ /* 0x000fc800078e0a05 */
[----:B------:R-:W-:Y:S02]  /*ac20*/  IMAD R7, R11, R7, R4 ;  /* 0x000000070b077224 */ /* 0x000fe400078e0204 */
[----:B------:R-:W-:Y:S01]  /*ac30*/  IMAD R4, R2, UR10, RZ ;  /* 0x0000000a02047c24 */ /* 0x000fe2000f8e02ff */
[----:B------:R-:W-:Y:S01]  /*ac40*/  MOV R2, UR8 ;  /* 0x0000000800027c02 */ /* 0x000fe20008000f00 */
[----:B------:R-:W-:Y:S01]  /*ac50*/  ULDC.64 UR8, c[0x0][0xad8] ;  /* 0x0002b60000087ab9 */ /* 0x000fe20000000a00 */
[----:B-----5:R-:W-:Y:S02]  /*ac60*/  IMAD R11, R0, R11, RZ ;  /* 0x0000000b000b7224 */ /* 0x020fe400078e02ff */
        /* <DEDUP_REMOVED lines=8> */
[----:B------:R-:W-:Y:S01]  /*acf0*/  IMAD.IADD R3, R3, 0x1, R5 ;  /* 0x0000000103037824 */ /* 0x000fe200078e0205 */
[----:B------:R-:W-:Y:S01]  /*ad00*/  LEA R4, P0, R2, UR8, 0x1 ;  /* 0x0000000802047c11 */ /* 0x000fe2000f8008ff */
[----:B------:R-:W-:-:S03]  /*ad10*/  VIADD R0, R30, 0x30 ;  /* 0x000000301e007836 */ /* 0x000fc60000000000 */
[----:B------:R-:W-:Y:S01]  /*ad20*/  LEA.HI.X R8, R2, UR9, R3, 0x1, P0 ;  /* 0x0000000902087c11 */ /* 0x000fe200080f0c03 */
[----:B------:R-:W0:Y:S01]  /*ad30*/  SHFL.IDX PT, R6, R4, RZ, 0x181f ;  /* 0x00181fff04067589 */ /* 0x000e2200000e0000 */
[----:B------:R-:W-:Y:S01]  /*ad40*/  ISETP.GE.AND P0, PT, R17, UR4, PT ;  /* 0x0000000411007c0c */ /* 0x000fe2000bf06270 */
[C---:B------:R-:W-:Y:S02]  /*ad50*/  VIADD R2, R30.reuse, 0x60 ;  /* 0x000000601e027836 */ /* 0x040fe40000000000 */
[----:B------:R-:W1:Y:S01]  /*ad60*/  SHFL.IDX PT, R14, R4, 0x1, 0x181f ;  /* 0x00381f00040e7f89 */ /* 0x000e6200000e0000 */
[CC--:B------:R-:W-:Y:S01]  /*ad70*/  ISETP.GE.OR P3, PT, R30.reuse, R11.reuse, P0 ;  /* 0x0000000b1e00720c */ /* 0x0c0fe20000766670 */
[----:B------:R-:W-:Y:S01]  /*ad80*/  VIADD R3, R30, 0x90 ;  /* 0x000000901e037836 */ /* 0x000fe20000000000 */
[-C--:B------:R-:W-:Y:S01]  /*ad90*/  ISETP.GE.OR P2, PT, R0, R11.reuse, P0 ;  /* 0x0000000b0000720c */ /* 0x080fe20000746670 */
[----:B------:R-:W2:Y:S01]  /*ada0*/  SHFL.IDX PT, R24, R4, 0x2, 0x181f ;  /* 0x00581f0004187f89 */ /* 0x000ea200000e0000 */
[----:B------:R-:W-:-:S02]  /*adb0*/  ISETP.GE.OR P1, PT, R2, R11, P0 ;  /* 0x0000000b0200720c */ /* 0x000fc40000726670 */
[----:B------:R-:W-:Y:S01]  /*adc0*/  ISETP.GE.OR P0, PT, R3, R11, P0 ;  /* 0x0000000b0300720c */ /* 0x000fe20000706670 */
[----:B------:R-:W3:Y:S04]  /*add0*/  SHFL.IDX PT, R10, R8, RZ, 0x181f ;  /* 0x00181fff080a7589 */ /* 0x000ee800000e0000 */
[----:B------:R1:W4:Y:S04]  /*ade0*/  SHFL.IDX PT, R28, R4, 0x3, 0x181f ;  /* 0x00781f00041c7f89 */ /* 0x00032800000e0000 */
[----:B------:R-:W4:Y:S04]  /*adf0*/  SHFL.IDX PT, R12, R8, 0x1, 0x181f ;  /* 0x00381f00080c7f89 */ /* 0x000f2800000e0000 */
[----:B------:R-:W4:Y:S01]  /*ae00*/  SHFL.IDX PT, R20, R8, 0x2, 0x181f ;  /* 0x00581f0008147f89 */ /* 0x000f2200000e0000 */
[----:B0-----:R-:W-:-:S03]  /*ae10*/  @!P3 LEA R2, P6, R17, R6, 0x1 ;  /* 0x000000061102b211 */ /* 0x001fc600078c08ff */
[----:B------:R4:W0:Y:S01]  /*ae20*/  SHFL.IDX PT, R26, R8, 0x3, 0x181f ;  /* 0x00781f00081a7f89 */ /* 0x00082200000e0000 */
[C---:B-1----:R-:W-:Y:S02]  /*ae30*/  @!P2 LEA R4, P5, R17.reuse, R14, 0x1 ;  /* 0x0000000e1104a211 */ /* 0x042fe400078a08ff */
[C---:B--2---:R-:W-:Y:S02]  /*ae40*/  @!P1 LEA R6, P4, R17.reuse, R24, 0x1 ;  /* 0x0000001811069211 */ /* 0x044fe400078808ff */
[C---:B---3--:R-:W-:Y:S02]  /*ae50*/  @!P3 LEA.HI.X R3, R17.reuse, R10, R13, 0x1, P6 ;  /* 0x0000000a1103b211 */ /* 0x048fe400030f0c0d */
[----:B----4-:R-:W-:-:S03]  /*ae60*/  @!P0 LEA R8, P6, R17, R28, 0x1 ;  /* 0x0000001c11088211 */ /* 0x010fc600078c08ff */
[----:B------:R1:W-:Y:S01]  /*ae70*/  @!P3 ST.E.128 desc[UR48][R2.64], RZ ;  /* 0x000000ff0200b985 */ /* 0x0003e2000c101d30 */
[C-C-:B------:R-:W-:Y:S02]  /*ae80*/  @!P2 LEA.HI.X R5, R17.reuse, R12, R13.reuse, 0x1, P5 ;  /* 0x0000000c1105a211 */ /* 0x140fe400028f0c0d */
[----:B------:R-:W-:-:S03]  /*ae90*/  @!P1 LEA.HI.X R7, R17, R20, R13, 0x1, P4 ;  /* 0x0000001411079211 */ /* 0x000fc600020f0c0d */
[----:B------:R1:W-:Y:S01]  /*aea0*/  @!P2 ST.E.128 desc[UR48][R4.64], RZ ;  /* 0x000000ff0400a985 */ /* 0x0003e2000c101d30 */
[----:B0-----:R-:W-:-:S03]  /*aeb0*/  @!P0 LEA.HI.X R9, R17, R26, R13, 0x1, P6 ;  /* 0x0000001a11098211 */ /* 0x001fc600030f0c0d */
[----:B------:R1:W-:Y:S04]  /*aec0*/  @!P1 ST.E.128 desc[UR48][R6.64], RZ ;  /* 0x000000ff06009985 */ /* 0x0003e8000c101d30 */
[----:B------:R1:W-:Y:S02]  /*aed0*/  @!P0 ST.E.128 desc[UR48][R8.64], RZ ;  /* 0x000000ff08008985 */ /* 0x0003e4000c101d30 */
.L_x_165:
[----:B------:R-:W-:Y:S05]  /*aee0*/  BSYNC B0 ;  /* 0x0000000000007941 */ /* 0x000fea0003800000 */
.L_x_161:
[----:B------:R-:W-:Y:S02]  /*aef0*/  ULDC UR4, c[0x0][0xc3c] ;  /* 0x00030f0000047ab9 */ /* 0x000fe40000000800 */
[----:B------:R-:W-:-:S13]  /*af00*/  ISETP.GE.AND P0, PT, R31, UR4, PT ;  /* 0x000000041f007c0c */ /* 0x000fda000bf06270 */
[----:B------:R-:W-:Y:S05]  /*af10*/  @!P0 BRA `(.L_x_171) ;  /* 0xffffff5c00f88947 */ /* 0x000fea000383ffff */
[----:B------:R-:W-:Y:S05]  /*af20*/  EXIT ;  /* 0x000000000000794d */ /* 0x000fea0003800000 */
.L_x_134:
[----:B------:R-:W-:-:S08]  /*af30*/  NOP ;  /* 0x0000000000007918 */ /* 0x000fd00000000000 */
[----:B------:R-:W0:-:S00]  /*af40*/  USETMAXREG.DEALLOC.CTAPOOL 0x20 ;  /* 0x00000020000079c8 */ /* 0x000e0000080e0500 */
[----:B0-----:R-:W-:Y:S02]  /*af50*/  LOP3.LUT R0, R0, 0x3, RZ, 0xc0, !PT ;  /* 0x0000000300007812 */ /* 0x001fe400078ec0ff */
[----:B------:R-:W-:-:S04]  /*af60*/  LOP3.LUT R23, R23, 0xfffffffd, RZ, 0xc0, !PT ;  /* 0xfffffffd17177812 */ /* 0x000fc800078ec0ff */
[----:B------:R-:W0:Y:S02]  /*af70*/  SHFL.IDX PT, R0, R0, RZ, 0x1f ;  /* 0x00001fff00007589 */ /* 0x000e2400000e0000 */
[----:B0-----:R-:W-:Y:S01]  /*af80*/  ISETP.NE.AND P0, PT, R0, RZ, PT ;  /* 0x000000ff0000720c */ /* 0x001fe20003f05270 */
[----:B------:R-:W-:-:S12]  /*af90*/  IMAD.MOV.U32 R0, RZ, RZ, RZ ;  /* 0x000000ffff007224 */ /* 0x000fd800078e00ff */
[----:B------:R-:W-:Y:S01]  /*afa0*/  @P0 LOP3.LUT R23, R23, 0x2, RZ, 0xfc, !PT ;  /* 0x0000000217170812 */ /* 0x000fe200078efcff */
[----:B------:R-:W-:Y:S06]  /*afb0*/  @!P0 BRA `(.L_x_172) ;  /* 0x0000000000208947 */ /* 0x000fec0003800000 */
[----:B------:R-:W0:Y:S08]  /*afc0*/  S2UR UR5, SR_CgaCtaId ;  /* 0x00000000000579c3 */ /* 0x000e300000008800 */
[----:B------:R-:W-:Y:S06]  /*afd0*/  BAR.SYNC.DEFER_BLOCKING 0x5, 0x200 ;  /* 0x0148000000007b1d */ /* 0x000fec0000010000 */
[----:B------:R-:W-:-:S02]  /*afe0*/  UMOV UR4, 0x400 ;  /* 0x0000040000047882 */ /* 0x000fc40000000000 */
[----:B0-----:R-:W-:-:S09]  /*aff0*/  ULEA UR4, UR5, UR4, 0x18 ;  /* 0x0000000405047291 */ /* 0x001fd2000f8ec03f */
[----:B------:R-:W0:Y:S02]  /*b000*/  LDS.128 R24, [UR4+0x132d0] ;  /* 0x0132d004ff187984 */ /* 0x000e240008000c00 */
[----:B0-----:R-:W-:Y:S01]  /*b010*/  R2UR UR43, R27 ;  /* 0x000000001b2b72ca */ /* 0x001fe200000e0000 */
[----:B------:R-:W-:Y:S06]  /*b020*/  BAR.ARV 0x4, 0x200 ;  /* 0x0108000000007b1d */ /* 0x000fec0000002000 */
[----:B------:R-:W-:Y:S08]  /*b030*/  BRA `(.L_x_173) ;  /* 0x0000000800b47947 */ /* 0x000ff00003800000 */
.L_x_172:
[----:B------:R-:W0:Y:S01]  /*b040*/  S2R R2, SR_TID.X ;  /* 0x0000000000027919 */ /* 0x000e220000002100 */
[----:B------:R-:W-:Y:S01]  /*b050*/  ULDC UR4, c[0x0][0xc3c] ;  /* 0x00030f0000047ab9 */ /* 0x000fe20000000800 */
[----:B------:R-:W-:Y:S01]  /*b060*/  IMAD.MOV.U32 R9, RZ, RZ, RZ ;  /* 0x000000ffff097224 */ /* 0x000fe200078e00ff */
[----:B------:R-:W1:Y:S01]  /*b070*/  LDC R24, c[0x0][0xc38] ;  /* 0x00030e00ff187b82 */ /* 0x000e620000000800 */
[----:B0-----:R-:W-:-:S04]  /*b080*/  LOP3.LUT R7, R2, 0x1f, RZ, 0xc0, !PT ;  /* 0x0000001f02077812 */ /* 0x001fc800078ec0ff */
[----:B------:R-:W-:-:S04]  /*b090*/  ISETP.NE.AND P0, PT, R7, 0x1f, PT ;  /* 0x0000001f0700780c */ /* 0x000fc80003f05270 */
[----:B------:R-:W-:-:S13]  /*b0a0*/  ISETP.GE.OR P1, PT, R7, UR4, !P0 ;  /* 0x0000000407007c0c */ /* 0x000fda000c726670 */
[----:B------:R-:W0:Y:S08]  /*b0b0*/  @!P1 LDC.64 R4, c[0x0][0xc80] ;  /* 0x00032000ff049b82 */ /* 0x000e300000000a00 */
[----:B------:R-:W2:Y:S01]  /*b0c0*/  @!P1 LDC.64 R2, c[0x0][0xc78] ;  /* 0x00031e00ff029b82 */ /* 0x000ea20000000a00 */
[----:B0-----:R-:W-:-:S05]  /*b0d0*/  @!P1 IMAD.WIDE.U32 R4, R7, 0x4, R4 ;  /* 0x0000000407049825 */ /* 0x001fca00078e0004 */
[----:B------:R-:W3:Y:S01]  /*b0e0*/  @!P1 LDG.E R0, desc[UR48][R4.64] ;  /* 0x0000003004009981 */ /* 0x000ee2000c1e1900 */
[----:B--2---:R-:W-:-:S05]  /*b0f0*/  @!P1 IMAD.WIDE.U32 R2, R7, 0x4, R2 ;  /* 0x0000000407029825 */ /* 0x004fca00078e0002 */
[----:B------:R-:W3:Y:S01]  /*b100*/  @!P1 LDG.E R9, desc[UR48][R2.64] ;  /* 0x0000003002099981 */ /* 0x000ee2000c1e1900 */
[C---:B------:R-:W-:Y:S02]  /*b110*/  ISETP.NE.AND P1, PT, R7.reuse, RZ, PT ;  /* 0x000000ff0700720c */ /* 0x040fe40003f25270 */
[C---:B------:R-:W-:Y:S02]  /*b120*/  ISETP.GE.U32.AND P2, PT, R7.reuse, 0x2, PT ;  /* 0x000000020700780c */ /* 0x040fe40003f46070 */
[C---:B------:R-:W-:Y:S02]  /*b130*/  ISETP.GE.U32.AND P3, PT, R7.reuse, 0x4, PT ;  /* 0x000000040700780c */ /* 0x040fe40003f66070 */
[C---:B------:R-:W-:Y:S02]  /*b140*/  ISETP.GE.U32.AND P4, PT, R7.reuse, 0x8, PT ;  /* 0x000000080700780c */ /* 0x040fe40003f86070 */
[----:B------:R-:W-:Y:S01]  /*b150*/  ISETP.GE.U32.AND P5, PT, R7, 0x10, PT ;  /* 0x000000100700780c */ /* 0x000fe20003fa6070 */
[----:B------:R-:W-:Y:S01]  /*b160*/  UMOV UR43, URZ ;  /* 0x0000003f002b7c82 */ /* 0x000fe20008000000 */
[----:B---3--:R-:W-:-:S05]  /*b170*/  IMAD R6, R0, R9, RZ ;  /* 0x0000000900067224 */ /* 0x008fca00078e02ff */
[----:B------:R-:W0:Y:S02]  /*b180*/  SHFL.UP PT, R8, R6, 0x1, RZ ;  /* 0x0420000006087989 */ /* 0x000e2400000e00ff */
[----:B0-----:R-:W-:-:S05]  /*b190*/  SEL R11, R8, RZ, P1 ;  /* 0x000000ff080b7207 */ /* 0x001fca0000800000 */
[----:B------:R-:W-:-:S05]  /*b1a0*/  IMAD.IADD R11, R6, 0x1, R11 ;  /* 0x00000001060b7824 */ /* 0x000fca00078e020b */
        /* <DEDUP_REMOVED lines=9> */
[----:B------:R-:W0:Y:S01]  /*b240*/  SHFL.UP PT, R4, R2, 0x10, RZ ;  /* 0x0600000002047989 */ /* 0x000e2200000e00ff */
[----:B------:R-:W2:Y:S01]  /*b250*/  S2R R11, SR_CTAID.X ;  /* 0x00000000000b7919 */ /* 0x000ea20000002500 */
[----:B0-----:R-:W-:-:S05]  /*b260*/  SEL R5, R4, RZ, P5 ;  /* 0x000000ff04057207 */ /* 0x001fca0002800000 */
[----:B------:R-:W-:-:S05]  /*b270*/  IMAD.IADD R5, R2, 0x1, R5 ;  /* 0x0000000102057824 */ /* 0x000fca00078e0205 */
[----:B------:R-:W1:Y:S02]  /*b280*/  SHFL.IDX PT, R13, R5, 0x1f, 0x1f ;  /* 0x03e01f00050d7f89 */ /* 0x000e6400000e0000 */
[----:B-1----:R-:W-:-:S05]  /*b290*/  IMAD R6, R13, R24, RZ ;  /* 0x000000180d067224 */ /* 0x002fca00078e02ff */
[----:B--2---:R-:W-:Y:S02]  /*b2a0*/  ISETP.GT.AND P6, PT, R6, R11, PT ;  /* 0x0000000b0600720c */ /* 0x004fe40003fc4270 */
[----:B------:R-:W-:-:S11]  /*b2b0*/  MOV R3, R6 ;  /* 0x0000000600037202 */ /* 0x000fd60000000f00 */
[----:B------:R-:W-:Y:S05]  /*b2c0*/  @P6 BRA `(.L_x_174) ;  /* 0x0000000000a86947 */ /* 0x000fea0003800000 */
[----:B------:R-:W-:Y:S01]  /*b2d0*/  IMAD.MOV.U32 R6, RZ, RZ, R3 ;  /* 0x000000ffff067224 */ /* 0x000fe200078e0003 */
[----:B------:R-:W-:Y:S01]  /*b2e0*/  UMOV UR43, URZ ;  /* 0x0000003f002b7c82 */ /* 0x000fe20008000000 */
[----:B------:R-:W-:-:S05]  /*b2f0*/  ULDC UR5, c[0x0][0xc3c] ;  /* 0x00030f0000057ab9 */ /* 0x000fca0000000800 */
.L_x_176:
[----:B------:R-:W-:-:S03]  /*b300*/  UIADD3 UR4, UR43, 0x1f, URZ ;  /* 0x0000001f2b047890 */ /* 0x000fc6000fffe03f */
[----:B------:R-:W-:Y:S01]  /*b310*/  ULDC UR43, c[0x0][0xc3c] ;  /* 0x00030f00002b7ab9 */ /* 0x000fe20000000800 */
[----:B------:R-:W-:-:S06]  /*b320*/  UISETP.GE.AND UP0, UPT, UR4, UR5, UPT ;  /* 0x000000050400728c */ /* 0x000fcc000bf06270 */
[----:B------:R-:W-:-:S13]  /*b330*/  PLOP3.LUT P6, PT, PT, PT, UP0, 0x40, 0x0 ;  /* 0x000000000000781c */ /* 0x000fda0003fce808 */
[----:B------:R-:W-:Y:S05]  /*b340*/  @!P6 BRA `(.L_x_175) ;  /* 0x0000000400c8e947 */ /* 0x000fea0003800000 */
[----:B------:R-:W-:Y:S01]  /*b350*/  UMOV UR43, UR4 ;  /* 0x00000004002b7c82 */ /* 0x000fe20008000000 */
[----:B------:R-:W-:Y:S01]  /*b360*/  IMAD.MOV.U32 R0, RZ, RZ, RZ ;  /* 0x000000ffff007224 */ /* 0x000fe200078e00ff */
[----:B------:R-:W0:Y:S01]  /*b370*/  LDC R24, c[0x0][0xc38] ;  /* 0x00030e00ff187b82 */ /* 0x000e220000000800 */
[----:B------:R-:W-:-:S05]  /*b380*/  VIADD R9, R7, UR43 ;  /* 0x0000002b07097c36 */ /* 0x000fca0008000000 */
[----:B------:R-:W-:-:S13]  /*b390*/  ISETP.GE.OR P6, PT, R9, UR5, !P0 ;  /* 0x0000000509007c0c */ /* 0x000fda000c7c6670 */
[----:B------:R-:W1:Y:S08]  /*b3a0*/  @!P6 LDC.64 R4, c[0x0][0xc80] ;  /* 0x00032000ff04eb82 */ /* 0x000e700000000a00 */
[----:B------:R-:W2:Y:S01]  /*b3b0*/  @!P6 LDC.64 R2, c[0x0][0xc78] ;  /* 0x00031e00ff02eb82 */ /* 0x000ea20000000a00 */
[----:B-1----:R-:W-:-:S05]  /*b3c0*/  @!P6 IMAD.WIDE R4, R9, 0x4, R4 ;  /* 0x000000040904e825 */ /* 0x002fca00078e0204 */
[----:B------:R-:W3:Y:S01]  /*b3d0*/  @!P6 LDG.E R0, desc[UR48][R4.64] ;  /* 0x000000300400e981 */ /* 0x000ee2000c1e1900 */
[----:B--2---:R-:W-:-:S04]  /*b3e0*/  @!P6 IMAD.WIDE R2, R9, 0x4, R2 ;  /* 0x000000040902e825 */ /* 0x004fc800078e0202 */
[----:B------:R-:W-:-:S06]  /*b3f0*/  IMAD.MOV.U32 R9, RZ, RZ, RZ ;  /* 0x000000ffff097224 */ /* 0x000fcc00078e00ff */
[----:B------:R-:W3:Y:S02]  /*b400*/  @!P6 LDG.E R9, desc[UR48][R2.64] ;  /* 0x000000300209e981 */ /* 0x000ee4000c1e1900 */
[----:B---3--:R-:W-:-:S05]  /*b410*/  IMAD R15, R0, R9, RZ ;  /* 0x00000009000f7224 */ /* 0x008fca00078e02ff */
[----:B------:R-:W1:Y:S02]  /*b420*/  SHFL.UP PT, R8, R15, 0x1, RZ ;  /* 0x042000000f087989 */ /* 0x000e6400000e00ff */
[----:B-1----:R-:W-:-:S05]  /*b430*/  SEL R8, R8, RZ, P1 ;  /* 0x000000ff08087207 */ /* 0x002fca0000800000 */
[----:B------:R-:W-:-:S05]  /*b440*/  IMAD.IADD R8, R15, 0x1, R8 ;  /* 0x000000010f087824 */ /* 0x000fca00078e0208 */
        /* <DEDUP_REMOVED lines=12> */
[----:B------:R-:W0:Y:S02]  /*b510*/  SHFL.IDX PT, R15, R5, 0x1f, 0x1f ;  /* 0x03e01f00050f7f89 */ /* 0x000e2400000e0000 */
[----:B0-----:R-:W-:-:S04]  /*b520*/  IMAD R15, R15, R24, RZ ;  /* 0x000000180f0f7224 */ /* 0x001fc800078e02ff */
[----:B------:R-:W-:-:S05]  /*b530*/  IMAD.IADD R6, R15, 0x1, R6 ;  /* 0x000000010f067824 */ /* 0x000fca00078e0206 */
[----:B------:R-:W-:-:S13]  /*b540*/  ISETP.GT.AND P6, PT, R6, R11, PT ;  /* 0x0000000b0600720c */ /* 0x000fda0003fc4270 */
[----:B------:R-:W-:Y:S05]  /*b550*/  @!P6 BRA `(.L_x_176) ;  /* 0xfffffffc0068e947 */ /* 0x000fea000383ffff */
[----:B------:R-:W-:-:S07]  /*b560*/  IMAD.MOV.U32 R3, RZ, RZ, R15 ;  /* 0x000000ffff037224 */ /* 0x000fce00078e000f */
.L_x_174:
[----:B------:R-:W-:-:S04]  /*b570*/  IMAD.IADD R8, R6, 0x1, -R3 ;  /* 0x0000000106087824 */ /* 0x000fc800078e0a03 */
[----:B------:R-:W-:-:S05]  /*b580*/  IMAD R2, R5, R24, R8 ;  /* 0x0000001805027224 */ /* 0x000fca00078e0208 */
[----:B------:R-:W-:-:S13]  /*b590*/  ISETP.GT.AND P0, PT, R2, R11, PT ;  /* 0x0000000b0200720c */ /* 0x000fda0003f04270 */
[----:B------:R-:W-:Y:S02]  /*b5a0*/  VOTEU.ANY UR5, UPT, !P0 ;  /* 0x0000000000057886 */ /* 0x000fe400040e0100 */
[----:B------:R-:W-:Y:S02]  /*b5b0*/  UPOPC UR4, UR5 ;  /* 0x00000005000472bf */ /* 0x000fe40008000000 */
[----:B------:R-:W-:-:S04]  /*b5c0*/  ISETP.NE.AND P0, PT, RZ, UR5, PT ;  /* 0x00000005ff007c0c */ /* 0x000fc8000bf05270 */
[----:B------:R-:W-:Y:S02]  /*b5d0*/  IMAD.U32 R13, RZ, RZ, UR4 ;  /* 0x00000004ff0d7e24 */ /* 0x000fe4000f8e00ff */
[----:B------:R-:W-:-:S03]  /*b5e0*/  IMAD.U32 R10, RZ, RZ, UR4 ;  /* 0x00000004ff0a7e24 */ /* 0x000fc6000f8e00ff */
[----:B------:R0:W1:Y:S04]  /*b5f0*/  SHFL.IDX PT, R0, R0, R13, 0x1f ;  /* 0x00001f0d00007589 */ /* 0x00006800000e0000 */
[----:B------:R2:W3:Y:S01]  /*b600*/  SHFL.IDX PT, R9, R9, R10, 0x1f ;  /* 0x00001f0a09097589 */ /* 0x0004e200000e0000 */
[----:B0-----:R-:W-:Y:S01]  /*b610*/  IMAD.MOV.U32 R13, RZ, RZ, RZ ;  /* 0x000000ffff0d7224 */ /* 0x001fe200078e00ff */
[----:B-1----:R-:W-:-:S04]  /*b620*/  IABS R4, R0 ;  /* 0x0000000000047213 */ /* 0x002fc80000000000 */
[----:B------:R-:W0:Y:S08]  /*b630*/  I2F.RP R6, R4 ;  /* 0x0000000400067306 */ /* 0x000e300000209400 */
[----:B0-----:R-:W0:Y:S02]  /*b640*/  MUFU.RCP R6, R6 ;  /* 0x0000000600067308 */ /* 0x001e240000001000 */
[----:B0-----:R-:W-:-:S06]  /*b650*/  VIADD R2, R6, 0xffffffe ;  /* 0x0ffffffe06027836 */ /* 0x001fcc0000000000 */
[----:B------:R-:W0:Y:S02]  /*b660*/  F2I.FTZ.U32.TRUNC.NTZ R3, R2 ;  /* 0x0000000200037305 */ /* 0x000e24000021f000 */
[----:B0-----:R-:W-:Y:S01]  /*b670*/  IADD3 R12, RZ, -R3, RZ ;  /* 0x80000003ff0c7210 */ /* 0x001fe20007ffe0ff */
[----:B--23--:R-:W-:Y:S06]  /*b680*/  @!P0 BRA `(.L_x_177) ;  /* 0x00000000000c8947 */ /* 0x00cfec0003800000 */
[----:B------:R-:W-:-:S06]  /*b690*/  UIADD3 UR5, UR4, -0x1, URZ ;  /* 0xffffffff04057890 */ /* 0x000fcc000fffe03f */
[----:B------:R-:W-:-:S05]  /*b6a0*/  IMAD.U32 R6, RZ, RZ, UR5 ;  /* 0x00000005ff067e24 */ /* 0x000fca000f8e00ff */
[----:B------:R0:W1:Y:S02]  /*b6b0*/  SHFL.IDX PT, R13, R5, R6, 0x1f ;  /* 0x00001f06050d7589 */ /* 0x00006400000e0000 */
.L_x_177:
[----:B-1----:R-:W-:Y:S01]  /*b6c0*/  IMAD R24, R13, R24, R8 ;  /* 0x000000180d187224 */ /* 0x002fe200078e0208 */
[----:B------:R-:W-:Y:S01]  /*b6d0*/  IABS R2, R9 ;  /* 0x0000000900027213 */ /* 0x000fe20000000000 */
[----:B0-----:R-:W-:Y:S01]  /*b6e0*/  IMAD.MOV.U32 R5, RZ, RZ, R12 ;  /* 0x000000ffff057224 */ /* 0x001fe200078e000c */
[----:B------:R-:W-:Y:S01]  /*b6f0*/  IABS R10, R0 ;  /* 0x00000000000a7213 */ /* 0x000fe20000000000 */
[----:B------:R-:W-:Y:S01]  /*b700*/  IMAD.IADD R25, R11, 0x1, -R24 ;  /* 0x000000010b197824 */ /* 0x000fe200078e0a18 */
[----:B------:R-:W-:Y:S01]  /*b710*/  UIADD3 UR43, UR4, UR43, URZ ;  /* 0x0000002b042b7290 */ /* 0x000fe2000fffe03f */
[----:B------:R-:W-:Y:S02]  /*b720*/  IMAD R11, R5, R4, RZ ;  /* 0x00000004050b7224 */ /* 0x000fe400078e02ff */
[----:B------:R-:W-:Y:S01]  /*b730*/  IMAD.MOV.U32 R5, RZ, RZ, R2 ;  /* 0x000000ffff057224 */ /* 0x000fe200078e0002 */
[----:B------:R-:W-:Y:S01]  /*b740*/  IABS R8, R25 ;  /* 0x0000001900087213 */ /* 0x000fe20000000000 */
[----:B------:R-:W-:-:S02]  /*b750*/  IMAD.MOV.U32 R2, RZ, RZ, RZ ;  /* 0x000000ffff027224 */ /* 0x000fc400078e00ff */
[----:B------:R-:W-:Y:S01]  /*b760*/  IMAD.MOV R10, RZ, RZ, -R10 ;  /* 0x000000ffff0a7224 */ /* 0x000fe200078e0a0a */
[----:B------:R-:W0:Y:S01]  /*b770*/  I2F.RP R6, R5 ;  /* 0x0000000500067306 */ /* 0x000e220000209400 */
[----:B------:R-:W-:-:S04]  /*b780*/  IMAD.HI.U32 R2, R3, R11, R2 ;  /* 0x0000000b03027227 */ /* 0x000fc800078e0002 */
[----:B------:R-:W-:Y:S02]  /*b790*/  IMAD.MOV.U32 R3, RZ, RZ, R8 ;  /* 0x000000ffff037224 */ /* 0x000fe400078e0008 */
[----:B------:R-:W-:Y:S02]  /*b7a0*/  IMAD.MOV.U32 R8, RZ, RZ, R10 ;  /* 0x000000ffff087224 */ /* 0x000fe400078e000a */
[----:B------:R-:W-:-:S04]  /*b7b0*/  IMAD.HI.U32 R2, R2, R3, RZ ;  /* 0x0000000302027227 */ /* 0x000fc800078e00ff */
[----:B------:R-:W-:Y:S01]  /*b7c0*/  IMAD R3, R2, R8, R3 ;  /* 0x0000000802037224 */ /* 0x000fe200078e0203 */
[----:B0-----:R-:W0:Y:S04]  /*b7d0*/  MUFU.RCP R6, R6 ;  /* 0x0000000600067308 */ /* 0x001e280000001000 */
[----:B------:R-:W-:-:S13]  /*b7e0*/  ISETP.GT.U32.AND P1, PT, R4, R3, PT ;  /* 0x000000030400720c */ /* 0x000fda0003f24070 */
[----:B------:R-:W-:Y:S02]  /*b7f0*/  @!P1 IMAD.IADD R3, R3, 0x1, -R4 ;  /* 0x0000000103039824 */ /* 0x000fe400078e0a04 */
[----:B0-----:R-:W-:Y:S02]  /*b800*/  VIADD R8, R6, 0xffffffe ;  /* 0x0ffffffe06087836 */ /* 0x001fe40000000000 */
[----:B------:R-:W-:Y:S01]  /*b810*/  @!P1 VIADD R2, R2, 0x1 ;  /* 0x0000000102029836 */ /* 0x000fe20000000000 */
[----:B------:R-:W-:Y:S02]  /*b820*/  ISETP.GE.U32.AND P0, PT, R3, R4, PT ;  /* 0x000000040300720c */ /* 0x000fe40003f06070 */
[----:B------:R-:W-:Y:S01]  /*b830*/  LOP3.LUT R4, R25, R0, RZ, 0x3c, !PT ;  /* 0x0000000019047212 */ /* 0x000fe200078e3cff */
[----:B------:R0:W1:Y:S01]  /*b840*/  F2I.FTZ.U32.TRUNC.NTZ R3, R8 ;  /* 0x0000000800037305 */ /* 0x000062000021f000 */
[----:B------:R-:W-:Y:S02]  /*b850*/  ISETP.NE.AND P1, PT, R0, RZ, PT ;  /* 0x000000ff0000720c */ /* 0x000fe40003f25270 */
[----:B------:R-:W-:-:S02]  /*b860*/  ISETP.GE.AND P2, PT, R4, RZ, PT ;  /* 0x000000ff0400720c */ /* 0x000fc40003f46270 */
[----:B0-----:R-:W-:-:S05]  /*b870*/  IABS R8, R9 ;  /* 0x0000000900087213 */ /* 0x001fca0000000000 */
[----:B------:R-:W-:-:S04]  /*b880*/  @P0 VIADD R2, R2, 0x1 ;  /* 0x0000000102020836 */ /* 0x000fc80000000000 */
[----:B------:R-:W-:Y:S02]  /*b890*/  IMAD.MOV.U32 R6, RZ, RZ, R2 ;  /* 0x000000ffff067224 */ /* 0x000fe400078e0002 */
[----:B-1----:R-:W-:Y:S02]  /*b8a0*/  IMAD.MOV R2, RZ, RZ, -R3 ;  /* 0x000000ffff027224 */ /* 0x002fe400078e0a03 */
[----:B------:R-:W-:Y:S01]  /*b8b0*/  IMAD.MOV R8, RZ, RZ, -R8 ;  /* 0x000000ffff087224 */ /* 0x000fe200078e0a08 */
[----:B------:R-:W-:Y:S01]  /*b8c0*/  @!P2 IADD3 R6, -R6, RZ, RZ ;  /* 0x000000ff0606a210 */ /* 0x000fe20007ffe1ff */
[----:B------:R-:W-:Y:S01]  /*b8d0*/  IMAD R11, R2, R5, RZ ;  /* 0x00000005020b7224 */ /* 0x000fe200078e02ff */
[----:B------:R-:W-:Y:S01]  /*b8e0*/  @!P1 LOP3.LUT R6, RZ, R0, RZ, 0x33, !PT ;  /* 0x00000000ff069212 */ /* 0x000fe200078e33ff */
[----:B------:R-:W-:-:S03]  /*b8f0*/  IMAD.MOV.U32 R2, RZ, RZ, RZ ;  /* 0x000000ffff027224 */ /* 0x000fc600078e00ff */
[----:B------:R-:W-:Y:S01]  /*b900*/  IABS R4, R6 ;  /* 0x0000000600047213 */ /* 0x000fe20000000000 */
[----:B------:R-:W-:-:S04]  /*b910*/  IMAD.HI.U32 R2, R3, R11, R2 ;  /* 0x0000000b03027227 */ /* 0x000fc800078e0002 */
[----:B------:R-:W-:Y:S02]  /*b920*/  IMAD.MOV.U32 R3, RZ, RZ, R4 ;  /* 0x000000ffff037224 */ /* 0x000fe400078e0004 */
[----:B------:R-:W-:Y:S02]  /*b930*/  IMAD.MOV.U32 R4, RZ, RZ, R8 ;  /* 0x000000ffff047224 */ /* 0x000fe400078e0008 */
[----:B------:R-:W-:-:S04]  /*b940*/  IMAD.HI.U32 R2, R2, R3, RZ ;  /* 0x0000000302027227 */ /* 0x000fc800078e00ff */
[----:B------:R-:W-:Y:S01]  /*b950*/  IMAD R4, R2, R4, R3 ;  /* 0x0000000402047224 */ /* 0x000fe200078e0203 */
[----:B------:R-:W-:Y:S01]  /*b960*/  LOP3.LUT R3, R6, R9, RZ, 0x3c, !PT ;  /* 0x0000000906037212 */ /* 0x000fe200078e3cff */
[----:B------:R-:W-:-:S03]  /*b970*/  IMAD R0, R0, R6, RZ ;  /* 0x0000000600007224 */ /* 0x000fc600078e02ff */
[----:B------:R-:W-:Y:S01]  /*b980*/  ISETP.GT.U32.AND P1, PT, R5, R4, PT ;  /* 0x000000040500720c */ /* 0x000fe20003f24070 */
[----:B------:R-:W-:Y:S01]  /*b990*/  IMAD.IADD R25, R25, 0x1, -R0 ;  /* 0x0000000119197824 */ /* 0x000fe200078e0a00 */
[----:B------:R-:W-:-:S11]  /*b9a0*/  ISETP.GE.AND P2, PT, R3, RZ, PT ;  /* 0x000000ff0300720c */ /* 0x000fd60003f46270 */
[----:B------:R-:W-:Y:S02]  /*b9b0*/  @!P1 IMAD.IADD R4, R4, 0x1, -R5 ;  /* 0x0000000104049824 */ /* 0x000fe400078e0a05 */
[----:B------:R-:W-:Y:S01]  /*b9c0*/  @!P1 VIADD R2, R2, 0x1 ;  /* 0x0000000102029836 */ /* 0x000fe20000000000 */
[----:B------:R-:W-:Y:S02]  /*b9d0*/  ISETP.NE.AND P1, PT, R9, RZ, PT ;  /* 0x000000ff0900720c */ /* 0x000fe40003f25270 */
[----:B------:R-:W-:-:S13]  /*b9e0*/  ISETP.GE.U32.AND P0, PT, R4, R5, PT ;  /* 0x000000050400720c */ /* 0x000fda0003f06070 */
[----:B------:R-:W-:-:S04]  /*b9f0*/  @P0 VIADD R2, R2, 0x1 ;  /* 0x0000000102020836 */ /* 0x000fc80000000000 */
[----:B------:R-:W-:Y:S01]  /*ba00*/  @!P2 IMAD.MOV R2, RZ, RZ, -R2 ;  /* 0x000000ffff02a224 */ /* 0x000fe200078e0a02 */
[----:B------:R-:W-:-:S05]  /*ba10*/  @!P1 LOP3.LUT R2, RZ, R9, RZ, 0x33, !PT ;  /* 0x00000009ff029212 */ /* 0x000fca00078e33ff */
[----:B------:R-:W-:-:S04]  /*ba20*/  IMAD.MOV R26, RZ, RZ, -R2 ;  /* 0x000000ffff1a7224 */ /* 0x000fc800078e0a02 */
[C---:B------:R-:W-:Y:S02]  /*ba30*/  IMAD R26, R9.reuse, R26, R6 ;  /* 0x0000001a091a7224 */ /* 0x040fe400078e0206 */
[----:B------:R-:W-:-:S04]  /*ba40*/  IMAD R9, R9, 0x1000000, R2 ;  /* 0x0100000009097824 */ /* 0x000fc800078e0202 */
[----:B------:R-:W-:Y:S01]  /*ba50*/  IMAD R26, R26, 0x10000, R9 ;  /* 0x000100001a1a7824 */ /* 0x000fe200078e0209 */
[----:B------:R-:W-:Y:S06]  /*ba60*/  BRA `(.L_x_178) ;  /* 0x00000000000c7947 */ /* 0x000fec0003800000 */
.L_x_175:
[----:B------:R-:W-:Y:S02]  /*ba70*/  IMAD.MOV.U32 R24, RZ, RZ, R11 ;  /* 0x000000ffff187224 */ /* 0x000fe400078e000b */
[----:B------:R-:W-:Y:S02]  /*ba80*/  IMAD.MOV.U32 R25, RZ, RZ, RZ ;  /* 0x000000ffff197224 */ /* 0x000fe400078e00ff */
[----:B------:R-:W-:-:S07]  /*ba90*/  IMAD.MOV.U32 R26, RZ, RZ, RZ ;  /* 0x000000ffff1a7224 */ /* 0x000fce00078e00ff */
.L_x_178:
[----:B------:R-:W-:Y:S02]  /*baa0*/  ISETP.NE.AND P0, PT, R7, RZ, PT ;  /* 0x000000ff0700720c */ /* 0x000fe40003f05270 */
[----:B------:R-:W-:-:S11]  /*bab0*/  MOV R27, UR43 ;  /* 0x0000002b001b7c02 */ /* 0x000fd60008000f00 */
[----:B------:R-:W0:Y:S01]  /*bac0*/  @!P0 S2R R3, SR_CgaCtaId ;  /* 0x0000000000038919 */ /* 0x000e220000008800 */
[----:B------:R-:W-:-:S04]  /*bad0*/  @!P0 MOV R0, 0x400 ;  /* 0x0000040000008802 */ /* 0x000fc80000000f00 */
[----:B0-----:R-:W-:-:S05]  /*bae0*/  @!P0 LEA R0, R3, R0, 0x18 ;  /* 0x0000000003008211 */ /* 0x001fca00078ec0ff */
[----:B------:R0:W-:Y:S01]  /*baf0*/  @!P0 STS.128 [R0+0x132d0], R24 ;  /* 0x0132d01800008388 */ /* 0x0001e20000000c00 */
[----:B------:R-:W-:Y:S06]  /*bb00*/  BAR.ARV 0x5, 0x200 ;  /* 0x0148000000007b1d */ /* 0x000fec0000002000 */
.L_x_173:
[----:B------:R-:W-:Y:S01]  /*bb10*/  ULDC UR4, c[0x0][0xc3c] ;  /* 0x00030f0000047ab9 */ /* 0x000fe20000000800 */
[----:B------:R1:W-:Y:S01]  /*bb20*/  STL [R1+0xc], RZ ;  /* 0x00000cff01007387 */ /* 0x0003e20000100800 */
[----:B------:R-:W-:Y:S01]  /*bb30*/  UISETP.GE.AND UP0, UPT, UR43, UR4, UPT ;  /* 0x000000042b00728c */ /* 0x000fe2000bf06270 */
[----:B------:R-:W-:Y:S02]  /*bb40*/  IMAD.MOV.U32 R19, RZ, RZ, 0x1 ;  /* 0x00000001ff137424 */ /* 0x000fe400078e00ff */
[----:B------:R-:W-:-:S03]  /*bb50*/  IMAD.MOV.U32 R18, RZ, RZ, RZ ;  /* 0x000000ffff127224 */ /* 0x000fc600078e00ff */
[----:B------:R-:W-:-:S13]  /*bb60*/  PLOP3.LUT P0, PT, PT, PT, UP0, 0x80, 0x0 ;  /* 0x000000000000781c */ /* 0x000fda0003f0f008 */
[----:B-1----:R-:W-:Y:S05]  /*bb70*/  @P0 BRA `(.L_x_179) ;  /* 0x0000003c00f00947 */ /* 0x002fea0003800000 */
[----:B------:R-:W1:Y:S01]  /*bb80*/  S2R R11, SR_TID.X ;  /* 0x00000000000b7919 */ /* 0x000e620000002100 */
[----:B------:R-:W2:Y:S01]  /*bb90*/  S2UR UR5, SR_CgaCtaId ;  /* 0x00000000000579c3 */ /* 0x000ea20000008800 */
[----:B------:R-:W-:Y:S01]  /*bba0*/  UMOV UR4, 0x400 ;  /* 0x0000040000047882 */ /* 0x000fe20000000000 */
[----:B------:R-:W-:Y:S01]  /*bbb0*/  IMAD.MOV.U32 R19, RZ, RZ, 0x1 ;  /* 0x00000001ff137424 */ /* 0x000fe200078e00ff */
[----:B------:R3:W-:Y:S01]  /*bbc0*/  STL [R1+0xc], RZ ;  /* 0x00000cff01007387 */ /* 0x0007e20000100800 */
[----:B------:R-:W-:Y:S01]  /*bbd0*/  IMAD.MOV.U32 R18, RZ, RZ, RZ ;  /* 0x000000ffff127224 */ /* 0x000fe200078e00ff */
[----:B------:R-:W-:Y:S02]  /*bbe0*/  ULOP3.LUT UR39, UR38, 0x1, URZ, 0xfc, !UPT ;  /* 0x0000000126277892 */ /* 0x000fe4000f8efc3f */
[----:B------:R-:W-:Y:S01]  /*bbf0*/  ULOP3.LUT UR42, UR38, 0x2, URZ, 0xfc, !UPT ;  /* 0x00000002262a7892 */ /* 0x000fe2000f8efc3f */
[----:B------:R-:W-:Y:S01]  /*bc00*/  ULDC UR41, c[0x0][0xc] ;  /* 0x0000030000297ab9 */ /* 0x000fe20000000800 */
[----:B------:R-:W-:Y:S01]  /*bc10*/  ULDC.64 UR52, c[0x0][0x198] ;  /* 0x0000660000347ab9 */ /* 0x000fe20000000a00 */
[----:B--2---:R-:W-:-:S06]  /*bc20*/  ULEA UR4, UR5, UR4, 0x18 ;  /* 0x0000000405047291 */ /* 0x004fcc000f8ec03f */
[----:B------:R-:W-:Y:S01]  /*bc30*/  IMAD.U32 R16, RZ, RZ, UR4 ;  /* 0x00000004ff107e24 */ /* 0x000fe2000f8e00ff */
[C---:B-1----:R-:W-:Y:S01]  /*bc40*/  LOP3.LUT R10, R11.reuse, 0x7f, RZ, 0xc0, !PT ;  /* 0x0000007f0b0a7812 */ /* 0x042fe200078ec0ff */
[C---:B------:R-:W-:Y:S01]  /*bc50*/  IMAD.SHL.U32 R29, R11.reuse, 0x40, RZ ;  /* 0x000000400b1d7824 */ /* 0x040fe200078e00ff */
[----:B------:R-:W-:Y:S01]  /*bc60*/  SHF.R.U32.HI R4, RZ, 0x1, R11 ;  /* 0x00000001ff047819 */ /* 0x000fe2000001160b */
[----:B------:R-:W-:Y:S02]  /*bc70*/  IMAD.SHL.U32 R2, R11, 0x10, RZ ;  /* 0x000000100b027824 */ /* 0x000fe400078e00ff */
[----:B------:R-:W-:Y:S01]  /*bc80*/  IMAD.SHL.U32 R6, R10, 0x10, RZ ;  /* 0x000000100a067824 */ /* 0x000fe200078e00ff */
[----:B------:R-:W-:Y:S01]  /*bc90*/  LOP3.LUT R3, R29, 0x180, RZ, 0xc0, !PT ;  /* 0x000001801d037812 */ /* 0x000fe200078ec0ff */
[C---:B------:R-:W-:Y:S01]  /*bca0*/  IMAD.SHL.U32 R8, R11.reuse, 0x2, RZ ;  /* 0x000000020b087824 */ /* 0x040fe200078e00ff */
[----:B------:R-:W-:Y:S01]  /*bcb0*/  LOP3.LUT R5, R2, 0x1b0, RZ, 0xc0, !PT ;  /* 0x000001b002057812 */ /* 0x000fe200078ec0ff */
[----:B0-----:R-:W-:Y:S01]  /*bcc0*/  IMAD.SHL.U32 R0, R11, 0x20, RZ ;  /* 0x000000200b007824 */ /* 0x001fe200078e00ff */
[----:B------:R-:W-:-:S02]  /*bcd0*/  LOP3.LUT R7, R6, 0x600, RZ, 0xc0, !PT ;  /* 0x0000060006077812 */ /* 0x000fc400078ec0ff */
[----:B------:R-:W-:Y:S01]  /*bce0*/  LOP3.LUT R3, R3, 0x30, R4, 0xf8, !PT ;  /* 0x0000003003037812 */ /* 0x000fe200078ef804 */
[----:B------:R-:W-:Y:S01]  /*bcf0*/  IMAD.SHL.U32 R4, R11, 0x8, RZ ;  /* 0x000000080b047824 */ /* 0x000fe200078e00ff */
[----:B------:R-:W-:Y:S01]  /*bd00*/  LOP3.LUT R9, R5, 0x30, R8, 0x78, !PT ;  /* 0x0000003005097812 */ /* 0x000fe200078e7808 */
[----:B------:R-:W-:Y:S01]  /*bd10*/  IMAD.SHL.U32 R8, R11, 0x4, RZ ;  /* 0x000000040b087824 */ /* 0x000fe200078e00ff */
[----:B------:R-:W-:Y:S02]  /*bd20*/  LOP3.LUT R6, R7, 0x40, R2, 0xf8, !PT ;  /* 0x0000004007067812 */ /* 0x000fe400078ef802 */
[----:B------:R-:W-:Y:S02]  /*bd30*/  LOP3.LUT R4, R3, 0x30, R4, 0x78, !PT ;  /* 0x0000003003047812 */ /* 0x000fe400078e7804 */
[----:B------:R-:W-:Y:S02]  /*bd40*/  LOP3.LUT R7, R7, 0x60, R0, 0xf8, !PT ;  /* 0x0000006007077812 */ /* 0x000fe400078ef800 */
[----:B------:R-:W-:-:S02]  /*bd50*/  LOP3.LUT R9, R6, R9, RZ, 0xfc, !PT ;  /* 0x0000000906097212 */ /* 0x000fc400078efcff */
[----:B------:R-:W-:Y:S02]  /*bd60*/  SHF.R.U32.HI R3, RZ, 0x2, R10 ;  /* 0x00000002ff037819 */ /* 0x000fe4000001160a */
[----:B------:R-:W-:Y:S02]  /*bd70*/  LOP3.LUT R5, R0, 0x80, RZ, 0xc0, !PT ;  /* 0x0000008000057812 */ /* 0x000fe400078ec0ff */
[--C-:B------:R-:W-:Y:S02]  /*bd80*/  LOP3.LUT R28, R7, 0x100, R0.reuse, 0xf8, !PT ;  /* 0x00000100071c7812 */ /* 0x100fe400078ef800 */
[----:B------:R-:W-:Y:S01]  /*bd90*/  LOP3.LUT R2, R3, 0x60, R0, 0xf8, !PT ;  /* 0x0000006003027812 */ /* 0x000fe200078ef800 */
[----:B------:R-:W-:Y:S01]  /*bda0*/  IMAD.IADD R0, R16, 0x1, R9 ;  /* 0x0000000110007824 */ /* 0x000fe200078e0209 */
[----:B------:R-:W-:Y:S02]  /*bdb0*/  LOP3.LUT R5, R5, 0x10, R11, 0xf8, !PT ;  /* 0x0000001005057812 */ /* 0x000fe400078ef80b */
[----:B------:R-:W-:-:S02]  /*bdc0*/  LOP3.LUT R29, R4, 0x640, R29, 0xf8, !PT ;  /* 0x00000640041d7812 */ /* 0x000fc400078ef81d */
[----:B------:R3:W-:Y:S01]  /*bdd0*/  STL [R1+0x8], R0 ;  /* 0x0000080001007387 */ /* 0x0007e20000100800 */
[----:B------:R-:W-:-:S04]  /*bde0*/  LOP3.LUT R5, R5, 0x10, R8, 0x78, !PT ;  /* 0x0000001005057812 */ /* 0x000fc800078e7808 */
[----:B------:R-:W-:-:S07]  /*bdf0*/  LOP3.LUT R28, R28, R5, RZ, 0xfc, !PT ;  /* 0x000000051c1c7212 */ /* 0x000fce00078efcff */
.L_x_245:
[----:B------:R-:W-:Y:S01]  /*be00*/  ULDC.64 UR4, c[0x0][0xc88] ;  /* 0x0003220000047ab9 */ /* 0x000fe20000000a00 */
[----:B------:R-:W-:Y:S01]  /*be10*/  ULDC.64 UR6, c[0x0][0xa08] ;  /* 0x0002820000067ab9 */ /* 0x000fe20000000a00 */
[----:B------:R-:W-:-:S06]  /*be20*/  UIMAD.WIDE UR4, UR43, 0x4, UR4 ;  /* 0x000000042b0478a5 */ /* 0x000fcc000f8e0204 */
[----:B------:R-:W-:Y:S01]  /*be30*/  IMAD.U32 R2, RZ, RZ, UR4 ;  /* 0x00000004ff027e24 */ /* 0x000fe2000f8e00ff */
[----:B0-----:R-:W-:Y:S01]  /*be40*/  MOV R3, UR5 ;  /* 0x0000000500037c02 */ /* 0x001fe20008000f00 */
[----:B------:R-:W-:-:S04]  /*be50*/  ULDC.64 UR4, c[0x0][0xa28] ;  /* 0x00028a0000047ab9 */ /* 0x000fc80000000a00 */
[----:B------:R-:W2:Y:S01]  /*be60*/  LDG.E R2, desc[UR48][R2.64] ;  /* 0x0000003002027981 */ /* 0x000ea2000c1e1900 */
[----:B------:R-:W-:-:S04]  /*be70*/  UISETP.NE.U32.AND UP0, UPT, UR4, URZ, UPT ;  /* 0x0000003f0400728c */ /* 0x000fc8000bf05070 */
[----:B------:R-:W-:-:S06]  /*be80*/  UISETP.NE.AND.EX UP0, UPT, UR5, URZ, UPT, UP0 ;  /* 0x0000003f0500728c */ /* 0x000fcc000bf05300 */
[----:B------:R-:W-:Y:S02]  /*be90*/  PLOP3.LUT P2, PT, PT, PT, UP0, 0x80, 0x0 ;  /* 0x000000000000781c */ /* 0x000fe40003f4f008 */
[----:B------:R-:W-:-:S04]  /*bea0*/  ISETP.NE.U32.AND P0, PT, RZ, UR6, PT ;  /* 0x00000006ff007c0c */ /* 0x000fc8000bf05070 */
[----:B------:R-:W-:Y:S02]  /*beb0*/  ISETP.NE.AND.EX P0, PT, RZ, UR7, PT, P0 ;  /* 0x00000007ff007c0c */ /* 0x000fe4000bf05300 */
[----:B--2---:R-:W-:-:S13]  /*bec0*/  R2UR UR45, R2 ;  /* 0x00000000022d72ca */ /* 0x004fda00000e0000 */
[----:B------:R-:W-:Y:S02]  /*bed0*/  USHF.R.S32.HI UR46, URZ, 0x1f, UR45 ;  /* 0x0000001f3f2e7899 */ /* 0x000fe4000801142d */
[----:B------:R-:W-:-:S04]  /*bee0*/  @UP0 ULEA UR4, UP1, UR45, UR4, 0x2 ;  /* 0x000000042d040291 */ /* 0x000fc8000f82103f */
[----:B------:R-:W-:Y:S02]  /*bef0*/  @UP0 ULEA.HI.X UR5, UR45, UR5, UR46, 0x2, UP1 ;  /* 0x000000052d050291 */ /* 0x000fe400088f142e */
[----:B------:R-:W-:Y:S01]  /*bf00*/  IMAD.U32 R2, RZ, RZ, UR4 ;  /* 0x00000004ff027e24 */ /* 0x000fe2000f8e00ff */
[----:B------:R-:W-:-:S03]  /*bf10*/  USHF.L.U32 UR47, UR45, 0x2, URZ ;  /* 0x000000022d2f7899 */ /* 0x000fc6000800063f */
[----:B------:R-:W-:Y:S01]  /*bf20*/  IMAD.U32 R3, RZ, RZ, UR5 ;  /* 0x00000005ff037e24 */ /* 0x000fe2000f8e00ff */
[----:B------:R-:W-:Y:S01]  /*bf30*/  ULDC.64 UR4, c[0x0][0xa00] ;  /* 0x0002800000047ab9 */ /* 0x000fe20000000a00 */
[----:B------:R-:W-:Y:S01]  /*bf40*/  USHF.L.U64.HI UR50, UR45, 0x2, UR46 ;  /* 0x000000022d327899 */ /* 0x000fe2000801022e */
[----:B------:R-:W-:Y:S01]  /*bf50*/  ISETP.NE.U32.AND P1, PT, RZ, UR4, PT ;  /* 0x00000004ff007c0c */ /* 0x000fe2000bf25070 */
[----:B------:R-:W-:Y:S01]  /*bf60*/  UIADD3 UR4, UP0, UR47, UR4, URZ ;  /* 0x000000042f047290 */ /* 0x000fe2000ff1e03f */
[----:B------:R0:W2:Y:S01]  /*bf70*/  @P2 LDG.E R8, desc[UR48][R2.64] ;  /* 0x0000003002082981 */ /* 0x0000a2000c1e1900 */
[----:B------:R-:W-:Y:S01]  /*bf80*/  UIADD3 UR6, UP1, UR47, UR6, URZ ;  /* 0x000000062f067290 */ /* 0x000fe2000ff3e03f */
[----:B------:R-:W-:Y:S01]  /*bf90*/  ISETP.NE.AND.EX P1, PT, RZ, UR5, PT, P1 ;  /* 0x00000005ff007c0c */ /* 0x000fe2000bf25310 */
[----:B------:R-:W-:Y:S02]  /*bfa0*/  UIADD3.X UR5, UR50, UR5, URZ, UP0, !UPT ;  /* 0x0000000532057290 */ /* 0x000fe400087fe43f */
[----:B------:R-:W-:-:S02]  /*bfb0*/  UIADD3.X UR7, UR50, UR7, URZ, UP1, !UPT ;  /* 0x0000000732077290 */ /* 0x000fc40008ffe43f */
[----:B------:R-:W-:Y:S02]  /*bfc0*/  IMAD.U32 R4, RZ, RZ, UR6 ;  /* 0x00000006ff047e24 */ /* 0x000fe4000f8e00ff */
[----:B0-----:R-:W-:Y:S02]  /*bfd0*/  IMAD.U32 R2, RZ, RZ, UR4 ;  /* 0x00000004ff027e24 */ /* 0x001fe4000f8e00ff */
[----:B------:R-:W-:Y:S01]  /*bfe0*/  IMAD.U32 R3, RZ, RZ, UR5 ;  /* 0x00000005ff037e24 */ /* 0x000fe2000f8e00ff */
[----:B------:R-:W-:Y:S01]  /*bff0*/  ULDC.64 UR4, c[0x0][0xa18] ;  /* 0x0002860000047ab9 */ /* 0x000fe20000000a00 */
[----:B------:R-:W-:Y:S01]  /*c000*/  IMAD.U32 R5, RZ, RZ, UR7 ;  /* 0x00000007ff057e24 */ /* 0x000fe2000f8e00ff */
[----:B------:R-:W-:Y:S01]  /*c010*/  UISETP.NE.U32.AND UP0, UPT, UR4, URZ, UPT ;  /* 0x0000003f0400728c */ /* 0x000fe2000bf05070 */
[----:B------:R-:W-:Y:S01]  /*c020*/  ULDC UR6, c[0x0][0x288] ;  /* 0x0000a20000067ab9 */ /* 0x000fe20000000800 */
[----:B------:R-:W5:Y:S02]  /*c030*/  @P1 LDG.E R9, desc[UR48][R2.64] ;  /* 0x0000003002091981 */ /* 0x000f64000c1e1900 */
[----:B------:R-:W-:-:S02]  /*c040*/  UISETP.NE.AND.EX UP0, UPT, UR5, URZ, UPT, UP0 ;  /* 0x0000003f0500728c */ /* 0x000fc4000bf05300 */
[----:B---3--:R-:W5:Y:S01]  /*c050*/  @P0 LDG.E R0, desc[UR48][R4.64] ;  /* 0x0000003004000981 */ /* 0x008f62000c1e1900 */
[----:B------:R-:W-:-:S03]  /*c060*/  IMAD.U32 R10, RZ, RZ, UR6 ;  /* 0x00000006ff0a7e24 */ /* 0x000fc6000f8e00ff */
[----:B------:R-:W-:-:S05]  /*c070*/  PLOP3.LUT P3, PT, PT, PT, UP0, 0x80, 0x0 ;  /* 0x000000000000781c */ /* 0x000fca0003f6f008 */
[----:B------:R-:W-:-:S04]  /*c080*/  @UP0 UIADD3 UR4, UP1, UR47, UR4, URZ ;  /* 0x000000042f040290 */ /* 0x000fc8000ff3e03f */
[----:B------:R-:W-:Y:S02]  /*c090*/  @UP0 UIADD3.X UR5, UR50, UR5, URZ, UP1, !UPT ;  /* 0x0000000532050290 */ /* 0x000fe40008ffe43f */
[----:B------:R-:W-:-:S04]  /*c0a0*/  IMAD.U32 R6, RZ, RZ, UR4 ;  /* 0x00000004ff067e24 */ /* 0x000fc8000f8e00ff */
[----:B------:R-:W-:-:S05]  /*c0b0*/  IMAD.U32 R7, RZ, RZ, UR5 ;  /* 0x00000005ff077e24 */ /* 0x000fca000f8e00ff */
[----:B------:R0:W3:Y:S01]  /*c0c0*/  @P3 LDG.E R10, desc[UR48][R6.64] ;  /* 0x00000030060a3981 */ /* 0x0000e2000c1e1900 */
[----:B------:R-:W-:Y:S01]  /*c0d0*/  UMOV UR4, URZ ;  /* 0x0000003f00047c82 */ /* 0x000fe20008000000 */
[----:B0-----:R-:W0:Y:S01]  /*c0e0*/  LDC.64 R6, c[0x0][0x418] ;  /* 0x00010600ff067b82 */ /* 0x001e220000000a00 */
[----:B--2---:R-:W-:Y:S02]  /*c0f0*/  @P2 R2UR UR4, R8 ;  /* 0x00000000080422ca */ /* 0x004fe400000e0000 */
[----:B0-----:R-:W-:Y:S01]  /*c100*/  ISETP.NE.U32.AND P2, PT, R6, RZ, PT ;  /* 0x000000ff0600720c */ /* 0x001fe20003f45070 */
[----:B---3--:R0:W-:Y:S01]  /*c110*/  STL [R1+0x4], R10 ;  /* 0x0000040a01007387 */ /* 0x0081e20000100800 */
[----:B-1----:R-:W-:Y:S11]  /*c120*/  @P3 BRA `(.L_x_180) ;  /* 0x0000000000143947 */ /* 0x002ff60003800000 */
[----:B------:R-:W-:Y:S05]  /*c130*/  @!P1 BRA `(.L_x_180) ;  /* 0x0000000000109947 */ /* 0x000fea0003800000 */
[----:B------:R-:W2:Y:S04]  /*c140*/  LDG.E R11, desc[UR48][R2.64] ;  /* 0x00000030020b7981 */ /* 0x000ea8000c1e1900 */
[----:B------:R-:W2:Y:S02]  /*c150*/  LDG.E R6, desc[UR48][R2.64+0x4] ;  /* 0x0000043002067981 */ /* 0x000ea4000c1e1900 */
[----:B--2---:R-:W-:-:S05]  /*c160*/  IMAD.IADD R2, R6, 0x1, -R11 ;  /* 0x0000000106027824 */ /* 0x004fca00078e0a0b */
[----:B------:R1:W-:Y:S02]  /*c170*/  STL [R1+0x4], R2 ;  /* 0x0000040201007387 */ /* 0x0003e40000100800 */
.L_x_180:
[----:B------:R-:W2:Y:S01]  /*c180*/  LDC R6, c[0x0][0x424] ;  /* 0x00010900ff067b82 */ /* 0x000ea20000000800 */
[----:B------:R-:W-:Y:S01]  /*c190*/  ISETP.NE.AND.EX P2, PT, R7, RZ, PT, P2 ;  /* 0x000000ff0700720c */ /* 0x000fe20003f45320 */
[----:B------:R-:W-:Y:S01]  /*c1a0*/  UMOV UR44, URZ ;  /* 0x0000003f002c7c82 */ /* 0x000fe20008000000 */
[----:B------:R-:W-:Y:S01]  /*c1b0*/  ULDC.64 UR6, c[0x0][0xa20] ;  /* 0x0002880000067ab9 */ /* 0x000fe20000000a00 */
[----:B-----5:R-:W-:Y:S01]  /*c1c0*/  @P1 R2UR UR44, R9 ;  /* 0x00000000092c12ca */ /* 0x020fe200000e0000 */
[----:B------:R-:W-:Y:S01]  /*c1d0*/  UMOV UR40, URZ ;  /* 0x0000003f00287c82 */ /* 0x000fe20008000000 */
[----:B------:R-:W-:Y:S01]  /*c1e0*/  ISETP.NE.U32.AND P1, PT, RZ, UR6, PT ;  /* 0x00000006ff007c0c */ /* 0x000fe2000bf25070 */
[----:B------:R-:W-:Y:S01]  /*c1f0*/  IMAD.U32 R22, RZ, RZ, UR45 ;  /* 0x0000002dff167e24 */ /* 0x000fe2000f8e00ff */
[----:B------:R-:W3:Y:S01]  /*c200*/  LDC R7, c[0x0][0x2f0] ;  /* 0x0000bc00ff077b82 */ /* 0x000ee20000000800 */
[----:B------:R-:W-:Y:S02]  /*c210*/  R2UR UR36, R26 ;  /* 0x000000001a2472ca */ /* 0x000fe400000e0000 */
[----:B------:R-:W-:-:S02]  /*c220*/  @P0 R2UR UR40, R0 ;  /* 0x00000000002802ca */ /* 0x000fc400000e0000 */
[----:B------:R-:W-:Y:S02]  /*c230*/  ISETP.NE.AND.EX P1, PT, RZ, UR7, PT, P1 ;  /* 0x00000007ff007c0c */ /* 0x000fe4000bf25310 */
[C---:B-1----:R-:W-:Y:S02]  /*c240*/  LOP3.LUT R2, R26.reuse, 0xff000000, RZ, 0xc0, !PT ;  /* 0xff0000001a027812 */ /* 0x042fe400078ec0ff */
[----:B------:R-:W-:Y:S02]  /*c250*/  LOP3.LUT R0, R26, 0xff0000, RZ, 0xc0, !PT ;  /* 0x00ff00001a007812 */ /* 0x000fe400078ec0ff */
[----:B------:R-:W-:-:S03]  /*c260*/  SHF.R.U32.HI R3, RZ, 0x8, R2 ;  /* 0x00000008ff037819 */ /* 0x000fc60000011602 */
[----:B------:R-:W-:Y:S01]  /*c270*/  ULOP3.LUT UR36, UR36, 0xffff, URZ, 0xc0, !UPT ;  /* 0x0000ffff24247892 */ /* 0x000fe2000f8ec03f */
[----:B------:R-:W-:Y:S01]  /*c280*/  LEA.HI R0, R0, R3, RZ, 0x10 ;  /* 0x0000000300007211 */ /* 0x000fe200078f80ff */
[----:B------:R-:W-:Y:S01]  /*c290*/  UIADD3 UR40, UR40, UR4, URZ ;  /* 0x0000000428287290 */ /* 0x000fe2000fffe03f */
[----:B--2---:R-:W-:-:S05]  /*c2a0*/  SEL R6, R6, 0x1, P2 ;  /* 0x0000000106067807 */ /* 0x004fca0001000000 */
[----:B---3--:R-:W-:Y:S01]  /*c2b0*/  IMAD R2, R6, R7, RZ ;  /* 0x0000000706027224 */ /* 0x008fe200078e02ff */
[----:B------:R-:W-:Y:S06]  /*c2c0*/  @!P1 BRA `(.L_x_181) ;  /* 0x0000000000189947 */ /* 0x000fec0003800000 */
[----:B------:R-:W-:-:S04]  /*c2d0*/  UIADD3 UR5, UP0, UR47, UR6, URZ ;  /* 0x000000062f057290 */ /* 0x000fc8000ff1e03f */
[----:B------:R-:W-:Y:S02]  /*c2e0*/  UIADD3.X UR6, UR50, UR7, URZ, UP0, !UPT ;  /* 0x0000000732067290 */ /* 0x000fe400087fe43f */
[----:B------:R-:W-:-:S04]  /*c2f0*/  IMAD.U32 R2, RZ, RZ, UR5 ;  /* 0x00000005ff027e24 */ /* 0x000fc8000f8e00ff */
[----:B------:R-:W-:-:S05]  /*c300*/  IMAD.U32 R3, RZ, RZ, UR6 ;  /* 0x00000006ff037e24 */ /* 0x000fca000f8e00ff */
[----:B------:R1:W5:Y:S01]  /*c310*/  LDG.E R2, desc[UR48][R2.64] ;  /* 0x0000003002027981 */ /* 0x000362000c1e1900 */
[----:B------:R-:W-:Y:S05]  /*c320*/  BRA `(.L_x_182) ;  /* 0x0000000000107947 */ /* 0x000fea0003800000 */
.L_x_181:
[----:B------:R-:W-:Y:S05]  /*c330*/  @!P0 BRA `(.L_x_182) ;  /* 0x00000000000c8947 */ /* 0x000fea0003800000 */
[----:B------:R-:W2:Y:S04]  /*c340*/  LDG.E R3, desc[UR48][R4.64] ;  /* 0x0000003004037981 */ /* 0x000ea8000c1e1900 */
[----:B------:R-:W2:Y:S02]  /*c350*/  LDG.E R2, desc[UR48][R4.64+0x4] ;  /* 0x0000043004027981 */ /* 0x000ea4000c1e1900 */
[----:B--2---:R-:W-:-:S07]  /*c360*/  IMAD.IADD R2, R2, 0x1, -R3 ;  /* 0x0000000102027824 */ /* 0x004fce00078e0a03 */
.L_x_182:
[----:B-----5:R-:W-:Y:S02]  /*c370*/  IADD3 R2, R2, -UR4, RZ ;  /* 0x8000000402027c10 */ /* 0x020fe4000fffe0ff */
[----:B------:R-:W-:Y:S02]  /*c380*/  LOP3.LUT R26, R0, 0xff, RZ, 0xc0, !PT ;  /* 0x000000ff001a7812 */ /* 0x000fe400078ec0ff */
[C---:B------:R-:W-:Y:S01]  /*c390*/  ISETP.GE.AND P0, PT, R2.reuse, 0x1, PT ;  /* 0x000000010200780c */ /* 0x040fe20003f06270 */
[----:B-1----:R-:W-:-:S04]  /*c3a0*/  VIADD R3, R2, 0x9f ;  /* 0x0000009f02037836 */ /* 0x002fc80000000000 */
[----:B------:R-:W-:-:S05]  /*c3b0*/  IMAD.HI R3, R3, 0x66666667, RZ ;  /* 0x6666666703037827 */ /* 0x000fca00078e02ff */
[----:B------:R-:W-:-:S04]  /*c3c0*/  SHF.R.U32.HI R2, RZ, 0x1f, R3 ;  /* 0x0000001fff027819 */ /* 0x000fc80000011603 */
[----:B------:R-:W-:Y:S01]  /*c3d0*/  LEA.HI.SX32 R5, R3, R2, 0x1a ;  /* 0x0000000203057211 */ /* 0x000fe200078fd2ff */
[----:B------:R-:W-:Y:S01]  /*c3e0*/  IMAD.MOV.U32 R3, RZ, RZ, RZ ;  /* 0x000000ffff037224 */ /* 0x000fe200078e00ff */
[----:B------:R-:W-:Y:S06]  /*c3f0*/  @!P0 BRA `(.L_x_183) ;  /* 0x0000000000708947 */ /* 0x000fec0003800000 */
[----:B------:R-:W-:-:S04]  /*c400*/  SHF.R.U32.HI R0, RZ, 0x10, R0 ;  /* 0x00000010ff007819 */ /* 0x000fc80000011600 */
[----:B------:R-:W-:-:S13]  /*c410*/  ISETP.NE.AND P0, PT, R0, RZ, PT ;  /* 0x000000ff0000720c */ /* 0x000fda0003f05270 */
[----:B------:R-:W1:Y:S02]  /*c420*/  @!P0 LDC R0, c[0x0][0x9f0] ;  /* 0x00027c00ff008b82 */ /* 0x000e640000000800 */
[-C--:B-1----:R-:W-:Y:S02]  /*c430*/  IABS R4, R0.reuse ;  /* 0x0000000000047213 */ /* 0x082fe40000000000 */
[----:B------:R-:W-:Y:S02]  /*c440*/  IADD3 R7, R0, -0x1, R5 ;  /* 0xffffffff00077810 */ /* 0x000fe40007ffe005 */
[----:B------:R-:W1:Y:S02]  /*c450*/  I2F.RP R6, R4 ;  /* 0x0000000400067306 */ /* 0x000e640000209400 */
[----:B------:R-:W-:-:S04]  /*c460*/  LOP3.LUT R8, R7, R0, RZ, 0x3c, !PT ;  /* 0x0000000007087212 */ /* 0x000fc800078e3cff */
[----:B------:R-:W-:Y:S02]  /*c470*/  ISETP.GE.AND P2, PT, R8, RZ, PT ;  /* 0x000000ff0800720c */ /* 0x000fe40003f46270 */
[----:B-1----:R-:W1:Y:S02]  /*c480*/  MUFU.RCP R6, R6 ;  /* 0x0000000600067308 */ /* 0x002e640000001000 */
[----:B-1----:R-:W-:Y:S01]  /*c490*/  VIADD R2, R6, 0xffffffe ;  /* 0x0ffffffe06027836 */ /* 0x002fe20000000000 */
[----:B------:R-:W-:-:S05]  /*c4a0*/  IABS R6, R0 ;  /* 0x0000000000067213 */ /* 0x000fca0000000000 */
[----:B------:R1:W2:Y:S02]  /*c4b0*/  F2I.FTZ.U32.TRUNC.NTZ R3, R2 ;  /* 0x0000000200037305 */ /* 0x0002a4000021f000 */
[----:B-1----:R-:W-:Y:S02]  /*c4c0*/  IMAD.MOV.U32 R2, RZ, RZ, RZ ;  /* 0x000000ffff027224 */ /* 0x002fe400078e00ff */
[----:B--2---:R-:W-:-:S04]  /*c4d0*/  IMAD.MOV R9, RZ, RZ, -R3 ;  /* 0x000000ffff097224 */ /* 0x004fc800078e0a03 */
[----:B------:R-:W-:-:S04]  /*c4e0*/  IMAD R9, R9, R4, RZ ;  /* 0x0000000409097224 */ /* 0x000fc800078e02ff */
[----:B------:R-:W-:Y:S01]  /*c4f0*/  IMAD.HI.U32 R3, R3, R9, R2 ;  /* 0x0000000903037227 */ /* 0x000fe200078e0002 */
[----:B------:R-:W-:-:S03]  /*c500*/  IABS R2, R7 ;  /* 0x0000000700027213 */ /* 0x000fc60000000000 */
[----:B------:R-:W-:Y:S02]  /*c510*/  IMAD.MOV R7, RZ, RZ, -R6 ;  /* 0x000000ffff077224 */ /* 0x000fe400078e0a06 */
[----:B------:R-:W-:-:S04]  /*c520*/  IMAD.HI.U32 R3, R3, R2, RZ ;  /* 0x0000000203037227 */ /* 0x000fc800078e00ff */
[----:B------:R-:W-:-:S05]  /*c530*/  IMAD R7, R3, R7, R2 ;  /* 0x0000000703077224 */ /* 0x000fca00078e0202 */
[----:B------:R-:W-:-:S13]  /*c540*/  ISETP.GT.U32.AND P1, PT, R4, R7, PT ;  /* 0x000000070400720c */ /* 0x000fda0003f24070 */
[----:B------:R-:W-:Y:S02]  /*c550*/  @!P1 IMAD.IADD R7, R7, 0x1, -R4 ;  /* 0x0000000107079824 */ /* 0x000fe400078e0a04 */
[----:B------:R-:W-:Y:S01]  /*c560*/  @!P1 VIADD R3, R3, 0x1 ;  /* 0x0000000103039836 */ /* 0x000fe20000000000 */
[----:B------:R-:W-:Y:S02]  /*c570*/  ISETP.NE.AND P1, PT, R0, RZ, PT ;  /* 0x000000ff0000720c */ /* 0x000fe40003f25270 */
[----:B------:R-:W-:-:S13]  /*c580*/  ISETP.GE.U32.AND P0, PT, R7, R4, PT ;  /* 0x000000040700720c */ /* 0x000fda0003f06070 */
[----:B------:R-:W-:-:S04]  /*c590*/  @P0 VIADD R3, R3, 0x1 ;  /* 0x0000000103030836 */ /* 0x000fc80000000000 */
[----:B------:R-:W-:Y:S01]  /*c5a0*/  @!P2 IMAD.MOV R3, RZ, RZ, -R3 ;  /* 0x000000ffff03a224 */ /* 0x000fe200078e0a03 */
[----:B------:R-:W-:-:S07]  /*c5b0*/  @!P1 LOP3.LUT R3, RZ, R0, RZ, 0x33, !PT ;  /* 0x00000000ff039212 */ /* 0x000fce00078e33ff */
.L_x_183:
[-C--:B------:R-:W-:Y:S01]  /*c5c0*/  IMAD R26, R26, R3.reuse, RZ ;  /* 0x000000031a1a7224 */ /* 0x080fe200078e02ff */
[----:B------:R-:W-:Y:S04]  /*c5d0*/  BSSY B7, `(.L_x_184) ;  /* 0x000029d000077945 */ /* 0x000fe80003800000 */
[----:B------:R-:W-:-:S04]  /*c5e0*/  VIADDMNMX R0, R26, R3, R5, PT ;  /* 0x000000031a007246 */ /* 0x000fc80003800105 */
[----:B------:R-:W-:Y:S01]  /*c5f0*/  ISETP.GT.AND P0, PT, R0, R26, PT ;  /* 0x0000001a0000720c */ /* 0x000fe20003f04270 */
[----:B------:R1:W-:-:S12]  /*c600*/  STL [R1], R0 ;  /* 0x0000000001007387 */ /* 0x0003d80000100800 */
[----:B-1----:R-:W-:Y:S05]  /*c610*/  @P0 BRA `(.L_x_185) ;  /* 0x0000000000440947 */ /* 0x002fea0003800000 */
[----:B------:R-:W1:Y:S02]  /*c620*/  S2R R0, SR_TID.X ;  /* 0x0000000000007919 */ /* 0x000e640000002100 */
[----:B-1----:R-:W-:-:S04]  /*c630*/  LOP3.LUT R0, R0, 0x7f, RZ, 0xc0, !PT ;  /* 0x0000007f00007812 */ /* 0x002fc800078ec0ff */
[----:B------:R-:W-:-:S13]  /*c640*/  ISETP.NE.AND P0, PT, R0, RZ, PT ;  /* 0x000000ff0000720c */ /* 0x000fda0003f05270 */
[----:B------:R-:W-:Y:S05]  /*c650*/  @P0 BRA `(.L_x_186) ;  /* 0x0000002800500947 */ /* 0x000fea0003800000 */
[----:B------:R-:W1:Y:S01]  /*c660*/  S2R R5, SR_LANEID ;  /* 0x0000000000057919 */ /* 0x000e620000000000 */
[----:B------:R-:W-:Y:S01]  /*c670*/  VOTEU.ANY UR4, UPT, PT ;  /* 0x0000000000047886 */ /* 0x000fe200038e0100 */
[----:B------:R-:W2:Y:S01]  /*c680*/  LDC.64 R2, c[0x0][0xc60] ;  /* 0x00031800ff027b82 */ /* 0x000ea20000000a00 */
[----:B------:R-:W1:Y:S02]  /*c690*/  FLO.U32 R0, UR4 ;  /* 0x0000000400007d00 */ /* 0x000e6400080e0000 */
[----:B-1----:R-:W-:-:S06]  /*c6a0*/  ISETP.EQ.U32.AND P0, PT, R0, R5, PT ;  /* 0x000000050000720c */ /* 0x002fcc0003f02070 */
[----:B------:R-:W2:Y:S07]  /*c6b0*/  POPC R5, UR4 ;  /* 0x0000000400057d09 */ /* 0x000eae0008000000 */
[----:B--2---:R-:W2:Y:S01]  /*c6c0*/  @P0 ATOMG.E.ADD.STRONG.GPU PT, R3, desc[UR48][R2.64], R5 ;  /* 0x00000005020309a8 */ /* 0x004ea200081ee1f0 */
[----:B------:R-:W1:Y:S02]  /*c6d0*/  S2R R4, SR_LTMASK ;  /* 0x0000000000047919 */ /* 0x000e640000003900 */
[----:B-1----:R-:W-:-:S04]  /*c6e0*/  LOP3.LUT R4, R4, UR4, RZ, 0xc0, !PT ;  /* 0x0000000404047c12 */ /* 0x002fc8000f8ec0ff */
[----:B------:R-:W1:Y:S01]  /*c6f0*/  POPC R7, R4 ;  /* 0x0000000400077309 */ /* 0x000e620000000000 */
[----:B--2---:R-:W1:Y:S02]  /*c700*/  SHFL.IDX PT, R0, R3, R0, 0x1f ;  /* 0x00001f0003007589 */ /* 0x004e6400000e0000 */
[----:B-1----:R-:W-:Y:S01]  /*c710*/  IADD3 R24, R0, UR41, R7 ;  /* 0x0000002900187c10 */ /* 0x002fe2000fffe007 */
[----:B------:R-:W-:Y:S06]  /*c720*/  BRA `(.L_x_186) ;  /* 0x00000028001c7947 */ /* 0x000fec0003800000 */
.L_x_185:
[----:B------:R-:W-:Y:S01]  /*c730*/  VIADD R0, R16, 0xe000 ;  /* 0x0000e00010007836 */ /* 0x000fe20000000000 */
[----:B------:R-:W-:Y:S04]  /*c740*/  BSSY B6, `(.L_x_187) ;  /* 0x0000013000067945 */ /* 0x000fe80003800000 */
[----:B------:R-:W-:-:S13]  /*c750*/  LOP3.LUT P0, RZ, R0, 0x1bf, RZ, 0xc0, !PT ;  /* 0x000001bf00ff7812 */ /* 0x000fda000780c0ff */
[----:B------:R-:W-:Y:S05]  /*c760*/  @!P0 BRA `(.L_x_188) ;  /* 0x0000000000408947 */ /* 0x000fea0003800000 */
[----:B------:R-:W-:Y:S01]  /*c770*/  MOV R2, 0x0 ;  /* 0x0000000000027802 */ /* 0x000fe20000000f00 */
[----:B------:R-:W-:Y:S01]  /*c780*/  ULDC.64 UR6, c[0x4][0x98] ;  /* 0x0100260000067ab9 */ /* 0x000fe20000000a00 */
[----:B------:R-:W-:Y:S01]  /*c790*/  ULDC.64 UR8, c[0x4][0xa0] ;  /* 0x0100280000087ab9 */ /* 0x000fe20000000a00 */
[----:B------:R-:W-:Y:S01]  /*c7a0*/  ULDC.64 UR4, c[0x4][0x8] ;  /* 0x0100020000047ab9 */ /* 0x000fe20000000a00 */
[----:B------:R-:W-:Y:S01]  /*c7b0*/  IMAD.U32 R4, RZ, RZ, UR6 ;  /* 0x00000006ff047e24 */ /* 0x000fe2000f8e00ff */
[----:B------:R-:W-:Y:S01]  /*c7c0*/  MOV R7, UR9 ;  /* 0x0000000900077c02 */ /* 0x000fe20008000f00 */
[----:B------:R-:W1:Y:S01]  /*c7d0*/  LDC.64 R2, c[0x4][R2] ;  /* 0x0100000002027b82 */ /* 0x000e620000000a00 */
[----:B------:R-:W-:Y:S02]  /*c7e0*/  IMAD.U32 R5, RZ, RZ, UR7 ;  /* 0x00000007ff057e24 */ /* 0x000fe4000f8e00ff */
[----:B------:R-:W-:Y:S02]  /*c7f0*/  IMAD.U32 R6, RZ, RZ, UR8 ;  /* 0x00000008ff067e24 */ /* 0x000fe4000f8e00ff */
[----:B0-----:R-:W-:-:S02]  /*c800*/  IMAD.U32 R10, RZ, RZ, UR4 ;  /* 0x00000004ff0a7e24 */ /* 0x001fc4000f8e00ff */
[----:B------:R-:W-:Y:S02]  /*c810*/  IMAD.U32 R11, RZ, RZ, UR5 ;  /* 0x00000005ff0b7e24 */ /* 0x000fe4000f8e00ff */
[----:B------:R-:W-:Y:S02]  /*c820*/  IMAD.MOV.U32 R8, RZ, RZ, 0x70 ;  /* 0x00000070ff087424 */ /* 0x000fe400078e00ff */
[----:B------:R-:W-:Y:S02]  /*c830*/  IMAD.MOV.U32 R12, RZ, RZ, 0x1 ;  /* 0x00000001ff0c7424 */ /* 0x000fe400078e00ff */
[----:B------:R-:W-:-:S07]  /*c840*/  IMAD.MOV.U32 R13, RZ, RZ, RZ ;  /* 0x000000ffff0d7224 */ /* 0x000fce00078e00ff */
[----:B------:R-:W-:-:S07]  /*c850*/  LEPC R20, `(.L_x_188) ;  /* 0x000000001014794e */ /* 0x000fce0000000000 */
[----:B-1----:R-:W-:Y:S05]  /*c860*/  CALL.ABS.NOINC R2 ;  /* 0x0000000002007343 */ /* 0x002fea0003c00000 */
.L_x_188:
[----:B------:R-:W-:Y:S05]  /*c870*/  BSYNC B6 ;  /* 0x0000000000067941 */ /* 0x000fea0003800000 */
.L_x_187:
[----:B------:R-:W-:Y:S01]  /*c880*/  VIADD R0, R16, 0x6000 ;  /* 0x0000600010007836 */ /* 0x000fe20000000000 */
[----:B------:R-:W-:Y:S01]  /*c890*/  LOP3.LUT R23, R23, 0xfffffffe, RZ, 0xc0, !PT ;  /* 0xfffffffe17177812 */ /* 0x000fe200078ec0ff */
[----:B------:R-:W-:Y:S03]  /*c8a0*/  BSSY B6, `(.L_x_189) ;  /* 0x0000014000067945 */ /* 0x000fe60003800000 */
[----:B------:R-:W-:-:S13]  /*c8b0*/  LOP3.LUT P0, RZ, R0, 0x1bf, RZ, 0xc0, !PT ;  /* 0x000001bf00ff7812 */ /* 0x000fda000780c0ff */
[----:B------:R-:W-:Y:S01]  /*c8c0*/  @P0 LOP3.LUT R23, R23, 0x1, RZ, 0xfc, !PT ;  /* 0x0000000117170812 */ /* 0x000fe200078efcff */
[----:B------:R-:W-:Y:S06]  /*c8d0*/  @!P0 BRA `(.L_x_190) ;  /* 0x0000000000408947 */ /* 0x000fec0003800000 */
[----:B------:R-:W-:Y:S01]  /*c8e0*/  MOV R2, 0x0 ;  /* 0x0000000000027802 */ /* 0x000fe20000000f00 */
[----:B------:R-:W-:Y:S01]  /*c8f0*/  ULDC.64 UR6, c[0x4][0x98] ;  /* 0x0100260000067ab9 */ /* 0x000fe20000000a00 */
[----:B------:R-:W-:Y:S01]  /*c900*/  ULDC.64 UR8, c[0x4][0xa0] ;  /* 0x0100280000087ab9 */ /* 0x000fe20000000a00 */
[----:B------:R-:W-:Y:S01]  /*c910*/  ULDC.64 UR4, c[0x4][0x10] ;  /* 0x0100040000047ab9 */ /* 0x000fe20000000a00 */
[----:B------:R-:W-:Y:S01]  /*c920*/  IMAD.U32 R4, RZ, RZ, UR6 ;  /* 0x00000006ff047e24 */ /* 0x000fe2000f8e00ff */
[----:B------:R-:W-:Y:S01]  /*c930*/  MOV R13, RZ ;  /* 0x000000ff000d7202 */ /* 0x000fe20000000f00 */
[----:B------:R-:W1:Y:S01]  /*c940*/  LDC.64 R2, c[0x4][R2] ;  /* 0x0100000002027b82 */ /* 0x000e620000000a00 */
[----:B------:R-:W-:Y:S02]  /*c950*/  IMAD.U32 R5, RZ, RZ, UR7 ;  /* 0x00000007ff057e24 */ /* 0x000fe4000f8e00ff */
[----:B------:R-:W-:Y:S02]  /*c960*/  IMAD.U32 R6, RZ, RZ, UR8 ;  /* 0x00000008ff067e24 */ /* 0x000fe4000f8e00ff */
[----:B------:R-:W-:-:S02]  /*c970*/  IMAD.U32 R7, RZ, RZ, UR9 ;  /* 0x00000009ff077e24 */ /* 0x000fc4000f8e00ff */
[----:B0-----:R-:W-:Y:S02]  /*c980*/  IMAD.U32 R10, RZ, RZ, UR4 ;  /* 0x00000004ff0a7e24 */ /* 0x001fe4000f8e00ff */
[----:B------:R-:W-:Y:S02]  /*c990*/  IMAD.U32 R11, RZ, RZ, UR5 ;  /* 0x00000005ff0b7e24 */ /* 0x000fe4000f8e00ff */
[----:B------:R-:W-:Y:S02]  /*c9a0*/  IMAD.MOV.U32 R8, RZ, RZ, 0x70 ;  /* 0x00000070ff087424 */ /* 0x000fe400078e00ff */
[----:B------:R-:W-:-:S07]  /*c9b0*/  IMAD.MOV.U32 R12, RZ, RZ, 0x1 ;  /* 0x00000001ff0c7424 */ /* 0x000fce00078e00ff */
[----:B------:R-:W-:-:S07]  /*c9c0*/  LEPC R20, `(.L_x_190) ;  /* 0x000000001014794e */ /* 0x000fce0000000000 */
[----:B-1----:R-:W-:Y:S05]  /*c9d0*/  CALL.ABS.NOINC R2 ;  /* 0x0000000002007343 */ /* 0x002fea0003c00000 */
.L_x_190:
[----:B------:R-:W-:Y:S05]  /*c9e0*/  BSYNC B6 ;  /* 0x0000000000067941 */ /* 0x000fea0003800000 */
.L_x_189:
        /* <DEDUP_REMOVED lines=8> */
[----:B------:R-:W-:Y:S02]  /*ca70*/  IMAD.U32 R4, RZ, RZ, UR6 ;  /* 0x00000006ff047e24 */ /* 0x000fe4000f8e00ff */
[----:B------:R-:W1:Y:S01]  /*ca80*/  LDC.64 R2, c[0x4][R2] ;  /* 0x0100000002027b82 */ /* 0x000e620000000a00 */
[----:B------:R-:W-:Y:S02]  /*ca90*/  IMAD.U32 R5, RZ, RZ, UR7 ;  /* 0x00000007ff057e24 */ /* 0x000fe4000f8e00ff */
[----:B------:R-:W-:Y:S02]  /*caa0*/  IMAD.U32 R6, RZ, RZ, UR8 ;  /* 0x00000008ff067e24 */ /* 0x000fe4000f8e00ff */
[----:B------:R-:W-:-:S02]  /*cab0*/  IMAD.U32 R7, RZ, RZ, UR9 ;  /* 0x00000009ff077e24 */ /* 0x000fc4000f8e00ff */
[----:B0-----:R-:W-:Y:S02]  /*cac0*/  IMAD.U32 R10, RZ, RZ, UR4 ;  /* 0x00000004ff0a7e24 */ /* 0x001fe4000f8e00ff */
[----:B------:R-:W-:Y:S02]  /*cad0*/  IMAD.U32 R11, RZ, RZ, UR5 ;  /* 0x00000005ff0b7e24 */ /* 0x000fe4000f8e00ff */
[----:B------:R-:W-:Y:S02]  /*cae0*/  IMAD.MOV.U32 R8, RZ, RZ, 0x70 ;  /* 0x00000070ff087424 */ /* 0x000fe400078e00ff */
[----:B------:R-:W-:Y:S02]  /*caf0*/  IMAD.MOV.U32 R12, RZ, RZ, 0x1 ;  /* 0x00000001ff0c7424 */ /* 0x000fe400078e00ff */
[----:B------:R-:W-:-:S07]  /*cb00*/  IMAD.MOV.U32 R13, RZ, RZ, RZ ;  /* 0x000000ffff0d7224 */ /* 0x000fce00078e00ff */
[----:B------:R-:W-:-:S07]  /*cb10*/  LEPC R20, `(.L_x_192) ;  /* 0x000000001014794e */ /* 0x000fce0000000000 */
[----:B-1----:R-:W-:Y:S05]  /*cb20*/  CALL.ABS.NOINC R2 ;  /* 0x0000000002007343 */ /* 0x002fea0003c00000 */
.L_x_192:
[----:B------:R-:W-:Y:S05]  /*cb30*/  BSYNC B6 ;  /* 0x0000000000067941 */ /* 0x000fea0003800000 */
.L_x_191:
[----:B------:R-:W-:Y:S01]  /*cb40*/  LOP3.LUT P6, RZ, R23, 0x1, RZ, 0xc0, !PT ;  /* 0x0000000117ff7812 */ /* 0x000fe200078cc0ff */
[----:B------:R-:W-:-:S12]  /*cb50*/  BSSY B6, `(.L_x_193) ;  /* 0x0000012000067945 */ /* 0x000fd80003800000 */
[----:B------:R-:W-:Y:S05]  /*cb60*/  @!P6 BRA `(.L_x_194) ;  /* 0x000000000040e947 */ /* 0x000fea0003800000 */
[----:B------:R-:W-:Y:S01]  /*cb70*/  MOV R2, 0x0 ;  /* 0x0000000000027802 */ /* 0x000fe20000000f00 */
[----:B------:R-:W-:Y:S01]  /*cb80*/  ULDC.64 UR6, c[0x4][0x98] ;  /* 0x0100260000067ab9 */ /* 0x000fe20000000a00 */
[----:B------:R-:W-:Y:S01]  /*cb90*/  ULDC.64 UR8, c[0x4][0xa0] ;  /* 0x0100280000087ab9 */ /* 0x000fe20000000a00 */
[----:B------:R-:W-:Y:S01]  /*cba0*/  ULDC.64 UR4, c[0x4][0x20] ;  /* 0x0100080000047ab9 */ /* 0x000fe20000000a00 */
[----:B------:R-:W-:Y:S01]  /*cbb0*/  IMAD.U32 R4, RZ, RZ, UR6 ;  /* 0x00000006ff047e24 */ /* 0x000fe2000f8e00ff */
[----:B0-----:R-:W-:Y:S01]  /*cbc0*/  MOV R10, UR4 ;  /* 0x00000004000a7c02 */ /* 0x001fe20008000f00 */
[----:B------:R-:W0:Y:S01]  /*cbd0*/  LDC.64 R2, c[0x4][R2] ;  /* 0x0100000002027b82 */ /* 0x000e220000000a00 */
[----:B------:R-:W-:Y:S02]  /*cbe0*/  IMAD.U32 R5, RZ, RZ, UR7 ;  /* 0x00000007ff057e24 */ /* 0x000fe4000f8e00ff */
[----:B------:R-:W-:Y:S02]  /*cbf0*/  IMAD.U32 R6, RZ, RZ, UR8 ;  /* 0x00000008ff067e24 */ /* 0x000fe4000f8e00ff */
[----:B------:R-:W-:-:S02]  /*cc00*/  IMAD.U32 R7, RZ, RZ, UR9 ;  /* 0x00000009ff077e24 */ /* 0x000fc4000f8e00ff */
[----:B------:R-:W-:Y:S02]  /*cc10*/  IMAD.U32 R11, RZ, RZ, UR5 ;  /* 0x00000005ff0b7e24 */ /* 0x000fe4000f8e00ff */
[----:B------:R-:W-:Y:S02]  /*cc20*/  IMAD.MOV.U32 R8, RZ, RZ, 0x70 ;  /* 0x00000070ff087424 */ /* 0x000fe400078e00ff */
[----:B------:R-:W-:Y:S02]  /*cc30*/  IMAD.MOV.U32 R12, RZ, RZ, 0x1 ;  /* 0x00000001ff0c7424 */ /* 0x000fe400078e00ff */
[----:B------:R-:W-:-:S07]  /*cc40*/  IMAD.MOV.U32 R13, RZ, RZ, RZ ;  /* 0x000000ffff0d7224 */ /* 0x000fce00078e00ff */
[----:B------:R-:W-:-:S07]  /*cc50*/  LEPC R20, `(.L_x_194) ;  /* 0x000000001014794e */ /* 0x000fce0000000000 */
[----:B0-----:R-:W-:Y:S05]  /*cc60*/  CALL.ABS.NOINC R2 ;  /* 0x0000000002007343 */ /* 0x001fea0003c00000 */
.L_x_194:
[----:B------:R-:W-:Y:S05]  /*cc70*/  BSYNC B6 ;  /* 0x0000000000067941 */ /* 0x000fea0003800000 */
.L_x_193:
[----:B------:R-:W-:Y:S02]  /*cc80*/  ULDC.64 UR4, c[0x0][0x9f8] ;  /* 0x00027e0000047ab9 */ /* 0x000fe40000000a00 */
[----:B------:R-:W-:-:S04]  /*cc90*/  UISETP.NE.U32.AND UP0, UPT, UR4, URZ, UPT ;  /* 0x0000003f0400728c */ /* 0x000fc8000bf05070 */
[----:B------:R-:W-:-:S06]  /*cca0*/  UISETP.NE.AND.EX UP0, UPT, UR5, URZ, UPT, UP0 ;  /* 0x0000003f0500728c */ /* 0x000fcc000bf05300 */
[----:B------:R-:W-:-:S05]  /*ccb0*/  PLOP3.LUT P0, PT, PT, PT, UP0, 0x80, 0x0 ;  /* 0x000000000000781c */ /* 0x000fca0003f0f008 */
[----:B------:R-:W-:-:S04]  /*ccc0*/  @UP0 UIADD3 UR4, UP1, UR47, UR4, URZ ;  /* 0x000000042f040290 */ /* 0x000fc8000ff3e03f */
[----:B------:R-:W-:Y:S02]  /*ccd0*/  @UP0 UIADD3.X UR5, UR50, UR5, URZ, UP1, !UPT ;  /* 0x0000000532050290 */ /* 0x000fe40008ffe43f */
[----:B------:R-:W-:-:S04]  /*cce0*/  IMAD.U32 R2, RZ, RZ, UR4 ;  /* 0x00000004ff027e24 */ /* 0x000fc8000f8e00ff */
[----:B------:R-:W-:Y:S01]  /*ccf0*/  IMAD.U32 R3, RZ, RZ, UR5 ;  /* 0x00000005ff037e24 */ /* 0x000fe2000f8e00ff */
[----:B------:R-:W1:Y:S01]  /*cd00*/  S2R R17, SR_TID.X ;  /* 0x0000000000117919 */ /* 0x000e620000002100 */
[----:B------:R-:W-:-:S03]  /*cd10*/  ULDC.64 UR4, c[0x0][0xa08] ;  /* 0x0002820000047ab9 */ /* 0x000fc60000000a00 */
[----:B------:R2:W3:Y:S02]  /*cd20*/  @P0 LDG.E R22, desc[UR48][R2.64] ;  /* 0x0000003002160981 */ /* 0x0004e4000c1e1900 */
[----:B--2---:R-:W2:Y:S01]  /*cd30*/  LDC.64 R2, c[0x0][0x418] ;  /* 0x00010600ff027b82 */ /* 0x004ea20000000a00 */
[----:B-1----:R-:W-:-:S04]  /*cd40*/  SHF.R.U32.HI R20, RZ, 0x5, R17 ;  /* 0x00000005ff147819 */ /* 0x002fc80000011611 */
[----:B------:R-:W-:Y:S02]  /*cd50*/  LOP3.LUT R20, R20, 0x3, RZ, 0xc0, !PT ;  /* 0x0000000314147812 */ /* 0x000fe400078ec0ff */
[----:B--2---:R-:W-:Y:S01]  /*cd60*/  LOP3.LUT P0, RZ, R2, UR4, RZ, 0xfc, !PT ;  /* 0x0000000402ff7c12 */ /* 0x004fe2000f80fcff */
[----:B------:R-:W-:-:S03]  /*cd70*/  UMOV UR4, 0xffffffff ;  /* 0xffffffff00047882 */ /* 0x000fc60000000000 */
[----:B------:R-:W-:Y:S02]  /*cd80*/  LOP3.LUT P0, RZ, R3, UR5, RZ, 0xfc, P0 ;  /* 0x0000000503ff7c12 */ /* 0x000fe4000800fcff */
[----:B---3--:R-:W-:Y:S02]  /*cd90*/  SHF.R.S32.HI R27, RZ, 0x1f, R22 ;  /* 0x0000001fff1b7819 */ /* 0x008fe40000011416 */
[----:B------:R-:W-:Y:S01]  /*cda0*/  SEL R17, R22, RZ, !P0 ;  /* 0x000000ff16117207 */ /* 0x000fe20004000000 */
[----:B------:R-:W-:Y:S08]  /*cdb0*/  BRA.DIV UR4, `(.L_x_195) ;  /* 0x0000003204cc7947 */ /* 0x000ff0000b800000 */
[----:B------:R1:W2:Y:S02]  /*cdc0*/  SHFL.IDX PT, R14, R20, RZ, 0x1f ;  /* 0x00001fff140e7589 */ /* 0x0002a400000e0000 */
.L_x_264:
[----:B--2---:R-:W-:Y:S02]  /*cdd0*/  ISETP.NE.AND P0, PT, R14, RZ, PT ;  /* 0x000000ff0e00720c */ /* 0x004fe40003f05270 */
[----:B------:R-:W-:Y:S02]  /*cde0*/  PLOP3.LUT P1, PT, PT, PT, PT, 0x8, 0x0 ;  /* 0x000000000000781c */ /* 0x000fe40003f2e170 */
[----:B------:R-:W-:-:S11]  /*cdf0*/  LOP3.LUT R23, R23, 0xfffffffe, RZ, 0xc0, !PT ;  /* 0xfffffffe17177812 */ /* 0x000fd600078ec0ff */
[----:B------:R-:W-:Y:S01]  /*ce00*/  @P1 LOP3.LUT R23, R23, 0x1, RZ, 0xfc, !PT ;  /* 0x0000000117171812 */ /* 0x000fe200078efcff */
[----:B------:R-:W-:Y:S06]  /*ce10*/  @P0 BRA `(.L_x_196) ;  /* 0x00000004004c0947 */ /* 0x000fec0003800000 */
[----:B------:R-:W2:Y:S01]  /*ce20*/  LDL R0, [R1] ;  /* 0x0000000001007983 */ /* 0x000ea20000100800 */
[----:B------:R-:W-:Y:S01]  /*ce30*/  UMOV UR4, 0xffffffff ;  /* 0xffffffff00047882 */ /* 0x000fe20000000000 */
[----:B--2---:R-:W-:Y:S02]  /*ce40*/  VIADD R0, R0, 0xffffffff ;  /* 0xffffffff00007836 */ /* 0x004fe40000000000 */
[----:B------:R-:W-:Y:S05]  /*ce50*/  BRA.DIV UR4, `(.L_x_197) ;  /* 0x0000003204c47947 */ /* 0x000fea000b800000 */
[----:B------:R-:W-:-:S13]  /*ce60*/  ELECT P6, URZ, PT ;  /* 0x00000000003f782f */ /* 0x000fda00038c0000 */
.L_x_267:
[----:B------:R-:W-:Y:S05]  /*ce70*/  @!P6 BRA `(.L_x_196) ;  /* 0x000000040034e947 */ /* 0x000fea0003800000 */
[----:B------:R-:W-:-:S04]  /*ce80*/  ISETP.NE.U32.AND P0, PT, R2, RZ, PT ;  /* 0x000000ff0200720c */ /* 0x000fc80003f05070 */
[----:B------:R-:W-:-:S13]  /*ce90*/  ISETP.NE.AND.EX P0, PT, R3, RZ, PT, P0 ;  /* 0x000000ff0300720c */ /* 0x000fda0003f05300 */
[----:B------:R-:W-:Y:S05]  /*cea0*/  @!P0 BRA `(.L_x_198) ;  /* 0x0000000000448947 */ /* 0x000fea0003800000 */
[----:B------:R-:W2:Y:S01]  /*ceb0*/  LDC R7, c[0x0][0x43c] ;  /* 0x00010f00ff077b82 */ /* 0x000ea20000000800 */
[----:B------:R-:W-:Y:S01]  /*cec0*/  ULDC.64 UR4, c[0x0][0x428] ;  /* 0x00010a0000047ab9 */ /* 0x000fe20000000a00 */
[----:B--2---:R-:W-:-:S13]  /*ced0*/  ISETP.NE.AND P0, PT, R7, 0x1, PT ;  /* 0x000000010700780c */ /* 0x004fda0003f05270 */
[----:B------:R-:W2:Y:S02]  /*cee0*/  @P0 LDC.64 R4, c[0x0][0x440] ;  /* 0x00011000ff040b82 */ /* 0x000ea40000000a00 */
[----:B--2---:R-:W-:-:S04]  /*cef0*/  @P0 IMAD.HI.U32 R6, R0, R4, RZ ;  /* 0x0000000400060227 */ /* 0x004fc800078e00ff */
[----:B------:R-:W-:Y:S01]  /*cf00*/  IMAD.MOV.U32 R4, RZ, RZ, R0 ;  /* 0x000000ffff047224 */ /* 0x000fe200078e0000 */
[----:B------:R-:W-:-:S05]  /*cf10*/  @P0 SHF.R.U32.HI R4, RZ, R5, R6 ;  /* 0x00000005ff040219 */ /* 0x000fca0000011606 */
[----:B------:R-:W-:-:S04]  /*cf20*/  IMAD.MOV R5, RZ, RZ, -R4 ;  /* 0x000000ffff057224 */ /* 0x000fc800078e0a04 */
[----:B------:R-:W-:Y:S01]  /*cf30*/  IMAD R0, R7, R5, R0 ;  /* 0x0000000507007224 */ /* 0x000fe200078e0200 */
[--C-:B------:R-:W-:Y:S01]  /*cf40*/  SHF.R.S32.HI R5, RZ, 0x1f, R4.reuse ;  /* 0x0000001fff057819 */ /* 0x100fe20000011404 */
[----:B------:R-:W-:Y:S02]  /*cf50*/  IMAD R7, R27, UR4, RZ ;  /* 0x000000041b077c24 */ /* 0x000fe4000f8e02ff */
[----:B------:R-:W-:-:S04]  /*cf60*/  IMAD.WIDE.U32 R4, R22, UR4, R4 ;  /* 0x0000000416047c25 */ /* 0x000fc8000f8e0004 */
[----:B------:R-:W-:Y:S01]  /*cf70*/  IMAD R7, R22, UR5, R7 ;  /* 0x0000000516077c24 */ /* 0x000fe2000f8e0207 */
[----:B------:R-:W-:-:S03]  /*cf80*/  LEA R2, P0, R4, R2, 0x2 ;  /* 0x0000000204027211 */ /* 0x000fc600078010ff */
[----:B------:R-:W-:-:S05]  /*cf90*/  IMAD.IADD R5, R5, 0x1, R7 ;  /* 0x0000000105057824 */ /* 0x000fca00078e0207 */
[----:B------:R-:W-:-:S05]  /*cfa0*/  LEA.HI.X R3, R4, R3, R5, 0x2, P0 ;  /* 0x0000000304037211 */ /* 0x000fca00000f1405 */
[----:B------:R2:W5:Y:S02]  /*cfb0*/  LDG.E R17, desc[UR48][R2.64] ;  /* 0x0000003002117981 */ /* 0x000564000c1e1900 */
.L_x_198:
[----:B--2---:R-:W2:Y:S01]  /*cfc0*/  S2R R2, SR_TID.X ;  /* 0x0000000000027919 */ /* 0x004ea20000002100 */
[----:B------:R-:W-:Y:S02]  /*cfd0*/  SHF.L.U32 R3, R19, 0x1f, RZ ;  /* 0x0000001f13037819 */ /* 0x000fe400000006ff */
[----:B--2---:R-:W-:Y:S01]  /*cfe0*/  LOP3.LUT R4, R2, 0x7f, RZ, 0xc0, !PT ;  /* 0x0000007f02047812 */ /* 0x004fe200078ec0ff */
[----:B------:R-:W-:-:S03]  /*cff0*/  IMAD R2, R18, 0x8, R16 ;  /* 0x0000000812027824 */ /* 0x000fc600078e0210 */
[----:B------:R-:W-:Y:S01]  /*d000*/  ISETP.NE.AND P1, PT, R4, RZ, PT ;  /* 0x000000ff0400720c */ /* 0x000fe20003f25270 */
[----:B------:R-:W2:Y:S02]  /*d010*/  SYNCS.PHASECHK.TRANS64.TRYWAIT P0, [R2+URZ+0x13280], R3 ;  /* 0x01328003020075a7 */ /* 0x000ea4000800017f */
[----:B--2---:R-:W-:Y:S10]  /*d020*/  @!P0 BRA `(.L_x_199) ;  /* 0x0000003000708947 */ /* 0x004ff40003800000 */
.L_x_268:
[----:B------:R-:W-:Y:S05]  /*d030*/  @P1 BRA `(.L_x_200) ;  /* 0x00000000001c1947 */ /* 0x000fea0003800000 */
[----:B------:R-:W3:Y:S01]  /*d040*/  S2R R4, SR_TID.X ;  /* 0x0000000000047919 */ /* 0x000ee20000002100 */
[----:B------:R-:W-:-:S04]  /*d050*/  IMAD.MOV.U32 R5, RZ, RZ, 0x2800 ;  /* 0x00002800ff057424 */ /* 0x000fc800078e00ff */
[----:B------:R4:W-:Y:S01]  /*d060*/  SYNCS.ARRIVE.TRANS64 RZ, [R2+URZ+0x13270], R5 ;  /* 0x0132700502ff79a7 */ /* 0x0009e2000800003f */
[----:B---3--:R-:W-:-:S04]  /*d070*/  LOP3.LUT R4, R4, 0x1f, RZ, 0xc0, !PT ;  /* 0x0000001f04047812 */ /* 0x008fc800078ec0ff */
[----:B------:R-:W-:-:S13]  /*d080*/  ISETP.NE.AND P0, PT, R4, RZ, PT ;  /* 0x000000ff0400720c */ /* 0x000fda0003f05270 */
[----:B----4-:R-:W-:Y:S05]  /*d090*/  @!P0 BRA `(.L_x_200) ;  /* 0x0000000000048947 */ /* 0x010fea0003800000 */
[----:B------:R-:W-:Y:S01]  /*d0a0*/  BPT.TRAP 0x1 ;  /* 0x000000040000795c */ /* 0x000fe20000300000 */
.L_x_200:
[----:B------:R-:W-:Y:S01]  /*d0b0*/  IMAD R4, R18, 0x2800, R16 ;  /* 0x0000280012047824 */ /* 0x000fe200078e0210 */
[----:B------:R-:W-:Y:S01]  /*d0c0*/  R2UR UR33, R2 ;  /* 0x00000000022172ca */ /* 0x000fe200000e0000 */
[----:B------:R-:W-:Y:S01]  /*d0d0*/  IMAD.MOV.U32 R5, RZ, RZ, 0xa0 ;  /* 0x000000a0ff057424 */ /* 0x000fe200078e00ff */
[----:B-----5:R-:W-:Y:S01]  /*d0e0*/  R2UR UR37, R17 ;  /* 0x00000000112572ca */ /* 0x020fe200000e0000 */
[----:B------:R-:W-:Y:S01]  /*d0f0*/  UIADD3 UR4, UP0, UR52, 0x470, URZ ;  /* 0x0000047034047890 */ /* 0x000fe2000ff1e03f */
[----:B------:R-:W-:Y:S01]  /*d100*/  R2UR UR32, R4 ;  /* 0x00000000042072ca */ /* 0x000fe200000e0000 */
[----:B------:R-:W-:Y:S01]  /*d110*/  IMAD R0, R0, R5, UR40 ;  /* 0x0000002800007e24 */ /* 0x000fe2000f8e0205 */
[----:B------:R-:W-:Y:S01]  /*d120*/  UMOV UR6, 0x0 ;  /* 0x0000000000067882 */ /* 0x000fe20000000000 */
[----:B------:R-:W-:Y:S01]  /*d130*/  UIADD3.X UR5, URZ, UR53, URZ, UP0, !UPT ;  /* 0x000000353f057290 */ /* 0x000fe200087fe43f */
[----:B------:R-:W-:Y:S02]  /*d140*/  UMOV UR7, 0x14f00000 ;  /* 0x14f0000000077882 */ /* 0x000fe40000000000 */
[----:B------:R-:W-:Y:S01]  /*d150*/  R2UR UR35, R0 ;  /* 0x00000000002372ca */ /* 0x000fe200000e0000 */
[----:B------:R-:W-:-:S02]  /*d160*/  UMOV UR34, URZ ;  /* 0x0000003f00227c82 */ /* 0x000fc40008000000 */
[----:B------:R-:W-:-:S04]  /*d170*/  UIADD3 UR33, UR33, 0x13270, URZ ;  /* 0x0001327021217890 */ /* 0x000fc8000fffe03f */
[----:B------:R-:W-:-:S09]  /*d180*/  UIADD3 UR32, UR32, 0x6000, URZ ;  /* 0x0000600020207890 */ /* 0x000fd2000fffe03f */
[----:B------:R3:W-:Y:S01]  /*d190*/  UTMALDG.4D [UR32], [UR4], desc[UR6] ;  /* 0x00000620040075b4 */ /* 0x0007e20008019000 */
[----:B------:R-:W4:Y:S02]  /*d1a0*/  SYNCS.PHASECHK.TRANS64.TRYWAIT P0, [R2+URZ+0x13240], R3 ;  /* 0x01324003020075a7 */ /* 0x000f24000800017f */
[----:B---34-:R-:W-:Y:S05]  /*d1b0*/  @!P0 BRA `(.L_x_201) ;  /* 0x0000003000208947 */ /* 0x018fea0003800000 */
.L_x_269:
[----:B------:R-:W-:Y:S05]  /*d1c0*/  @P1 BRA `(.L_x_202) ;  /* 0x00000000001c1947 */ /* 0x000fea0003800000 */
[----:B------:R-:W4:Y:S01]  /*d1d0*/  S2R R5, SR_TID.X ;  /* 0x0000000000057919 */ /* 0x000f220000002100 */
[----:B--23--:R-:W-:-:S04]  /*d1e0*/  IMAD.MOV.U32 R3, RZ, RZ, 0x2800 ;  /* 0x00002800ff037424 */ /* 0x00cfc800078e00ff */
[----:B------:R2:W-:Y:S01]  /*d1f0*/  SYNCS.ARRIVE.TRANS64 RZ, [R2+URZ+0x13230], R3 ;  /* 0x0132300302ff79a7 */ /* 0x0005e2000800003f */
[----:B----4-:R-:W-:-:S04]  /*d200*/  LOP3.LUT R5, R5, 0x1f, RZ, 0xc0, !PT ;  /* 0x0000001f05057812 */ /* 0x010fc800078ec0ff */
[----:B------:R-:W-:-:S13]  /*d210*/  ISETP.NE.AND P0, PT, R5, RZ, PT ;  /* 0x000000ff0500720c */ /* 0x000fda0003f05270 */
[----:B--2---:R-:W-:Y:S05]  /*d220*/  @!P0 BRA `(.L_x_202) ;  /* 0x0000000000048947 */ /* 0x004fea0003800000 */
[----:B------:R-:W-:Y:S01]  /*d230*/  BPT.TRAP 0x1 ;  /* 0x000000040000795c */ /* 0x000fe20000300000 */
.L_x_202:
[----:B------:R-:W-:Y:S01]  /*d240*/  R2UR UR8, R4 ;  /* 0x00000000040872ca */ /* 0x000fe200000e0000 */
[----:B------:R-:W-:Y:S01]  /*d250*/  UIADD3 UR4, UP0, UR52, 0x370, URZ ;  /* 0x0000037034047890 */ /* 0x000fe2000ff1e03f */
[----:B------:R-:W-:Y:S01]  /*d260*/  R2UR UR9, R2 ;  /* 0x00000000020972ca */ /* 0x000fe200000e0000 */
[----:B------:R-:W-:Y:S01]  /*d270*/  UMOV UR6, 0x0 ;  /* 0x0000000000067882 */ /* 0x000fe20000000000 */
[----:B------:R-:W-:Y:S01]  /*d280*/  R2UR UR11, R0 ;  /* 0x00000000000b72ca */ /* 0x000fe200000e0000 */
[----:B------:R-:W-:Y:S01]  /*d290*/  UIADD3.X UR5, URZ, UR53, URZ, UP0, !UPT ;  /* 0x000000353f057290 */ /* 0x000fe200087fe43f */
[----:B------:R-:W-:Y:S01]  /*d2a0*/  R2UR UR13, R17 ;  /* 0x00000000110d72ca */ /* 0x000fe200000e0000 */
[----:B------:R-:W-:Y:S01]  /*d2b0*/  UMOV UR7, 0x14f00000 ;  /* 0x14f0000000077882 */ /* 0x000fe20000000000 */
[----:B------:R-:W-:Y:S01]  /*d2c0*/  UMOV UR10, URZ ;  /* 0x0000003f000a7c82 */ /* 0x000fe20008000000 */
[----:B------:R-:W-:Y:S01]  /*d2d0*/  UMOV UR12, UR36 ;  /* 0x00000024000c7c82 */ /* 0x000fe20008000000 */
[----:B------:R-:W-:-:S02]  /*d2e0*/  PLOP3.LUT P0, PT, PT, PT, PT, 0x80, 0x0 ;  /* 0x000000000000781c */ /* 0x000fc40003f0f070 */
[----:B------:R-:W-:Y:S01]  /*d2f0*/  LOP3.LUT R23, R23, 0xfffffffe, RZ, 0xc0, !PT ;  /* 0xfffffffe17177812 */ /* 0x000fe200078ec0ff */
[----:B------:R-:W-:Y:S02]  /*d300*/  UIADD3 UR8, UR8, 0xe000, URZ ;  /* 0x0000e00008087890 */ /* 0x000fe4000fffe03f */
[----:B------:R-:W-:-:S08]  /*d310*/  UIADD3 UR9, UR9, 0x13230, URZ ;  /* 0x0001323009097890 */ /* 0x000fd0000fffe03f */
[----:B------:R-:W-:Y:S01]  /*d320*/  @P0 LOP3.LUT R23, R23, 0x1, RZ, 0xfc, !PT ;  /* 0x0000000117170812 */ /* 0x000fe200078efcff */
[----:B------:R4:W-:Y:S02]  /*d330*/  UTMALDG.4D [UR8], [UR4], desc[UR6] ;  /* 0x00000608040075b4 */ /* 0x0009e40008019000 */
[----:B----4-:R-:W-:-:S04]  /*d340*/  NOP ;  /* 0x0000000000007918 */ /* 0x010fc80000000000 */
.L_x_196:
[----:B------:R-:W-:Y:S05]  /*d350*/  WARPSYNC.ALL ;  /* 0x0000000000007948 */ /* 0x000fea0003800000 */
[----:B------:R-:W-:Y:S01]  /*d360*/  IADD3 R0, R16, 0xb000, RZ ;  /* 0x0000b00010007810 */ /* 0x000fe20007ffe0ff */
[----:B------:R-:W-:Y:S01]  /*d370*/  USHF.R.S32.HI UR4, URZ, 0x1f, UR44 ;  /* 0x0000001f3f047899 */ /* 0x000fe2000801142c */
[----:B------:R-:W-:Y:S02]  /*d380*/  BAR.SYNC.DEFER_BLOCKING 0x8, 0x200 ;  /* 0x0208000000007b1d */ /* 0x000fe40000010000 */
[----:B------:R-:W-:-:S04]  /*d390*/  LOP3.LUT P0, RZ, R0, 0x1bf, RZ, 0xc0, !PT ;  /* 0x000001bf00ff7812 */ /* 0x000fc8000780c0ff */
[----:B------:R-:W-:Y:S01]  /*d3a0*/  ULDC.64 UR6, c[0x0][0x298] ;  /* 0x0000a60000067ab9 */ /* 0x000fe20000000a00 */
[----:B------:R-:W-:Y:S01]  /*d3b0*/  ULDC.64 UR8, c[0x0][0xa00] ;  /* 0x0002800000087ab9 */ /* 0x000fe20000000a00 */
[----:B------:R-:W-:Y:S01]  /*d3c0*/  UIMAD UR4, UR4, UR6, URZ ;  /* 0x00000006040472a4 */ /* 0x000fe2000f8e023f */
[----:B------:R-:W-:Y:S01]  /*d3d0*/  BSSY B6, `(.L_x_203) ;  /* 0x0000019000067945 */ /* 0x000fe20003800000 */
[----:B------:R-:W-:Y:S02]  /*d3e0*/  UISETP.NE.U32.AND UP0, UPT, UR8, URZ, UPT ;  /* 0x0000003f0800728c */ /* 0x000fe4000bf05070 */
[----:B------:R-:W-:Y:S02]  /*d3f0*/  UIMAD.WIDE.U32 UR50, UR44, UR6, URZ ;  /* 0x000000062c3272a5 */ /* 0x000fe4000f8e003f */
[----:B------:R-:W-:Y:S02]  /*d400*/  UIMAD UR4, UR44, UR7, UR4 ;  /* 0x000000072c0472a4 */ /* 0x000fe4000f8e0204 */
[----:B------:R-:W-:-:S02]  /*d410*/  UISETP.NE.AND.EX UP0, UPT, UR9, URZ, UPT, UP0 ;  /* 0x0000003f0900728c */ /* 0x000fc4000bf05300 */
[----:B------:R-:W-:Y:S02]  /*d420*/  UIADD3 UR37, UR51, UR4, URZ ;  /* 0x0000000433257290 */ /* 0x000fe4000fffe03f */
[----:B------:R-:W-:Y:S02]  /*d430*/  USEL UR45, UR45, URZ, !UP0 ;  /* 0x0000003f2d2d7287 */ /* 0x000fe4000c000000 */
[----:B------:R-:W-:Y:S01]  /*d440*/  USEL UR46, UR46, URZ, !UP0 ;  /* 0x0000003f2e2e7287 */ /* 0x000fe2000c000000 */
[----:B------:R-:W-:Y:S11]  /*d450*/  @!P0 BRA `(.L_x_204) ;  /* 0x0000000000408947 */ /* 0x000ff60003800000 */
[----:B--23--:R-:W-:Y:S01]  /*d460*/  MOV R2, 0x0 ;  /* 0x0000000000027802 */ /* 0x00cfe20000000f00 */
[----:B------:R-:W-:Y:S01]  /*d470*/  ULDC.64 UR6, c[0x4][0x98] ;  /* 0x0100260000067ab9 */ /* 0x000fe20000000a00 */
[----:B------:R-:W-:Y:S01]  /*d480*/  ULDC.64 UR8, c[0x4][0xa0] ;  /* 0x0100280000087ab9 */ /* 0x000fe20000000a00 */
[----:B------:R-:W-:Y:S01]  /*d490*/  ULDC.64 UR4, c[0x4][0x28] ;  /* 0x01000a0000047ab9 */ /* 0x000fe20000000a00 */
[----:B------:R-:W-:Y:S02]  /*d4a0*/  IMAD.U32 R4, RZ, RZ, UR6 ;  /* 0x00000006ff047e24 */ /* 0x000fe4000f8e00ff */
[----:B------:R-:W2:Y:S01]  /*d4b0*/  LDC.64 R2, c[0x4][R2] ;  /* 0x0100000002027b82 */ /* 0x000ea20000000a00 */
        /* <DEDUP_REMOVED lines=8> */
[----:B-1----:R-:W-:-:S07]  /*d540*/  LEPC R20, `(.L_x_204) ;  /* 0x000000001014794e */ /* 0x002fce0000000000 */
[----:B--2---:R-:W-:Y:S05]  /*d550*/  CALL.ABS.NOINC R2 ;  /* 0x0000000002007343 */ /* 0x004fea0003c00000 */
.L_x_204:
[----:B------:R-:W-:Y:S05]  /*d560*/  BSYNC B6 ;  /* 0x0000000000067941 */ /* 0x000fea0003800000 */
.L_x_203:
[----:B------:R-:W4:Y:S01]  /*d570*/  LDC R7, c[0x0][0x448] ;  /* 0x00011200ff077b82 */ /* 0x000f220000000800 */
[----:B--23--:R-:W1:Y:S01]  /*d580*/  S2R R2, SR_TID.X ;  /* 0x0000000000027919 */ /* 0x00ce620000002100 */
[----:B------:R-:W-:Y:S01]  /*d590*/  ULDC.64 UR6, c[0x0][0x2d8] ;  /* 0x0000b60000067ab9 */ /* 0x000fe20000000a00 */
[----:B------:R-:W-:Y:S01]  /*d5a0*/  UMOV UR4, UR50 ;  /* 0x0000003200047c82 */ /* 0x000fe20008000000 */
[----:B------:R-:W-:Y:S01]  /*d5b0*/  UMOV UR5, UR37 ;  /* 0x0000002500057c82 */ /* 0x000fe20008000000 */
[----:B------:R-:W-:Y:S01]  /*d5c0*/  ULDC.64 UR8, c[0x0][0x2e0] ;  /* 0x0000b80000087ab9 */ /* 0x000fe20000000a00 */
[----:B------:R-:W-:Y:S01]  /*d5d0*/  ULDC.64 UR10, c[0x0][0x280] ;  /* 0x0000a000000a7ab9 */ /* 0x000fe20000000a00 */
[----:B----4-:R-:W-:Y:S02]  /*d5e0*/  ISETP.NE.AND P0, PT, R7, 0x1, PT ;  /* 0x000000010700780c */ /* 0x010fe40003f05270 */
[C---:B-1----:R-:W-:Y:S01]  /*d5f0*/  LOP3.LUT R20, R2.reuse, 0x7f, RZ, 0xc0, !PT ;  /* 0x0000007f02147812 */ /* 0x042fe200078ec0ff */
[----:B------:R-:W-:-:S10]  /*d600*/  IMAD.SHL.U32 R2, R2, 0x20, RZ ;  /* 0x0000002002027824 */ /* 0x000fd400078e00ff */
[----:B------:R-:W1:Y:S01]  /*d610*/  @P0 LDC R3, c[0x0][0x44c] ;  /* 0x00011300ff030b82 */ /* 0x000e620000000800 */
[----:B------:R-:W-:-:S04]  /*d620*/  SHF.R.U32.HI R20, RZ, 0x2, R20 ;  /* 0x00000002ff147819 */ /* 0x000fc80000011614 */
[----:B------:R-:W-:Y:S01]  /*d630*/  LOP3.LUT R2, R20, 0x60, R2, 0xf8, !PT ;  /* 0x0000006014027812 */ /* 0x000fe200078ef802 */
[----:B------:R-:W-:Y:S01]  /*d640*/  UIMAD.WIDE.U32 UR4, UR36, UR6, UR4 ;  /* 0x00000006240472a5 */ /* 0x000fe2000f8e0004 */
[----:B------:R2:W5:Y:S01]  /*d650*/  LDL R20, [R1+0x8] ;  /* 0x0000080001147983 */ /* 0x0005620000100800 */
[----:B------:R-:W3:Y:S02]  /*d660*/  @P0 LDC R5, c[0x0][0x450] ;  /* 0x00011400ff050b82 */ /* 0x000ee40000000800 */
[----:B------:R-:W-:Y:S01]  /*d670*/  IMAD R6, R25, 0xc0, R2 ;  /* 0x000000c019067824 */ /* 0x000fe200078e0202 */
[----:B------:R-:W-:Y:S02]  /*d680*/  UIMAD UR6, UR46, UR8, URZ ;  /* 0x000000082e0672a4 */ /* 0x000fe4000f8e023f */
[----:B------:R-:W-:Y:S02]  /*d690*/  UIMAD UR5, UR36, UR7, UR5 ;  /* 0x00000007240572a4 */ /* 0x000fe4000f8e0205 */
[----:B------:R-:W-:-:S02]  /*d6a0*/  UIMAD UR6, UR45, UR9, UR6 ;  /* 0x000000092d0672a4 */ /* 0x000fc4000f8e0206 */
[----:B------:R-:W-:-:S03]  /*d6b0*/  UIMAD.WIDE.U32 UR4, UR45, UR8, UR4 ;  /* 0x000000082d0472a5 */ /* 0x000fc6000f8e0004 */
[----:B------:R-:W-:Y:S01]  /*d6c0*/  ULDC.64 UR8, c[0x0][0x2c8] ;  /* 0x0000b20000087ab9 */ /* 0x000fe20000000a00 */
[----:B-1----:R-:W-:-:S04]  /*d6d0*/  @P0 IMAD.HI.U32 R0, R6, R3, RZ ;  /* 0x0000000306000227 */ /* 0x002fc800078e00ff */
[----:B------:R-:W-:Y:S01]  /*d6e0*/  IMAD.MOV.U32 R3, RZ, RZ, R6 ;  /* 0x000000ffff037224 */ /* 0x000fe200078e0006 */
[----:B---3--:R-:W-:Y:S01]  /*d6f0*/  @P0 SHF.R.U32.HI R3, RZ, R5, R0 ;  /* 0x00000005ff030219 */ /* 0x008fe20000011600 */
[----:B------:R-:W-:-:S03]  /*d700*/  UIADD3 UR5, UR5, UR6, URZ ;  /* 0x0000000605057290 */ /* 0x000fc6000fffe03f */
[----:B------:R-:W-:Y:S01]  /*d710*/  SHF.R.S32.HI R0, RZ, 0x1f, R3 ;  /* 0x0000001fff007819 */ /* 0x000fe20000011403 */
[----:B------:R-:W-:-:S04]  /*d720*/  ULDC.64 UR6, c[0x0][0x2d0] ;  /* 0x0000b40000067ab9 */ /* 0x000fc80000000a00 */
[----:B------:R-:W-:Y:S02]  /*d730*/  IMAD R0, R0, UR6, RZ ;  /* 0x0000000600007c24 */ /* 0x000fe4000f8e02ff */
[----:B------:R-:W-:Y:S02]  /*d740*/  IMAD.U32 R4, RZ, RZ, UR6 ;  /* 0x00000006ff047e24 */ /* 0x000fe4000f8e00ff */
[C---:B------:R-:W-:Y:S02]  /*d750*/  IMAD R5, R3.reuse, UR7, R0 ;  /* 0x0000000703057c24 */ /* 0x040fe4000f8e0200 */
[----:B------:R-:W-:Y:S02]  /*d760*/  IMAD.MOV R0, RZ, RZ, -R3 ;  /* 0x000000ffff007224 */ /* 0x000fe400078e0a03 */
[----:B------:R-:W-:-:S04]  /*d770*/  IMAD.WIDE.U32 R2, R3, R4, UR4 ;  /* 0x0000000403027e25 */ /* 0x000fc8000f8e0004 */
[----:B------:R-:W-:Y:S02]  /*d780*/  IMAD R0, R7, R0, R6 ;  /* 0x0000000007007224 */ /* 0x000fe400078e0206 */
[----:B------:R-:W-:-:S03]  /*d790*/  IMAD.IADD R3, R3, 0x1, R5 ;  /* 0x0000000103037824 */ /* 0x000fc600078e0205 */
[----:B------:R-:W-:Y:S01]  /*d7a0*/  SHF.R.S32.HI R5, RZ, 0x1f, R0 ;  /* 0x0000001fff057819 */ /* 0x000fe20000011400 */
[----:B------:R-:W-:-:S04]  /*d7b0*/  IMAD.WIDE.U32 R2, R0, UR8, R2 ;  /* 0x0000000800027c25 */ /* 0x000fc8000f8e0002 */
[----:B------:R-:W-:-:S04]  /*d7c0*/  IMAD R5, R5, UR8, RZ ;  /* 0x0000000805057c24 */ /* 0x000fc8000f8e02ff */
[----:B------:R-:W-:Y:S01]  /*d7d0*/  IMAD R5, R0, UR9, R5 ;  /* 0x0000000900057c24 */ /* 0x000fe2000f8e0205 */
[----:B------:R-:W-:Y:S02]  /*d7e0*/  IADD3 R0, P1, R2, UR10, RZ ;  /* 0x0000000a02007c10 */ /* 0x000fe4000ff3e0ff */
[----:B------:R-:W1:Y:S02]  /*d7f0*/  @P0 LDC R2, c[0x0][0x44c] ;  /* 0x00011300ff020b82 */ /* 0x000e640000000800 */
[----:B------:R-:W-:-:S06]  /*d800*/  IADD3.X R5, R3, UR11, R5, P1, !PT ;  /* 0x0000000b03057c10 */ /* 0x000fcc0008ffe405 */
[----:B------:R-:W3:Y:S01]  /*d810*/  @P0 LDC R3, c[0x0][0x450] ;  /* 0x00011400ff030b82 */ /* 0x000ee20000000800 */
[----:B------:R-:W-:-:S05]  /*d820*/  IADD3 R6, R6, 0x80, RZ ;  /* 0x0000008006067810 */ /* 0x000fca0007ffe0ff */
[----:B-1----:R-:W-:-:S04]  /*d830*/  @P0 IMAD.HI.U32 R8, R6, R2, RZ ;  /* 0x0000000206080227 */ /* 0x002fc800078e00ff */
[----:B------:R-:W-:Y:S01]  /*d840*/  IMAD.MOV.U32 R2, RZ, RZ, R6 ;  /* 0x000000ffff027224 */ /* 0x000fe200078e0006 */
[----:B---3--:R-:W-:-:S05]  /*d850*/  @P0 SHF.R.U32.HI R2, RZ, R3, R8 ;  /* 0x00000003ff020219 */ /* 0x008fca0000011608 */
[----:B------:R-:W-:-:S04]  /*d860*/  IMAD.MOV R3, RZ, RZ, -R2 ;  /* 0x000000ffff037224 */ /* 0x000fc800078e0a02 */
[----:B------:R-:W-:Y:S01]  /*d870*/  IMAD R6, R7, R3, R6 ;  /* 0x0000000307067224 */ /* 0x000fe200078e0206 */
[----:B------:R-:W-:-:S05]  /*d880*/  SHF.R.S32.HI R3, RZ, 0x1f, R2 ;  /* 0x0000001fff037819 */ /* 0x000fca0000011402 */
[----:B------:R-:W-:-:S04]  /*d890*/  IMAD R3, R3, UR6, RZ ;  /* 0x0000000603037c24 */ /* 0x000fc8000f8e02ff */
[C---:B------:R-:W-:Y:S02]  /*d8a0*/  IMAD R8, R2.reuse, UR7, R3 ;  /* 0x0000000702087c24 */ /* 0x040fe4000f8e0203 */
[----:B------:R-:W-:Y:S01]  /*d8b0*/  IMAD.WIDE.U32 R2, R2, R4, UR4 ;  /* 0x0000000402027e25 */ /* 0x000fe2000f8e0004 */
[----:B------:R-:W-:Y:S01]  /*d8c0*/  SHF.R.S32.HI R4, RZ, 0x1f, R6 ;  /* 0x0000001fff047819 */ /* 0x000fe20000011406 */
[----:B0-----:R-:W0:Y:S01]  /*d8d0*/  S2R R10, SR_TID.X ;  /* 0x00000000000a7919 */ /* 0x001e220000002100 */
[----:B------:R-:W-:Y:S01]  /*d8e0*/  ULDC UR4, c[0x0][0x2b8] ;  /* 0x0000ae0000047ab9 */ /* 0x000fe20000000800 */
[----:B------:R-:W-:Y:S02]  /*d8f0*/  IMAD.IADD R3, R3, 0x1, R8 ;  /* 0x0000000103037824 */ /* 0x000fe400078e0208 */
[----:B------:R-:W-:Y:S02]  /*d900*/  IMAD R4, R4, UR8, RZ ;  /* 0x0000000804047c24 */ /* 0x000fe4000f8e02ff */
[----:B------:R-:W-:-:S04]  /*d910*/  IMAD.WIDE.U32 R2, R6, UR8, R2 ;  /* 0x0000000806027c25 */ /* 0x000fc8000f8e0002 */
[----:B------:R-:W-:Y:S01]  /*d920*/  IMAD R9, R6, UR9, R4 ;  /* 0x0000000906097c24 */ /* 0x000fe2000f8e0204 */
[----:B------:R-:W-:-:S04]  /*d930*/  IADD3 R4, P0, R2, UR10, RZ ;  /* 0x0000000a02047c10 */ /* 0x000fc8000ff1e0ff */
[----:B------:R-:W-:Y:S02]  /*d940*/  IADD3.X R6, R3, UR11, R9, P0, !PT ;  /* 0x0000000b03067c10 */ /* 0x000fe400087fe409 */
[----:B------:R2:W5:Y:S01]  /*d950*/  LDL R9, [R1+0x4] ;  /* 0x0000040001097983 */ /* 0x0005620000100800 */
[----:B0-----:R-:W-:-:S05]  /*d960*/  IMAD.SHL.U32 R21, R10, 0x10, RZ ;  /* 0x000000100a157824 */ /* 0x001fca00078e00ff */
[----:B------:R-:W-:Y:S02]  /*d970*/  LOP3.LUT R21, R21, 0x30, RZ, 0xc0, !PT ;  /* 0x0000003015157812 */ /* 0x000fe400078ec0ff */
[----:B------:R-:W-:Y:S02]  /*d980*/  LOP3.LUT R10, R10, 0x7f, RZ, 0xc0, !PT ;  /* 0x0000007f0a0a7812 */ /* 0x000fe400078ec0ff */
[----:B------:R-:W-:Y:S01]  /*d990*/  ISETP.GE.AND P0, PT, R21, UR4, PT ;  /* 0x0000000415007c0c */ /* 0x000fe2000bf06270 */
[----:B------:R-:W-:Y:S01]  /*d9a0*/  UMOV UR4, 0xffffffff ;  /* 0xffffffff00047882 */ /* 0x000fe20000000000 */
[----:B------:R-:W-:Y:S02]  /*d9b0*/  SHF.R.U32.HI R10, RZ, 0x2, R10 ;  /* 0x00000002ff0a7819 */ /* 0x000fe4000001160a */
[----:B--2---:R-:W-:Y:S09]  /*d9c0*/  BRA.DIV UR4, `(.L_x_205) ;  /* 0x0000002a04307947 */ /* 0x004ff2000b800000 */
[----:B------:R-:W0:Y:S01]  /*d9d0*/  SHFL.IDX PT, R14, R0, RZ, 0x1c1f ;  /* 0x001c1fff000e7589 */ /* 0x000e2200000e0000 */
[----:B-----5:R-:W-:Y:S02]  /*d9e0*/  IMAD R7, R9, R7, RZ ;  /* 0x0000000709077224 */ /* 0x020fe400078e02ff */
[----:B------:R-:W-:Y:S01]  /*d9f0*/  IMAD R25, R25, 0xc0, R10 ;  /* 0x000000c019197824 */ /* 0x000fe200078e020a */
[----:B------:R-:W1:Y:S03]  /*da00*/  SHFL.IDX PT, R2, R5, RZ, 0x1c1f ;  /* 0x001c1fff05027589 */ /* 0x000e6600000e0000 */
[C---:B------:R-:W-:Y:S01]  /*da10*/  VIADD R8, R25.reuse, 0x20 ;  /* 0x0000002019087836 */ /* 0x040fe20000000000 */
[C---:B------:R-:W-:Y:S01]  /*da20*/  ISETP.GE.AND P1, PT, R25.reuse, R7, PT ;  /* 0x000000071900720c */ /* 0x040fe20003f26270 */
[----:B------:R-:W-:-:S12]  /*da30*/  VIADD R10, R25, 0x80 ;  /* 0x00000080190a7836 */ /* 0x000fd80000000000 */
[----:B0-----:R-:W-:-:S05]  /*da40*/  @!P1 IADD3 R14, P2, R21, R14, RZ ;  /* 0x0000000e150e9210 */ /* 0x001fca0007f5e0ff */
[----:B-1----:R-:W-:Y:S02]  /*da50*/  @!P1 IMAD.X R3, RZ, RZ, R2, P2 ;  /* 0x000000ffff039224 */ /* 0x002fe400010e0602 */
[----:B------:R-:W-:Y:S02]  /*da60*/  @!P1 IMAD.MOV.U32 R2, RZ, RZ, R14 ;  /* 0x000000ffff029224 */ /* 0x000fe400078e000e */
[----:B------:R-:W0:Y:S04]  /*da70*/  SHFL.IDX PT, R14, R0, 0x1, 0x1c1f ;  /* 0x003c1f00000e7f89 */ /* 0x000e2800000e0000 */
[----:B------:R1:W-:Y:S01]  /*da80*/  @!P1 LDGSTS.E.BYPASS.LTC128B.128 [R20+0xb000], desc[UR48][R2.64], !P0 ;  /* 0x0b00000002149fae */ /* 0x0003e2000c101d70 */
[----:B------:R-:W-:Y:S01]  /*da90*/  ISETP.GE.AND P1, PT, R8, R7, PT ;  /* 0x000000070800720c */ /* 0x000fe20003f26270 */
[----:B------:R-:W-:-:S02]  /*daa0*/  VIADD R8, R25, 0x40 ;  /* 0x0000004019087836 */ /* 0x000fc40000000000 */
[----:B-1----:R-:W1:Y:S10]  /*dab0*/  SHFL.IDX PT, R2, R5, 0x1, 0x1c1f ;  /* 0x003c1f0005027f89 */ /* 0x002e7400000e0000 */
[----:B0-----:R-:W-:-:S05]  /*dac0*/  @!P1 IADD3 R14, P2, R21, R14, RZ ;  /* 0x0000000e150e9210 */ /* 0x001fca0007f5e0ff */
[----:B-1----:R-:W-:Y:S02]  /*dad0*/  @!P1 IMAD.X R3, RZ, RZ, R2, P2 ;  /* 0x000000ffff039224 */ /* 0x002fe400010e0602 */
[----:B------:R-:W-:Y:S02]  /*dae0*/  @!P1 IMAD.MOV.U32 R2, RZ, RZ, R14 ;  /* 0x000000ffff029224 */ /* 0x000fe400078e000e */
[----:B------:R-:W0:Y:S04]  /*daf0*/  SHFL.IDX PT, R14, R0, 0x2, 0x1c1f ;  /* 0x005c1f00000e7f89 */ /* 0x000e2800000e0000 */
[----:B------:R1:W-:Y:S01]  /*db00*/  @!P1 LDGSTS.E.BYPASS.LTC128B.128 [R20+0xb800], desc[UR48][R2.64], !P0 ;  /* 0x0b80000002149fae */ /* 0x0003e2000c101d70 */
[----:B------:R-:W-:-:S03]  /*db10*/  ISETP.GE.AND P1, PT, R8, R7, PT ;  /* 0x000000070800720c */ /* 0x000fc60003f26270 */
[----:B------:R-:W-:Y:S04]  /*db20*/  SHFL.IDX PT, R8, R0, 0x3, 0x1c1f ;  /* 0x007c1f0000087f89 */ /* 0x000fe800000e0000 */
[----:B------:R-:W-:Y:S04]  /*db30*/  SHFL.IDX PT, R0, R6, RZ, 0x1c1f ;  /* 0x001c1fff06007589 */ /* 0x000fe800000e0000 */
[----:B-1----:R-:W1:Y:S04]  /*db40*/  SHFL.IDX PT, R2, R5, 0x2, 0x1c1f ;  /* 0x005c1f0005027f89 */ /* 0x002e6800000e0000 */
[----:B------:R-:W2:Y:S01]  /*db50*/  SHFL.IDX PT, R5, R5, 0x3, 0x1c1f ;  /* 0x007c1f0005057f89 */ /* 0x000ea200000e0000 */
[----:B0-----:R-:W-:-:S03]  /*db60*/  @!P1 IADD3 R14, P2, R21, R14, RZ ;  /* 0x0000000e150e9210 */ /* 0x001fc60007f5e0ff */
[----:B------:R-:W-:Y:S02]  /*db70*/  SHFL.IDX PT, R6, R6, 0x1, 0x1c1f ;  /* 0x003c1f0006067f89 */ /* 0x000fe400000e0000 */
[----:B-1----:R-:W-:Y:S01]  /*db80*/  @!P1 IMAD.X R3, RZ, RZ, R2, P2 ;  /* 0x000000ffff039224 */ /* 0x002fe200010e0602 */
[-C--:B------:R-:W-:Y:S01]  /*db90*/  ISETP.GE.AND P2, PT, R10, R7.reuse, PT ;  /* 0x000000070a00720c */ /* 0x080fe20003f46270 */
[----:B------:R-:W-:Y:S02]  /*dba0*/  @!P1 IMAD.MOV.U32 R2, RZ, RZ, R14 ;  /* 0x000000ffff029224 */ /* 0x000fe400078e000e */
[----:B------:R-:W-:Y:S01]  /*dbb0*/  VIADD R10, R25, 0x60 ;  /* 0x00000060190a7836 */ /* 0x000fe20000000000 */
[----:B------:R-:W0:Y:S04]  /*dbc0*/  SHFL.IDX PT, R14, R4, RZ, 0x1c1f ;  /* 0x001c1fff040e7589 */ /* 0x000e2800000e0000 */
[----:B------:R1:W-:Y:S01]  /*dbd0*/  @!P1 LDGSTS.E.BYPASS.LTC128B.128 [R20+0xc000], desc[UR48][R2.64], !P0 ;  /* 0x0c00000002149fae */ /* 0x0003e2000c101d70 */
[----:B------:R-:W-:-:S13]  /*dbe0*/  ISETP.GE.AND P1, PT, R10, R7, PT ;  /* 0x000000070a00720c */ /* 0x000fda0003f26270 */
[----:B-1----:R-:W-:-:S04]  /*dbf0*/  @!P1 IADD3 R2, P3, R21, R8, RZ ;  /* 0x0000000815029210 */ /* 0x002fc80007f7e0ff */
[----:B--2---:R-:W-:-:S05]  /*dc00*/  @!P1 IADD3.X R3, RZ, R5, RZ, P3, !PT ;  /* 0x00000005ff039210 */ /* 0x004fca0001ffe4ff */
[----:B------:R0:W-:Y:S02]  /*dc10*/  @!P1 LDGSTS.E.BYPASS.LTC128B.128 [R20+0xc800], desc[UR48][R2.64], !P0 ;  /* 0x0c80000002149fae */ /* 0x0001e4000c101d70 */
[----:B0-----:R-:W-:Y:S02]  /*dc20*/  @!P2 IADD3 R2, P1, R21, R14, RZ ;  /* 0x0000000e1502a210 */ /* 0x001fe40007f3e0ff */
[----:B------:R0:W1:Y:S03]  /*dc30*/  SHFL.IDX PT, R14, R4, 0x1, 0x1c1f ;  /* 0x003c1f00040e7f89 */ /* 0x00006600000e0000 */
[----:B------:R-:W-:-:S05]  /*dc40*/  @!P2 IMAD.X R3, RZ, RZ, R0, P1 ;  /* 0x000000ffff03a224 */ /* 0x000fca00008e0600 */
[----:B------:R0:W-:Y:S03]  /*dc50*/  @!P2 LDGSTS.E.BYPASS.LTC128B.128 [R20+0xd000], desc[UR48][R2.64], !P0 ;  /* 0x0d0000000214afae */ /* 0x0001e6000c101d70 */
.L_x_282:
[----:B------:R-:W-:-:S05]  /*dc60*/  VIADD R0, R25, 0xa0 ;  /* 0x000000a019007836 */ /* 0x000fca0000000000 */
[----:B------:R-:W-:-:S13]  /*dc70*/  ISETP.GE.AND P1, PT, R0, R7, PT ;  /* 0x000000070000720c */ /* 0x000fda0003f26270 */
[----:B01----:R-:W-:-:S05]  /*dc80*/  @!P1 IADD3 R2, P2, R21, R14, RZ ;  /* 0x0000000e15029210 */ /* 0x003fca0007f5e0ff */
[----:B------:R-:W-:-:S05]  /*dc90*/  @!P1 IMAD.X R3, RZ, RZ, R6, P2 ;  /* 0x000000ffff039224 */ /* 0x000fca00010e0606 */
[----:B------:R-:W-:Y:S01]  /*dca0*/  @!PT LDS RZ, [RZ] ;  /* 0x00000000fffff984 */ /* 0x000fe20000000800 */
[----:B------:R-:W-:Y:S01]  /*dcb0*/  @!PT LDS RZ, [RZ] ;  /* 0x00000000fffff984 */ /* 0x000fe20000000800 */
[----:B------:R-:W-:Y:S01]  /*dcc0*/  @!PT LDS RZ, [RZ] ;  /* 0x00000000fffff984 */ /* 0x000fe20000000800 */
[----:B------:R0:W-:Y:S01]  /*dcd0*/  @!P1 LDGSTS.E.BYPASS.LTC128B.128 [R20+0xd800], desc[UR48][R2.64], !P0 ;  /* 0x0d80000002149fae */ /* 0x0001e2000c101d70 */
[----:B------:R-:W-:Y:S01]  /*dce0*/  PLOP3.LUT P0, PT, PT, PT, PT, 0x80, 0x0 ;  /* 0x000000000000781c */ /* 0x000fe20003f0f070 */
[----:B------:R-:W-:-:S12]  /*dcf0*/  NOP ;  /* 0x0000000000007918 */ /* 0x000fd80000000000 */
.L_x_206:
[----:B------:R-:W-:Y:S02]  /*dd00*/  PLOP3.LUT P1, PT, P1, P0, PT, 0xa2, 0x0 ;  /* 0x000000000000781c */ /* 0x000fe40000f21472 */
[----:B------:R-:W-:-:S08]  /*dd10*/  @P0 R2UR P1, UR4, R16 ;  /* 0x00000000100402ca */ /* 0x000fd00000020000 */
[----:B------:R-:W-:-:S05]  /*dd20*/  @P0 PLOP3.LUT P0, PT, P1, PT, PT, 0x80, 0x0 ;  /* 0x000000000000081c */ /* 0x000fca0000f0f070 */
[----:B------:R-:W-:Y:S01]  /*dd30*/  @!P1 SYNCS.ARRIVE.TRANS64.RED.A0T1 RZ, [UR4+0x13200], RZ ;  /* 0x013200ffffff99a7 */ /* 0x000fe20008200404 */
[----:B------:R-:W-:Y:S07]  /*dd40*/  @!P1 ARRIVES.LDGSTSBAR.64.TRANSCNT [UR4+0x13200] ;  /* 0x01320000ff0099b0 */ /* 0x000fee0008000a84 */
[----:B------:R-:W-:Y:S05]  /*dd50*/  @P0 BRA.U.ANY `(.L_x_206) ;  /* 0xfffffffd00e80947 */ /* 0x000fea000393ffff */
[----:B0-----:R-:W2:Y:S02]  /*dd60*/  LDL.LU R2, [R1+0xc] ;  /* 0x00000c0001027983 */ /* 0x001ea40000300800 */
[----:B--2---:R-:W-:-:S05]  /*dd70*/  VIADD R2, R2, 0x1 ;  /* 0x0000000102027836 */ /* 0x004fca0000000000 */
[----:B------:R0:W-:Y:S01]  /*dd80*/  STL [R1+0xc], R2 ;  /* 0x00000c0201007387 */ /* 0x0001e20000100800 */
[----:B------:R-:W-:-:S04]  /*dd90*/  LEA.HI R0, R2, R2, RZ, 0x1 ;  /* 0x0000000202007211 */ /* 0x000fc800078f08ff */
[----:B------:R-:W-:-:S05]  /*dda0*/  LOP3.LUT R0, R0, 0xfffffffe, RZ, 0xc0, !PT ;  /* 0xfffffffe00007812 */ /* 0x000fca00078ec0ff */
[----:B------:R-:W-:-:S05]  /*ddb0*/  IMAD.IADD R0, R2, 0x1, -R0 ;  /* 0x0000000102007824 */ /* 0x000fca00078e0a00 */
[----:B------:R-:W-:Y:S01]  /*ddc0*/  SHF.L.U32 R3, R0, 0x1f, RZ ;  /* 0x0000001f00037819 */ /* 0x000fe200000006ff */
[----:B------:R-:W-:Y:S01]  /*ddd0*/  NOP ;  /* 0x0000000000007918 */ /* 0x000fe20000000000 */
[----:B0-----:R-:W2:Y:S01]  /*dde0*/  LDL.LU R2, [R1] ;  /* 0x0000000001027983 */ /* 0x001ea20000300800 */
[----:B------:R0:W-:Y:S01]  /*ddf0*/  SYNCS.ARRIVE.TRANS64.A1T0 RZ, [R16+URZ+0x13200], RZ ;  /* 0x013200ff10ff79a7 */ /* 0x0001e2000810003f */
[----:B------:R-:W-:Y:S01]  /*de00*/  BSSY B0, `(.L_x_207) ;  /* 0x0000005000007945 */ /* 0x000fe20003800000 */
[----:B------:R-:W1:Y:S01]  /*de10*/  SYNCS.PHASECHK.TRANS64.TRYWAIT P0, [R16+URZ+0x13220], R3 ;  /* 0x01322003100075a7 */ /* 0x000e62000800017f */
[----:B--2---:R-:W-:-:S05]  /*de20*/  VIADD R0, R2, 0xfffffffe ;  /* 0xfffffffe02007836 */ /* 0x004fca0000000000 */
[----:B------:R-:W-:Y:S01]  /*de30*/  ISETP.GE.AND P1, PT, R0, R26, PT ;  /* 0x0000001a0000720c */ /* 0x000fe20003f26270 */
[----:B01----:R-:W-:-:S12]  /*de40*/  @!P0 BRA `(.L_x_208) ;  /* 0x0000002800c08947 */ /* 0x003fd80003800000 */
.L_x_283:
[----:B------:R-:W-:Y:S05]  /*de50*/  BSYNC B0 ;  /* 0x0000000000007941 */ /* 0x000fea0003800000 */
.L_x_207:
[----:B------:R-:W-:Y:S05]  /*de60*/  @!P1 BRA `(.L_x_209) ;  /* 0x0000000800e49947 */ /* 0x000fea0003800000 */
[----:B------:R-:W-:Y:S02]  /*de70*/  IMAD.MOV.U32 R7, RZ, RZ, R18 ;  /* 0x000000ffff077224 */ /* 0x000fe400078e0012 */
[----:B------:R-:W-:-:S07]  /*de80*/  IMAD.MOV.U32 R6, RZ, RZ, R19 ;  /* 0x000000ffff067224 */ /* 0x000fce00078e0013 */
.L_x_229:
[----:B------:R-:W-:Y:S01]  /*de90*/  LOP3.LUT P1, RZ, R23, 0x1, RZ, 0xc0, !PT ;  /* 0x0000000117ff7812 */ /* 0x000fe2000782c0ff */
[----:B------:R-:W-:Y:S01]  /*dea0*/  VIADD R18, R7, 0x1 ;  /* 0x0000000107127836 */ /* 0x000fe20000000000 */
[----:B------:R-:W-:Y:S05]  /*deb0*/  YIELD ;  /* 0x0000000000007946 */ /* 0x000fea0003800000 */
[----:B------:R-:W-:Y:S01]  /*dec0*/  ISETP.NE.AND P0, PT, R18, 0x2, PT ;  /* 0x000000021200780c */ /* 0x000fe20003f05270 */
[----:B------:R-:W-:Y:S03]  /*ded0*/  BSSY B0, `(.L_x_210) ;  /* 0x0000067000007945 */ /* 0x000fe60003800000 */
[----:B------:R-:W-:-:S02]  /*dee0*/  SEL R19, RZ, 0x1, P0 ;  /* 0x00000001ff137807 */ /* 0x000fc40000000000 */
[----:B------:R-:W-:Y:S02]  /*def0*/  SEL R18, R18, RZ, P0 ;  /* 0x000000ff12127207 */ /* 0x000fe40000000000 */
[----:B------:R-:W-:Y:S01]  /*df00*/  LOP3.LUT R19, R6, R19, RZ, 0x3c, !PT ;  /* 0x0000001306137212 */ /* 0x000fe200078e3cff */
[----:B0-----:R-:W-:Y:S06]  /*df10*/  @!P1 BRA `(.L_x_211) ;  /* 0x0000000400889947 */ /* 0x001fec0003800000 */
[----:B------:R-:W-:Y:S01]  /*df20*/  ULDC.64 UR4, c[0x0][0x418] ;  /* 0x0001060000047ab9 */ /* 0x000fe20000000a00 */
[----:B------:R-:W-:Y:S01]  /*df30*/  IMAD.MOV.U32 R8, RZ, RZ, R0 ;  /* 0x000000ffff087224 */ /* 0x000fe200078e0000 */
[----:B------:R-:W-:-:S04]  /*df40*/  ISETP.NE.U32.AND P0, PT, RZ, UR4, PT ;  /* 0x00000004ff007c0c */ /* 0x000fc8000bf05070 */
[----:B------:R-:W-:-:S13]  /*df50*/  ISETP.NE.AND.EX P0, PT, RZ, UR5, PT, P0 ;  /* 0x00000005ff007c0c */ /* 0x000fda000bf05300 */
[----:B------:R-:W-:Y:S05]  /*df60*/  @!P0 BRA `(.L_x_212) ;  /* 0x0000000000488947 */ /* 0x000fea0003800000 */
[----:B------:R-:W1:Y:S01]  /*df70*/  LDC R8, c[0x0][0x43c] ;  /* 0x00010f00ff087b82 */ /* 0x000e620000000800 */
[----:B------:R-:W-:Y:S01]  /*df80*/  IMAD.MOV.U32 R9, RZ, RZ, R0 ;  /* 0x000000ffff097224 */ /* 0x000fe200078e0000 */
[----:B------:R-:W-:Y:S02]  /*df90*/  ULDC.64 UR6, c[0x0][0x428] ;  /* 0x00010a0000067ab9 */ /* 0x000fe40000000a00 */
[----:B------:R-:W-:-:S04]  /*dfa0*/  IMAD R5, R27, UR6, RZ ;  /* 0x000000061b057c24 */ /* 0x000fc8000f8e02ff */
[----:B------:R-:W-:Y:S01]  /*dfb0*/  IMAD R5, R22, UR7, R5 ;  /* 0x0000000716057c24 */ /* 0x000fe2000f8e0205 */
[----:B-1----:R-:W-:-:S13]  /*dfc0*/  ISETP.NE.AND P0, PT, R8, 0x1, PT ;  /* 0x000000010800780c */ /* 0x002fda0003f05270 */
[----:B0-----:R-:W0:Y:S02]  /*dfd0*/  @P0 LDC.64 R2, c[0x0][0x440] ;  /* 0x00011000ff020b82 */ /* 0x001e240000000a00 */
[----:B0-----:R-:W-:-:S05]  /*dfe0*/  @P0 IMAD.HI.U32 R2, R0, R2, RZ ;  /* 0x0000000200020227 */ /* 0x001fca00078e00ff */
[----:B------:R-:W-:-:S04]  /*dff0*/  @P0 SHF.R.U32.HI R9, RZ, R3, R2 ;  /* 0x00000003ff090219 */ /* 0x000fc80000011602 */
[--C-:B------:R-:W-:Y:S01]  /*e000*/  SHF.R.S32.HI R3, RZ, 0x1f, R9.reuse ;  /* 0x0000001fff037819 */ /* 0x100fe20000011409 */
[----:B------:R-:W-:-:S04]  /*e010*/  IMAD.MOV.U32 R2, RZ, RZ, R9 ;  /* 0x000000ffff027224 */ /* 0x000fc800078e0009 */
[----:B------:R-:W-:-:S04]  /*e020*/  IMAD.WIDE.U32 R2, R22, UR6, R2 ;  /* 0x0000000616027c25 */ /* 0x000fc8000f8e0002 */
[----:B------:R-:W-:Y:S01]  /*e030*/  IMAD.IADD R3, R5, 0x1, R3 ;  /* 0x0000000105037824 */ /* 0x000fe200078e0203 */
[----:B------:R-:W-:-:S04]  /*e040*/  LEA R4, P0, R2, UR4, 0x2 ;  /* 0x0000000402047c11 */ /* 0x000fc8000f8010ff */
[----:B------:R-:W-:-:S05]  /*e050*/  LEA.HI.X R5, R2, UR5, R3, 0x2, P0 ;  /* 0x0000000502057c11 */ /* 0x000fca00080f1403 */
[----:B------:R1:W5:Y:S01]  /*e060*/  LDG.E R17, desc[UR48][R4.64] ;  /* 0x0000003004117981 */ /* 0x000362000c1e1900 */
[----:B------:R-:W-:-:S04]  /*e070*/  IMAD.MOV R3, RZ, RZ, -R9 ;  /* 0x000000ffff037224 */ /* 0x000fc800078e0a09 */
[----:B------:R-:W-:-:S07]  /*e080*/  IMAD R8, R8, R3, R0 ;  /* 0x0000000308087224 */ /* 0x000fce00078e0200 */
.L_x_212:
[----:B-1----:R-:W-:Y:S01]  /*e090*/  LEA R4, R18, R16, 0x3 ;  /* 0x0000001012047211 */ /* 0x002fe200078e18ff */
[----:B------:R-:W1:Y:S01]  /*e0a0*/  S2R R2, SR_TID.X ;  /* 0x0000000000027919 */ /* 0x000e620000002100 */
[----:B0-----:R-:W-:Y:S01]  /*e0b0*/  SHF.L.U32 R3, R19, 0x1f, RZ ;  /* 0x0000001f13037819 */ /* 0x001fe200000006ff */
[----:B------:R-:W-:Y:S03]  /*e0c0*/  BSSY B1, `(.L_x_213) ;  /* 0x0000005000017945 */ /* 0x000fe60003800000 */
[----:B------:R-:W0:Y:S01]  /*e0d0*/  SYNCS.PHASECHK.TRANS64.TRYWAIT P0, [R4+URZ+0x13280], R3 ;  /* 0x01328003040075a7 */ /* 0x000e22000800017f */
[----:B-1----:R-:W-:-:S04]  /*e0e0*/  LOP3.LUT R2, R2, 0x7f, RZ, 0xc0, !PT ;  /* 0x0000007f02027812 */ /* 0x002fc800078ec0ff */
[----:B------:R-:W-:Y:S01]  /*e0f0*/  ISETP.NE.AND P1, PT, R2, RZ, PT ;  /* 0x000000ff0200720c */ /* 0x000fe20003f25270 */
[----:B0-----:R-:W-:-:S12]  /*e100*/  @!P0 BRA `(.L_x_214) ;  /* 0x0000002800248947 */ /* 0x001fd80003800000 */
.L_x_284:
[----:B------:R-:W-:Y:S05]  /*e110*/  BSYNC B1 ;  /* 0x0000000000017941 */ /* 0x000fea0003800000 */
.L_x_213:
[----:B------:R-:W-:Y:S04]  /*e120*/  BSSY B1, `(.L_x_215) ;  /* 0x0000009000017945 */ /* 0x000fe80003800000 */
[----:B------:R-:W-:Y:S05]  /*e130*/  @P1 BRA `(.L_x_216) ;  /* 0x00000000001c1947 */ /* 0x000fea0003800000 */
[----:B------:R-:W1:Y:S01]  /*e140*/  S2R R2, SR_TID.X ;  /* 0x0000000000027919 */ /* 0x000e620000002100 */
[----:B------:R-:W-:-:S04]  /*e150*/  IMAD.MOV.U32 R5, RZ, RZ, 0x2800 ;  /* 0x00002800ff057424 */ /* 0x000fc800078e00ff */
[----:B------:R2:W-:Y:S01]  /*e160*/  SYNCS.ARRIVE.TRANS64 RZ, [R4+URZ+0x13270], R5 ;  /* 0x0132700504ff79a7 */ /* 0x0005e2000800003f */
[----:B-1----:R-:W-:-:S04]  /*e170*/  LOP3.LUT R2, R2, 0x1f, RZ, 0xc0, !PT ;  /* 0x0000001f02027812 */ /* 0x002fc800078ec0ff */
[----:B------:R-:W-:-:S13]  /*e180*/  ISETP.NE.AND P0, PT, R2, RZ, PT ;  /* 0x000000ff0200720c */ /* 0x000fda0003f05270 */
[----:B--2---:R-:W-:Y:S05]  /*e190*/  @!P0 BRA `(.L_x_216) ;  /* 0x0000000000048947 */ /* 0x004fea0003800000 */
[----:B------:R-:W-:Y:S01]  /*e1a0*/  BPT.TRAP 0x1 ;  /* 0x000000040000795c */ /* 0x000fe20000300000 */
.L_x_216:
[----:B------:R-:W-:Y:S05]  /*e1b0*/  BSYNC B1 ;  /* 0x0000000000017941 */ /* 0x000fea0003800000 */
.L_x_215:
[----:B------:R-:W-:Y:S01]  /*e1c0*/  IMAD.MOV.U32 R9, RZ, RZ, RZ ;  /* 0x000000ffff097224 */ /* 0x000fe200078e00ff */
[----:B------:R-:W-:Y:S01]  /*e1d0*/  UIADD3 UR4, UP0, UR52, 0x470, URZ ;  /* 0x0000047034047890 */ /* 0x000fe2000ff1e03f */
[----:B------:R-:W-:Y:S01]  /*e1e0*/  IMAD.MOV.U32 R5, RZ, RZ, 0xa0 ;  /* 0x000000a0ff057424 */ /* 0x000fe200078e00ff */
[----:B------:R-:W-:Y:S01]  /*e1f0*/  PLOP3.LUT P0, PT, PT, PT, PT, 0x80, 0x0 ;  /* 0x000000000000781c */ /* 0x000fe20003f0f070 */
[----:B------:R-:W-:Y:S01]  /*e200*/  VIADD R10, R4, 0x13270 ;  /* 0x00013270040a7836 */ /* 0x000fe20000000000 */
[----:B------:R-:W-:Y:S01]  /*e210*/  R2UR UR10, R9 ;  /* 0x00000000090a72ca */ /* 0x000fe200000e0000 */
[----:B------:R-:W-:Y:S01]  /*e220*/  IMAD R5, R8, R5, UR40 ;  /* 0x0000002808057e24 */ /* 0x000fe2000f8e0205 */
[----:B------:R-:W-:Y:S01]  /*e230*/  UIADD3.X UR5, URZ, UR53, URZ, UP0, !UPT ;  /* 0x000000353f057290 */ /* 0x000fe200087fe43f */
[----:B------:R-:W-:Y:S01]  /*e240*/  IMAD R8, R18, 0x2800, R16 ;  /* 0x0000280012087824 */ /* 0x000fe200078e0210 */
[----:B------:R-:W-:Y:S01]  /*e250*/  UMOV UR6, 0x0 ;  /* 0x0000000000067882 */ /* 0x000fe20000000000 */
[----:B------:R-:W-:-:S02]  /*e260*/  UMOV UR7, 0x14f00000 ;  /* 0x14f0000000077882 */ /* 0x000fc40000000000 */
[----:B------:R-:W-:-:S08]  /*e270*/  VIADD R2, R8, 0x6000 ;  /* 0x0000600008027836 */ /* 0x000fd00000000000 */
.L_x_217:
[----:B------:R-:W-:-:S13]  /*e280*/  @P0 ELECT P2, URZ, PT ;  /* 0x00000000003f082f */ /* 0x000fda0003840000 */
[----:B-----5:R-:W-:Y:S01]  /*e290*/  @P2 R2UR UR13, R17 ;  /* 0x00000000110d22ca */ /* 0x020fe200000e0000 */
[----:B------:R-:W-:Y:S01]  /*e2a0*/  UMOV UR12, UR36 ;  /* 0x00000024000c7c82 */ /* 0x000fe20008000000 */
[----:B------:R-:W-:Y:S02]  /*e2b0*/  @P2 R2UR UR11, R5 ;  /* 0x00000000050b22ca */ /* 0x000fe400000e0000 */
[----:B------:R-:W-:Y:S02]  /*e2c0*/  @P2 R2UR UR9, R10 ;  /* 0x000000000a0922ca */ /* 0x000fe400000e0000 */
[----:B------:R-:W-:Y:S02]  /*e2d0*/  @P2 R2UR UR8, R2 ;  /* 0x00000000020822ca */ /* 0x000fe400000e0000 */
[----:B------:R-:W-:Y:S02]  /*e2e0*/  @P2 PLOP3.LUT P0, PT, P2, PT, PT, 0x8, 0x0 ;  /* 0x000000000000281c */ /* 0x000fe4000170e170 */
[----:B------:R-:W-:-:S09]  /*e2f0*/  PLOP3.LUT P2, PT, PT, PT, PT, 0x8, 0x0 ;  /* 0x000000000000781c */ /* 0x000fd20003f4e170 */
[----:B------:R1:W-:Y:S02]  /*e300*/  UTMALDG.4D [UR8], [UR4], desc[UR6] ;  /* 0x00000608040075b4 */ /* 0x0003e40008019000 */
[----:B-1----:R-:W-:Y:S05]  /*e310*/  @P0 BRA.U.ANY `(.L_x_217) ;  /* 0xfffffffd00d80947 */ /* 0x002fea000393ffff */
[----:B------:R-:W1:Y:S01]  /*e320*/  SYNCS.PHASECHK.TRANS64.TRYWAIT P0, [R4+URZ+0x13240], R3 ;  /* 0x01324003040075a7 */ /* 0x000e62000800017f */
[----:B------:R-:W-:Y:S04]  /*e330*/  BSSY B1, `(.L_x_218) ;  /* 0x0000002000017945 */ /* 0x000fe80003800000 */
[----:B-1----:R-:W-:Y:S05]  /*e340*/  @!P0 BRA `(.L_x_219) ;  /* 0x0000002400a88947 */ /* 0x002fea0003800000 */
.L_x_285:
[----:B------:R-:W-:Y:S05]  /*e350*/  BSYNC B1 ;  /* 0x0000000000017941 */ /* 0x000fea0003800000 */
.L_x_218:
[----:B------:R-:W-:Y:S01]  /*e360*/  BSSY B1, `(.L_x_220) ;  /* 0x000000b000017945 */ /* 0x000fe20003800000 */
[----:B------:R-:W-:Y:S02]  /*e370*/  IMAD.MOV.U32 R2, RZ, RZ, 0x0 ;  /* 0x00000000ff027424 */ /* 0x000fe400078e00ff */
[----:B01----:R-:W-:Y:S01]  /*e380*/  IMAD.MOV.U32 R3, RZ, RZ, 0x14f00000 ;  /* 0x14f00000ff037424 */ /* 0x003fe200078e00ff */
[----:B------:R-:W-:Y:S06]  /*e390*/  @P1 BRA `(.L_x_221) ;  /* 0x00000000001c1947 */ /* 0x000fec0003800000 */
[----:B------:R-:W0:Y:S01]  /*e3a0*/  S2R R10, SR_TID.X ;  /* 0x00000000000a7919 */ /* 0x000e220000002100 */
[----:B------:R-:W-:-:S04]  /*e3b0*/  IMAD.MOV.U32 R11, RZ, RZ, 0x2800 ;  /* 0x00002800ff0b7424 */ /* 0x000fc800078e00ff */
[----:B------:R1:W-:Y:S01]  /*e3c0*/  SYNCS.ARRIVE.TRANS64 RZ, [R4+URZ+0x13230], R11 ;  /* 0x0132300b04ff79a7 */ /* 0x0003e2000800003f */
[----:B0-----:R-:W-:-:S04]  /*e3d0*/  LOP3.LUT R10, R10, 0x1f, RZ, 0xc0, !PT ;  /* 0x0000001f0a0a7812 */ /* 0x001fc800078ec0ff */
[----:B------:R-:W-:-:S13]  /*e3e0*/  ISETP.NE.AND P0, PT, R10, RZ, PT ;  /* 0x000000ff0a00720c */ /* 0x000fda0003f05270 */
[----:B-1----:R-:W-:Y:S05]  /*e3f0*/  @!P0 BRA `(.L_x_221) ;  /* 0x0000000000048947 */ /* 0x002fea0003800000 */
[----:B------:R-:W-:Y:S01]  /*e400*/  BPT.TRAP 0x1 ;  /* 0x000000040000795c */ /* 0x000fe20000300000 */
.L_x_221:
[----:B------:R-:W-:Y:S05]  /*e410*/  BSYNC B1 ;  /* 0x0000000000017941 */ /* 0x000fea0003800000 */
.L_x_220:
[----:B------:R-:W-:Y:S01]  /*e420*/  R2UR UR6, R2 ;  /* 0x00000000020672ca */ /* 0x000fe200000e0000 */
[----:B------:R-:W-:Y:S01]  /*e430*/  UIADD3 UR4, UP0, UR52, 0x370, URZ ;  /* 0x0000037034047890 */ /* 0x000fe2000ff1e03f */
[----:B------:R-:W-:Y:S01]  /*e440*/  R2UR UR7, R3 ;  /* 0x00000000030772ca */ /* 0x000fe200000e0000 */
[----:B------:R-:W-:Y:S01]  /*e450*/  VIADD R8, R8, 0xe000 ;  /* 0x0000e00008087836 */ /* 0x000fe20000000000 */
[----:B------:R-:W-:Y:S01]  /*e460*/  R2UR UR10, R9 ;  /* 0x00000000090a72ca */ /* 0x000fe200000e0000 */
[----:B------:R-:W-:Y:S01]  /*e470*/  VIADD R4, R4, 0x13230 ;  /* 0x0001323004047836 */ /* 0x000fe20000000000 */
[----:B------:R-:W-:Y:S01]  /*e480*/  PLOP3.LUT P0, PT, PT, PT, PT, 0x80, 0x0 ;  /* 0x000000000000781c */ /* 0x000fe20003f0f070 */
[----:B------:R-:W-:-:S12]  /*e490*/  UIADD3.X UR5, URZ, UR53, URZ, UP0, !UPT ;  /* 0x000000353f057290 */ /* 0x000fd800087fe43f */
.L_x_222:
[----:B------:R-:W-:-:S13]  /*e4a0*/  @P0 ELECT P1, URZ, PT ;  /* 0x00000000003f082f */ /* 0x000fda0003820000 */
[----:B------:R-:W-:Y:S01]  /*e4b0*/  @P1 R2UR UR13, R17 ;  /* 0x00000000110d12ca */ /* 0x000fe200000e0000 */
        /* <DEDUP_REMOVED lines=8> */
.L_x_211:
[----:B------:R-:W-:Y:S05]  /*e540*/  BSYNC B0 ;  /* 0x0000000000007941 */ /* 0x000fea0003800000 */
.L_x_210:
[----:B------:R-:W-:-:S06]  /*e550*/  UISETP.NE.AND UP0, UPT, UR39, 0x3, UPT ;  /* 0x000000032700788c */ /* 0x000fcc000bf05270 */
[----:B------:R-:W-:-:S13]  /*e560*/  PLOP3.LUT P0, PT, PT, PT, UP0, 0x80, 0x0 ;  /* 0x000000000000781c */ /* 0x000fda0003f0f008 */
[----:B------:R-:W-:Y:S05]  /*e570*/  @!P0 BRA `(.L_x_223) ;  /* 0x0000000000048947 */ /* 0x000fea0003800000 */
[----:B------:R-:W-:Y:S01]  /*e580*/  BPT.TRAP 0x1 ;  /* 0x000000040000795c */ /* 0x000fe20000300000 */
.L_x_223:
[----:B------:R-:W-:Y:S01]  /*e590*/  LOP3.LUT R2, R6, 0x1, RZ, 0x3c, !PT ;  /* 0x0000000106027812 */ /* 0x000fe200078e3cff */
[----:B0-----:R-:W-:Y:S01]  /*e5a0*/  IMAD R3, R7, 0x8, R16 ;  /* 0x0000000807037824 */ /* 0x001fe200078e0210 */
[----:B------:R-:W-:Y:S01]  /*e5b0*/  BSSY B0, `(.L_x_224) ;  /* 0x0000006000007945 */ /* 0x000fe20003800000 */
[----:B------:R-:W-:Y:S01]  /*e5c0*/  IMAD.U32 R4, RZ, RZ, UR42 ;  /* 0x0000002aff047e24 */ /* 0x000fe2000f8e00ff */
[----:B------:R-:W-:-:S04]  /*e5d0*/  SHF.L.U32 R2, R2, 0x1f, RZ ;  /* 0x0000001f02027819 */ /* 0x000fc800000006ff */
[----:B------:R-:W0:Y:S01]  /*e5e0*/  SYNCS.PHASECHK.TRANS64.TRYWAIT P0, [R3+URZ+0x13270], R2 ;  /* 0x01327002030075a7 */ /* 0x000e22000800017f */
[----:B------:R-:W-:Y:S01]  /*e5f0*/  ISETP.NE.AND P1, PT, R4, 0x3, PT ;  /* 0x000000030400780c */ /* 0x000fe20003f25270 */
[----:B0-----:R-:W-:-:S12]  /*e600*/  @!P0 BRA `(.L_x_225) ;  /* 0x00000024000c8947 */ /* 0x001fd80003800000 */
.L_x_286:
[----:B------:R-:W-:Y:S05]  /*e610*/  BSYNC B0 ;  /* 0x0000000000007941 */ /* 0x000fea0003800000 */
.L_x_224:
[----:B------:R-:W-:Y:S05]  /*e620*/  @!P1 BRA `(.L_x_226) ;  /* 0x0000000000049947 */ /* 0x000fea0003800000 */
[----:B------:R-:W-:Y:S01]  /*e630*/  BPT.TRAP 0x1 ;  /* 0x000000040000795c */ /* 0x000fe20000300000 */
.L_x_226:
[----:B0-----:R-:W-:Y:S01]  /*e640*/  SHF.L.U32 R2, R6, 0x1f, RZ ;  /* 0x0000001f06027819 */ /* 0x001fe200000006ff */
[----:B------:R-:W-:-:S03]  /*e650*/  IMAD R10, R7, 0x2800, RZ ;  /* 0x00002800070a7824 */ /* 0x000fc600078e02ff */
[----:B------:R-:W0:Y:S02]  /*e660*/  SYNCS.PHASECHK.TRANS64.TRYWAIT P0, [R3+URZ+0x13260], R2 ;  /* 0x01326002030075a7 */ /* 0x000e24000800017f */
[----:B0-----:R-:W-:Y:S05]  /*e670*/  @!P0 BRA `(.L_x_227) ;  /* 0x0000002400048947 */ /* 0x001fea0003800000 */
.L_x_287:
[----:B------:R-:W-:Y:S01]  /*e680*/  LOP3.LUT R5, R10, R29, RZ, 0xfc, !PT ;  /* 0x0000001d0a057212 */ /* 0x000fe200078efcff */
[----:B------:R-:W-:Y:S05]  /*e690*/  WARPSYNC.ALL ;  /* 0x0000000000007948 */ /* 0x000fea0003800000 */
[----:B0-----:R-:W-:-:S05]  /*e6a0*/  IMAD.IADD R2, R16, 0x1, R5 ;  /* 0x0000000110027824 */ /* 0x001fca00078e0205 */
[----:B------:R-:W0:Y:S02]  /*e6b0*/  LDSM.16.MT88.4 R4, [R2+0x6000] ;  /* 0x006000000204783b */ /* 0x000e240000004200 */
[C-C-:B0-----:R-:W-:Y:S02]  /*e6c0*/  PRMT R8, R4.reuse, 0x6420, R5.reuse ;  /* 0x0000642004087816 */ /* 0x141fe40000000005 */
[----:B------:R-:W-:Y:S02]  /*e6d0*/  PRMT R9, R4, 0x7531, R5 ;  /* 0x0000753104097816 */ /* 0x000fe40000000005 */
[----:B------:R-:W-:Y:S02]  /*e6e0*/  LOP3.LUT R5, R10, R28, RZ, 0xfc, !PT ;  /* 0x0000001c0a057212 */ /* 0x000fe400078efcff */
[C-C-:B------:R-:W-:Y:S02]  /*e6f0*/  PRMT R10, R6.reuse, 0x6420, R7.reuse ;  /* 0x00006420060a7816 */ /* 0x140fe40000000007 */
[----:B------:R-:W-:Y:S01]  /*e700*/  PRMT R11, R6, 0x7531, R7 ;  /* 0x00007531060b7816 */ /* 0x000fe20000000007 */
[----:B------:R-:W-:-:S05]  /*e710*/  IMAD.IADD R12, R16, 0x1, R5 ;  /* 0x00000001100c7824 */ /* 0x000fca00078e0205 */
[----:B------:R-:W-:Y:S04]  /*e720*/  STSM.16.M88.4 [R12+0x1000], R8 ;  /* 0x001000080c007844 */ /* 0x000fe80000000200 */
[----:B------:R-:W0:Y:S02]  /*e730*/  LDSM.16.MT88.4 R4, [R2+0x6800] ;  /* 0x006800000204783b */ /* 0x000e240000004200 */
[C-C-:B0-----:R-:W-:Y:S02]  /*e740*/  PRMT R8, R4.reuse, 0x6420, R5.reuse ;  /* 0x0000642004087816 */ /* 0x141fe40000000005 */
[----:B------:R-:W-:Y:S02]  /*e750*/  PRMT R9, R4, 0x7531, R5 ;  /* 0x0000753104097816 */ /* 0x000fe40000000005 */
[----:B------:R-:W-:-:S02]  /*e760*/  PRMT R10, R6, 0x6420, R7 ;  /* 0x00006420060a7816 */ /* 0x000fc40000000007 */
[----:B------:R-:W-:-:S05]  /*e770*/  PRMT R11, R6, 0x7531, R7 ;  /* 0x00007531060b7816 */ /* 0x000fca0000000007 */
        /* <DEDUP_REMOVED lines=27> */
.L_x_228:
[----:B------:R-:W2:Y:S01]  /*e930*/  S2R R2, SR_TID.X ;  /* 0x0000000000027919 */ /* 0x000ea20000002100 */
[----:B-1----:R1:W-:Y:S01]  /*e940*/  SYNCS.ARRIVE.TRANS64.A1T0 RZ, [R3+URZ+0x13250], RZ ;  /* 0x013250ff03ff79a7 */ /* 0x0023e2000810003f */
[----:B------:R-:W-:Y:S02]  /*e950*/  IMAD.MOV.U32 R7, RZ, RZ, R18 ;  /* 0x000000ffff077224 */ /* 0x000fe400078e0012 */
[----:B------:R-:W-:Y:S01]  /*e960*/  IMAD.MOV.U32 R6, RZ, RZ, R19 ;  /* 0x000000ffff067224 */ /* 0x000fe200078e0013 */
[----:B--2---:R-:W-:Y:S01]  /*e970*/  LOP3.LUT R2, R2, 0x7f, RZ, 0xc0, !PT ;  /* 0x0000007f02027812 */ /* 0x004fe200078ec0ff */
[----:B------:R-:W-:Y:S03]  /*e980*/  BAR.SYNC.DEFER_BLOCKING 0x2, 0x80 ;  /* 0x0082000000007b1d */ /* 0x000fe60000010000 */
[----:B------:R-:W-:-:S13]  /*e990*/  ISETP.NE.AND P0, PT, R2, RZ, PT ;  /* 0x000000ff0200720c */ /* 0x000fda0003f05270 */
[----:B------:R-:W-:-:S04]  /*e9a0*/  @!P0 IADD3 R2, R3, 0x13280, RZ ;  /* 0x0001328003028810 */ /* 0x000fc80007ffe0ff */
[----:B------:R-:W-:-:S04]  /*e9b0*/  @!P0 PRMT R2, RZ, 0x654, R2 ;  /* 0x00000654ff028816 */ /* 0x000fc80000000002 */
[----:B------:R1:W-:Y:S01]  /*e9c0*/  @!P0 SYNCS.ARRIVE.TRANS64.RED.A1T0 RZ, [R2+URZ], RZ ;  /* 0x000000ff02ff89a7 */ /* 0x0003e2000810043f */
[C---:B------:R-:W-:Y:S01]  /*e9d0*/  ISETP.GT.AND P0, PT, R0.reuse, R26, PT ;  /* 0x0000001a0000720c */ /* 0x040fe20003f04270 */
[----:B------:R-:W-:-:S12]  /*e9e0*/  VIADD R0, R0, 0xffffffff ;  /* 0xffffffff00007836 */ /* 0x000fd80000000000 */
[----:B-1----:R-:W-:Y:S05]  /*e9f0*/  @P0 BRA `(.L_x_229) ;  /* 0xfffffff400240947 */ /* 0x002fea000383ffff */
.L_x_209:
[----:B------:R-:W1:Y:S01]  /*ea00*/  S2R R2, SR_TID.X ;  /* 0x0000000000027919 */ /* 0x000e620000002100 */
[----:B------:R-:W-:Y:S01]  /*ea10*/  BSSY B0, `(.L_x_230) ;  /* 0x0000010000007945 */ /* 0x000fe20003800000 */
[----:B-1----:R-:W-:-:S04]  /*ea20*/  LOP3.LUT R2, R2, 0x7f, RZ, 0xc0, !PT ;  /* 0x0000007f02027812 */ /* 0x002fc800078ec0ff */
[----:B------:R-:W-:-:S13]  /*ea30*/  ISETP.NE.AND P0, PT, R2, RZ, PT ;  /* 0x000000ff0200720c */ /* 0x000fda0003f05270 */
[----:B------:R-:W-:Y:S05]  /*ea40*/  @P0 BRA `(.L_x_231) ;  /* 0x0000000000300947 */ /* 0x000fea0003800000 */
[----:B------:R-:W1:Y:S01]  /*ea50*/  S2R R5, SR_LANEID ;  /* 0x0000000000057919 */ /* 0x000e620000000000 */
[----:B------:R-:W-:Y:S01]  /*ea60*/  VOTEU.ANY UR4, UPT, PT ;  /* 0x0000000000047886 */ /* 0x000fe200038e0100 */
[----:B0-----:R-:W0:Y:S01]  /*ea70*/  LDC.64 R2, c[0x0][0xc60] ;  /* 0x00031800ff027b82 */ /* 0x001e220000000a00 */
[----:B------:R-:W1:Y:S02]  /*ea80*/  FLO.U32 R0, UR4 ;  /* 0x0000000400007d00 */ /* 0x000e6400080e0000 */
[----:B-1----:R-:W-:-:S06]  /*ea90*/  ISETP.EQ.U32.AND P1, PT, R0, R5, PT ;  /* 0x000000050000720c */ /* 0x002fcc0003f22070 */
[----:B------:R-:W0:Y:S07]  /*eaa0*/  POPC R5, UR4 ;  /* 0x0000000400057d09 */ /* 0x000e2e0008000000 */
[----:B0-----:R-:W2:Y:S01]  /*eab0*/  @P1 ATOMG.E.ADD.STRONG.GPU PT, R3, desc[UR48][R2.64], R5 ;  /* 0x00000005020319a8 */ /* 0x001ea200081ee1f0 */
[----:B------:R-:W0:Y:S02]  /*eac0*/  S2R R4, SR_LTMASK ;  /* 0x0000000000047919 */ /* 0x000e240000003900 */
[----:B0-----:R-:W-:-:S04]  /*ead0*/  LOP3.LUT R4, R4, UR4, RZ, 0xc0, !PT ;  /* 0x0000000404047c12 */ /* 0x001fc8000f8ec0ff */
[----:B------:R-:W0:Y:S01]  /*eae0*/  POPC R7, R4 ;  /* 0x0000000400077309 */ /* 0x000e220000000000 */
[----:B--2---:R-:W0:Y:S02]  /*eaf0*/  SHFL.IDX PT, R0, R3, R0, 0x1f ;  /* 0x00001f0003007589 */ /* 0x004e2400000e0000 */
[----:B0-----:R-:W-:-:S07]  /*eb00*/  IADD3 R24, R0, UR41, R7 ;  /* 0x0000002900187c10 */ /* 0x001fce000fffe007 */
.L_x_231:
[----:B------:R-:W-:Y:S05]  /*eb10*/  BSYNC B0 ;  /* 0x0000000000007941 */ /* 0x000fea0003800000 */
.L_x_230:
[----:B------:R-:W-:-:S06]  /*eb20*/  UISETP.NE.AND UP0, UPT, UR39, 0x3, UPT ;  /* 0x000000032700788c */ /* 0x000fcc000bf05270 */
[----:B------:R-:W-:-:S13]  /*eb30*/  PLOP3.LUT P1, PT, PT, PT, UP0, 0x80, 0x0 ;  /* 0x000000000000781c */ /* 0x000fda0003f2f008 */
[----:B------:R-:W-:Y:S05]  /*eb40*/  @!P1 BRA `(.L_x_232) ;  /* 0x0000000000049947 */ /* 0x000fea0003800000 */
[----:B------:R-:W-:Y:S01]  /*eb50*/  BPT.TRAP 0x1 ;  /* 0x000000040000795c */ /* 0x000fe20000300000 */
.L_x_232:
[----:B0-----:R-:W-:Y:S01]  /*eb60*/  LOP3.LUT R3, R19, 0x1, RZ, 0x3c, !PT ;  /* 0x0000000113037812 */ /* 0x001fe200078e3cff */
[----:B------:R-:W-:Y:S01]  /*eb70*/  IMAD R2, R18, 0x8, R16 ;  /* 0x0000000812027824 */ /* 0x000fe200078e0210 */
[----:B------:R-:W-:Y:S01]  /*eb80*/  BSSY B0, `(.L_x_233) ;  /* 0x0000006000007945 */ /* 0x000fe20003800000 */
[----:B------:R-:W-:Y:S01]  /*eb90*/  IMAD.U32 R0, RZ, RZ, UR42 ;  /* 0x0000002aff007e24 */ /* 0x000fe2000f8e00ff */
[----:B------:R-:W-:-:S04]  /*eba0*/  SHF.L.U32 R3, R3, 0x1f, RZ ;  /* 0x0000001f03037819 */ /* 0x000fc800000006ff */
[----:B------:R-:W0:Y:S01]  /*ebb0*/  SYNCS.PHASECHK.TRANS64.TRYWAIT P1, [R2+URZ+0x13270], R3 ;  /* 0x01327003020075a7 */ /* 0x000e22000802017f */
[----:B------:R-:W-:Y:S01]  /*ebc0*/  ISETP.NE.AND P2, PT, R0, 0x3, PT ;  /* 0x000000030000780c */ /* 0x000fe20003f45270 */
[----:B0-----:R-:W-:-:S12]  /*ebd0*/  @!P1 BRA `(.L_x_234) ;  /* 0x0000001c00c09947 */ /* 0x001fd80003800000 */
.L_x_288:
[----:B------:R-:W-:Y:S05]  /*ebe0*/  BSYNC B0 ;  /* 0x0000000000007941 */ /* 0x000fea0003800000 */
.L_x_233:
[----:B------:R-:W-:Y:S05]  /*ebf0*/  @!P2 BRA `(.L_x_235) ;  /* 0x000000000004a947 */ /* 0x000fea0003800000 */
[----:B------:R-:W-:Y:S01]  /*ec00*/  BPT.TRAP 0x1 ;  /* 0x000000040000795c */ /* 0x000fe20000300000 */
.L_x_235:
[----:B------:R-:W-:Y:S01]  /*ec10*/  SHF.L.U32 R5, R19, 0x1f, RZ ;  /* 0x0000001f13057819 */ /* 0x000fe200000006ff */
[----:B0-----:R-:W-:-:S03]  /*ec20*/  IMAD R3, R18, 0x2800, RZ ;  /* 0x0000280012037824 */ /* 0x001fc600078e02ff */
[----:B------:R-:W0:Y:S02]  /*ec30*/  SYNCS.PHASECHK.TRANS64.TRYWAIT P1, [R2+URZ+0x13260], R5 ;  /* 0x01326005020075a7 */ /* 0x000e24000802017f */
[----:B0-----:R-:W-:Y:S05]  /*ec40*/  @!P1 BRA `(.L_x_236) ;  /* 0x0000001c00b89947 */ /* 0x001fea0003800000 */
.L_x_289:
[C---:B0-----:R-:W-:Y:S01]  /*ec50*/  LOP3.LUT R5, R3.reuse, R29, RZ, 0xfc, !PT ;  /* 0x0000001d03057212 */ /* 0x041fe200078efcff */
[----:B------:R-:W-:Y:S05]  /*ec60*/  WARPSYNC.ALL ;  /* 0x0000000000007948 */ /* 0x000fea0003800000 */
[----:B------:R-:W-:Y:S01]  /*ec70*/  IMAD.IADD R0, R16, 0x1, R5 ;  /* 0x0000000110007824 */ /* 0x000fe200078e0205 */
[----:B------:R-:W-:-:S04]  /*ec80*/  LOP3.LUT R3, R3, R28, RZ, 0xfc, !PT ;  /* 0x0000001c03037212 */ /* 0x000fc800078efcff */
[----:B------:R-:W0:Y:S01]  /*ec90*/  LDSM.16.MT88.4 R4, [R0+0x6000] ;  /* 0x006000000004783b */ /* 0x000e220000004200 */
[----:B------:R-:W-:Y:S01]  /*eca0*/  IMAD.IADD R3, R16, 0x1, R3 ;  /* 0x0000000110037824 */ /* 0x000fe200078e0203 */
[C-C-:B0-----:R-:W-:Y:S02]  /*ecb0*/  PRMT R8, R4.reuse, 0x6420, R5.reuse ;  /* 0x0000642004087816 */ /* 0x141fe40000000005 */
[----:B------:R-:W-:Y:S02]  /*ecc0*/  PRMT R9, R4, 0x7531, R5 ;  /* 0x0000753104097816 */ /* 0x000fe40000000005 */
[C-C-:B------:R-:W-:Y:S02]  /*ecd0*/  PRMT R10, R6.reuse, 0x6420, R7.reuse ;  /* 0x00006420060a7816 */ /* 0x140fe40000000007 */
        /* <DEDUP_REMOVED lines=34> */
.L_x_237:
[----:B-1----:R-:W-:Y:S01]  /*ef00*/  SYNCS.ARRIVE.TRANS64.A1T0 RZ, [R2+URZ+0x13250], RZ ;  /* 0x013250ff02ff79a7 */ /* 0x002fe2000810003f */
[----:B------:R-:W-:Y:S02]  /*ef10*/  @!P0 VIADD R0, R2, 0x13280 ;  /* 0x0001328002008836 */ /* 0x000fe40000000000 */
[----:B------:R-:W-:-:S03]  /*ef20*/  VIADD R18, R18, 0x1 ;  /* 0x0000000112127836 */ /* 0x000fc60000000000 */
[----:B------:R-:W-:Y:S01]  /*ef30*/  @!P0 PRMT R0, RZ, 0x654, R0 ;  /* 0x00000654ff008816 */ /* 0x000fe20000000000 */
[----:B------:R-:W-:Y:S06]  /*ef40*/  BAR.SYNC.DEFER_BLOCKING 0x2, 0x80 ;  /* 0x0082000000007b1d */ /* 0x000fec0000010000 */
[----:B------:R1:W-:Y:S01]  /*ef50*/  @!P0 SYNCS.ARRIVE.TRANS64.RED.A1T0 RZ, [R0+URZ], RZ ;  /* 0x000000ff00ff89a7 */ /* 0x0003e2000810043f */
[----:B------:R-:W-:-:S04]  /*ef60*/  ISETP.NE.AND P0, PT, R18, 0x2, PT ;  /* 0x000000021200780c */ /* 0x000fc80003f05270 */
[----:B------:R-:W-:Y:S02]  /*ef70*/  SEL R18, R18, RZ, P0 ;  /* 0x000000ff12127207 */ /* 0x000fe40000000000 */
[----:B-1----:R-:W-:-:S04]  /*ef80*/  SEL R0, RZ, 0x1, P0 ;  /* 0x00000001ff007807 */ /* 0x002fc80000000000 */
[----:B------:R-:W-:-:S07]  /*ef90*/  LOP3.LUT R19, R19, R0, RZ, 0x3c, !PT ;  /* 0x0000000013137212 */ /* 0x000fce00078e3cff */
.L_x_186:
[----:B------:R-:W-:Y:S05]  /*efa0*/  BSYNC B7 ;  /* 0x0000000000077941 */ /* 0x000fea0003800000 */
.L_x_184:
[----:B------:R-:W-:-:S13]  /*efb0*/  LOP3.LUT P0, RZ, R23, 0x2, RZ, 0xc0, !PT ;  /* 0x0000000217ff7812 */ /* 0x000fda000780c0ff */
[----:B------:R-:W-:Y:S05]  /*efc0*/  @!P0 BRA `(.L_x_238) ;  /* 0x0000000000248947 */ /* 0x000fea0003800000 */
[----:B------:R-:W1:Y:S08]  /*efd0*/  S2UR UR5, SR_CgaCtaId ;  /* 0x00000000000579c3 */ /* 0x000e700000008800 */
[----:B------:R-:W-:Y:S06]  /*efe0*/  BAR.SYNC.DEFER_BLOCKING 0x5, 0x200 ;  /* 0x0148000000007b1d */ /* 0x000fec0000010000 */
[----:B------:R-:W-:-:S02]  /*eff0*/  UMOV UR4, 0x400 ;  /* 0x0000040000047882 */ /* 0x000fc40000000000 */
[----:B-1----:R-:W-:-:S06]  /*f000*/  ULEA UR4, UR5, UR4, 0x18 ;  /* 0x0000000405047291 */ /* 0x002fcc000f8ec03f */
[----:B------:R-:W-:-:S05]  /*f010*/  IMAD.U32 R16, RZ, RZ, UR4 ;  /* 0x00000004ff107e24 */ /* 0x000fca000f8e00ff */
[----:B------:R-:W1:Y:S02]  /*f020*/  LDS.128 R24, [R16+0x132d0] ;  /* 0x0132d00010187984 */ /* 0x000e640000000c00 */
[----:B-1----:R-:W-:Y:S01]  /*f030*/  R2UR UR43, R27 ;  /* 0x000000001b2b72ca */ /* 0x002fe200000e0000 */
[----:B------:R-:W-:Y:S06]  /*f040*/  BAR.ARV 0x4, 0x200 ;  /* 0x0108000000007b1d */ /* 0x000fec0000002000 */
[----:B------:R-:W-:Y:S08]  /*f050*/  BRA `(.L_x_239) ;  /* 0x0000000800a87947 */ /* 0x000ff00003800000 */
.L_x_238:
[----:B------:R-:W0:Y:S01]  /*f060*/  S2R R0, SR_TID.X ;  /* 0x0000000000007919 */ /* 0x000e220000002100 */
[----:B------:R-:W-:Y:S01]  /*f070*/  ULDC UR4, c[0x0][0xc3c] ;  /* 0x00030f0000047ab9 */ /* 0x000fe20000000800 */
[----:B0-----:R-:W-:Y:S01]  /*f080*/  LOP3.LUT R10, R0, 0x1f, RZ, 0xc0, !PT ;  /* 0x0000001f000a7812 */ /* 0x001fe200078ec0ff */
[----:B------:R-:W-:-:S03]  /*f090*/  IMAD.MOV.U32 R0, RZ, RZ, RZ ;  /* 0x000000ffff007224 */ /* 0x000fc600078e00ff */
[C---:B------:R-:W-:Y:S01]  /*f0a0*/  ISETP.NE.AND P0, PT, R10.reuse, 0x1f, PT ;  /* 0x0000001f0a00780c */ /* 0x040fe20003f05270 */
[----:B------:R-:W-:-:S05]  /*f0b0*/  VIADD R7, R10, UR43 ;  /* 0x0000002b0a077c36 */ /* 0x000fca0008000000 */
[----:B------:R-:W-:Y:S01]  /*f0c0*/  ISETP.GE.OR P1, PT, R7, UR4, !P0 ;  /* 0x0000000407007c0c */ /* 0x000fe2000c726670 */
[----:B------:R-:W-:-:S12]  /*f0d0*/  ULDC UR4, c[0x0][0xc3c] ;  /* 0x00030f0000047ab9 */ /* 0x000fd80000000800 */
[----:B------:R-:W0:Y:S08]  /*f0e0*/  @!P1 LDC.64 R2, c[0x0][0xc80] ;  /* 0x00032000ff029b82 */ /* 0x000e300000000a00 */
[----:B------:R-:W1:Y:S01]  /*f0f0*/  @!P1 LDC.64 R4, c[0x0][0xc78] ;  /* 0x00031e00ff049b82 */ /* 0x000e620000000a00 */
[----:B0-----:R-:W-:-:S05]  /*f100*/  @!P1 IMAD.WIDE R2, R7, 0x4, R2 ;  /* 0x0000000407029825 */ /* 0x001fca00078e0202 */
[----:B------:R1:W2:Y:S02]  /*f110*/  @!P1 LDG.E R0, desc[UR48][R2.64] ;  /* 0x0000003002009981 */ /* 0x0002a4000c1e1900 */
[----:B-1----:R-:W-:-:S04]  /*f120*/  @!P1 IMAD.WIDE R2, R7, 0x4, R4 ;  /* 0x0000000407029825 */ /* 0x002fc800078e0204 */
[----:B------:R-:W-:-:S06]  /*f130*/  IMAD.MOV.U32 R5, RZ, RZ, RZ ;  /* 0x000000ffff057224 */ /* 0x000fcc00078e00ff */
[----:B------:R-:W2:Y:S01]  /*f140*/  @!P1 LDG.E R5, desc[UR48][R2.64] ;  /* 0x0000003002059981 */ /* 0x000ea2000c1e1900 */
[C---:B------:R-:W-:Y:S02]  /*f150*/  ISETP.NE.AND P1, PT, R10.reuse, RZ, PT ;  /* 0x000000ff0a00720c */ /* 0x040fe40003f25270 */
[C---:B------:R-:W-:Y:S02]  /*f160*/  ISETP.GE.U32.AND P2, PT, R10.reuse, 0x2, PT ;  /* 0x000000020a00780c */ /* 0x040fe40003f46070 */
[C---:B------:R-:W-:Y:S02]  /*f170*/  ISETP.GE.U32.AND P3, PT, R10.reuse, 0x4, PT ;  /* 0x000000040a00780c */ /* 0x040fe40003f66070 */
[C---:B------:R-:W-:Y:S02]  /*f180*/  ISETP.GE.U32.AND P4, PT, R10.reuse, 0x8, PT ;  /* 0x000000080a00780c */ /* 0x040fe40003f86070 */
[----:B------:R-:W-:Y:S01]  /*f190*/  ISETP.GE.U32.AND P5, PT, R10, 0x10, PT ;  /* 0x000000100a00780c */ /* 0x000fe20003fa6070 */
[----:B--2---:R-:W-:-:S05]  /*f1a0*/  IMAD R4, R5, R0, RZ ;  /* 0x0000000005047224 */ /* 0x004fca00078e02ff */
[----:B------:R-:W0:Y:S02]  /*f1b0*/  SHFL.UP PT, R6, R4, 0x1, RZ ;  /* 0x0420000004067989 */ /* 0x000e2400000e00ff */
[----:B0-----:R-:W-:-:S05]  /*f1c0*/  SEL R7, R6, RZ, P1 ;  /* 0x000000ff06077207 */ /* 0x001fca0000800000 */
[----:B------:R-:W-:-:S05]  /*f1d0*/  IMAD.IADD R7, R4, 0x1, R7 ;  /* 0x0000000104077824 */ /* 0x000fca00078e0207 */
[----:B------:R-:W0:Y:S02]  /*f1e0*/  SHFL.UP PT, R6, R7, 0x2, RZ ;  /* 0x0440000007067989 */ /* 0x000e2400000e00ff */
[----:B0-----:R-:W-:-:S04]  /*f1f0*/  SEL R6, R6, RZ, P2 ;  /* 0x000000ff06067207 */ /* 0x001fc80001000000 */
[----:B------:R-:W-:Y:S02]  /*f200*/  IADD3 R6, R7, R6, RZ ;  /* 0x0000000607067210 */ /* 0x000fe40007ffe0ff */
[----:B------:R-:W-:Y:S04]  /*f210*/  SHFL.IDX PT, R7, R24, RZ, 0x1f ;  /* 0x00001fff18077589 */ /* 0x000fe800000e0000 */
[----:B------:R-:W0:Y:S02]  /*f220*/  SHFL.UP PT, R8, R6, 0x4, RZ ;  /* 0x0480000006087989 */ /* 0x000e2400000e00ff */
[----:B0-----:R-:W-:Y:S02]  /*f230*/  SEL R3, R8, RZ, P3 ;  /* 0x000000ff08037207 */ /* 0x001fe40001800000 */
[----:B------:R-:W-:Y:S03]  /*f240*/  SHFL.IDX PT, R8, R24, 0x1, 0x1f ;  /* 0x00201f0018087f89 */ /* 0x000fe600000e0000 */
[----:B------:R-:W-:-:S05]  /*f250*/  IMAD.IADD R4, R6, 0x1, R3 ;  /* 0x0000000106047824 */ /* 0x000fca00078e0203 */
[----:B------:R-:W0:Y:S02]  /*f260*/  SHFL.UP PT, R2, R4, 0x8, RZ ;  /* 0x0500000004027989 */ /* 0x000e2400000e00ff */
[----:B0-----:R-:W-:-:S05]  /*f270*/  SEL R3, R2, RZ, P4 ;  /* 0x000000ff02037207 */ /* 0x001fca0002000000 */
[----:B------:R-:W-:Y:S02]  /*f280*/  IMAD.IADD R9, R4, 0x1, R3 ;  /* 0x0000000104097824 */ /* 0x000fe400078e0203 */
[----:B------:R-:W0:Y:S03]  /*f290*/  LDC R3, c[0x0][0xc38] ;  /* 0x00030e00ff037b82 */ /* 0x000e260000000800 */
[----:B------:R-:W1:Y:S02]  /*f2a0*/  SHFL.UP PT, R2, R9, 0x10, RZ ;  /* 0x0600000009027989 */ /* 0x000e6400000e00ff */
[----:B-1----:R-:W-:-:S05]  /*f2b0*/  SEL R2, R2, RZ, P5 ;  /* 0x000000ff02027207 */ /* 0x002fca0002800000 */
[----:B------:R-:W-:-:S05]  /*f2c0*/  IMAD.IADD R2, R9, 0x1, R2 ;  /* 0x0000000109027824 */ /* 0x000fca00078e0202 */
[----:B------:R-:W0:Y:S02]  /*f2d0*/  SHFL.IDX PT, R6, R2, 0x1f, 0x1f ;  /* 0x03e01f0002067f89 */ /* 0x000e2400000e0000 */
[----:B0-----:R-:W-:Y:S02]  /*f2e0*/  IMAD R11, R6, R3, RZ ;  /* 0x00000003060b7224 */ /* 0x001fe400078e02ff */
[----:B------:R-:W-:Y:S02]  /*f2f0*/  IMAD.MOV.U32 R6, RZ, RZ, RZ ;  /* 0x000000ffff067224 */ /* 0x000fe400078e00ff */
[----:B------:R-:W-:-:S05]  /*f300*/  IMAD.IADD R8, R8, 0x1, R11 ;  /* 0x0000000108087824 */ /* 0x000fca00078e020b */
[----:B------:R-:W-:-:S13]  /*f310*/  ISETP.GT.AND P6, PT, R8, R7, PT ;  /* 0x000000070800720c */ /* 0x000fda0003fc4270 */
[----:B------:R-:W-:Y:S05]  /*f320*/  @P6 BRA `(.L_x_240) ;  /* 0x0000000000986947 */ /* 0x000fea0003800000 */
.L_x_242:
[----:B------:R-:W-:-:S04]  /*f330*/  UIADD3 UR43, UR43, 0x1f, URZ ;  /* 0x0000001f2b2b7890 */ /* 0x000fc8000fffe03f */
[----:B------:R-:W-:-:S06]  /*f340*/  UISETP.GE.AND UP0, UPT, UR43, UR4, UPT ;  /* 0x000000042b00728c */ /* 0x000fcc000bf06270 */
[----:B------:R-:W-:-:S13]  /*f350*/  PLOP3.LUT P6, PT, PT, PT, UP0, 0x40, 0x0 ;  /* 0x000000000000781c */ /* 0x000fda0003fce808 */
[----:B------:R-:W-:Y:S05]  /*f360*/  @!P6 BRA `(.L_x_241) ;  /* 0x0000000400ace947 */ /* 0x000fea0003800000 */
[----:B------:R-:W0:Y:S02]  /*f370*/  S2R R0, SR_TID.X ;  /* 0x0000000000007919 */ /* 0x000e240000002100 */
[----:B0-----:R-:W-:-:S05]  /*f380*/  LOP3.LUT R0, R0, 0x1f, RZ, 0xc0, !PT ;  /* 0x0000001f00007812 */ /* 0x001fca00078ec0ff */
[----:B------:R-:W-:Y:S02]  /*f390*/  VIADD R9, R0, UR43 ;  /* 0x0000002b00097c36 */ /* 0x000fe40008000000 */
[----:B------:R-:W-:-:S03]  /*f3a0*/  IMAD.MOV.U32 R0, RZ, RZ, RZ ;  /* 0x000000ffff007224 */ /* 0x000fc600078e00ff */
[----:B------:R-:W-:-:S13]  /*f3b0*/  ISETP.GE.OR P6, PT, R9, UR4, !P0 ;  /* 0x0000000409007c0c */ /* 0x000fda000c7c6670 */
[----:B------:R-:W0:Y:S08]  /*f3c0*/  @!P6 LDC.64 R2, c[0x0][0xc80] ;  /* 0x00032000ff02eb82 */ /* 0x000e300000000a00 */
[----:B------:R-:W1:Y:S01]  /*f3d0*/  @!P6 LDC.64 R4, c[0x0][0xc78] ;  /* 0x00031e00ff04eb82 */ /* 0x000e620000000a00 */
[----:B0-----:R-:W-:-:S05]  /*f3e0*/  @!P6 IMAD.WIDE R2, R9, 0x4, R2 ;  /* 0x000000040902e825 */ /* 0x001fca00078e0202 */
[----:B------:R1:W2:Y:S02]  /*f3f0*/  @!P6 LDG.E R0, desc[UR48][R2.64] ;  /* 0x000000300200e981 */ /* 0x0002a4000c1e1900 */
[----:B-1----:R-:W-:-:S04]  /*f400*/  @!P6 IMAD.WIDE R2, R9, 0x4, R4 ;  /* 0x000000040902e825 */ /* 0x002fc800078e0204 */
[----:B------:R-:W-:-:S06]  /*f410*/  IMAD.MOV.U32 R5, RZ, RZ, RZ ;  /* 0x000000ffff057224 */ /* 0x000fcc00078e00ff */
[----:B------:R-:W2:Y:S02]  /*f420*/  @!P6 LDG.E R5, desc[UR48][R2.64] ;  /* 0x000000300205e981 */ /* 0x000ea4000c1e1900 */
[----:B--2---:R-:W-:-:S05]  /*f430*/  IMAD R11, R5, R0, RZ ;  /* 0x00000000050b7224 */ /* 0x004fca00078e02ff */
        /* <DEDUP_REMOVED lines=14> */
[----:B------:R-:W-:Y:S02]  /*f520*/  IMAD.IADD R2, R2, 0x1, R3 ;  /* 0x0000000102027824 */ /* 0x000fe400078e0203 */
[----:B------:R-:W0:Y:S03]  /*f530*/  LDC R3, c[0x0][0xc38] ;  /* 0x00030e00ff037b82 */ /* 0x000e260000000800 */
[----:B------:R-:W0:Y:S02]  /*f540*/  SHFL.IDX PT, R4, R2, 0x1f, 0x1f ;  /* 0x03e01f0002047f89 */ /* 0x000e2400000e0000 */
[----:B0-----:R-:W-:-:S04]  /*f550*/  IMAD R11, R4, R3, RZ ;  /* 0x00000003040b7224 */ /* 0x001fc800078e02ff */
[----:B------:R-:W-:-:S05]  /*f560*/  IMAD.IADD R8, R11, 0x1, R8 ;  /* 0x000000010b087824 */ /* 0x000fca00078e0208 */
[----:B------:R-:W-:-:S13]  /*f570*/  ISETP.GT.AND P6, PT, R8, R7, PT ;  /* 0x000000070800720c */ /* 0x000fda0003fc4270 */
[----:B------:R-:W-:Y:S05]  /*f580*/  @!P6 BRA `(.L_x_242) ;  /* 0xfffffffc0068e947 */ /* 0x000fea000383ffff */
.L_x_240:
[----:B------:R-:W-:-:S05]  /*f590*/  IADD3 R8, -R11, R8, RZ ;  /* 0x000000080b087210 */ /* 0x000fca0007ffe1ff */
[----:B------:R-:W-:-:S05]  /*f5a0*/  IMAD R4, R2, R3, R8 ;  /* 0x0000000302047224 */ /* 0x000fca00078e0208 */
[----:B------:R-:W-:-:S13]  /*f5b0*/  ISETP.GT.AND P0, PT, R4, R7, PT ;  /* 0x000000070400720c */ /* 0x000fda0003f04270 */
[----:B------:R-:W-:Y:S02]  /*f5c0*/  VOTEU.ANY UR5, UPT, !P0 ;  /* 0x0000000000057886 */ /* 0x000fe400040e0100 */
[----:B------:R-:W-:Y:S02]  /*f5d0*/  UPOPC UR4, UR5 ;  /* 0x00000005000472bf */ /* 0x000fe40008000000 */
[----:B------:R-:W-:-:S04]  /*f5e0*/  ISETP.NE.AND P0, PT, RZ, UR5, PT ;  /* 0x00000005ff007c0c */ /* 0x000fc8000bf05270 */
[----:B------:R-:W-:Y:S02]  /*f5f0*/  IMAD.U32 R11, RZ, RZ, UR4 ;  /* 0x00000004ff0b7e24 */ /* 0x000fe4000f8e00ff */
[----:B------:R-:W-:-:S03]  /*f600*/  IMAD.U32 R12, RZ, RZ, UR4 ;  /* 0x00000004ff0c7e24 */ /* 0x000fc6000f8e00ff */
[----:B------:R-:W0:Y:S04]  /*f610*/  SHFL.IDX PT, R0, R0, R11, 0x1f ;  /* 0x00001f0b00007589 */ /* 0x000e2800000e0000 */
[----:B------:R1:W2:Y:S01]  /*f620*/  SHFL.IDX PT, R5, R5, R12, 0x1f ;  /* 0x00001f0c05057589 */ /* 0x0002a200000e0000 */
[----:B0-----:R-:W-:-:S04]  /*f630*/  IABS R4, R0 ;  /* 0x0000000000047213 */ /* 0x001fc80000000000 */
[----:B------:R-:W0:Y:S08]  /*f640*/  I2F.RP R10, R4 ;  /* 0x00000004000a7306 */ /* 0x000e300000209400 */
[----:B0-----:R-:W0:Y:S02]  /*f650*/  MUFU.RCP R10, R10 ;  /* 0x0000000a000a7308 */ /* 0x001e240000001000 */
[----:B0-----:R-:W-:-:S06]  /*f660*/  VIADD R9, R10, 0xffffffe ;  /* 0x0ffffffe0a097836 */ /* 0x001fcc0000000000 */
[----:B------:R-:W0:Y:S01]  /*f670*/  F2I.FTZ.U32.TRUNC.NTZ R9, R9 ;  /* 0x0000000900097305 */ /* 0x000e22000021f000 */
[----:B-12---:R-:W-:Y:S05]  /*f680*/  @!P0 BRA `(.L_x_243) ;  /* 0x00000000000c8947 */ /* 0x006fea0003800000 */
[----:B------:R-:W-:-:S06]  /*f690*/  UIADD3 UR5, UR4, -0x1, URZ ;  /* 0xffffffff04057890 */ /* 0x000fcc000fffe03f */
[----:B------:R-:W-:-:S05]  /*f6a0*/  IMAD.U32 R11, RZ, RZ, UR5 ;  /* 0x00000005ff0b7e24 */ /* 0x000fca000f8e00ff */
[----:B------:R1:W2:Y:S02]  /*f6b0*/  SHFL.IDX PT, R6, R2, R11, 0x1f ;  /* 0x00001f0b02067589 */ /* 0x0002a400000e0000 */
.L_x_243:
[----:B--2---:R-:W-:Y:S01]  /*f6c0*/  IMAD R24, R6, R3, R8 ;  /* 0x0000000306187224 */ /* 0x004fe200078e0208 */
[----:B------:R-:W-:Y:S01]  /*f6d0*/  IABS R6, R5 ;  /* 0x0000000500067213 */ /* 0x000fe20000000000 */
[--C-:B0-----:R-:W-:Y:S01]  /*f6e0*/  IMAD.MOV R3, RZ, RZ, -R9.reuse ;  /* 0x000000ffff037224 */ /* 0x101fe200078e0a09 */
[----:B------:R-:W-:Y:S01]  /*f6f0*/  UIADD3 UR43, UR4, UR43, URZ ;  /* 0x0000002b042b7290 */ /* 0x000fe2000fffe03f */
[----:B-1----:R-:W-:Y:S01]  /*f700*/  IMAD.MOV.U32 R2, RZ, RZ, RZ ;  /* 0x000000ffff027224 */ /* 0x002fe200078e00ff */
[----:B------:R-:W0:Y:S01]  /*f710*/  I2F.RP R8, R6 ;  /* 0x0000000600087306 */ /* 0x000e220000209400 */
[----:B------:R-:W-:Y:S02]  /*f720*/  IMAD R10, R3, R4, RZ ;  /* 0x00000004030a7224 */ /* 0x000fe400078e02ff */
[----:B------:R-:W-:Y:S02]  /*f730*/  IMAD.MOV.U32 R3, RZ, RZ, R9 ;  /* 0x000000ffff037224 */ /* 0x000fe400078e0009 */
[----:B------:R-:W-:-:S02]  /*f740*/  IMAD.IADD R25, R7, 0x1, -R24 ;  /* 0x0000000107197824 */ /* 0x000fc400078e0a18 */
[----:B------:R-:W-:Y:S01]  /*f750*/  IMAD.HI.U32 R9, R9, R10, R2 ;  /* 0x0000000a09097227 */ /* 0x000fe200078e0002 */
[----:B------:R-:W-:Y:S02]  /*f760*/  IABS R3, R0 ;  /* 0x0000000000037213 */ /* 0x000fe40000000000 */
[----:B------:R-:W-:-:S03]  /*f770*/  IABS R2, R25 ;  /* 0x0000001900027213 */ /* 0x000fc60000000000 */
[----:B------:R-:W-:Y:S01]  /*f780*/  IMAD.MOV R3, RZ, RZ, -R3 ;  /* 0x000000ffff037224 */ /* 0x000fe200078e0a03 */
[----:B0-----:R-:W0:Y:S01]  /*f790*/  MUFU.RCP R8, R8 ;  /* 0x0000000800087308 */ /* 0x001e220000001000 */
[----:B------:R-:W-:-:S04]  /*f7a0*/  IMAD.HI.U32 R7, R9, R2, RZ ;  /* 0x0000000209077227 */ /* 0x000fc800078e00ff */
[----:B------:R-:W-:Y:S02]  /*f7b0*/  IMAD R9, R7, R3, R2 ;  /* 0x0000000307097224 */ /* 0x000fe400078e0202 */
[----:B------:R-:W-:-:S03]  /*f7c0*/  IMAD.MOV.U32 R2, RZ, RZ, RZ ;  /* 0x000000ffff027224 */ /* 0x000fc600078e00ff */
[----:B------:R-:W-:Y:S01]  /*f7d0*/  ISETP.GT.U32.AND P1, PT, R4, R9, PT ;  /* 0x000000090400720c */ /* 0x000fe20003f24070 */
[----:B0-----:R-:W-:-:S06]  /*f7e0*/  VIADD R3, R8, 0xffffffe ;  /* 0x0ffffffe08037836 */ /* 0x001fcc0000000000 */
[----:B------:R-:W0:Y:S06]  /*f7f0*/  F2I.FTZ.U32.TRUNC.NTZ R3, R3 ;  /* 0x0000000300037305 */ /* 0x000e2c000021f000 */
[----:B------:R-:W-:Y:S02]  /*f800*/  @!P1 IMAD.IADD R9, R9, 0x1, -R4 ;  /* 0x0000000109099824 */ /* 0x000fe400078e0a04 */
[----:B------:R-:W-:Y:S01]  /*f810*/  @!P1 VIADD R7, R7, 0x1 ;  /* 0x0000000107079836 */ /* 0x000fe20000000000 */
[----:B------:R-:W-:Y:S02]  /*f820*/  ISETP.NE.AND P1, PT, R0, RZ, PT ;  /* 0x000000ff0000720c */ /* 0x000fe40003f25270 */
[----:B------:R-:W-:Y:S01]  /*f830*/  ISETP.GE.U32.AND P0, PT, R9, R4, PT ;  /* 0x000000040900720c */ /* 0x000fe20003f06070 */
[----:B0-----:R-:W-:-:S04]  /*f840*/  IMAD.MOV R9, RZ, RZ, -R3 ;  /* 0x000000ffff097224 */ /* 0x001fc800078e0a03 */
[----:B------:R-:W-:-:S08]  /*f850*/  IMAD R9, R9, R6, RZ ;  /* 0x0000000609097224 */ /* 0x000fd000078e02ff */
[----:B------:R-:W-:Y:S01]  /*f860*/  @P0 IADD3 R7, R7, 0x1, RZ ;  /* 0x0000000107070810 */ /* 0x000fe20007ffe0ff */
[----:B------:R-:W-:Y:S01]  /*f870*/  IMAD.HI.U32 R4, R3, R9, R2 ;  /* 0x0000000903047227 */ /* 0x000fe200078e0002 */
[----:B------:R-:W-:-:S04]  /*f880*/  LOP3.LUT R2, R25, R0, RZ, 0x3c, !PT ;  /* 0x0000000019027212 */ /* 0x000fc800078e3cff */
[----:B------:R-:W-:Y:S02]  /*f890*/  ISETP.GE.AND P2, PT, R2, RZ, PT ;  /* 0x000000ff0200720c */ /* 0x000fe40003f46270 */
[----:B------:R-:W-:-:S05]  /*f8a0*/  IABS R2, R5 ;  /* 0x0000000500027213 */ /* 0x000fca0000000000 */
[----:B------:R-:W-:-:S06]  /*f8b0*/  IMAD.MOV R2, RZ, RZ, -R2 ;  /* 0x000000ffff027224 */ /* 0x000fcc00078e0a02 */
[----:B------:R-:W-:Y:S01]  /*f8c0*/  @!P2 IMAD.MOV R7, RZ, RZ, -R7 ;  /* 0x000000ffff07a224 */ /* 0x000fe200078e0a07 */
[----:B------:R-:W-:-:S04]  /*f8d0*/  @!P1 LOP3.LUT R7, RZ, R0, RZ, 0x33, !PT ;  /* 0x00000000ff079212 */ /* 0x000fc800078e33ff */
[-C--:B------:R-:W-:Y:S01]  /*f8e0*/  IABS R3, R7.reuse ;  /* 0x0000000700037213 */ /* 0x080fe20000000000 */
[----:B------:R-:W-:-:S04]  /*f8f0*/  IMAD R0, R0, R7, RZ ;  /* 0x0000000700007224 */ /* 0x000fc800078e02ff */
[----:B------:R-:W-:-:S04]  /*f900*/  IMAD.HI.U32 R4, R4, R3, RZ ;  /* 0x0000000304047227 */ /* 0x000fc800078e00ff */
[----:B------:R-:W-:Y:S01]  /*f910*/  IMAD R3, R4, R2, R3 ;  /* 0x0000000204037224 */ /* 0x000fe200078e0203 */
[----:B------:R-:W-:Y:S01]  /*f920*/  LOP3.LUT R2, R7, R5, RZ, 0x3c, !PT ;  /* 0x0000000507027212 */ /* 0x000fe200078e3cff */
[----:B------:R-:W-:-:S03]  /*f930*/  IMAD.IADD R25, R25, 0x1, -R0 ;  /* 0x0000000119197824 */ /* 0x000fc600078e0a00 */
[----:B------:R-:W-:Y:S02]  /*f940*/  ISETP.GT.U32.AND P1, PT, R6, R3, PT ;  /* 0x000000030600720c */ /* 0x000fe40003f24070 */
        /* <DEDUP_REMOVED lines=8> */
[--C-:B------:R-:W-:Y:S02]  /*f9d0*/  IMAD.MOV R2, RZ, RZ, -R4.reuse ;  /* 0x000000ffff027224 */ /* 0x100fe400078e0a04 */
[C---:B------:R-:W-:Y:S02]  /*f9e0*/  IMAD R4, R5.reuse, 0x1000000, R4 ;  /* 0x0100000005047824 */ /* 0x040fe400078e0204 */
[----:B------:R-:W-:-:S04]  /*f9f0*/  IMAD R7, R5, R2, R7 ;  /* 0x0000000205077224 */ /* 0x000fc800078e0207 */
[----:B------:R-:W-:Y:S01]  /*fa00*/  IMAD R26, R7, 0x10000, R4 ;  /* 0x00010000071a7824 */ /* 0x000fe200078e0204 */
[----:B------:R-:W-:Y:S06]  /*fa10*/  BRA `(.L_x_244) ;  /* 0x0000000000107947 */ /* 0x000fec0003800000 */
.L_x_241:
[----:B------:R-:W-:Y:S01]  /*fa20*/  IMAD.MOV.U32 R24, RZ, RZ, R7 ;  /* 0x000000ffff187224 */ /* 0x000fe200078e0007 */
[----:B------:R-:W-:Y:S01]  /*fa30*/  ULDC UR43, c[0x0][0xc3c] ;  /* 0x00030f00002b7ab9 */ /* 0x000fe20000000800 */
[----:B------:R-:W-:Y:S02]  /*fa40*/  IMAD.MOV.U32 R25, RZ, RZ, RZ ;  /* 0x000000ffff197224 */ /* 0x000fe400078e00ff */
[----:B------:R-:W-:-:S07]  /*fa50*/  IMAD.MOV.U32 R26, RZ, RZ, RZ ;  /* 0x000000ffff1a7224 */ /* 0x000fce00078e00ff */
.L_x_244:
[----:B------:R-:W0:Y:S01]  /*fa60*/  S2R R0, SR_TID.X ;  /* 0x0000000000007919 */ /* 0x000e220000002100 */
[----:B------:R-:W-:Y:S01]  /*fa70*/  IMAD.U32 R27, RZ, RZ, UR43 ;  /* 0x0000002bff1b7e24 */ /* 0x000fe2000f8e00ff */
[----:B------:R-:W-:Y:S01]  /*fa80*/  BAR.SYNC.DEFER_BLOCKING 0x4, 0x200 ;  /* 0x0108000000007b1d */ /* 0x000fe20000010000 */
[----:B0-----:R-:W-:-:S04]  /*fa90*/  LOP3.LUT R0, R0, 0x1f, RZ, 0xc0, !PT ;  /* 0x0000001f00007812 */ /* 0x001fc800078ec0ff */
[----:B------:R-:W-:-:S13]  /*faa0*/  ISETP.NE.AND P0, PT, R0, RZ, PT ;  /* 0x000000ff0000720c */ /* 0x000fda0003f05270 */
[----:B------:R-:W0:Y:S01]  /*fab0*/  @!P0 S2R R3, SR_CgaCtaId ;  /* 0x0000000000038919 */ /* 0x000e220000008800 */
[----:B------:R-:W-:-:S04]  /*fac0*/  @!P0 MOV R0, 0x400 ;  /* 0x0000040000008802 */ /* 0x000fc80000000f00 */
[----:B0-----:R-:W-:-:S05]  /*fad0*/  @!P0 LEA R16, R3, R0, 0x18 ;  /* 0x0000000003108211 */ /* 0x001fca00078ec0ff */
[----:B------:R1:W-:Y:S01]  /*fae0*/  @!P0 STS.128 [R16+0x132d0], R24 ;  /* 0x0132d01810008388 */ /* 0x0003e20000000c00 */
[----:B------:R-:W-:Y:S06]  /*faf0*/  BAR.ARV 0x5, 0x200 ;  /* 0x0148000000007b1d */ /* 0x000fec0000002000 */
.L_x_239:
[----:B------:R-:W-:Y:S02]  /*fb00*/  ULDC UR4, c[0x0][0xc3c] ;  /* 0x00030f0000047ab9 */ /* 0x000fe40000000800 */
[----:B------:R-:W-:-:S06]  /*fb10*/  UISETP.GE.AND UP0, UPT, UR43, UR4, UPT ;  /* 0x000000042b00728c */ /* 0x000fcc000bf06270 */
[----:B------:R-:W-:-:S13]  /*fb20*/  PLOP3.LUT P0, PT, PT, PT, UP0, 0x80, 0x0 ;  /* 0x000000000000781c */ /* 0x000fda0003f0f008 */
[----:B------:R-:W-:Y:S05]  /*fb30*/  @!P0 BRA `(.L_x_245) ;  /* 0xffffffc000b08947 */ /* 0x000fea000383ffff */
.L_x_179:
[----:B0-----:R-:W2:Y:S01]  /*fb40*/  LDL.LU R0, [R1+0xc] ;  /* 0x00000c0001007983 */ /* 0x001ea20000300800 */
[----:B------:R-:W-:Y:S01]  /*fb50*/  BSSY B0, `(.L_x_246) ;  /* 0x000000b000007945 */ /* 0x000fe20003800000 */
[----:B------:R-:W0:Y:S01]  /*fb60*/  S2R R5, SR_CgaCtaId ;  /* 0x0000000000057919 */ /* 0x000e220000008800 */
[----:B--2---:R-:W-:-:S04]  /*fb70*/  IADD3 R0, R0, 0x1, RZ ;  /* 0x0000000100007810 */ /* 0x004fc80007ffe0ff */
[----:B------:R-:W-:-:S04]  /*fb80*/  LEA.HI R2, R0, R0, RZ, 0x1 ;  /* 0x0000000000027211 */ /* 0x000fc800078f08ff */
[----:B------:R-:W-:Y:S02]  /*fb90*/  LOP3.LUT R3, R2, 0xfffffffe, RZ, 0xc0, !PT ;  /* 0xfffffffe02037812 */ /* 0x000fe400078ec0ff */
[----:B------:R-:W-:-:S03]  /*fba0*/  MOV R2, 0x400 ;  /* 0x0000040000027802 */ /* 0x000fc60000000f00 */
[----:B------:R-:W-:Y:S01]  /*fbb0*/  IMAD.IADD R0, R0, 0x1, -R3 ;  /* 0x0000000100007824 */ /* 0x000fe200078e0a03 */
[----:B0-----:R-:W-:-:S04]  /*fbc0*/  LEA R7, R5, R2, 0x18 ;  /* 0x0000000205077211 */ /* 0x001fc800078ec0ff */
[----:B------:R-:W-:-:S04]  /*fbd0*/  SHF.L.U32 R0, R0, 0x1f, RZ ;  /* 0x0000001f00007819 */ /* 0x000fc800000006ff */
[----:B------:R-:W0:Y:S02]  /*fbe0*/  SYNCS.PHASECHK.TRANS64.TRYWAIT P0, [R7+URZ+0x13220], R0 ;  /* 0x01322000070075a7 */ /* 0x000e24000800017f */
[----:B0-----:R-:W-:Y:S05]  /*fbf0*/  @!P0 BRA `(.L_x_247) ;  /* 0x0000000c00e08947 */ /* 0x001fea0003800000 */
.L_x_290:
[----:B------:R-:W-:Y:S05]  /*fc00*/  BSYNC B0 ;  /* 0x0000000000007941 */ /* 0x000fea0003800000 */
.L_x_246:
[----:B------:R-:W-:-:S03]  /*fc10*/  UMOV UR4, 0xffffffff ;  /* 0xffffffff00047882 */ /* 0x000fc60000000000 */
[----:B------:R-:W-:Y:S05]  /*fc20*/  BRA.DIV UR4, `(.L_x_248) ;  /* 0x0000000e04e87947 */ /* 0x000fea000b800000 */
[----:B0-----:R-:W0:Y:S02]  /*fc30*/  S2R R0, SR_TID.X ;  /* 0x0000000000007919 */ /* 0x001e240000002100 */
[----:B0-----:R-:W-:-:S04]  /*fc40*/  SHF.R.U32.HI R0, RZ, 0x5, R0 ;  /* 0x00000005ff007819 */ /* 0x001fc80000011600 */
[----:B------:R-:W-:-:S05]  /*fc50*/  LOP3.LUT R0, R0, 0x3, RZ, 0xc0, !PT ;  /* 0x0000000300007812 */ /* 0x000fca00078ec0ff */
[----:B------:R0:W2:Y:S02]  /*fc60*/  SHFL.IDX PT, R14, R0, RZ, 0x1f ;  /* 0x00001fff000e7589 */ /* 0x0000a400000e0000 */
.L_x_293:
[----:B--2---:R-:W-:Y:S01]  /*fc70*/  ISETP.NE.AND P0, PT, R14, RZ, PT ;  /* 0x000000ff0e00720c */ /* 0x004fe20003f05270 */
[----:B------:R-:W-:-:S12]  /*fc80*/  BSSY B0, `(.L_x_249) ;  /* 0x000002b000007945 */ /* 0x000fd80003800000 */
[----:B------:R-:W-:Y:S05]  /*fc90*/  @P0 BRA `(.L_x_250) ;  /* 0x0000000000a40947 */ /* 0x000fea0003800000 */
[----:B------:R-:W-:-:S03]  /*fca0*/  UMOV UR4, 0xffffffff ;  /* 0xffffffff00047882 */ /* 0x000fc60000000000 */
[----:B------:R-:W-:Y:S05]  /*fcb0*/  BRA.DIV UR4, `(.L_x_251) ;  /* 0x0000000e04f87947 */ /* 0x000fea000b800000 */
[----:B------:R-:W-:-:S13]  /*fcc0*/  ELECT P6, URZ, PT ;  /* 0x00000000003f782f */ /* 0x000fda00038c0000 */
.L_x_296:
[----:B------:R-:W-:Y:S05]  /*fcd0*/  @!P6 BRA `(.L_x_250) ;  /* 0x000000000094e947 */ /* 0x000fea0003800000 */
[----:B------:R-:W-:-:S06]  /*fce0*/  ULOP3.LUT UR4, UR38, 0x2, URZ, 0xfc, !UPT ;  /* 0x0000000226047892 */ /* 0x000fcc000f8efc3f */
[----:B0-----:R-:W-:-:S05]  /*fcf0*/  IMAD.U32 R0, RZ, RZ, UR4 ;  /* 0x00000004ff007e24 */ /* 0x001fca000f8e00ff */
[----:B------:R-:W-:-:S13]  /*fd00*/  ISETP.NE.AND P0, PT, R0, 0x3, PT ;  /* 0x000000030000780c */ /* 0x000fda0003f05270 */
[----:B------:R-:W-:Y:S05]  /*fd10*/  @!P0 BRA `(.L_x_252) ;  /* 0x0000000000048947 */ /* 0x000fea0003800000 */
[----:B------:R-:W-:Y:S01]  /*fd20*/  BPT.TRAP 0x1 ;  /* 0x000000040000795c */ /* 0x000fe20000300000 */
.L_x_252:
[----:B------:R-:W-:Y:S01]  /*fd30*/  VIADD R3, R7, 0x13240 ;  /* 0x0001324007037836 */ /* 0x000fe20000000000 */
[----:B------:R-:W-:Y:S01]  /*fd40*/  SHF.L.U32 R4, R19, 0x1f, RZ ;  /* 0x0000001f13047819 */ /* 0x000fe200000006ff */
        /* <DEDUP_REMOVED lines=10> */
.L_x_297:
[----:B------:R-:W2:Y:S02]  /*fdf0*/  SYNCS.PHASECHK.TRANS64.TRYWAIT P1, [R3+URZ], R0 ;  /* 0x00000000030075a7 */ /* 0x000ea4000802017f */
[----:B--2---:R-:W-:Y:S05]  /*fe00*/  @!P1 BRA `(.L_x_254) ;  /* 0x0000000c00d89947 */ /* 0x004fea0003800000 */
.L_x_298:
[----:B------:R-:W-:Y:S05]  /*fe10*/  @!P0 BRA `(.L_x_255) ;  /* 0x0000000000048947 */ /* 0x000fea0003800000 */
[----:B------:R-:W-:Y:S01]  /*fe20*/  BPT.TRAP 0x1 ;  /* 0x000000040000795c */ /* 0x000fe20000300000 */
.L_x_255:
[----:B--2---:R-:W-:-:S04]  /*fe30*/  IMAD R3, R18, 0x8, R7 ;  /* 0x0000000812037824 */ /* 0x004fc800078e0207 */
[----:B------:R-:W2:Y:S02]  /*fe40*/  SYNCS.PHASECHK.TRANS64.TRYWAIT P1, [R3+URZ+0x13260], R4 ;  /* 0x01326004030075a7 */ /* 0x000ea4000802017f */
[----:B--2---:R-:W-:Y:S05]  /*fe50*/  @!P1 BRA `(.L_x_256) ;  /* 0x0000000c00d89947 */ /* 0x004fea0003800000 */
.L_x_299:
[----:B------:R-:W-:Y:S05]  /*fe60*/  @!P0 BRA `(.L_x_257) ;  /* 0x0000000000048947 */ /* 0x000fea0003800000 */
[----:B------:R-:W-:Y:S01]  /*fe70*/  BPT.TRAP 0x1 ;  /* 0x000000040000795c */ /* 0x000fe20000300000 */
.L_x_257:
[----:B0-----:R-:W-:-:S04]  /*fe80*/  IMAD R5, R6, 0x8, R7 ;  /* 0x0000000806057824 */ /* 0x001fc800078e0207 */
[----:B------:R-:W0:Y:S02]  /*fe90*/  SYNCS.PHASECHK.TRANS64.TRYWAIT P1, [R5+URZ+0x13260], R0 ;  /* 0x01326000050075a7 */ /* 0x000e24000802017f */
[----:B0-----:R-:W-:Y:S05]  /*fea0*/  @!P1 BRA `(.L_x_258) ;  /* 0x0000000c00d89947 */ /* 0x001fea0003800000 */
.L_x_300:
[----:B------:R-:W-:Y:S05]  /*feb0*/  @!P0 BRA `(.L_x_259) ;  /* 0x0000000000048947 */ /* 0x000fea0003800000 */
[----:B------:R-:W-:Y:S01]  /*fec0*/  BPT.TRAP 0x1 ;  /* 0x000000040000795c */ /* 0x000fe20000300000 */
.L_x_259:
[----:B------:R-:W3:Y:S02]  /*fed0*/  SYNCS.PHASECHK.TRANS64.TRYWAIT P0, [R3+URZ+0x13280], R4 ;  /* 0x01328004030075a7 */ /* 0x000ee4000800017f */
[----:B---3--:R-:W-:Y:S05]  /*fee0*/  @!P0 BRA `(.L_x_260) ;  /* 0x0000000c00dc8947 */ /* 0x008fea0003800000 */
.L_x_261:
[----:B----4-:R4:W0:Y:S02]  /*fef0*/  SYNCS.PHASECHK.TRANS64.TRYWAIT P0, [R5+URZ+0x13280], R0 ;  /* 0x01328000050075a7 */ /* 0x010824000800017f */
[----:B0-----:R-:W-:Y:S05]  /*ff00*/  @!P0 NANOSLEEP.SYNCS 0x989680 ;  /* 0x009896800000895d */ /* 0x001fea0003900000 */
[----:B------:R-:W0:Y:S02]  /*ff10*/  @!P0 SYNCS.PHASECHK.TRANS64 P0, [R5+URZ+0x13280], R0 ;  /* 0x01328000050085a7 */ /* 0x000e24000800007f */
[----:B0-----:R-:W-:Y:S05]  /*ff20*/  @!P0 BRA `(.L_x_261) ;  /* 0xfffffffc00f08947 */ /* 0x001fea000383ffff */
.L_x_250:
[----:B------:R-:W-:Y:S05]  /*ff30*/  BSYNC B0 ;  /* 0x0000000000007941 */ /* 0x000fea0003800000 */
.L_x_249:
[----:B------:R-:W-:Y:S05]  /*ff40*/  EXIT ;  /* 0x000000000000794d */ /* 0x000fea0003800000 */
.L_x_140:
[----:B0-----:R0:W1:Y:S02]  /*ff50*/  SYNCS.PHASECHK.TRANS64.TRYWAIT P1, [R2+URZ+0x13200], R11 ;  /* 0x0132000b020075a7 */ /* 0x001064000802017f */
[----:B-1----:R-:W-:Y:S05]  /*ff60*/  @!P1 NANOSLEEP.SYNCS 0x989680 ;  /* 0x009896800000995d */ /* 0x002fea0003900000 */
[----:B------:R-:W1:Y:S02]  /*ff70*/  @!P1 SYNCS.PHASECHK.TRANS64 P1, [R2+URZ+0x13200], R11 ;  /* 0x0132000b020095a7 */ /* 0x000e64000802007f */
[----:B-1----:R-:W-:Y:S05]  /*ff80*/  @!P1 BRA `(.L_x_140) ;  /* 0xfffffffc00f09947 */ /* 0x002fea000383ffff */
[----:B------:R-:W-:Y:S05]  /*ff90*/  BRA `(.L_x_262) ;  /* 0xffffff1c00287947 */ /* 0x000fea000383ffff */
.L_x_144:
[----:B--2---:R2:W3:Y:S02]  /*ffa0*/  SYNCS.PHASECHK.TRANS64.TRYWAIT P2, [R6+URZ+0x13230], R7 ;  /* 0x01323007060075a7 */ /* 0x0044e4000804017f */
[----:B---3--:R-:W-:Y:S05]  /*ffb0*/  @!P2 NANOSLEEP.SYNCS 0x989680 ;  /* 0x009896800000a95d */ /* 0x008fea0003900000 */
[----:B------:R-:W3:Y:S02]  /*ffc0*/  @!P2 SYNCS.PHASECHK.TRANS64 P2, [R6+URZ+0x13230], R7 ;  /* 0x013230070600a5a7 */ /* 0x000ee4000804007f */
[----:B---3--:R-:W-:Y:S05]  /*ffd0*/  @!P2 BRA `(.L_x_144) ;  /* 0xfffffffc00f0a947 */ /* 0x008fea000383ffff */
[----:B------:R-:W-:Y:S05]  /*ffe0*/  BRA `(.L_x_143) ;  /* 0xffffff1c00587947 */ /* 0x000fea000383ffff */
.L_x_149:
[----:B-1----:R1:W2:Y:S02]  /*fff0*/  SYNCS.PHASECHK.TRANS64.TRYWAIT P1, [R10+URZ+0x13230], R11 ;  /* 0x0132300b0a0075a7 */ /* 0x0022a4000802017f */
[----:B--2---:R-:W-:Y:S05]  /*10000*/  @!P1 NANOSLEEP.SYNCS 0x989680 ;  /* 0x009896800000995d */ /* 0x004fea0003900000 */
[----:B------:R-:W2:Y:S02]  /*10010*/  @!P1 SYNCS.PHASECHK.TRANS64 P1, [R10+URZ+0x13230], R11 ;  /* 0x0132300b0a0095a7 */ /* 0x000ea4000802007f */
[----:B--2---:R-:W-:Y:S05]  /*10020*/  @!P1 BRA `(.L_x_149) ;  /* 0xfffffffc00f09947 */ /* 0x004fea000383ffff */
[----:B------:R-:W-:Y:S05]  /*10030*/  BRA `(.L_x_148) ;  /* 0xffffff4c00d87947 */ /* 0x000fea000383ffff */
.L_x_153:
[----:B-1----:R-:W-:-:S04]  /*10040*/  IMAD.U32 R12, RZ, RZ, UR11 ;  /* 0x0000000bff0c7e24 */ /* 0x002fc8000f8e00ff */
[----:B------:R1:W2:Y:S03]  /*10050*/  SYNCS.PHASECHK.TRANS64.TRYWAIT P1, [R12+URZ+0x13250], R11 ;  /* 0x0132500b0c0075a7 */ /* 0x0002a6000802017f */
[----:B--2---:R-:W-:Y:S05]  /*10060*/  @!P1 NANOSLEEP.SYNCS 0x989680 ;  /* 0x009896800000995d */ /* 0x004fea0003900000 */
[----:B------:R-:W2:Y:S02]  /*10070*/  @!P1 SYNCS.PHASECHK.TRANS64 P1, [R12+URZ+0x13250], R11 ;  /* 0x0132500b0c0095a7 */ /* 0x000ea4000802007f */
[----:B--2---:R-:W-:Y:S05]  /*10080*/  @!P1 BRA `(.L_x_153) ;  /* 0xfffffffc00ec9947 */ /* 0x004fea000383ffff */
[----:B------:R-:W-:Y:S05]  /*10090*/  BRA `(.L_x_152) ;  /* 0xffffff5000e87947 */ /* 0x000fea000383ffff */
.L_x_159:
[----:B-1----:R1:W2:Y:S02]  /*100a0*/  SYNCS.PHASECHK.TRANS64.TRYWAIT P1, [R13+URZ+0x13250], R0 ;  /* 0x013250000d0075a7 */ /* 0x0022a4000802017f */
[----:B--2---:R-:W-:Y:S05]  /*100b0*/  @!P1 NANOSLEEP.SYNCS 0x989680 ;  /* 0x009896800000995d */ /* 0x004fea0003900000 */
[----:B------:R-:W2:Y:S02]  /*100c0*/  @!P1 SYNCS.PHASECHK.TRANS64 P1, [R13+URZ+0x13250], R0 ;  /* 0x013250000d0095a7 */ /* 0x000ea4000802007f */
[----:B--2---:R-:W-:Y:S05]  /*100d0*/  @!P1 BRA `(.L_x_159) ;  /* 0xfffffffc00f09947 */ /* 0x004fea000383ffff */
[----:B------:R-:W-:Y:S05]  /*100e0*/  BRA `(.L_x_158) ;  /* 0xffffff7800b47947 */ /* 0x000fea000383ffff */
.L_x_195:
[----:B------:R-:W-:Y:S02]  /*100f0*/  IMAD.MOV.U32 R13, RZ, RZ, R20 ;  /* 0x000000ffff0d7224 */ /* 0x000fe400078e0014 */
[----:B------:R-:W-:Y:S02]  /*10100*/  IMAD.MOV.U32 R12, RZ, RZ, RZ ;  /* 0x000000ffff0c7224 */ /* 0x000fe400078e00ff */
[----:B------:R-:W-:Y:S02]  /*10110*/  IMAD.MOV.U32 R11, RZ, RZ, 0x1f ;  /* 0x0000001fff0b7424 */ /* 0x000fe400078e00ff */
[----:B------:R-:W-:-:S07]  /*10120*/  IMAD.MOV.U32 R15, RZ, RZ, -0x1 ;  /* 0xffffffffff0f7424 */ /* 0x000fce00078e00ff */
[----:B0-----:R-:W-:Y:S05]  /*10130*/  WARPSYNC.COLLECTIVE R15, `(.L_x_263) ;  /* 0x000000000f087348 */ /* 0x001fea0003c00000 */
[----:B------:R1:W2:Y:S02]  /*10140*/  SHFL.IDX P6, R14, R13, R12, R11 ;  /* 0x0000000c0d0e7389 */ /* 0x0002a400000c000b */
[----:B012---:R-:W-:Y:S01]  /*10150*/  ENDCOLLECTIVE ;  /* 0x000000000000791b */ /* 0x007fe20003800000 */
.L_x_263:
[----:B------:R-:W-:Y:S05]  /*10160*/  BRA `(.L_x_264) ;  /* 0xffffffcc00187947 */ /* 0x000fea000383ffff */
.L_x_197:
[----:B------:R-:W-:Y:S01]  /*10170*/  BSSY B0, `(.L_x_265) ;  /* 0x0000006000007945 */ /* 0x000fe20003800000 */
[----:B------:R-:W-:-:S07]  /*10180*/  IMAD.MOV.U32 R15, RZ, RZ, -0x1 ;  /* 0xffffffffff0f7424 */ /* 0x000fce00078e00ff */
[----:B01----:R-:W-:Y:S05]  /*10190*/  WARPSYNC.COLLECTIVE R15, `(.L_x_266) ;  /* 0x000000000f0c7348 */ /* 0x003fea0003c00000 */
[----:B------:R-:W-:Y:S02]  /*101a0*/  ELECT P6, UR62, PT ;  /* 0x00000000003e782f */ /* 0x000fe400038c0000 */
[----:B------:R-:W-:Y:S01]  /*101b0*/  MOV R14, UR62 ;  /* 0x0000003e000e7c02 */ /* 0x000fe20008000f00 */
[----:B01----:R-:W-:Y:S10]  /*101c0*/  ENDCOLLECTIVE ;  /* 0x000000000000791b */ /* 0x003ff40003800000 */
.L_x_266:
[----:B------:R-:W-:Y:S05]  /*101d0*/  BSYNC B0 ;  /* 0x0000000000007941 */ /* 0x000fea0003800000 */
.L_x_265:
[----:B------:R-:W-:Y:S05]  /*101e0*/  BRA `(.L_x_267) ;  /* 0xffffffcc00207947 */ /* 0x000fea000383ffff */
.L_x_199:
[----:B--2---:R2:W3:Y:S02]  /*101f0*/  SYNCS.PHASECHK.TRANS64.TRYWAIT P0, [R2+URZ+0x13280], R3 ;  /* 0x01328003020075a7 */ /* 0x0044e4000800017f */
[----:B---3--:R-:W-:Y:S05]  /*10200*/  @!P0 NANOSLEEP.SYNCS 0x989680 ;  /* 0x009896800000895d */ /* 0x008fea0003900000 */
[----:B------:R-:W3:Y:S02]  /*10210*/  @!P0 SYNCS.PHASECHK.TRANS64 P0, [R2+URZ+0x13280], R3 ;  /* 0x01328003020085a7 */ /* 0x000ee4000800007f */
[----:B---3--:R-:W-:Y:S05]  /*10220*/  @!P0 BRA `(.L_x_199) ;  /* 0xfffffffc00f08947 */ /* 0x008fea000383ffff */
[----:B------:R-:W-:Y:S05]  /*10230*/  BRA `(.L_x_268) ;  /* 0xffffffcc007c7947 */ /* 0x000fea000383ffff */
.L_x_201:
[----:B---3--:R3:W4:Y:S02]  /*10240*/  SYNCS.PHASECHK.TRANS64.TRYWAIT P0, [R2+URZ+0x13240], R3 ;  /* 0x01324003020075a7 */ /* 0x008724000800017f */
[----:B----4-:R-:W-:Y:S05]  /*10250*/  @!P0 NANOSLEEP.SYNCS 0x989680 ;  /* 0x009896800000895d */ /* 0x010fea0003900000 */
[----:B------:R-:W4:Y:S02]  /*10260*/  @!P0 SYNCS.PHASECHK.TRANS64 P0, [R2+URZ+0x13240], R3 ;  /* 0x01324003020085a7 */ /* 0x000f24000800007f */
[----:B----4-:R-:W-:Y:S05]  /*10270*/  @!P0 BRA `(.L_x_201) ;  /* 0xfffffffc00f08947 */ /* 0x010fea000383ffff */
[----:B------:R-:W-:Y:S05]  /*10280*/  BRA `(.L_x_269) ;  /* 0xffffffcc00cc7947 */ /* 0x000fea000383ffff */
.L_x_205:
[----:B------:R-:W-:Y:S01]  /*10290*/  MOV R13, R5 ;  /* 0x00000005000d7202 */ /* 0x000fe20000000f00 */
[----:B------:R-:W-:Y:S02]  /*102a0*/  IMAD.MOV.U32 R12, RZ, RZ, RZ ;  /* 0x000000ffff0c7224 */ /* 0x000fe400078e00ff */
[----:B------:R-:W-:Y:S02]  /*102b0*/  IMAD.MOV.U32 R11, RZ, RZ, 0x1c1f ;  /* 0x00001c1fff0b7424 */ /* 0x000fe400078e00ff */
[----:B------:R-:W-:Y:S02]  /*102c0*/  IMAD.MOV.U32 R15, RZ, RZ, -0x1 ;  /* 0xffffffffff0f7424 */ /* 0x000fe400078e00ff */
[----:B-----5:R-:W-:Y:S02]  /*102d0*/  IMAD R7, R9, R7, RZ ;  /* 0x0000000709077224 */ /* 0x020fe400078e02ff */
[----:B------:R-:W-:-:S07]  /*102e0*/  IMAD R25, R25, 0xc0, R10 ;  /* 0x000000c019197824 */ /* 0x000fce00078e020a */
[----:B------:R-:W-:Y:S05]  /*102f0*/  WARPSYNC.COLLECTIVE R15, `(.L_x_270) ;  /* 0x000000000f087348 */ /* 0x000fea0003c00000 */
[----:B------:R0:W1:Y:S02]  /*10300*/  SHFL.IDX P6, R14, R13, R12, R11 ;  /* 0x0000000c0d0e7389 */ /* 0x00006400000c000b */
[----:B01----:R-:W-:Y:S01]  /*10310*/  ENDCOLLECTIVE ;  /* 0x000000000000791b */ /* 0x003fe20003800000 */
.L_x_270:
[C---:B------:R-:W-:Y:S01]  /*10320*/  VIADD R8, R25.reuse, 0x20 ;  /* 0x0000002019087836 */ /* 0x040fe20000000000 */
[----:B------:R-:W-:Y:S01]  /*10330*/  ISETP.GE.AND P1, PT, R25, R7, PT ;  /* 0x000000071900720c */ /* 0x000fe20003f26270 */
[----:B------:R-:W-:Y:S02]  /*10340*/  IMAD.MOV.U32 R13, RZ, RZ, R0 ;  /* 0x000000ffff0d7224 */ /* 0x000fe400078e0000 */
[----:B------:R-:W-:-:S10]  /*10350*/  IMAD.MOV.U32 R2, RZ, RZ, R14 ;  /* 0x000000ffff027224 */ /* 0x000fd400078e000e */
[----:B------:R-:W-:Y:S05]  /*10360*/  WARPSYNC.COLLECTIVE R15, `(.L_x_271) ;  /* 0x000000000f087348 */ /* 0x000fea0003c00000 */
[----:B------:R0:W1:Y:S02]  /*10370*/  SHFL.IDX P6, R14, R13, R12, R11 ;  /* 0x0000000c0d0e7389 */ /* 0x00006400000c000b */
[----:B01----:R-:W-:Y:S01]  /*10380*/  ENDCOLLECTIVE ;  /* 0x000000000000791b */ /* 0x003fe20003800000 */
.L_x_271:
[----:B------:R-:W-:Y:S02]  /*10390*/  IMAD.MOV.U32 R13, RZ, RZ, R5 ;  /* 0x000000ffff0d7224 */ /* 0x000fe400078e0005 */
[----:B------:R-:W-:Y:S01]  /*103a0*/  IMAD.MOV.U32 R12, RZ, RZ, 0x1 ;  /* 0x00000001ff0c7424 */ /* 0x000fe200078e00ff */
[----:B------:R-:W-:-:S05]  /*103b0*/  @!P1 IADD3 R14, P2, R21, R14, RZ ;  /* 0x0000000e150e9210 */ /* 0x000fca0007f5e0ff */
[----:B------:R-:W-:Y:S02]  /*103c0*/  @!P1 IMAD.X R3, RZ, RZ, R2, P2 ;  /* 0x000000ffff039224 */ /* 0x000fe400010e0602 */
[----:B------:R-:W-:-:S07]  /*103d0*/  @!P1 IMAD.MOV.U32 R2, RZ, RZ, R14 ;  /* 0x000000ffff029224 */ /* 0x000fce00078e000e */
[----:B------:R-:W-:Y:S05]  /*103e0*/  WARPSYNC.COLLECTIVE R15, `(.L_x_272) ;  /* 0x000000000f087348 */ /* 0x000fea0003c00000 */
[----:B------:R0:W1:Y:S02]  /*103f0*/  SHFL.IDX P6, R14, R13, R12, R11 ;  /* 0x0000000c0d0e7389 */ /* 0x00006400000c000b */
[----:B01----:R-:W-:Y:S01]  /*10400*/  ENDCOLLECTIVE ;  /* 0x000000000000791b */ /* 0x003fe20003800000 */
.L_x_272:
[----:B------:R-:W-:Y:S01]  /*10410*/  @!PT LDS RZ, [RZ] ;  /* 0x00000000fffff984 */ /* 0x000fe20000000800 */
[----:B------:R-:W-:Y:S01]  /*10420*/  @!PT LDS RZ, [RZ] ;  /* 0x00000000fffff984 */ /* 0x000fe20000000800 */
[----:B------:R-:W-:Y:S01]  /*10430*/  @!PT LDS RZ, [RZ] ;  /* 0x00000000fffff984 */ /* 0x000fe20000000800 */
[----:B------:R0:W-:Y:S01]  /*10440*/  @!P1 LDGSTS.E.BYPASS.LTC128B.128 [R20+0xb000], desc[UR48][R2.64], !P0 ;  /* 0x0b00000002149fae */ /* 0x0001e2000c101d70 */
[----:B------:R-:W-:Y:S02]  /*10450*/  ISETP.GE.AND P1, PT, R8, R7, PT ;  /* 0x000000070800720c */ /* 0x000fe40003f26270 */
[----:B------:R-:W-:Y:S01]  /*10460*/  IADD3 R8, R25, 0x40, RZ ;  /* 0x0000004019087810 */ /* 0x000fe20007ffe0ff */
[----:B------:R-:W-:Y:S02]  /*10470*/  IMAD.MOV.U32 R13, RZ, RZ, R0 ;  /* 0x000000ffff0d7224 */ /* 0x000fe400078e0000 */
[----:B0-----:R-:W-:-:S08]  /*10480*/  IMAD.MOV.U32 R2, RZ, RZ, R14 ;  /* 0x000000ffff027224 */ /* 0x001fd000078e000e */
[----:B------:R-:W-:Y:S05]  /*10490*/  WARPSYNC.COLLECTIVE R15, `(.L_x_273) ;  /* 0x000000000f087348 */ /* 0x000fea0003c00000 */
[----:B------:R0:W1:Y:S02]  /*104a0*/  SHFL.IDX P6, R14, R13, R12, R11 ;  /* 0x0000000c0d0e7389 */ /* 0x00006400000c000b */
[----:B01----:R-:W-:Y:S01]  /*104b0*/  ENDCOLLECTIVE ;  /* 0x000000000000791b */ /* 0x003fe20003800000 */
.L_x_273:
        /* <DEDUP_REMOVED lines=8> */
.L_x_274:
[----:B------:R-:W-:Y:S01]  /*10540*/  @!PT LDS RZ, [RZ] ;  /* 0x00000000fffff984 */ /* 0x000fe20000000800 */
[----:B------:R-:W-:Y:S01]  /*10550*/  @!PT LDS RZ, [RZ] ;  /* 0x00000000fffff984 */ /* 0x000fe20000000800 */
[----:B------:R-:W-:Y:S01]  /*10560*/  @!PT LDS RZ, [RZ] ;  /* 0x00000000fffff984 */ /* 0x000fe20000000800 */
[----:B------:R0:W-:Y:S01]  /*10570*/  @!P1 LDGSTS.E.BYPASS.LTC128B.128 [R20+0xb800], desc[UR48][R2.64], !P0 ;  /* 0x0b80000002149fae */ /* 0x0001e2000c101d70 */
[----:B------:R-:W-:Y:S01]  /*10580*/  ISETP.GE.AND P1, PT, R8, R7, PT ;  /* 0x000000070800720c */ /* 0x000fe20003f26270 */
[----:B------:R-:W-:Y:S02]  /*10590*/  IMAD.MOV.U32 R13, RZ, RZ, R0 ;  /* 0x000000ffff0d7224 */ /* 0x000fe400078e0000 */
[----:B0-----:R-:W-:-:S10]  /*105a0*/  IMAD.MOV.U32 R2, RZ, RZ, R14 ;  /* 0x000000ffff027224 */ /* 0x001fd400078e000e */
[----:B------:R-:W-:Y:S05]  /*105b0*/  WARPSYNC.COLLECTIVE R15, `(.L_x_275) ;  /* 0x000000000f087348 */ /* 0x000fea0003c00000 */
[----:B------:R0:W1:Y:S02]  /*105c0*/  SHFL.IDX P6, R14, R13, R12, R11 ;  /* 0x0000000c0d0e7389 */ /* 0x00006400000c000b */
[----:B01----:R-:W-:Y:S01]  /*105d0*/  ENDCOLLECTIVE ;  /* 0x000000000000791b */ /* 0x003fe20003800000 */
.L_x_275:
        /* <DEDUP_REMOVED lines=8> */
.L_x_276:
[----:B------:R-:W-:Y:S01]  /*10660*/  @!PT LDS RZ, [RZ] ;  /* 0x00000000fffff984 */ /* 0x000fe20000000800 */
[----:B------:R-:W-:Y:S01]  /*10670*/  @!PT LDS RZ, [RZ] ;  /* 0x00000000fffff984 */ /* 0x000fe20000000800 */
[----:B------:R-:W-:Y:S01]  /*10680*/  @!PT LDS RZ, [RZ] ;  /* 0x00000000fffff984 */ /* 0x000fe20000000800 */
[----:B------:R0:W-:Y:S01]  /*10690*/  @!P1 LDGSTS.E.BYPASS.LTC128B.128 [R20+0xc000], desc[UR48][R2.64], !P0 ;  /* 0x0c00000002149fae */ /* 0x0001e2000c101d70 */
[----:B------:R-:W-:Y:S02]  /*106a0*/  IMAD.MOV.U32 R13, RZ, RZ, R0 ;  /* 0x000000ffff0d7224 */ /* 0x000fe400078e0000 */
[----:B------:R-:W-:-:S05]  /*106b0*/  VIADD R0, R25, 0x60 ;  /* 0x0000006019007836 */ /* 0x000fca0000000000 */
[----:B------:R-:W-:Y:S01]  /*106c0*/  ISETP.GE.AND P1, PT, R0, R7, PT ;  /* 0x000000070000720c */ /* 0x000fe20003f26270 */
[----:B------:R-:W-:-:S12]  /*106d0*/  IMAD.MOV.U32 R5, RZ, RZ, R14 ;  /* 0x000000ffff057224 */ /* 0x000fd800078e000e */
[----:B0-----:R-:W-:Y:S05]  /*106e0*/  WARPSYNC.COLLECTIVE R15, `(.L_x_277) ;  /* 0x000000000f087348 */ /* 0x001fea0003c00000 */
[----:B------:R1:W2:Y:S02]  /*106f0*/  SHFL.IDX P6, R14, R13, R12, R11 ;  /* 0x0000000c0d0e7389 */ /* 0x0002a400000c000b */
[----:B012---:R-:W-:Y:S01]  /*10700*/  ENDCOLLECTIVE ;  /* 0x000000000000791b */ /* 0x007fe20003800000 */
.L_x_277:
[----:B------:R-:W-:Y:S01]  /*10710*/  IMAD.MOV.U32 R13, RZ, RZ, R6 ;  /* 0x000000ffff0d7224 */ /* 0x000fe200078e0006 */
[----:B------:R-:W-:Y:S01]  /*10720*/  MOV R12, RZ ;  /* 0x000000ff000c7202 */ /* 0x000fe20000000f00 */
[----:B------:R-:W-:-:S07]  /*10730*/  IMAD.MOV.U32 R8, RZ, RZ, R14 ;  /* 0x000000ffff087224 */ /* 0x000fce00078e000e */
[----:B------:R-:W-:Y:S05]  /*10740*/  WARPSYNC.COLLECTIVE R15, `(.L_x_278) ;  /* 0x000000000f087348 */ /* 0x000fea0003c00000 */
[----:B------:R0:W1:Y:S02]  /*10750*/  SHFL.IDX P6, R14, R13, R12, R11 ;  /* 0x0000000c0d0e7389 */ /* 0x00006400000c000b */
[----:B01----:R-:W-:Y:S01]  /*10760*/  ENDCOLLECTIVE ;  /* 0x000000000000791b */ /* 0x003fe20003800000 */
.L_x_278:
        /* <DEDUP_REMOVED lines=11> */
.L_x_279:
[----:B------:R-:W-:-:S05]  /*10820*/  VIADD R2, R25, 0x80 ;  /* 0x0000008019027836 */ /* 0x000fca0000000000 */
[----:B------:R-:W-:Y:S01]  /*10830*/  ISETP.GE.AND P2, PT, R2, R7, PT ;  /* 0x000000070200720c */ /* 0x000fe20003f46270 */
[----:B------:R-:W-:Y:S02]  /*10840*/  IMAD.MOV.U32 R13, RZ, RZ, R6 ;  /* 0x000000ffff0d7224 */ /* 0x000fe400078e0006 */
[----:B------:R-:W-:-:S10]  /*10850*/  IMAD.MOV.U32 R12, RZ, RZ, 0x1 ;  /* 0x00000001ff0c7424 */ /* 0x000fd400078e00ff */
[----:B------:R-:W-:-:S13]  /*10860*/  @!P2 IADD3 R2, P1, R21, R14, RZ ;  /* 0x0000000e1502a210 */ /* 0x000fda0007f3e0ff */
[----:B------:R-:W-:Y:S05]  /*10870*/  WARPSYNC.COLLECTIVE R15, `(.L_x_280) ;  /* 0x000000000f087348 */ /* 0x000fea0003c00000 */
[----:B------:R0:W1:Y:S02]  /*10880*/  SHFL.IDX P6, R14, R13, R12, R11 ;  /* 0x0000000c0d0e7389 */ /* 0x00006400000c000b */
[----:B01----:R-:W-:Y:S01]  /*10890*/  ENDCOLLECTIVE ;  /* 0x000000000000791b */ /* 0x003fe20003800000 */
.L_x_280:
        /* <DEDUP_REMOVED lines=10> */
.L_x_281:
[----:B------:R-:W-:Y:S05]  /*10940*/  BRA `(.L_x_282) ;  /* 0xffffffd000c47947 */ /* 0x000fea000383ffff */
.L_x_208:
[----:B0-----:R0:W1:Y:S02]  /*10950*/  SYNCS.PHASECHK.TRANS64.TRYWAIT P0, [R16+URZ+0x13220], R3 ;  /* 0x01322003100075a7 */ /* 0x001064000800017f */
[----:B-1----:R-:W-:Y:S05]  /*10960*/  @!P0 NANOSLEEP.SYNCS 0x989680 ;  /* 0x009896800000895d */ /* 0x002fea0003900000 */
[----:B------:R-:W1:Y:S02]  /*10970*/  @!P0 SYNCS.PHASECHK.TRANS64 P0, [R16+URZ+0x13220], R3 ;  /* 0x01322003100085a7 */ /* 0x000e64000800007f */
[----:B-1----:R-:W-:Y:S05]  /*10980*/  @!P0 BRA `(.L_x_208) ;  /* 0xfffffffc00f08947 */ /* 0x002fea000383ffff */
[----:B------:R-:W-:Y:S05]  /*10990*/  BRA `(.L_x_283) ;  /* 0xffffffd4002c7947 */ /* 0x000fea000383ffff */
.L_x_214:
[----:B0-----:R0:W1:Y:S02]  /*109a0*/  SYNCS.PHASECHK.TRANS64.TRYWAIT P0, [R4+URZ+0x13280], R3 ;  /* 0x01328003040075a7 */ /* 0x001064000800017f */
[----:B-1----:R-:W-:Y:S05]  /*109b0*/  @!P0 NANOSLEEP.SYNCS 0x989680 ;  /* 0x009896800000895d */ /* 0x002fea0003900000 */
[----:B------:R-:W1:Y:S02]  /*109c0*/  @!P0 SYNCS.PHASECHK.TRANS64 P0, [R4+URZ+0x13280], R3 ;  /* 0x01328003040085a7 */ /* 0x000e64000800007f */
[----:B-1----:R-:W-:Y:S05]  /*109d0*/  @!P0 BRA `(.L_x_214) ;  /* 0xfffffffc00f08947 */ /* 0x002fea000383ffff */
[----:B------:R-:W-:Y:S05]  /*109e0*/  BRA `(.L_x_284) ;  /* 0xffffffd400c87947 */ /* 0x000fea000383ffff */
.L_x_219:
[----:B-1----:R1:W2:Y:S02]  /*109f0*/  SYNCS.PHASECHK.TRANS64.TRYWAIT P0, [R4+URZ+0x13240], R3 ;  /* 0x01324003040075a7 */ /* 0x0022a4000800017f */
[----:B--2---:R-:W-:Y:S05]  /*10a00*/  @!P0 NANOSLEEP.SYNCS 0x989680 ;  /* 0x009896800000895d */ /* 0x004fea0003900000 */
[----:B------:R-:W2:Y:S02]  /*10a10*/  @!P0 SYNCS.PHASECHK.TRANS64 P0, [R4+URZ+0x13240], R3 ;  /* 0x01324003040085a7 */ /* 0x000ea4000800007f */
[----:B--2---:R-:W-:Y:S05]  /*10a20*/  @!P0 BRA `(.L_x_219) ;  /* 0xfffffffc00f08947 */ /* 0x004fea000383ffff */
[----:B------:R-:W-:Y:S05]  /*10a30*/  BRA `(.L_x_285) ;  /* 0xffffffd800447947 */ /* 0x000fea000383ffff */
.L_x_225:
[----:B0-----:R0:W1:Y:S02]  /*10a40*/  SYNCS.PHASECHK.TRANS64.TRYWAIT P0, [R3+URZ+0x13270], R2 ;  /* 0x01327002030075a7 */ /* 0x001064000800017f */
[----:B-1----:R-:W-:Y:S05]  /*10a50*/  @!P0 NANOSLEEP.SYNCS 0x989680 ;  /* 0x009896800000895d */ /* 0x002fea0003900000 */
[----:B------:R-:W1:Y:S02]  /*10a60*/  @!P0 SYNCS.PHASECHK.TRANS64 P0, [R3+URZ+0x13270], R2 ;  /* 0x01327002030085a7 */ /* 0x000e64000800007f */
[----:B-1----:R-:W-:Y:S05]  /*10a70*/  @!P0 BRA `(.L_x_225) ;  /* 0xfffffffc00f08947 */ /* 0x002fea000383ffff */
[----:B------:R-:W-:Y:S05]  /*10a80*/  BRA `(.L_x_286) ;  /* 0xffffffd800e07947 */ /* 0x000fea000383ffff */
.L_x_227:
[----:B0-----:R0:W1:Y:S02]  /*10a90*/  SYNCS.PHASECHK.TRANS64.TRYWAIT P0, [R3+URZ+0x13260], R2 ;  /* 0x01326002030075a7 */ /* 0x001064000800017f */
[----:B-1----:R-:W-:Y:S05]  /*10aa0*/  @!P0 NANOSLEEP.SYNCS 0x989680 ;  /* 0x009896800000895d */ /* 0x002fea0003900000 */
[----:B------:R-:W1:Y:S02]  /*10ab0*/  @!P0 SYNCS.PHASECHK.TRANS64 P0, [R3+URZ+0x13260], R2 ;  /* 0x01326002030085a7 */ /* 0x000e64000800007f */
[----:B-1----:R-:W-:Y:S05]  /*10ac0*/  @!P0 BRA `(.L_x_227) ;  /* 0xfffffffc00f08947 */ /* 0x002fea000383ffff */
[----:B------:R-:W-:Y:S05]  /*10ad0*/  BRA `(.L_x_287) ;  /* 0xffffffd800e87947 */ /* 0x000fea000383ffff */
.L_x_234:
[----:B0-----:R0:W1:Y:S02]  /*10ae0*/  SYNCS.PHASECHK.TRANS64.TRYWAIT P1, [R2+URZ+0x13270], R3 ;  /* 0x01327003020075a7 */ /* 0x001064000802017f */
[----:B-1----:R-:W-:Y:S05]  /*10af0*/  @!P1 NANOSLEEP.SYNCS 0x989680 ;  /* 0x009896800000995d */ /* 0x002fea0003900000 */
[----:B------:R-:W1:Y:S02]  /*10b00*/  @!P1 SYNCS.PHASECHK.TRANS64 P1, [R2+URZ+0x13270], R3 ;  /* 0x01327003020095a7 */ /* 0x000e64000802007f */
[----:B-1----:R-:W-:Y:S05]  /*10b10*/  @!P1 BRA `(.L_x_234) ;  /* 0xfffffffc00f09947 */ /* 0x002fea000383ffff */
[----:B------:R-:W-:Y:S05]  /*10b20*/  BRA `(.L_x_288) ;  /* 0xffffffe0002c7947 */ /* 0x000fea000383ffff */
.L_x_236:
[----:B0-----:R0:W1:Y:S02]  /*10b30*/  SYNCS.PHASECHK.TRANS64.TRYWAIT P1, [R2+URZ+0x13260], R5 ;  /* 0x01326005020075a7 */ /* 0x001064000802017f */
[----:B-1----:R-:W-:Y:S05]  /*10b40*/  @!P1 NANOSLEEP.SYNCS 0x989680 ;  /* 0x009896800000995d */ /* 0x002fea0003900000 */
[----:B------:R-:W1:Y:S02]  /*10b50*/  @!P1 SYNCS.PHASECHK.TRANS64 P1, [R2+URZ+0x13260], R5 ;  /* 0x01326005020095a7 */ /* 0x000e64000802007f */
[----:B-1----:R-:W-:Y:S05]  /*10b60*/  @!P1 BRA `(.L_x_236) ;  /* 0xfffffffc00f09947 */ /* 0x002fea000383ffff */
[----:B------:R-:W-:Y:S05]  /*10b70*/  BRA `(.L_x_289) ;  /* 0xffffffe000347947 */ /* 0x000fea000383ffff */
.L_x_247:
[----:B0-----:R0:W2:Y:S02]  /*10b80*/  SYNCS.PHASECHK.TRANS64.TRYWAIT P0, [R7+URZ+0x13220], R0 ;  /* 0x01322000070075a7 */ /* 0x0010a4000800017f */
[----:B--2---:R-:W-:Y:S05]  /*10b90*/  @!P0 NANOSLEEP.SYNCS 0x989680 ;  /* 0x009896800000895d */ /* 0x004fea0003900000 */
[----:B------:R-:W2:Y:S02]  /*10ba0*/  @!P0 SYNCS.PHASECHK.TRANS64 P0, [R7+URZ+0x13220], R0 ;  /* 0x01322000070085a7 */ /* 0x000ea4000800007f */
[----:B--2---:R-:W-:Y:S05]  /*10bb0*/  @!P0 BRA `(.L_x_247) ;  /* 0xfffffffc00f08947 */ /* 0x004fea000383ffff */
[----:B------:R-:W-:Y:S05]  /*10bc0*/  BRA `(.L_x_290) ;  /* 0xfffffff0000c7947 */ /* 0x000fea000383ffff */
.L_x_248:
[----:B------:R-:W2:Y:S01]  /*10bd0*/  S2R R2, SR_TID.X ;  /* 0x0000000000027919 */ /* 0x000ea20000002100 */
[----:B------:R-:W-:Y:S01]  /*10be0*/  BSSY B0, `(.L_x_291) ;  /* 0x000000a000007945 */ /* 0x000fe20003800000 */
[----:B------:R-:W-:Y:S02]  /*10bf0*/  IMAD.MOV.U32 R12, RZ, RZ, RZ ;  /* 0x000000ffff0c7224 */ /* 0x000fe400078e00ff */
[----:B------:R-:W-:Y:S02]  /*10c00*/  IMAD.MOV.U32 R11, RZ, RZ, 0x1f ;  /* 0x0000001fff0b7424 */ /* 0x000fe400078e00ff */
[----:B------:R-:W-:Y:S01]  /*10c10*/  IMAD.MOV.U32 R15, RZ, RZ, -0x1 ;  /* 0xffffffffff0f7424 */ /* 0x000fe200078e00ff */
[----:B--2---:R-:W-:-:S04]  /*10c20*/  SHF.R.U32.HI R2, RZ, 0x5, R2 ;  /* 0x00000005ff027819 */ /* 0x004fc80000011602 */
[----:B------:R-:W-:-:S05]  /*10c30*/  LOP3.LUT R2, R2, 0x3, RZ, 0xc0, !PT ;  /* 0x0000000302027812 */ /* 0x000fca00078ec0ff */
[----:B------:R-:W-:-:S07]  /*10c40*/  IMAD.MOV.U32 R13, RZ, RZ, R2 ;  /* 0x000000ffff0d7224 */ /* 0x000fce00078e0002 */
[----:B01----:R-:W-:Y:S05]  /*10c50*/  WARPSYNC.COLLECTIVE R15, `(.L_x_292) ;  /* 0x000000000f087348 */ /* 0x003fea0003c00000 */
[----:B------:R2:W3:Y:S02]  /*10c60*/  SHFL.IDX P6, R14, R13, R12, R11 ;  /* 0x0000000c0d0e7389 */ /* 0x0004e400000c000b */
[----:B0123--:R-:W-:Y:S01]  /*10c70*/  ENDCOLLECTIVE ;  /* 0x000000000000791b */ /* 0x00ffe20003800000 */
.L_x_292:
[----:B------:R-:W-:Y:S05]  /*10c80*/  BSYNC B0 ;  /* 0x0000000000007941 */ /* 0x000fea0003800000 */
.L_x_291:
[----:B------:R-:W-:Y:S05]  /*10c90*/  BRA `(.L_x_293) ;  /* 0xffffffec00f47947 */ /* 0x000fea000383ffff */
.L_x_251:
[----:B------:R-:W-:Y:S01]  /*10ca0*/  BSSY B1, `(.L_x_294) ;  /* 0x0000006000017945 */ /* 0x000fe20003800000 */
[----:B------:R-:W-:-:S07]  /*10cb0*/  IMAD.MOV.U32 R15, RZ, RZ, -0x1 ;  /* 0xffffffffff0f7424 */ /* 0x000fce00078e00ff */
[----:B01----:R-:W-:Y:S05]  /*10cc0*/  WARPSYNC.COLLECTIVE R15, `(.L_x_295) ;  /* 0x000000000f0c7348 */ /* 0x003fea0003c00000 */
[----:B------:R-:W-:Y:S02]  /*10cd0*/  ELECT P6, UR62, PT ;  /* 0x00000000003e782f */ /* 0x000fe400038c0000 */
[----:B------:R-:W-:Y:S01]  /*10ce0*/  MOV R14, UR62 ;  /* 0x0000003e000e7c02 */ /* 0x000fe20008000f00 */
[----:B01----:R-:W-:Y:S10]  /*10cf0*/  ENDCOLLECTIVE ;  /* 0x000000000000791b */ /* 0x003ff40003800000 */
.L_x_295:
[----:B------:R-:W-:Y:S05]  /*10d00*/  BSYNC B1 ;  /* 0x0000000000017941 */ /* 0x000fea0003800000 */
.L_x_294:
[----:B------:R-:W-:Y:S05]  /*10d10*/  BRA `(.L_x_296) ;  /* 0xffffffec00ec7947 */ /* 0x000fea000383ffff */
.L_x_253:
[----:B0-----:R0:W2:Y:S02]  /*10d20*/  SYNCS.PHASECHK.TRANS64.TRYWAIT P1, [R5+URZ], R4 ;  /* 0x00000004050075a7 */ /* 0x0010a4000802017f */
[----:B--2---:R-:W-:Y:S05]  /*10d30*/  @!P1 NANOSLEEP.SYNCS 0x989680 ;  /* 0x009896800000995d */ /* 0x004fea0003900000 */
[----:B------:R-:W2:Y:S02]  /*10d40*/  @!P1 SYNCS.PHASECHK.TRANS64 P1, [R5+URZ], R4 ;  /* 0x00000004050095a7 */ /* 0x000ea4000802007f */
[----:B--2---:R-:W-:Y:S05]  /*10d50*/  @!P1 BRA `(.L_x_253) ;  /* 0xfffffffc00f09947 */ /* 0x004fea000383ffff */
[----:B------:R-:W-:Y:S05]  /*10d60*/  BRA `(.L_x_297) ;  /* 0xfffffff000207947 */ /* 0x000fea000383ffff */
.L_x_254:
[----:B--2---:R2:W3:Y:S02]  /*10d70*/  SYNCS.PHASECHK.TRANS64.TRYWAIT P1, [R3+URZ], R0 ;  /* 0x00000000030075a7 */ /* 0x0044e4000802017f */
[----:B---3--:R-:W-:Y:S05]  /*10d80*/  @!P1 NANOSLEEP.SYNCS 0x989680 ;  /* 0x009896800000995d */ /* 0x008fea0003900000 */
[----:B------:R-:W3:Y:S02]  /*10d90*/  @!P1 SYNCS.PHASECHK.TRANS64 P1, [R3+URZ], R0 ;  /* 0x00000000030095a7 */ /* 0x000ee4000802007f */
[----:B---3--:R-:W-:Y:S05]  /*10da0*/  @!P1 BRA `(.L_x_254) ;  /* 0xfffffffc00f09947 */ /* 0x008fea000383ffff */
[----:B------:R-:W-:Y:S05]  /*10db0*/  BRA `(.L_x_298) ;  /* 0xfffffff000147947 */ /* 0x000fea000383ffff */
.L_x_256:
[----:B--2---:R2:W3:Y:S02]  /*10dc0*/  SYNCS.PHASECHK.TRANS64.TRYWAIT P1, [R3+URZ+0x13260], R4 ;  /* 0x01326004030075a7 */ /* 0x0044e4000802017f */
[----:B---3--:R-:W-:Y:S05]  /*10dd0*/  @!P1 NANOSLEEP.SYNCS 0x989680 ;  /* 0x009896800000995d */ /* 0x008fea0003900000 */
[----:B------:R-:W3:Y:S02]  /*10de0*/  @!P1 SYNCS.PHASECHK.TRANS64 P1, [R3+URZ+0x13260], R4 ;  /* 0x01326004030095a7 */ /* 0x000ee4000802007f */
[----:B---3--:R-:W-:Y:S05]  /*10df0*/  @!P1 BRA `(.L_x_256) ;  /* 0xfffffffc00f09947 */ /* 0x008fea000383ffff */
[----:B------:R-:W-:Y:S05]  /*10e00*/  BRA `(.L_x_299) ;  /* 0xfffffff000147947 */ /* 0x000fea000383ffff */
.L_x_258:
[----:B0-----:R0:W3:Y:S02]  /*10e10*/  SYNCS.PHASECHK.TRANS64.TRYWAIT P1, [R5+URZ+0x13260], R0 ;  /* 0x01326000050075a7 */ /* 0x0010e4000802017f */
[----:B---3--:R-:W-:Y:S05]  /*10e20*/  @!P1 NANOSLEEP.SYNCS 0x989680 ;  /* 0x009896800000995d */ /* 0x008fea0003900000 */
[----:B------:R-:W3:Y:S02]  /*10e30*/  @!P1 SYNCS.PHASECHK.TRANS64 P1, [R5+URZ+0x13260], R0 ;  /* 0x01326000050095a7 */ /* 0x000ee4000802007f */
[----:B---3--:R-:W-:Y:S05]  /*10e40*/  @!P1 BRA `(.L_x_258) ;  /* 0xfffffffc00f09947 */ /* 0x008fea000383ffff */
[----:B------:R-:W-:Y:S05]  /*10e50*/  BRA `(.L_x_300) ;  /* 0xfffffff000147947 */ /* 0x000fea000383ffff */
.L_x_260:
[----:B---3--:R3:W4:Y:S02]  /*10e60*/  SYNCS.PHASECHK.TRANS64.TRYWAIT P0, [R3+URZ+0x13280], R4 ;  /* 0x01328004030075a7 */ /* 0x008724000800017f */
[----:B----4-:R-:W-:Y:S05]  /*10e70*/  @!P0 NANOSLEEP.SYNCS 0x989680 ;  /* 0x009896800000895d */ /* 0x010fea0003900000 */
[----:B------:R-:W4:Y:S02]  /*10e80*/  @!P0 SYNCS.PHASECHK.TRANS64 P0, [R3+URZ+0x13280], R4 ;  /* 0x01328004030085a7 */ /* 0x000f24000800007f */
[----:B----4-:R-:W-:Y:S05]  /*10e90*/  @!P0 BRA `(.L_x_260) ;  /* 0xfffffffc00f08947 */ /* 0x010fea000383ffff */
[----:B------:R-:W-:Y:S05]  /*10ea0*/  BRA `(.L_x_261) ;  /* 0xfffffff000107947 */ /* 0x000fea000383ffff */
.L_x_301:
        /* <DEDUP_REMOVED lines=13> */
.L_x_2188:


//--------------------- .text._ZN7cutlass13device_kernelIN5flash11enable_sm90INS1_16FlashAttnFwdSm90INS1_25CollectiveMainloopFwdSm90ILi2EN4cute5tupleIJNS5_1CILi1EEES8_S8_EEENS6_IJNS7_ILi192EEENS7_ILi160EEENS7_ILi64EEEEEELi64ENS_12float_e4m3_tEfNS_4arch4Sm90ELb0ELb0ELb1ELb1ELb0ELb1ELb0ELb1ELb1ELb1ELb1ELb0EEENS1_21CollectiveEpilogueFwdINS6_IJSA_SC_SB_EEES9_NS_10bfloat16_tESG_Li384ELb1ELb1ELb1ELb1EEENS1_36VarlenDynamicPersistentTileSchedulerILi192ELi160ELi384ELi128ELb1ELb1ELb1ELb0ELb1ELb1EEEEEEEEEvNT_6ParamsE --------------------------
	.section	.text._ZN7cutlass13device_kernelIN5flash11enable_sm90INS1_16FlashAttnFwdSm90INS1_25CollectiveMainloopFwdSm90ILi2EN4cute5tupleIJNS5_1CILi1EEES8_S8_EEENS6_IJNS7_ILi192EEENS7_ILi160EEENS7_ILi64EEEEEELi64ENS_12float_e4m3_tEfNS_4arch4Sm90ELb0ELb0ELb1ELb1ELb0ELb1ELb0ELb1ELb1ELb1ELb1ELb0EEENS1_21CollectiveEpilogueFwdINS6_IJSA_SC_SB_EEES9_NS_10bfloat16_tESG_Li384ELb1ELb1ELb1ELb1EEENS1_36VarlenDynamicPersistentTileSchedulerILi192ELi160ELi384ELi128ELb1ELb1ELb1ELb0ELb1ELb1EEEEEEEEEvNT_6ParamsE,"ax",@progbits
	.align	128
.text._ZN7cutlass13device_kernelIN5flash11enable_sm90INS1_16FlashAttnFwdSm90INS1_25CollectiveMainloopFwdSm90ILi2EN4cute5tupleIJNS5_1CILi1EEES8_S8_EEENS6_IJNS7_ILi192EEENS7_ILi160EEENS7_ILi64EEEEEELi64ENS_12float_e4m3_tEfNS_4arch4Sm90ELb0ELb0ELb1ELb1ELb0ELb1ELb0ELb1ELb1ELb1ELb1ELb0EEENS1_21CollectiveEpilogueFwdINS6_IJSA_SC_SB_EEES9_NS_10bfloat16_tESG_Li384ELb1ELb1ELb1ELb1EEENS1_36VarlenDynamicPersistentTileSchedulerILi192ELi160ELi384ELi128ELb1ELb1ELb1ELb0ELb1ELb1EEEEEEEEEvNT_6ParamsE:
        .type           _ZN7cutlass13device_kernelIN5flash11enable_sm90INS1_16FlashAttnFwdSm90INS1_25CollectiveMainloopFwdSm90ILi2EN4cute5tupleIJNS5_1CILi1EEES8_S8_EEENS6_IJNS7_ILi192EEENS7_ILi160EEENS7_ILi64EEEEEELi64ENS_12float_e4m3_tEfNS_4arch4Sm90ELb0ELb0ELb1ELb1ELb0ELb1ELb0ELb1ELb1ELb1ELb1ELb0EEENS1_21CollectiveEpilogueFwdINS6_IJSA_SC_SB_EEES9_NS_10bfloat16_tESG_Li384ELb1ELb1ELb1ELb1EEENS1_36VarlenDynamicPersistentTileSchedulerILi192ELi160ELi384ELi128ELb1ELb1ELb1ELb0ELb1ELb1EEEEEEEEEvNT_6ParamsE,@function
        .size           _ZN7cutlass13device_kernelIN5flash11enable_sm90INS1_16FlashAttnFwdSm90INS1_25CollectiveMainloopFwdSm90ILi2EN4cute5tupleIJNS5_1CILi1EEES8_S8_EEENS6_IJNS7_ILi192EEENS7_ILi160EEENS7_ILi64EEEEEELi64ENS_12float_e4m3_tEfNS_4arch4Sm90ELb0ELb0ELb1ELb1ELb0ELb1ELb0ELb1ELb1ELb1ELb1ELb0EEENS1_21CollectiveEpilogueFwdINS6_IJSA_SC_SB_EEES9_NS_10bfloat16_tESG_Li384ELb1ELb1ELb1ELb1EEENS1_36VarlenDynamicPersistentTileSchedulerILi192ELi160ELi384ELi128ELb1ELb1ELb1ELb0ELb1ELb1EEEEEEEEEvNT_6ParamsE,(.L_x_2189 - _ZN7cutlass13device_kernelIN5flash11enable_sm90INS1_16FlashAttnFwdSm90INS1_25CollectiveMainloopFwdSm90ILi2EN4cute5tupleIJNS5_1CILi1EEES8_S8_EEENS6_IJNS7_ILi192EEENS7_ILi160EEENS7_ILi64EEEEEELi64ENS_12float_e4m3_tEfNS_4arch4Sm90ELb0ELb0ELb1ELb1ELb0ELb1ELb0ELb1ELb1ELb1ELb1ELb0EEENS1_21CollectiveEpilogueFwdINS6_IJSA_SC_SB_EEES9_NS_10bfloat16_tESG_Li384ELb1ELb1ELb1ELb1EEENS1_36VarlenDynamicPersistentTileSchedulerILi192ELi160ELi384ELi128ELb1ELb1ELb1ELb0ELb1ELb1EEEEEEEEEvNT_6ParamsE)
        .other          _ZN7cutlass13device_kernelIN5flash11enable_sm90INS1_16FlashAttnFwdSm90INS1_25CollectiveMainloopFwdSm90ILi2EN4cute5tupleIJNS5_1CILi1EEES8_S8_EEENS6_IJNS7_ILi192EEENS7_ILi160EEENS7_ILi64EEEEEELi64ENS_12float_e4m3_tEfNS_4arch4Sm90ELb0ELb0ELb1ELb1ELb0ELb1ELb0ELb1ELb1ELb1ELb1ELb0EEENS1_21CollectiveEpilogueFwdINS6_IJSA_SC_SB_EEES9_NS_10bfloat16_tESG_Li384ELb1ELb1ELb1ELb1EEENS1_36VarlenDynamicPersistentTileSchedulerILi192ELi160ELi384ELi128ELb1ELb1ELb1ELb0ELb1ELb1EEEEEEEEEvNT_6ParamsE,@"STO_CUDA_ENTRY STV_DEFAULT"
_ZN7cutlass13device_kernelIN5flash11enable_sm90INS1_16FlashAttnFwdSm90INS1_25CollectiveMainloopFwdSm90ILi2EN4cute5tupleIJNS5_1CILi1EEES8_S8_EEENS6_IJNS7_ILi192EEENS7_ILi160EEENS7_ILi64EEEEEELi64ENS_12float_e4m3_tEfNS_4arch4Sm90ELb0ELb0ELb1ELb1ELb0ELb1ELb0ELb1ELb1ELb1ELb1ELb0EEENS1_21CollectiveEpilogueFwdINS6_IJSA_SC_SB_EEES9_NS_10bfloat16_tESG_Li384ELb1ELb1ELb1ELb1EEENS1_36VarlenDynamicPersistentTileSchedulerILi192ELi160ELi384ELi128ELb1ELb1ELb1ELb0ELb1ELb1EEEEEEEEEvNT_6ParamsE:
[----:B------:R-:W0:Y:S02]  /*0000*/  LDC R1, c[0x0][0x28] ;  /* 0x00000a00ff017b82 */ /* 0x000e240000000800 */
[----:B0-----:R-:W-:Y:S01]  /*0010*/  VIADD R1, R1, 0xffffff68 ;  /* 0xffffff6801017836 */ /* 0x001fe20000000000 */
[----:B------:R-:W0:Y:S01]  /*0020*/  S2R R3, SR_TID.X ;  /* 0x0000000000037919 */ /* 0x000e220000002100 */
[----:B------:R-:W-:Y:S01]  /*0030*/  ELECT P0, URZ, PT ;  /* 0x00000000003f782f */ /* 0x000fe20003800000 */
[----:B------:R-:W-:Y:S01]  /*0040*/  BSSY B0, `(.L_x_302) ;  /* 0x0000013000007945 */ /* 0x000fe20003800000 */
[----:B0-----:R-:W-:-:S05]  /*0050*/  SHF.R.U32.HI R0, RZ, 0x5, R3 ;  /* 0x00000005ff007819 */ /* 0x001fca0000011603 */
[----:B------:R-:W0:Y:S02]  /*0060*/  SHFL.IDX PT, R2, R0, RZ, 0x1f ;  /* 0x00001fff00027589 */ /* 0x000e2400000e0000 */
[----:B0-----:R-:W-:-:S13]  /*0070*/  ISETP.EQ.AND P0, PT, R2, RZ, P0 ;  /* 0x000000ff0200720c */ /* 0x001fda0000702270 */
[----:B------:R-:W-:Y:S05]  /*0080*/  @!P0 BRA `(.L_x_303) ;  /* 0x0000000000388947 */ /* 0x000fea0003800000 */
[----:B------:R-:W-:Y:S02]  /*0090*/  ULDC.64 UR4, c[0x0][0x198] ;  /* 0x0000660000047ab9 */ /* 0x000fe40000000a00 */
[----:B------:R-:W-:Y:S02]  /*00a0*/  UIADD3 UR6, UP0, UR4, 0x370, URZ ;  /* 0x0000037004067890 */ /* 0x000fe4000ff1e03f */
[----:B------:R-:W-:Y:S02]  /*00b0*/  UIADD3 UR8, UP1, UR4, 0x470, URZ ;  /* 0x0000047004087890 */ /* 0x000fe4000ff3e03f */
[----:B------:R-:W-:Y:S02]  /*00c0*/  UIADD3 UR10, UP2, UR4, 0x570, URZ ;  /* 0x00000570040a7890 */ /* 0x000fe4000ff5e03f */
[----:B------:R-:W-:Y:S02]  /*00d0*/  UIADD3 UR4, UP3, UR4, 0x670, URZ ;  /* 0x0000067004047890 */ /* 0x000fe4000ff7e03f */
[----:B------:R-:W-:-:S02]  /*00e0*/  UIADD3.X UR7, URZ, UR5, URZ, UP0, !UPT ;  /* 0x000000053f077290 */ /* 0x000fc400087fe43f */
[----:B------:R-:W-:Y:S02]  /*00f0*/  UIADD3.X UR9, URZ, UR5, URZ, UP1, !UPT ;  /* 0x000000053f097290 */ /* 0x000fe40008ffe43f */
[----:B------:R-:W-:Y:S02]  /*0100*/  UIADD3.X UR11, URZ, UR5, URZ, UP2, !UPT ;  /* 0x000000053f0b7290 */ /* 0x000fe400097fe43f */
[----:B------:R-:W-:-:S03]  /*0110*/  UIADD3.X UR5, URZ, UR5, URZ, UP3, !UPT ;  /* 0x000000053f057290 */ /* 0x000fc60009ffe43f */
[----:B------:R0:W-:Y:S02]  /*0120*/  UTMACCTL.PF [UR6] ;  /* 0x00000000060079b9 */ /* 0x0001e40008040000 */
[----:B------:R0:W-:Y:S02]  /*0130*/  UTMACCTL.PF [UR8] ;  /* 0x00000000080079b9 */ /* 0x0001e40008040000 */
[----:B------:R0:W-:Y:S02]  /*0140*/  UTMACCTL.PF [UR10] ;  /* 0x000000000a0079b9 */ /* 0x0001e40008040000 */
[----:B------:R0:W-:Y:S02]  /*0150*/  UTMACCTL.PF [UR4] ;  /* 0x00000000040079b9 */ /* 0x0001e40008040000 */
[----:B0-----:R-:W-:Y:S01]  /*0160*/  NOP ;  /* 0x0000000000007918 */ /* 0x001fe20000000000 */
.L_x_303:
[----:B------:R-:W-:Y:S05]  /*0170*/  BSYNC B0 ;  /* 0x0000000000007941 */ /* 0x000fea0003800000 */
.L_x_302:
[----:B------:R-:W-:Y:S01]  /*0180*/  VOTEU.ANY UP0, P0 ;  /* 0x00000000003f7886 */ /* 0x000fe20000000100 */
[----:B------:R-:W0:Y:S01]  /*0190*/  SHFL.IDX PT, R2, R0, RZ, 0x1f ;  /* 0x00001fff00027589 */ /* 0x000e2200000e0000 */
[----:B------:R-:W-:Y:S01]  /*01a0*/  UMOV UR4, 0x80 ;  /* 0x0000008000047882 */ /* 0x000fe20000000000 */
[----:B------:R-:W-:Y:S01]  /*01b0*/  UMOV UR7, 0x180 ;  /* 0x0000018000077882 */ /* 0x000fe20000000000 */
[----:B------:R-:W-:Y:S01]  /*01c0*/  SHF.R.U32.HI R3, RZ, 0x7, R3 ;  /* 0x00000007ff037819 */ /* 0x000fe20000011603 */
[----:B------:R-:W1:Y:S01]  /*01d0*/  @UP0 S2UR UR8, SR_CgaCtaId ;  /* 0x00000000000809c3 */ /* 0x000e620000008800 */
[----:B------:R-:W-:Y:S01]  /*01e0*/  @UP0 UMOV UR6, 0x400 ;  /* 0x0000040000060882 */ /* 0x000fe20000000000 */
[----:B------:R-:W-:-:S04]  /*01f0*/  @UP0 UIADD3 UR4, -UR4, 0x100000, URZ ;  /* 0x0010000004040890 */ /* 0x000fc8000fffe13f */
[----:B------:R-:W-:Y:S02]  /*0200*/  @UP0 USHF.L.U32 UR5, UR4, 0xb, URZ ;  /* 0x0000000b04050899 */ /* 0x000fe4000800063f */
[----:B------:R-:W-:Y:S01]  /*0210*/  @UP0 USHF.L.U32 UR4, UR4, 0x1, URZ ;  /* 0x0000000104040899 */ /* 0x000fe2000800063f */
[----:B------:R-:W-:Y:S01]  /*0220*/  VOTEU.ANY UP1, P0 ;  /* 0x00000000003f7886 */ /* 0x000fe20000020100 */
[----:B0-----:R-:W-:Y:S02]  /*0230*/  ISETP.NE.AND P1, PT, R2, RZ, PT ;  /* 0x000000ff0200720c */ /* 0x001fe40003f25270 */
[----:B------:R0:W2:Y:S01]  /*0240*/  SHFL.IDX PT, R2, R3, RZ, 0x1f ;  /* 0x00001fff03027589 */ /* 0x0000a200000e0000 */
[----:B-1----:R-:W-:Y:S02]  /*0250*/  @UP0 ULEA UR8, UR8, UR6, 0x18 ;  /* 0x0000000608080291 */ /* 0x002fe4000f8ec03f */
[----:B------:R-:W-:-:S04]  /*0260*/  @UP0 UIADD3 UR6, -UR7, 0x100000, URZ ;  /* 0x0010000007060890 */ /* 0x000fc8000fffe13f */
[----:B------:R-:W-:Y:S02]  /*0270*/  @UP0 USHF.L.U32 UR7, UR6, 0xb, URZ ;  /* 0x0000000b06070899 */ /* 0x000fe4000800063f */
[----:B------:R-:W-:Y:S01]  /*0280*/  @UP0 USHF.L.U32 UR6, UR6, 0x1, URZ ;  /* 0x0000000106060899 */ /* 0x000fe2000800063f */
[----:B------:R-:W-:Y:S01]  /*0290*/  VOTEU.ANY UP0, P0 ;  /* 0x00000000003f7886 */ /* 0x000fe20000000100 */
[----:B------:R-:W1:Y:S04]  /*02a0*/  FENCE.VIEW.ASYNC.S ;  /* 0x00000000000073c6 */ /* 0x000e680000000000 */
[----:B-1----:R0:W1:Y:S06]  /*02b0*/  @UP0 SYNCS.EXCH.64 URZ, [UR8+0x13200], UR4 ;  /* 0x01320004083f05b2 */ /* 0x00206c0008000100 */
[----:B------:R0:W3:Y:S02]  /*02c0*/  @UP1 SYNCS.EXCH.64 URZ, [UR8+0x13220], UR6 ;  /* 0x01322006083f15b2 */ /* 0x0000e40008000100 */
[----:B0-----:R-:W-:Y:S05]  /*02d0*/  @P1 BRA `(.L_x_304) ;  /* 0x0000000000481947 */ /* 0x001fea0003800000 */
[----:B------:R-:W0:Y:S01]  /*02e0*/  S2UR UR5, SR_CgaCtaId ;  /* 0x00000000000579c3 */ /* 0x000e220000008800 */
        /* <DEDUP_REMOVED lines=15> */
[----:B------:R0:W0:Y:S01]  /*03e0*/  SYNCS.EXCH.64 URZ, [UR8+0x13248], UR6 ;  /* 0x01324806083f75b2 */ /* 0x0000220008000100 */
[----:B------:R-:W-:Y:S01]  /*03f0*/  NOP ;  /* 0x0000000000007918 */ /* 0x000fe20000000000 */
.L_x_304:
[----:B------:R-:W5:Y:S01]  /*0400*/  SHFL.IDX PT, R3, R0, RZ, 0x1f ;  /* 0x00001fff00037589 */ /* 0x000f6200000e0000 */
[----:B------:R-:W-:Y:S01]  /*0410*/  NOP ;  /* 0x0000000000007918 */ /* 0x000fe20000000000 */
[----:B-----5:R-:W-:-:S13]  /*0420*/  ISETP.NE.AND P0, PT, R3, RZ, PT ;  /* 0x000000ff0300720c */ /* 0x020fda0003f05270 */
        /* <DEDUP_REMOVED lines=17> */
[----:B------:R0:W0:Y:S01]  /*0540*/  SYNCS.EXCH.64 URZ, [UR8+0x13268], UR6 ;  /* 0x01326806083f75b2 */ /* 0x0000220008000100 */
[----:B------:R-:W-:Y:S01]  /*0550*/  NOP ;  /* 0x0000000000007918 */ /* 0x000fe20000000000 */
.L_x_305:
[----:B------:R-:W5:Y:S01]  /*0560*/  SHFL.IDX PT, R3, R0, RZ, 0x1f ;  /* 0x00001fff00037589 */ /* 0x000f6200000e0000 */
[----:B------:R-:W-:Y:S01]  /*0570*/  NOP ;  /* 0x0000000000007918 */ /* 0x000fe20000000000 */
[----:B-----5:R-:W-:-:S13]  /*0580*/  ISETP.NE.AND P0, PT, R3, RZ, PT ;  /* 0x000000ff0300720c */ /* 0x020fda0003f05270 */
        /* <DEDUP_REMOVED lines=13> */
[----:B------:R0:W0:Y:S01]  /*0660*/  SYNCS.EXCH.64 URZ, [UR6+0x13288], UR4 ;  /* 0x01328804063f75b2 */ /* 0x0000220008000100 */
[----:B------:R-:W-:Y:S01]  /*0670*/  NOP ;  /* 0x0000000000007918 */ /* 0x000fe20000000000 */
.L_x_306:
        /* <DEDUP_REMOVED lines=22> */
.L_x_307:
        /* <DEDUP_REMOVED lines=22> */
.L_x_308:
[----:B--2---:R-:W-:Y:S01]  /*0940*/  ISETP.NE.AND P0, PT, R2, RZ, PT ;  /* 0x000000ff0200720c */ /* 0x004fe20003f05270 */
[----:B------:R-:W-:Y:S01]  /*0950*/  IMAD.MOV.U32 R2, RZ, RZ, 0x1 ;  /* 0x00000001ff027424 */ /* 0x000fe200078e00ff */
[----:B------:R-:W-:Y:S01]  /*0960*/  NOP ;  /* 0x0000000000007918 */ /* 0x000fe20000000000 */
[----:B------:R-:W-:Y:S01]  /*0970*/  ULDC.64 UR40, c[0x0][0x208] ;  /* 0x0000820000287ab9 */ /* 0x000fe20000000a00 */
[----:B------:R-:W-:Y:S02]  /*0980*/  BSSY B8, `(.L_x_309) ;  /* 0x0001704000087945 */ /* 0x000fe40003800000 */
[----:B------:R-:W-:-:S05]  /*0990*/  SEL R2, R2, 0x2, !P0 ;  /* 0x0000000202027807 */ /* 0x000fca0004000000 */
[----:B------:R2:W-:Y:S01]  /*09a0*/  STL [R1+0x38], R2 ;  /* 0x0000380201007387 */ /* 0x0005e20000100800 */
[----:B01-34-:R-:W-:Y:S06]  /*09b0*/  BAR.SYNC.DEFER_BLOCKING 0x0 ;  /* 0x0000000000007b1d */ /* 0x01bfec0000010000 */
[----:B------:R-:W-:Y:S05]  /*09c0*/  @!P0 BRA `(.L_x_310) ;  /* 0x0000010c00a08947 */ /* 0x000fea0003800000 */
.L_x_311:
[----:B------:R-:W-:-:S08]  /*09d0*/  NOP ;  /* 0x0000000000007918 */ /* 0x000fd00000000000 */
[----:B------:R-:W0:Y:S02]  /*09e0*/  USETMAXREG.TRY_ALLOC.CTAPOOL UP0, 0xa0 ;  /* 0x000000a0000079c8 */ /* 0x000e240008000600 */
[----:B0-----:R-:W-:-:S13]  /*09f0*/  PLOP3.LUT P0, PT, PT, PT, UP0, 0x80, 0x0 ;  /* 0x000000000000781c */ /* 0x001fda0003f0f008 */
[----:B------:R-:W-:Y:S05]  /*0a00*/  @!P0 BRA `(.L_x_311) ;  /* 0xfffffffc00f08947 */ /* 0x000fea000383ffff */
[----:B------:R-:W0:Y:S08]  /*0a10*/  S2UR UR4, SR_CgaCtaId ;  /* 0x00000000000479c3 */ /* 0x000e300000008800 */
[----:B------:R-:W-:Y:S06]  /*0a20*/  BAR.ARV 0x8, 0x200 ;  /* 0x0208000000007b1d */ /* 0x000fec0000002000 */
[----:B------:R-:W-:-:S02]  /*0a30*/  MOV R16, 0x400 ;  /* 0x0000040000107802 */ /* 0x000fc40000000f00 */
[----:B------:R-:W-:Y:S01]  /*0a40*/  BAR.SYNC.DEFER_BLOCKING 0x5, 0x200 ;  /* 0x0148000000007b1d */ /* 0x000fe20000010000 */
[----:B0-----:R-:W-:-:S05]  /*0a50*/  IMAD.U32 R0, RZ, RZ, UR4 ;  /* 0x00000004ff007e24 */ /* 0x001fca000f8e00ff */
[----:B------:R-:W-:Y:S01]  /*0a60*/  ULDC UR4, c[0x0][0xc3c] ;  /* 0x00030f0000047ab9 */ /* 0x000fe20000000800 */
[----:B------:R-:W-:Y:S01]  /*0a70*/  LEA R16, R0, R16, 0x18 ;  /* 0x0000001000107211 */ /* 0x000fe200078ec0ff */
[----:B------:R-:W-:Y:S04]  /*0a80*/  STL [R1+0x20], R0 ;  /* 0x0000200001007387 */ /* 0x000fe80000100800 */
[----:B------:R-:W0:Y:S01]  /*0a90*/  LDS.128 R24, [R16+0x132d0] ;  /* 0x0132d00010187984 */ /* 0x000e220000000c00 */
[----:B------:R-:W-:Y:S06]  /*0aa0*/  BAR.ARV 0x4, 0x200 ;  /* 0x0108000000007b1d */ /* 0x000fec0000002000 */
[----:B0-----:R-:W-:-:S13]  /*0ab0*/  ISETP.GE.AND P0, PT, R27, UR4, PT ;  /* 0x000000041b007c0c */ /* 0x001fda000bf06270 */
[----:B------:R-:W-:Y:S05]  /*0ac0*/  @P0 BRA `(.L_x_312) ;  /* 0x0000016c00bc0947 */ /* 0x000fea0003800000 */
[----:B------:R-:W3:Y:S01]  /*0ad0*/  LDL R17, [R1+0x38] ;  /* 0x0000380001117983 */ /* 0x000ee20000100800 */
[----:B------:R-:W0:Y:S02]  /*0ae0*/  S2R R0, SR_TID.X ;  /* 0x0000000000007919 */ /* 0x000e240000002100 */
[----:B0-----:R-:W-:-:S05]  /*0af0*/  VIADD R15, R0, 0xffffff80 ;  /* 0xffffff80000f7836 */ /* 0x001fca0000000000 */
[----:B------:R-:W-:Y:S02]  /*0b00*/  SHF.R.S32.HI R0, RZ, 0x1f, R15 ;  /* 0x0000001fff007819 */ /* 0x000fe4000001140f */
[-C--:B------:R-:W-:Y:S02]  /*0b10*/  LEA.HI R4, R15, R15.reuse, RZ, 0x1 ;  /* 0x0000000f0f047211 */ /* 0x080fe400078f08ff */
[CC--:B--2---:R-:W-:Y:S02]  /*0b20*/  LEA.HI R2, R0.reuse, R15.reuse, RZ, 0x7 ;  /* 0x0000000f00027211 */ /* 0x0c4fe400078f38ff */
[CC--:B------:R-:W-:Y:S02]  /*0b30*/  LEA.HI R3, R0.reuse, R15.reuse, RZ, 0x5 ;  /* 0x0000000f00037211 */ /* 0x0c0fe400078f28ff */
[----:B------:R-:W-:Y:S02]  /*0b40*/  LEA.HI R5, R0, R15, RZ, 0x4 ;  /* 0x0000000f00057211 */ /* 0x000fe400078f20ff */
[----:B------:R-:W-:-:S02]  /*0b50*/  SHF.R.S32.HI R23, RZ, 0x1, R4 ;  /* 0x00000001ff177819 */ /* 0x000fc40000011404 */
[----:B------:R-:W-:Y:S01]  /*0b60*/  LOP3.LUT R10, R2, 0xffffff80, RZ, 0xc0, !PT ;  /* 0xffffff80020a7812 */ /* 0x000fe200078ec0ff */
[----:B------:R-:W-:Y:S01]  /*0b70*/  IMAD.SHL.U32 R6, R3, 0x20, RZ ;  /* 0x0000002003067824 */ /* 0x000fe200078e00ff */
[----:B------:R-:W-:Y:S02]  /*0b80*/  LOP3.LUT R8, R5, 0x3fffff0, RZ, 0xc0, !PT ;  /* 0x03fffff005087812 */ /* 0x000fe400078ec0ff */
[----:B------:R-:W-:Y:S01]  /*0b90*/  LEA.HI R3, R4, R23, RZ, 0x1 ;  /* 0x0000001704037211 */ /* 0x000fe200078f08ff */
[C---:B------:R-:W-:Y:S01]  /*0ba0*/  IMAD.IADD R14, R15.reuse, 0x1, -R10 ;  /* 0x000000010f0e7824 */ /* 0x040fe200078e0a0a */
[----:B------:R-:W-:Y:S02]  /*0bb0*/  SHF.R.S32.HI R7, RZ, 0x4, R5 ;  /* 0x00000004ff077819 */ /* 0x000fe40000011405 */
[----:B------:R-:W-:Y:S01]  /*0bc0*/  LOP3.LUT R9, R6, 0xfffffc00, RZ, 0xc0, !PT ;  /* 0xfffffc0006097812 */ /* 0x000fe200078ec0ff */
[----:B------:R-:W-:Y:S01]  /*0bd0*/  IMAD.IADD R8, R15, 0x1, -R8 ;  /* 0x000000010f087824 */ /* 0x000fe200078e0a08 */
[----:B------:R-:W-:-:S02]  /*0be0*/  LOP3.LUT R6, R3, 0x3fffffe, RZ, 0xc0, !PT ;  /* 0x03fffffe03067812 */ /* 0x000fc400078ec0ff */
[----:B------:R-:W-:Y:S02]  /*0bf0*/  LEA.HI R5, R5, R7, RZ, 0x1 ;  /* 0x0000000705057211 */ /* 0x000fe400078f08ff */
[----:B------:R-:W-:Y:S01]  /*0c00*/  SHF.R.S32.HI R11, RZ, 0x1f, R14 ;  /* 0x0000001fff0b7819 */ /* 0x000fe2000001140e */
[----:B------:R-:W-:Y:S01]  /*0c10*/  IMAD.IADD R6, R23, 0x1, -R6 ;  /* 0x0000000117067824 */ /* 0x000fe200078e0a06 */
[----:B------:R-:W-:Y:S01]  /*0c20*/  LOP3.LUT R10, R5, 0x1ffffffe, RZ, 0xc0, !PT ;  /* 0x1ffffffe050a7812 */ /* 0x000fe200078ec0ff */
[----:B------:R-:W-:Y:S01]  /*0c30*/  IMAD R9, R8, 0x40, R9 ;  /* 0x0000004008097824 */ /* 0x000fe200078e0209 */
[----:B------:R-:W-:Y:S01]  /*0c40*/  LEA.HI R8, R11, R14, RZ, 0x2 ;  /* 0x0000000e0b087211 */ /* 0x000fe200078f10ff */
[C---:B------:R-:W-:Y:S01]  /*0c50*/  IMAD R13, R7.reuse, 0x8, R6 ;  /* 0x00000008070d7824 */ /* 0x040fe200078e0206 */
[----:B------:R-:W-:Y:S02]  /*0c60*/  IADD3 R10, R7, -R10, RZ ;  /* 0x8000000a070a7210 */ /* 0x000fe40007ffe0ff */
[----:B------:R-:W-:-:S02]  /*0c70*/  LEA.HI R3, R0, R15, RZ, 0x2 ;  /* 0x0000000f00037211 */ /* 0x000fc400078f10ff */
[--C-:B------:R-:W-:Y:S02]  /*0c80*/  SHF.R.S32.HI R6, RZ, 0x2, R8.reuse ;  /* 0x00000002ff067819 */ /* 0x100fe40000011408 */
[----:B------:R-:W-:Y:S02]  /*0c90*/  SHF.R.S32.HI R7, RZ, 0x1f, R8 ;  /* 0x0000001fff077819 */ /* 0x000fe40000011408 */
[----:B------:R-:W-:Y:S02]  /*0ca0*/  SHF.R.S32.HI R18, RZ, 0x7, R2 ;  /* 0x00000007ff127819 */ /* 0x000fe40000011402 */
[--C-:B------:R-:W-:Y:S02]  /*0cb0*/  SHF.R.S32.HI R2, RZ, 0x2, R3.reuse ;  /* 0x00000002ff027819 */ /* 0x100fe40000011403 */
[----:B------:R-:W-:Y:S02]  /*0cc0*/  SHF.R.S32.HI R5, RZ, 0x1f, R3 ;  /* 0x0000001fff057819 */ /* 0x000fe40000011403 */
[----:B------:R-:W-:-:S02]  /*0cd0*/  LEA.HI R7, R7, R6, RZ, 0x3 ;  /* 0x0000000607077211 */ /* 0x000fc400078f18ff */
[----:B------:R-:W-:Y:S01]  /*0ce0*/  LOP3.LUT R12, R3, 0xfffffffc, RZ, 0xc0, !PT ;  /* 0xfffffffc030c7812 */ /* 0x000fe200078ec0ff */
[----:B------:R-:W-:Y:S01]  /*0cf0*/  IMAD.HI R3, R18, 0x55555556, RZ ;  /* 0x5555555612037827 */ /* 0x000fe200078e02ff */
[----:B------:R-:W-:Y:S02]  /*0d00*/  LEA.HI R5, R5, R2, RZ, 0x2 ;  /* 0x0000000205057211 */ /* 0x000fe400078f10ff */
[----:B------:R-:W-:Y:S02]  /*0d10*/  LOP3.LUT R7, R7, 0xfffffff8, RZ, 0xc0, !PT ;  /* 0xfffffff807077812 */ /* 0x000fe400078ec0ff */
[----:B------:R-:W-:Y:S02]  /*0d20*/  LEA.HI R11, R11, R14, RZ, 0x5 ;  /* 0x0000000e0b0b7211 */ /* 0x000fe400078f28ff */
[----:B------:R-:W-:Y:S02]  /*0d30*/  LEA.HI R3, R3, R3, RZ, 0x1 ;  /* 0x0000000303037211 */ /* 0x000fe400078f08ff */
[----:B------:R-:W-:Y:S01]  /*0d40*/  LOP3.LUT R5, R5, 0xfffffffc, RZ, 0xc0, !PT ;  /* 0xfffffffc05057812 */ /* 0x000fe200078ec0ff */
[----:B------:R-:W-:Y:S01]  /*0d50*/  IMAD.IADD R6, R6, 0x1, -R7 ;  /* 0x0000000106067824 */ /* 0x000fe200078e0a07 */
[----:B------:R-:W-:Y:S01]  /*0d60*/  SHF.R.S32.HI R11, RZ, 0x5, R11 ;  /* 0x00000005ff0b7819 */ /* 0x000fe2000001140b */
[----:B------:R-:W-:-:S02]  /*0d70*/  IMAD R3, R3, -0x3, R18 ;  /* 0xfffffffd03037824 */ /* 0x000fc400078e0212 */
[----:B------:R-:W-:Y:S02]  /*0d80*/  IMAD.IADD R18, R2, 0x1, -R5 ;  /* 0x0000000102127824 */ /* 0x000fe400078e0a05 */
[----:B------:R-:W-:Y:S02]  /*0d90*/  IMAD R6, R11, 0x10, R6 ;  /* 0x000000100b067824 */ /* 0x000fe400078e0206 */
[----:B------:R-:W-:Y:S01]  /*0da0*/  IMAD R2, R10, 0x8, R9 ;  /* 0x000000080a027824 */ /* 0x000fe200078e0209 */
[----:B------:R-:W-:Y:S01]  /*0db0*/  LOP3.LUT R4, R4, 0xfffffffe, RZ, 0xc0, !PT ;  /* 0xfffffffe04047812 */ /* 0x000fe200078ec0ff */
[----:B------:R-:W-:-:S03]  /*0dc0*/  IMAD R5, R3, 0x40, R6 ;  /* 0x0000004003057824 */ /* 0x000fc600078e0206 */
[----:B------:R3:W-:Y:S01]  /*0dd0*/  STL [R1+0x90], R2 ;  /* 0x0000900201007387 */ /* 0x0007e20000100800 */
[----:B------:R-:W-:Y:S01]  /*0de0*/  LEA.HI R0, R0, R15, RZ, 0x3 ;  /* 0x0000000f00007211 */ /* 0x000fe200078f18ff */
[----:B------:R-:W-:Y:S02]  /*0df0*/  IMAD.IADD R4, R15, 0x1, -R4 ;  /* 0x000000010f047824 */ /* 0x000fe400078e0a04 */
[----:B------:R-:W-:Y:S01]  /*0e00*/  STL [R1+0x70], R18 ;  /* 0x0000701201007387 */ /* 0x000fe20000100800 */
[----:B------:R-:W-:-:S03]  /*0e10*/  SHF.R.S32.HI R6, RZ, 0x3, R0 ;  /* 0x00000003ff067819 */ /* 0x000fc60000011400 */
[----:B------:R-:W-:Y:S04]  /*0e20*/  STL [R1+0x88], R5 ;  /* 0x0000880501007387 */ /* 0x000fe80000100800 */
[----:B------:R-:W-:Y:S01]  /*0e30*/  STL [R1+0x48], RZ ;  /* 0x000048ff01007387 */ /* 0x000fe20000100800 */
[----:B------:R-:W-:Y:S01]  /*0e40*/  IMAD.SHL.U32 R156, R4, 0x8, RZ ;  /* 0x00000008049c7824 */ /* 0x000fe200078e00ff */
[----:B------:R-:W-:Y:S02]  /*0e50*/  LOP3.LUT R8, R8, 0x7ffffffc, RZ, 0xc0, !PT ;  /* 0x7ffffffc08087812 */ /* 0x000fe400078ec0ff */
[----:B------:R-:W-:-:S03]  /*0e60*/  SHF.R.S32.HI R3, RZ, 0x1f, R23 ;  /* 0x0000001fff037819 */ /* 0x000fc60000011417 */
[----:B------:R-:W-:-:S04]  /*0e70*/  IMAD.IADD R8, R14, 0x1, -R8 ;  /* 0x000000010e087824 */ /* 0x000fc800078e0a08 */
[----:B------:R-:W-:Y:S02]  /*0e80*/  IMAD.SHL.U32 R10, R8, 0x2, RZ ;  /* 0x00000002080a7824 */ /* 0x000fe400078e00ff */
[----:B------:R-:W-:Y:S02]  /*0e90*/  IMAD.SHL.U32 R9, R13, 0x40, RZ ;  /* 0x000000400d097824 */ /* 0x000fe400078e00ff */
[----:B------:R-:W-:Y:S02]  /*0ea0*/  IMAD.IADD R12, R15, 0x1, -R12 ;  /* 0x000000010f0c7824 */ /* 0x000fe400078e0a0c */
[----:B------:R-:W-:-:S03]  /*0eb0*/  VIADD R8, R10, 0x20 ;  /* 0x000000200a087836 */ /* 0x000fc60000000000 */
[----:B------:R-:W-:-:S04]  /*0ec0*/  LEA.HI R7, R12, R12, RZ, 0x1 ;  /* 0x0000000c0c077211 */ /* 0x000fc800078f08ff */
[----:B------:R-:W-:-:S05]  /*0ed0*/  LOP3.LUT R7, R7, 0x1ffffffe, RZ, 0xc0, !PT ;  /* 0x1ffffffe07077812 */ /* 0x000fca00078ec0ff */
[----:B------:R-:W-:Y:S01]  /*0ee0*/  IMAD.IADD R7, R12, 0x1, -R7 ;  /* 0x000000010c077824 */ /* 0x000fe200078e0a07 */
[----:B---3--:R-:W-:-:S05]  /*0ef0*/  LOP3.LUT R2, R17, 0x1, RZ, 0xfc, !PT ;  /* 0x0000000111027812 */ /* 0x008fca00078efcff */
[----:B------:R0:W-:Y:S02]  /*0f00*/  STL [R1+0x8], R2 ;  /* 0x0000080201007387 */ /* 0x0001e40000100800 */
[----:B0-----:R-:W-:Y:S02]  /*0f10*/  LOP3.LUT R2, R0, 0xfffffff8, RZ, 0xc0, !PT ;  /* 0xfffffff800027812 */ /* 0x001fe400078ec0ff */
[----:B------:R-:W-:Y:S01]  /*0f20*/  SHF.L.U32 R0, R18, 0x7, RZ ;  /* 0x0000000712007819 */ /* 0x000fe200000006ff */
[----:B------:R-:W-:Y:S01]  /*0f30*/  STL [R1+0xc], RZ ;  /* 0x00000cff01007387 */ /* 0x000fe20000100800 */
[----:B------:R-:W-:Y:S02]  /*0f40*/  IMAD.SHL.U32 R18, R4, 0x10, RZ ;  /* 0x0000001004127824 */ /* 0x000fe400078e00ff */
[----:B------:R-:W-:Y:S01]  /*0f50*/  LOP3.LUT R6, R0, 0x180, RZ, 0xc0, !PT ;  /* 0x0000018000067812 */ /* 0x000fe200078ec0ff */
[----:B------:R-:W-:Y:S01]  /*0f60*/  VIADD R0, R156, 0x10 ;  /* 0x000000109c007836 */ /* 0x000fe20000000000 */
[----:B------:R-:W-:Y:S01]  /*0f70*/  STL [R1+0x4], RZ ;  /* 0x000004ff01007387 */ /* 0x000fe20000100800 */
[----:B------:R-:W-:Y:S01]  /*0f80*/  IMAD.IADD R2, R15, 0x1, -R2 ;  /* 0x000000010f027824 */ /* 0x000fe200078e0a02 */
[----:B------:R-:W-:-:S02]  /*0f90*/  SHF.R.U32.HI R3, RZ, 0x3, R6 ;  /* 0x00000003ff037819 */ /* 0x000fc40000011606 */
[----:B------:R-:W-:Y:S01]  /*0fa0*/  STL [R1], RZ ;  /* 0x000000ff01007387 */ /* 0x000fe20000100800 */
[----:B------:R-:W-:-:S03]  /*0fb0*/  LOP3.LUT R2, R6, 0x30, R18, 0xf8, !PT ;  /* 0x0000003006027812 */ /* 0x000fc600078ef812 */
[----:B------:R-:W-:Y:S04]  /*0fc0*/  STL [R1+0x28], R6 ;  /* 0x0000280601007387 */ /* 0x000fe80000100800 */
[----:B------:R0:W-:Y:S04]  /*0fd0*/  STL [R1+0x10], R0 ;  /* 0x0000100001007387 */ /* 0x0001e80000100800 */
[----:B------:R1:W-:Y:S01]  /*0fe0*/  STL [R1+0x2c], R3 ;  /* 0x00002c0301007387 */ /* 0x0003e20000100800 */
[----:B0-----:R-:W-:-:S04]  /*0ff0*/  LOP3.LUT R0, R6, 0x10, R18, 0xf8, !PT ;  /* 0x0000001006007812 */ /* 0x001fc800078ef812 */
[-C--:B------:R-:W-:Y:S02]  /*1000*/  LOP3.LUT R0, R0, R3.reuse, RZ, 0x3c, !PT ;  /* 0x0000000300007212 */ /* 0x080fe400078e3cff */
[----:B-1----:R-:W-:Y:S01]  /*1010*/  LOP3.LUT R3, R2, R3, RZ, 0x3c, !PT ;  /* 0x0000000302037212 */ /* 0x002fe200078e3cff */
[C---:B------:R-:W-:Y:S01]  /*1020*/  VIADD R2, R10.reuse, 0x18 ;  /* 0x000000180a027836 */ /* 0x040fe20000000000 */
[----:B------:R-:W-:Y:S01]  /*1030*/  STL [R1+0x54], R10 ;  /* 0x0000540a01007387 */ /* 0x000fe20000100800 */
[C---:B------:R-:W-:Y:S01]  /*1040*/  IADD3 R6, R10.reuse, 0x28, RZ ;  /* 0x000000280a067810 */ /* 0x040fe20007ffe0ff */
[C---:B------:R-:W-:Y:S02]  /*1050*/  VIADD R4, R10.reuse, 0x30 ;  /* 0x000000300a047836 */ /* 0x040fe40000000000 */
[----:B------:R-:W-:Y:S04]  /*1060*/  STL [R1+0x30], R9 ;  /* 0x0000300901007387 */ /* 0x000fe80000100800 */
[----:B------:R0:W-:Y:S04]  /*1070*/  STL [R1+0x5c], R2 ;  /* 0x00005c0201007387 */ /* 0x0001e80000100800 */
[----:B------:R-:W-:Y:S01]  /*1080*/  STL [R1+0x6c], R8 ;  /* 0x00006c0801007387 */ /* 0x000fe20000100800 */
[----:B0-----:R-:W-:-:S02]  /*1090*/  VIADD R2, R10, 0x38 ;  /* 0x000000380a027836 */ /* 0x001fc40000000000 */
[----:B------:R-:W-:Y:S01]  /*10a0*/  IMAD.IADD R10, R9, 0x1, R0 ;  /* 0x00000001090a7824 */ /* 0x000fe200078e0200 */
[----:B------:R-:W-:Y:S01]  /*10b0*/  IADD3 R0, R16, R9, R3 ;  /* 0x0000000910007210 */ /* 0x000fe20007ffe003 */
[----:B------:R-:W-:Y:S01]  /*10c0*/  STL [R1+0x68], R6 ;  /* 0x0000680601007387 */ /* 0x000fe20000100800 */
[----:B------:R-:W-:-:S03]  /*10d0*/  SHF.R.S32.HI R3, RZ, 0x1f, R8 ;  /* 0x0000001fff037819 */ /* 0x000fc60000011408 */
[----:B------:R-:W-:Y:S04]  /*10e0*/  STL [R1+0x14], R10 ;  /* 0x0000140a01007387 */ /* 0x000fe80000100800 */
[----:B------:R-:W-:Y:S04]  /*10f0*/  STL [R1+0x64], R4 ;  /* 0x0000640401007387 */ /* 0x000fe80000100800 */
[----:B------:R0:W-:Y:S04]  /*1100*/  STL [R1+0x84], R0 ;  /* 0x0000840001007387 */ /* 0x0001e80000100800 */
[----:B------:R1:W-:Y:S01]  /*1110*/  STL [R1+0x60], R2 ;  /* 0x0000600201007387 */ /* 0x0003e20000100800 */
[----:B0-----:R-:W-:-:S03]  /*1120*/  SHF.R.S32.HI R0, RZ, 0x1f, R6 ;  /* 0x0000001fff007819 */ /* 0x001fc60000011406 */
[----:B------:R0:W-:Y:S04]  /*1130*/  STL [R1+0x80], R3 ;  /* 0x0000800301007387 */ /* 0x0001e80000100800 */
[----:B------:R2:W-:Y:S01]  /*1140*/  STL [R1+0x7c], R0 ;  /* 0x00007c0001007387 */ /* 0x0005e20000100800 */
[----:B-1----:R-:W-:Y:S02]  /*1150*/  SHF.R.S32.HI R2, RZ, 0x1f, R2 ;  /* 0x0000001fff027819 */ /* 0x002fe40000011402 */
[----:B0-----:R-:W-:Y:S01]  /*1160*/  SHF.R.S32.HI R3, RZ, 0x1f, R4 ;  /* 0x0000001fff037819 */ /* 0x001fe20000011404 */
[----:B--2---:R-:W-:-:S04]  /*1170*/  IMAD R0, R7, 0x8, R5 ;  /* 0x0000000807007824 */ /* 0x004fc800078e0205 */
[----:B------:R0:W-:Y:S04]  /*1180*/  STL [R1+0x78], R3 ;  /* 0x0000780301007387 */ /* 0x0001e80000100800 */
[----:B------:R0:W-:Y:S04]  /*1190*/  STL [R1+0x8c], R0 ;  /* 0x00008c0001007387 */ /* 0x0001e80000100800 */
[----:B------:R0:W-:Y:S01]  /*11a0*/  STL [R1+0x74], R2 ;  /* 0x0000740201007387 */ /* 0x0001e20000100800 */
[----:B------:R-:W-:-:S07]  /*11b0*/  IMAD.MOV.U32 R17, RZ, RZ, RZ ;  /* 0x000000ffff117224 */ /* 0x000fce00078e00ff */
.L_x_416:
[----:B012---:R-:W0:Y:S01]  /*11c0*/  LDC.64 R2, c[0x0][0xc88] ;  /* 0x00032200ff027b82 */ /* 0x007e220000000a00 */
[----:B------:R-:W-:Y:S01]  /*11d0*/  ULDC.64 UR4, c[0x0][0xa28] ;  /* 0x00028a0000047ab9 */ /* 0x000fe20000000a00 */
[----:B------:R-:W-:Y:S01]  /*11e0*/  ULDC.64 UR8, c[0x0][0xa18] ;  /* 0x0002860000087ab9 */ /* 0x000fe20000000a00 */
[----:B------:R-:W-:Y:S01]  /*11f0*/  ULDC.64 UR6, c[0x0][0xa08] ;  /* 0x0002820000067ab9 */ /* 0x000fe20000000a00 */
[----:B0-----:R-:W-:-:S05]  /*1200*/  IMAD.WIDE R2, R27, 0x4, R2 ;  /* 0x000000041b027825 */ /* 0x001fca00078e0202 */
[----:B------:R-:W2:Y:S01]  /*1210*/  LDG.E R31, desc[UR40][R2.64] ;  /* 0x00000028021f7981 */ /* 0x000ea2000c1e1900 */
[----:B------:R-:W-:Y:S01]  /*1220*/  ISETP.NE.U32.AND P2, PT, RZ, UR4, PT ;  /* 0x00000004ff007c0c */ /* 0x000fe2000bf45070 */
[----:B------:R-:W-:Y:S01]  /*1230*/  IMAD.MOV.U32 R8, RZ, RZ, RZ ;  /* 0x000000ffff087224 */ /* 0x000fe200078e00ff */
[----:B------:R-:W-:Y:S01]  /*1240*/  ISETP.NE.U32.AND P1, PT, RZ, UR8, PT ;  /* 0x00000008ff007c0c */ /* 0x000fe2000bf25070 */
[----:B------:R-:W-:Y:S01]  /*1250*/  IMAD.MOV.U32 R28, RZ, RZ, RZ ;  /* 0x000000ffff1c7224 */ /* 0x000fe200078e00ff */
[----:B------:R-:W-:Y:S02]  /*1260*/  ISETP.NE.AND.EX P2, PT, RZ, UR5, PT, P2 ;  /* 0x00000005ff007c0c */ /* 0x000fe4000bf45320 */
[----:B------:R-:W-:Y:S02]  /*1270*/  ISETP.NE.AND.EX P1, PT, RZ, UR9, PT, P1 ;  /* 0x00000009ff007c0c */ /* 0x000fe4000bf25310 */
[----:B------:R-:W-:-:S04]  /*1280*/  ISETP.NE.U32.AND P0, PT, RZ, UR6, PT ;  /* 0x00000006ff007c0c */ /* 0x000fc8000bf05070 */
[----:B------:R-:W-:Y:S02]  /*1290*/  ISETP.NE.AND.EX P0, PT, RZ, UR7, PT, P0 ;  /* 0x00000007ff007c0c */ /* 0x000fe4000bf05300 */
[----:B--2---:R-:W-:Y:S01]  /*12a0*/  SHF.R.S32.HI R0, RZ, 0x1f, R31 ;  /* 0x0000001fff007819 */ /* 0x004fe2000001141f */
[C---:B------:R-:W-:Y:S02]  /*12b0*/  IMAD.SHL.U32 R34, R31.reuse, 0x4, RZ ;  /* 0x000000041f227824 */ /* 0x040fe400078e00ff */
[C---:B------:R-:W-:Y:S01]  /*12c0*/  @P2 LEA R2, P3, R31.reuse, UR4, 0x2 ;  /* 0x000000041f022c11 */ /* 0x040fe2000f8610ff */
[----:B------:R-:W-:Y:S01]  /*12d0*/  STL [R1+0x34], R31 ;  /* 0x0000341f01007387 */ /* 0x000fe20000100800 */
[C-C-:B------:R-:W-:Y:S02]  /*12e0*/  SHF.L.U64.HI R33, R31.reuse, 0x2, R0.reuse ;  /* 0x000000021f217819 */ /* 0x140fe40000010200 */
[----:B------:R-:W-:Y:S01]  /*12f0*/  @P2 LEA.HI.X R3, R31, UR5, R0, 0x2, P3 ;  /* 0x000000051f032c11 */ /* 0x000fe200098f1400 */
[----:B------:R-:W-:Y:S01]  /*1300*/  ULDC UR4, c[0x0][0x288] ;  /* 0x0000a20000047ab9 */ /* 0x000fe20000000800 */
[C---:B-----5:R-:W-:Y:S01]  /*1310*/  IADD3 R6, P4, R34.reuse, UR6, RZ ;  /* 0x0000000622067c10 */ /* 0x060fe2000ff9e0ff */
[----:B------:R0:W-:Y:S04]  /*1320*/  STL [R1+0x4c], R0 ;  /* 0x00004c0001007387 */ /* 0x0001e80000100800 */
[----:B------:R1:W5:Y:S01]  /*1330*/  @P2 LDG.E R8, desc[UR40][R2.64] ;  /* 0x0000002802082981 */ /* 0x000362000c1e1900 */
[----:B----4-:R-:W-:Y:S01]  /*1340*/  @P1 IADD3 R4, P2, R34, UR8, RZ ;  /* 0x0000000822041c10 */ /* 0x010fe2000ff5e0ff */
[----:B------:R-:W-:Y:S01]  /*1350*/  IMAD.U32 R24, RZ, RZ, UR4 ;  /* 0x00000004ff187e24 */ /* 0x000fe2000f8e00ff */
[C---:B------:R-:W-:Y:S01]  /*1360*/  IADD3.X R7, R33.reuse, UR7, RZ, P4, !PT ;  /* 0x0000000721077c10 */ /* 0x040fe2000a7fe4ff */
[----:B------:R2:W-:Y:S01]  /*1370*/  STL [R1+0x40], R34 ;  /* 0x0000402201007387 */ /* 0x0005e20000100800 */
[----:B---3--:R-:W-:Y:S01]  /*1380*/  @P1 IADD3.X R5, R33, UR9, RZ, P2, !PT ;  /* 0x0000000921051c10 */ /* 0x008fe200097fe4ff */
[----:B------:R-:W-:Y:S01]  /*1390*/  ULDC.64 UR4, c[0x0][0x418] ;  /* 0x0001060000047ab9 */ /* 0x000fe20000000a00 */
[----:B------:R-:W-:Y:S01]  /*13a0*/  LOP3.LUT R30, R26, 0xffff, RZ, 0xc0, !PT ;  /* 0x0000ffff1a1e7812 */ /* 0x000fe200078ec0ff */
[----:B------:R2:W5:Y:S01]  /*13b0*/  @P0 LDG.E R28, desc[UR40][R6.64] ;  /* 0x00000028061c0981 */ /* 0x000562000c1e1900 */
[----:B------:R-:W-:-:S03]  /*13c0*/  ULDC.64 UR8, c[0x0][0xa20] ;  /* 0x0002880000087ab9 */ /* 0x000fc60000000a00 */
[----:B------:R2:W5:Y:S04]  /*13d0*/  @P1 LDG.E R24, desc[UR40][R4.64] ;  /* 0x0000002804181981 */ /* 0x000568000c1e1900 */
[----:B------:R2:W-:Y:S04]  /*13e0*/  STL [R1+0x44], R33 ;  /* 0x0000442101007387 */ /* 0x0005e80000100800 */
[----:B------:R2:W-:Y:S04]  /*13f0*/  STL [R1+0x50], R25 ;  /* 0x0000501901007387 */ /* 0x0005e80000100800 */
[----:B------:R2:W-:Y:S01]  /*1400*/  STL [R1+0x18], R30 ;  /* 0x0000181e01007387 */ /* 0x0005e20000100800 */
[----:B------:R-:W-:Y:S01]  /*1410*/  UISETP.NE.U32.AND UP0, UPT, UR4, URZ, UPT ;  /* 0x0000003f0400728c */ /* 0x000fe2000bf05070 */
[----:B-1----:R-:W-:-:S02]  /*1420*/  LOP3.LUT R2, R26, 0xff000000, RZ, 0xc0, !PT ;  /* 0xff0000001a027812 */ /* 0x002fc400078ec0ff */
[----:B------:R-:W-:Y:S01]  /*1430*/  ULDC UR4, c[0x0][0x424] ;  /* 0x0001090000047ab9 */ /* 0x000fe20000000800 */
[----:B------:R-:W-:Y:S01]  /*1440*/  UISETP.NE.AND.EX UP0, UPT, UR5, URZ, UPT, UP0 ;  /* 0x0000003f0500728c */ /* 0x000fe2000bf05300 */
[----:B------:R-:W-:Y:S02]  /*1450*/  ISETP.NE.U32.AND P2, PT, RZ, UR8, PT ;  /* 0x00000008ff007c0c */ /* 0x000fe4000bf45070 */
[----:B------:R-:W-:Y:S01]  /*1460*/  ULDC UR5, c[0x0][0x2f0] ;  /* 0x0000bc0000057ab9 */ /* 0x000fe20000000800 */
[----:B------:R-:W-:Y:S01]  /*1470*/  USEL UR4, UR4, 0x1, UP0 ;  /* 0x0000000104047887 */ /* 0x000fe20008000000 */
[----:B0-----:R-:W-:Y:S02]  /*1480*/  LOP3.LUT R0, R26, 0xff0000, RZ, 0xc0, !PT ;  /* 0x00ff00001a007812 */ /* 0x001fe400078ec0ff */
[----:B------:R-:W-:Y:S01]  /*1490*/  SHF.R.U32.HI R3, RZ, 0x8, R2 ;  /* 0x00000008ff037819 */ /* 0x000fe20000011602 */
[----:B------:R-:W-:Y:S01]  /*14a0*/  UIMAD UR4, UR4, UR5, URZ ;  /* 0x00000005040472a4 */ /* 0x000fe2000f8e023f */
[----:B------:R-:W-:-:S02]  /*14b0*/  ISETP.NE.AND.EX P2, PT, RZ, UR9, PT, P2 ;  /* 0x00000009ff007c0c */ /* 0x000fc4000bf45320 */
[----:B------:R-:W-:Y:S01]  /*14c0*/  ULDC UR5, c[0x0][0x348] ;  /* 0x0000d20000057ab9 */ /* 0x000fe20000000800 */
[----:B------:R-:W-:Y:S01]  /*14d0*/  LEA.HI R9, R0, R3, RZ, 0x10 ;  /* 0x0000000300097211 */ /* 0x000fe200078f80ff */
[----:B--2---:R-:W-:Y:S09]  /*14e0*/  @P1 BRA `(.L_x_313) ;  /* 0x0000000000241947 */ /* 0x004ff20003800000 */
[----:B------:R-:W-:Y:S02]  /*14f0*/  ULDC.64 UR6, c[0x0][0xa00] ;  /* 0x0002800000067ab9 */ /* 0x000fe40000000a00 */
[----:B------:R-:W-:-:S04]  /*1500*/  ISETP.NE.U32.AND P1, PT, RZ, UR6, PT ;  /* 0x00000006ff007c0c */ /* 0x000fc8000bf25070 */
[----:B------:R-:W-:-:S13]  /*1510*/  ISETP.NE.AND.EX P1, PT, RZ, UR7, PT, P1 ;  /* 0x00000007ff007c0c */ /* 0x000fda000bf25310 */
[----:B------:R-:W-:Y:S05]  /*1520*/  @!P1 BRA `(.L_x_313) ;  /* 0x0000000000149947 */ /* 0x000fea0003800000 */
[----:B------:R-:W0:Y:S02]  /*1530*/  LDC.64 R2, c[0x0][0xa00] ;  /* 0x00028000ff027b82 */ /* 0x000e240000000a00 */
[----:B0-----:R-:W-:-:S05]  /*1540*/  IMAD.WIDE R2, R31, 0x4, R2 ;  /* 0x000000041f027825 */ /* 0x001fca00078e0202 */
[----:B-----5:R-:W2:Y:S04]  /*1550*/  LDG.E R24, desc[UR40][R2.64] ;  /* 0x0000002802187981 */ /* 0x020ea8000c1e1900 */
[----:B------:R-:W2:Y:S02]  /*1560*/  LDG.E R5, desc[UR40][R2.64+0x4] ;  /* 0x0000042802057981 */ /* 0x000ea4000c1e1900 */
[----:B--2---:R-:W-:-:S07]  /*1570*/  IMAD.IADD R24, R5, 0x1, -R24 ;  /* 0x0000000105187824 */ /* 0x004fce00078e0a18 */
.L_x_313:
[----:B------:R-:W-:Y:S01]  /*1580*/  MOV R32, UR5 ;  /* 0x0000000500207c02 */ /* 0x000fe20008000f00 */
[----:B------:R-:W-:Y:S01]  /*1590*/  IMAD.U32 R29, RZ, RZ, UR4 ;  /* 0x00000004ff1d7e24 */ /* 0x000fe2000f8e00ff */
[----:B------:R-:W-:Y:S06]  /*15a0*/  @!P2 BRA `(.L_x_314) ;  /* 0x000000000010a947 */ /* 0x000fec0003800000 */
[----:B------:R-:W-:-:S04]  /*15b0*/  IADD3 R2, P0, R34, UR8, RZ ;  /* 0x0000000822027c10 */ /* 0x000fc8000ff1e0ff */
[----:B------:R-:W-:-:S05]  /*15c0*/  IADD3.X R3, R33, UR9, RZ, P0, !PT ;  /* 0x0000000921037c10 */ /* 0x000fca00087fe4ff */
[----:B------:R0:W5:Y:S01]  /*15d0*/  LDG.E R29, desc[UR40][R2.64] ;  /* 0x00000028021d7981 */ /* 0x000162000c1e1900 */
[----:B------:R-:W-:Y:S05]  /*15e0*/  BRA `(.L_x_315) ;  /* 0x0000000000107947 */ /* 0x000fea0003800000 */
.L_x_314:
[----:B------:R-:W-:Y:S05]  /*15f0*/  @!P0 BRA `(.L_x_315) ;  /* 0x00000000000c8947 */ /* 0x000fea0003800000 */
[----:B------:R-:W2:Y:S04]  /*1600*/  LDG.E R0, desc[UR40][R6.64] ;  /* 0x0000002806007981 */ /* 0x000ea8000c1e1900 */
[----:B------:R-:W2:Y:S02]  /*1610*/  LDG.E R29, desc[UR40][R6.64+0x4] ;  /* 0x00000428061d7981 */ /* 0x000ea4000c1e1900 */
[----:B--2---:R-:W-:-:S07]  /*1620*/  IMAD.IADD R29, R29, 0x1, -R0 ;  /* 0x000000011d1d7824 */ /* 0x004fce00078e0a00 */
.L_x_315:
[----:B------:R-:W-:Y:S02]  /*1630*/  ULDC.64 UR4, c[0x0][0xa10] ;  /* 0x0002840000047ab9 */ /* 0x000fe40000000a00 */
[----:B------:R-:W-:-:S04]  /*1640*/  ISETP.NE.U32.AND P0, PT, RZ, UR4, PT ;  /* 0x00000004ff007c0c */ /* 0x000fc8000bf05070 */
[----:B------:R-:W-:Y:S01]  /*1650*/  ISETP.NE.AND.EX P0, PT, RZ, UR5, PT, P0 ;  /* 0x00000005ff007c0c */ /* 0x000fe2000bf05300 */
[----:B------:R-:W-:-:S12]  /*1660*/  ULDC.64 UR4, c[0x0][0xa30] ;  /* 0x00028c0000047ab9 */ /* 0x000fd80000000a00 */
[----:B0-----:R-:W0:Y:S01]  /*1670*/  @P0 LDC.64 R2, c[0x0][0xa10] ;  /* 0x00028400ff020b82 */ /* 0x001e220000000a00 */
[----:B------:R-:W-:-:S04]  /*1680*/  ISETP.NE.U32.AND P1, PT, RZ, UR4, PT ;  /* 0x00000004ff007c0c */ /* 0x000fc8000bf25070 */
[----:B------:R-:W-:Y:S01]  /*1690*/  ISETP.NE.AND.EX P1, PT, RZ, UR5, PT, P1 ;  /* 0x00000005ff007c0c */ /* 0x000fe2000bf25310 */
[----:B0-----:R-:W-:-:S05]  /*16a0*/  @P0 IMAD.WIDE R2, R31, 0x4, R2 ;  /* 0x000000041f020825 */ /* 0x001fca00078e0202 */
[----:B------:R-:W2:Y:S04]  /*16b0*/  @P0 LDG.E R0, desc[UR40][R2.64] ;  /* 0x0000002802000981 */ /* 0x000ea8000c1e1900 */
[----:B------:R-:W2:Y:S03]  /*16c0*/  @P0 LDG.E R7, desc[UR40][R2.64+0x4] ;  /* 0x0000042802070981 */ /* 0x000ea6000c1e1900 */
[----:B------:R-:W-:Y:S01]  /*16d0*/  @P1 IADD3 R4, P2, R34, UR4, RZ ;  /* 0x0000000422041c10 */ /* 0x000fe2000ff5e0ff */
[----:B-----5:R-:W-:-:S03]  /*16e0*/  IMAD.MOV.U32 R26, RZ, RZ, R29 ;  /* 0x000000ffff1a7224 */ /* 0x020fc600078e001d */
[----:B------:R-:W-:-:S05]  /*16f0*/  @P1 IADD3.X R5, R33, UR5, RZ, P2, !PT ;  /* 0x0000000521051c10 */ /* 0x000fca00097fe4ff */
[----:B------:R0:W5:Y:S01]  /*1700*/  @P1 LDG.E R26, desc[UR40][R4.64] ;  /* 0x00000028041a1981 */ /* 0x000162000c1e1900 */
[----:B------:R-:W-:Y:S01]  /*1710*/  LOP3.LUT R10, R9, 0xff, RZ, 0xc0, !PT ;  /* 0x000000ff090a7812 */ /* 0x000fe200078ec0ff */
[----:B------:R-:W-:Y:S01]  /*1720*/  IMAD.IADD R11, R29, 0x1, -R8 ;  /* 0x000000011d0b7824 */ /* 0x000fe200078e0a08 */
[----:B------:R-:W-:Y:S01]  /*1730*/  SHF.R.U32.HI R6, RZ, 0x10, R9 ;  /* 0x00000010ff067819 */ /* 0x000fe20000011609 */
[----:B------:R-:W-:Y:S01]  /*1740*/  BSSY B0, `(.L_x_316) ;  /* 0x000002b000007945 */ /* 0x000fe20003800000 */
[----:B------:R-:W-:Y:S01]  /*1750*/  LOP3.LUT R22, R22, 0xfffffff7, RZ, 0xc0, !PT ;  /* 0xfffffff716167812 */ /* 0x000fe200078ec0ff */
[----:B------:R0:W-:Y:S04]  /*1760*/  STL [R1+0x58], R10 ;  /* 0x0000580a01007387 */ /* 0x0001e80000100800 */
[----:B------:R0:W-:Y:S01]  /*1770*/  STL [R1+0x3c], R6 ;  /* 0x00003c0601007387 */ /* 0x0001e20000100800 */
[----:B--2---:R-:W-:-:S04]  /*1780*/  @P0 IMAD.IADD R32, R7, 0x1, -R0 ;  /* 0x0000000107200824 */ /* 0x004fc800078e0a00 */
[----:B------:R-:W-:-:S04]  /*1790*/  IMAD.IADD R105, R11, 0x1, R32 ;  /* 0x000000010b697824 */ /* 0x000fc800078e0220 */
[C---:B------:R-:W-:Y:S01]  /*17a0*/  VIADD R0, R105.reuse, 0x9f ;  /* 0x0000009f69007836 */ /* 0x040fe20000000000 */
[----:B------:R-:W-:-:S03]  /*17b0*/  ISETP.GE.AND P3, PT, R105, 0x1, PT ;  /* 0x000000016900780c */ /* 0x000fc60003f66270 */
[----:B------:R-:W-:-:S05]  /*17c0*/  IMAD.HI R0, R0, 0x66666667, RZ ;  /* 0x6666666700007827 */ /* 0x000fca00078e02ff */
[----:B------:R-:W-:-:S04]  /*17d0*/  SHF.R.U32.HI R3, RZ, 0x1f, R0 ;  /* 0x0000001fff037819 */ /* 0x000fc80000011600 */
[----:B------:R-:W-:Y:S01]  /*17e0*/  LEA.HI.SX32 R104, R0, R3, 0x1a ;  /* 0x0000000300687211 */ /* 0x000fe200078fd2ff */
[----:B------:R-:W-:Y:S01]  /*17f0*/  IMAD.MOV.U32 R3, RZ, RZ, RZ ;  /* 0x000000ffff037224 */ /* 0x000fe200078e00ff */
[----:B------:R-:W-:Y:S01]  /*1800*/  @P3 LOP3.LUT R22, R22, 0x8, RZ, 0xfc, !PT ;  /* 0x0000000816163812 */ /* 0x000fe200078efcff */
[----:B0-----:R-:W-:Y:S06]  /*1810*/  @!P3 BRA `(.L_x_317) ;  /* 0x000000000074b947 */ /* 0x001fec0003800000 */
[----:B------:R-:W-:Y:S01]  /*1820*/  ISETP.NE.AND P0, PT, R6, RZ, PT ;  /* 0x000000ff0600720c */ /* 0x000fe20003f05270 */
[----:B------:R-:W-:-:S03]  /*1830*/  ULDC UR4, c[0x0][0x9f0] ;  /* 0x00027c0000047ab9 */ /* 0x000fc60000000800 */
[----:B------:R-:W-:-:S04]  /*1840*/  SEL R9, R6, UR4, P0 ;  /* 0x0000000406097c07 */ /* 0x000fc80008000000 */
[-C--:B------:R-:W-:Y:S02]  /*1850*/  IABS R5, R9.reuse ;  /* 0x0000000900057213 */ /* 0x080fe40000000000 */
[----:B------:R-:W-:Y:S02]  /*1860*/  IADD3 R0, R104, -0x1, R9 ;  /* 0xffffffff68007810 */ /* 0x000fe40007ffe009 */
[----:B------:R-:W0:Y:S01]  /*1870*/  I2F.RP R4, R5 ;  /* 0x0000000500047306 */ /* 0x000e220000209400 */
[----:B------:R-:W-:-:S05]  /*1880*/  IABS R8, R9 ;  /* 0x0000000900087213 */ /* 0x000fca0000000000 */
[----:B------:R-:W-:Y:S02]  /*1890*/  IMAD.MOV R8, RZ, RZ, -R8 ;  /* 0x000000ffff087224 */ /* 0x000fe400078e0a08 */
[----:B0-----:R-:W0:Y:S02]  /*18a0*/  MUFU.RCP R4, R4 ;  /* 0x0000000400047308 */ /* 0x001e240000001000 */
[----:B0-----:R-:W-:Y:S01]  /*18b0*/  VIADD R2, R4, 0xffffffe ;  /* 0x0ffffffe04027836 */ /* 0x001fe20000000000 */
[----:B------:R-:W-:Y:S02]  /*18c0*/  IABS R4, R0 ;  /* 0x0000000000047213 */ /* 0x000fe40000000000 */
[----:B------:R-:W-:-:S03]  /*18d0*/  LOP3.LUT R0, R0, R9, RZ, 0x3c, !PT ;  /* 0x0000000900007212 */ /* 0x000fc600078e3cff */
[----:B------:R0:W1:Y:S01]  /*18e0*/  F2I.FTZ.U32.TRUNC.NTZ R3, R2 ;  /* 0x0000000200037305 */ /* 0x000062000021f000 */
[----:B------:R-:W-:Y:S01]  /*18f0*/  ISETP.GE.AND P2, PT, R0, RZ, PT ;  /* 0x000000ff0000720c */ /* 0x000fe20003f46270 */
[----:B0-----:R-:W-:Y:S01]  /*1900*/  IMAD.MOV.U32 R2, RZ, RZ, RZ ;  /* 0x000000ffff027224 */ /* 0x001fe200078e00ff */
[----:B-1----:R-:W-:-:S05]  /*1910*/  IADD3 R6, RZ, -R3, RZ ;  /* 0x80000003ff067210 */ /* 0x002fca0007ffe0ff */
[----:B------:R-:W-:-:S04]  /*1920*/  IMAD R7, R6, R5, RZ ;  /* 0x0000000506077224 */ /* 0x000fc800078e02ff */
[----:B------:R-:W-:-:S04]  /*1930*/  IMAD.HI.U32 R3, R3, R7, R2 ;  /* 0x0000000703037227 */ /* 0x000fc800078e0002 */
[----:B------:R-:W-:Y:S02]  /*1940*/  IMAD.MOV.U32 R2, RZ, RZ, R8 ;  /* 0x000000ffff027224 */ /* 0x000fe400078e0008 */
        /* <DEDUP_REMOVED lines=10> */
.L_x_317:
[----:B------:R-:W-:Y:S05]  /*19f0*/  BSYNC B0 ;  /* 0x0000000000007941 */ /* 0x000fea0003800000 */
.L_x_316:
[----:B------:R-:W-:-:S05]  /*1a00*/  IMAD R0, R10, R3, RZ ;  /* 0x000000030a007224 */ /* 0x000fca00078e02ff */
[C---:B------:R-:W-:Y:S01]  /*1a10*/  VIADDMNMX R3, R0.reuse, R3, R104, PT ;  /* 0x0000000300037246 */ /* 0x040fe20003800168 */
[----:B------:R-:W-:-:S04]  /*1a20*/  IMAD R0, R0, 0xa0, -R11 ;  /* 0x000000a000007824 */ /* 0x000fc800078e0a0b */
[----:B------:R-:W-:Y:S01]  /*1a30*/  IMAD R3, R3, 0xa0, -R11 ;  /* 0x000000a003037824 */ /* 0x000fe200078e0a0b */
[----:B------:R-:W-:-:S04]  /*1a40*/  VIMNMX R0, RZ, R0, !PT ;  /* 0x00000000ff007248 */ /* 0x000fc80007fe0100 */
[----:B------:R-:W-:Y:S01]  /*1a50*/  VIMNMX R5, R3, R32, PT ;  /* 0x0000002003057248 */ /* 0x000fe20003fe0100 */
[----:B------:R-:W-:-:S03]  /*1a60*/  IMAD.WIDE.U32 R2, R0, -0x33333333, RZ ;  /* 0xcccccccd00027825 */ /* 0x000fc600078e00ff */
[----:B------:R-:W-:Y:S02]  /*1a70*/  ISETP.GT.AND P0, PT, R5, R0, PT ;  /* 0x000000000500720c */ /* 0x000fe40003f04270 */
[----:B------:R-:W-:-:S05]  /*1a80*/  SHF.R.U32.HI R27, RZ, 0x7, R3 ;  /* 0x00000007ff1b7819 */ /* 0x000fca0000011603 */
[----:B------:R-:W-:-:S06]  /*1a90*/  IMAD.MOV.U32 R2, RZ, RZ, R27 ;  /* 0x000000ffff027224 */ /* 0x000fcc00078e001b */
[----:B------:R-:W-:-:S04]  /*1aa0*/  @P0 VIADD R0, R5, 0x9f ;  /* 0x0000009f05000836 */ /* 0x000fc80000000000 */
[----:B------:R-:W-:-:S05]  /*1ab0*/  @P0 IMAD.HI R0, R0, 0x66666667, RZ ;  /* 0x6666666700000827 */ /* 0x000fca00078e02ff */
[----:B------:R-:W-:-:S04]  /*1ac0*/  @P0 SHF.R.U32.HI R3, RZ, 0x1f, R0 ;  /* 0x0000001fff030819 */ /* 0x000fc80000011600 */
[----:B------:R-:W-:Y:S02]  /*1ad0*/  @P0 LEA.HI.SX32 R2, R0, R3, 0x1a ;  /* 0x0000000300020211 */ /* 0x000fe400078fd2ff */
[----:B------:R-:W-:Y:S02]  /*1ae0*/  PLOP3.LUT P0, PT, PT, PT, PT, 0x80, 0x0 ;  /* 0x000000000000781c */ /* 0x000fe40003f0f070 */
[----:B------:R-:W-:-:S13]  /*1af0*/  ISETP.GT.AND P1, PT, R2, R27, PT ;  /* 0x0000001b0200720c */ /* 0x000fda0003f24270 */
[----:B------:R-:W-:Y:S05]  /*1b00*/  @!P1 BRA `(.L_x_318) ;  /* 0x0000003000dc9947 */ /* 0x000fea0003800000 */
[----:B------:R-:W-:Y:S01]  /*1b10*/  IADD3 R0, R16, 0xe000, RZ ;  /* 0x0000e00010007810 */ /* 0x000fe20007ffe0ff */
[----:B------:R-:W-:Y:S03]  /*1b20*/  BSSY B6, `(.L_x_319) ;  /* 0x0000013000067945 */ /* 0x000fe60003800000 */
[----:B------:R-:W-:-:S13]  /*1b30*/  LOP3.LUT P0, RZ, R0, 0x1bf, RZ, 0xc0, !PT ;  /* 0x000001bf00ff7812 */ /* 0x000fda000780c0ff */
[----:B------:R-:W-:Y:S05]  /*1b40*/  @!P0 BRA `(.L_x_320) ;  /* 0x0000000000408947 */ /* 0x000fea0003800000 */
[----:B------:R-:W-:Y:S01]  /*1b50*/  MOV R0, 0x0 ;  /* 0x0000000000007802 */ /* 0x000fe20000000f00 */
[----:B------:R-:W-:Y:S01]  /*1b60*/  ULDC.64 UR4, c[0x4][0x98] ;  /* 0x0100260000047ab9 */ /* 0x000fe20000000a00 */
[----:B------:R-:W-:Y:S01]  /*1b70*/  ULDC.64 UR6, c[0x4][0x20] ;  /* 0x0100080000067ab9 */ /* 0x000fe20000000a00 */
[----:B------:R-:W-:Y:S01]  /*1b80*/  IMAD.U32 R4, RZ, RZ, UR4 ;  /* 0x00000004ff047e24 */ /* 0x000fe2000f8e00ff */
        /* <DEDUP_REMOVED lines=11> */
[----:B-1---5:R-:W-:Y:S05]  /*1c40*/  CALL.ABS.NOINC R14 ;  /* 0x000000000e007343 */ /* 0x022fea0003c00000 */
.L_x_320:
[----:B------:R-:W-:Y:S05]  /*1c50*/  BSYNC B6 ;  /* 0x0000000000067941 */ /* 0x000fea0003800000 */
.L_x_319:
        /* <DEDUP_REMOVED lines=20> */
.L_x_322:
[----:B------:R-:W-:Y:S05]  /*1da0*/  BSYNC B6 ;  /* 0x0000000000067941 */ /* 0x000fea0003800000 */
.L_x_321:
[----:B------:R-:W-:Y:S01]  /*1db0*/  ULDC.64 UR4, c[0x0][0x9f8] ;  /* 0x00027e0000047ab9 */ /* 0x000fe20000000a00 */
[----:B------:R-:W-:Y:S01]  /*1dc0*/  MOV R0, R31 ;  /* 0x0000001f00007202 */ /* 0x000fe20000000f00 */
[----:B------:R-:W0:Y:S01]  /*1dd0*/  LDC.64 R46, c[0x0][0x300] ;  /* 0x0000c000ff2e7b82 */ /* 0x000e220000000a00 */
[----:B------:R-:W-:Y:S01]  /*1de0*/  ISETP.NE.U32.AND P0, PT, RZ, UR4, PT ;  /* 0x00000004ff007c0c */ /* 0x000fe2000bf05070 */
[----:B------:R-:W-:Y:S01]  /*1df0*/  IMAD.IADD R28, R28, 0x1, R29 ;  /* 0x000000011c1c7824 */ /* 0x000fe200078e021d */
[----:B------:R-:W-:Y:S01]  /*1e00*/  SHF.R.S32.HI R19, RZ, 0x1f, R18 ;  /* 0x0000001fff137819 */ /* 0x000fe20000011412 */
[----:B------:R-:W2:Y:S01]  /*1e10*/  LDL R14, [R1+0x28] ;  /* 0x00002800010e7983 */ /* 0x000ea20000100800 */
[----:B------:R-:W-:Y:S01]  /*1e20*/  ISETP.NE.AND.EX P0, PT, RZ, UR5, PT, P0 ;  /* 0x00000005ff007c0c */ /* 0x000fe2000bf05300 */
[----:B------:R-:W-:Y:S02]  /*1e30*/  ULDC.64 UR6, c[0x0][0x330] ;  /* 0x0000cc0000067ab9 */ /* 0x000fe40000000a00 */
[----:B------:R-:W3:Y:S01]  /*1e40*/  LDL R12, [R1+0x2c] ;  /* 0x00002c00010c7983 */ /* 0x000ee20000100800 */
[----:B------:R-:W1:Y:S03]  /*1e50*/  LDC R55, c[0x0][0x3f4] ;  /* 0x0000fd00ff377b82 */ /* 0x000e660000000800 */
[----:B------:R-:W4:Y:S05]  /*1e60*/  LDL R10, [R1+0x30] ;  /* 0x00003000010a7983 */ /* 0x000f2a0000100800 */
[----:B------:R-:W1:Y:S01]  /*1e70*/  LDC.64 R40, c[0x0][0x3f8] ;  /* 0x0000fe00ff287b82 */ /* 0x000e620000000a00 */
[----:B------:R-:W-:-:S04]  /*1e80*/  @P0 IADD3 R4, P1, R34, UR4, RZ ;  /* 0x0000000422040c10 */ /* 0x000fc8000ff3e0ff */
[----:B------:R-:W-:Y:S01]  /*1e90*/  @P0 IADD3.X R5, R33, UR5, RZ, P1, !PT ;  /* 0x0000000521050c10 */ /* 0x000fe20008ffe4ff */
[----:B------:R-:W-:Y:S01]  /*1ea0*/  ULDC.64 UR4, c[0x0][0xa08] ;  /* 0x0002820000047ab9 */ /* 0x000fe20000000a00 */
[----:B------:R-:W-:Y:S01]  /*1eb0*/  SHF.R.S32.HI R11, RZ, 0x1f, R28 ;  /* 0x0000001fff0b7819 */ /* 0x000fe2000001141c */
[-C--:B0-----:R-:W-:Y:S01]  /*1ec0*/  IMAD.WIDE.U32 R6, R28, R46.reuse, RZ ;  /* 0x0000002e1c067225 */ /* 0x081fe200078e00ff */
[----:B------:R-:W0:Y:S01]  /*1ed0*/  LDC.64 R34, c[0x0][0x408] ;  /* 0x00010200ff227b82 */ /* 0x000e220000000a00 */
[----:B------:R1:W2:Y:S01]  /*1ee0*/  @P0 LDG.E R0, desc[UR40][R4.64] ;  /* 0x0000002804000981 */ /* 0x0002a2000c1e1900 */
[----:B------:R-:W-:Y:S01]  /*1ef0*/  ISETP.NE.U32.AND P0, PT, RZ, UR4, PT ;  /* 0x00000004ff007c0c */ /* 0x000fe2000bf05070 */
[----:B------:R-:W-:Y:S02]  /*1f00*/  IMAD R3, R11, R46, RZ ;  /* 0x0000002e0b037224 */ /* 0x000fe400078e02ff */
[----:B------:R-:W-:Y:S01]  /*1f10*/  IMAD.WIDE.U32 R8, R30, UR6, R18 ;  /* 0x000000061e087c25 */ /* 0x000fe2000f8e0012 */
[----:B------:R-:W-:Y:S01]  /*1f20*/  ISETP.NE.AND.EX P0, PT, RZ, UR5, PT, P0 ;  /* 0x00000005ff007c0c */ /* 0x000fe2000bf05300 */
[----:B------:R-:W-:-:S02]  /*1f30*/  ULDC.64 UR4, c[0x0][0x308] ;  /* 0x0000c20000047ab9 */ /* 0x000fc40000000a00 */
[----:B------:R-:W-:Y:S02]  /*1f40*/  IMAD R3, R28, R47, R3 ;  /* 0x0000002f1c037224 */ /* 0x000fe400078e0203 */
[C---:B------:R-:W-:Y:S01]  /*1f50*/  IMAD R9, R30.reuse, UR7, R9 ;  /* 0x000000071e097c24 */ /* 0x040fe2000f8e0209 */
[----:B------:R-:W-:Y:S01]  /*1f60*/  SHF.R.S32.HI R15, RZ, 0x1f, R23 ;  /* 0x0000001fff0f7819 */ /* 0x000fe20000011417 */
[----:B------:R-:W-:Y:S01]  /*1f70*/  IMAD.IADD R7, R7, 0x1, R3 ;  /* 0x0000000107077824 */ /* 0x000fe200078e0203 */
[----:B------:R-:W-:Y:S01]  /*1f80*/  ULDC.64 UR6, c[0x0][0x338] ;  /* 0x0000ce0000067ab9 */ /* 0x000fe20000000a00 */
[----:B-1----:R-:W-:-:S04]  /*1f90*/  IMAD.WIDE.U32 R4, R30, UR4, R6 ;  /* 0x000000041e047c25 */ /* 0x002fc8000f8e0006 */
[----:B------:R-:W-:Y:S01]  /*1fa0*/  IMAD R5, R30, UR5, R5 ;  /* 0x000000051e057c24 */ /* 0x000fe2000f8e0205 */
[----:B------:R-:W-:Y:S01]  /*1fb0*/  ULDC.64 UR4, c[0x0][0x310] ;  /* 0x0000c40000047ab9 */ /* 0x000fe20000000a00 */
[----:B------:R-:W4:Y:S01]  /*1fc0*/  LDL R30, [R1+0x70] ;  /* 0x00007000011e7983 */ /* 0x000f220000100800 */
[C---:B------:R-:W-:Y:S01]  /*1fd0*/  IMAD.WIDE.U32 R20, R23.reuse, R46, R18 ;  /* 0x0000002e17147225 */ /* 0x040fe200078e0012 */
[----:B------:R-:W1:Y:S01]  /*1fe0*/  S2R R31, SR_TID.X ;  /* 0x00000000001f7919 */ /* 0x000e620000002100 */
[----:B------:R-:W-:Y:S02]  /*1ff0*/  ISETP.GE.AND P2, PT, R18, R55, PT ;  /* 0x000000371200720c */ /* 0x000fe40003f46270 */
[----:B------:R-:W-:Y:S01]  /*2000*/  SHF.R.S32.HI R157, RZ, 0x1f, R156 ;  /* 0x0000001fff9d7819 */ /* 0x000fe2000001149c */
[----:B------:R-:W-:-:S04]  /*2010*/  IMAD.WIDE.U32 R42, R23, R40, R18 ;  /* 0x00000028172a7225 */ /* 0x000fc800078e0012 */
[----:B------:R-:W-:-:S04]  /*2020*/  IMAD.WIDE.U32 R44, R23, R40, R156 ;  /* 0x00000028172c7225 */ /* 0x000fc800078e009c */
[----:B0-----:R-:W-:-:S04]  /*2030*/  IMAD.WIDE.U32 R38, R23, R34, R156 ;  /* 0x0000002217267225 */ /* 0x001fc800078e009c */
[----:B------:R-:W-:Y:S01]  /*2040*/  IMAD.WIDE.U32 R36, R23, R34, R18 ;  /* 0x0000002217247225 */ /* 0x000fe200078e0012 */
[----:B------:R-:W-:-:S03]  /*2050*/  LOP3.LUT R22, R22, 0xfffffffb, RZ, 0xc0, !PT ;  /* 0xfffffffb16167812 */ /* 0x000fc600078ec0ff */
[----:B------:R-:W-:Y:S02]  /*2060*/  IMAD R57, R41, 0xa0, RZ ;  /* 0x000000a029397824 */ /* 0x000fe400078e02ff */
[----:B------:R-:W-:Y:S01]  /*2070*/  VIADD R33, R18, 0x20 ;  /* 0x0000002012217836 */ /* 0x000fe20000000000 */
[----:B------:R-:W-:Y:S02]  /*2080*/  @P2 LOP3.LUT R22, R22, 0x4, RZ, 0xfc, !PT ;  /* 0x0000000416162812 */ /* 0x000fe400078efcff */
[----:B-1----:R-:W-:-:S04]  /*2090*/  SHF.R.U32.HI R29, RZ, 0x7, R31 ;  /* 0x00000007ff1d7819 */ /* 0x002fc8000001161f */
[----:B------:R-:W-:Y:S02]  /*20a0*/  IADD3 R54, R29, 0x8, RZ ;  /* 0x000000081d367810 */ /* 0x000fe40007ffe0ff */
[----:B--2---:R-:W-:-:S04]  /*20b0*/  SHF.R.S32.HI R3, RZ, 0x1f, R0 ;  /* 0x0000001fff037819 */ /* 0x004fc80000011400 */
[----:B------:R-:W-:Y:S02]  /*20c0*/  SEL R6, R3, RZ, !P0 ;  /* 0x000000ff03067207 */ /* 0x000fe40004000000 */
[----:B------:R-:W-:-:S03]  /*20d0*/  SEL R3, R0, RZ, !P0 ;  /* 0x000000ff00037207 */ /* 0x000fc60004000000 */
[C---:B------:R-:W-:Y:S02]  /*20e0*/  IMAD R0, R6.reuse, UR4, RZ ;  /* 0x0000000406007c24 */ /* 0x040fe4000f8e02ff */
[----:B------:R-:W-:Y:S02]  /*20f0*/  IMAD R6, R6, UR6, RZ ;  /* 0x0000000606067c24 */ /* 0x000fe4000f8e02ff */
[C---:B------:R-:W-:Y:S02]  /*2100*/  IMAD R7, R3.reuse, UR5, R0 ;  /* 0x0000000503077c24 */ /* 0x040fe4000f8e0200 */
[----:B------:R-:W-:Y:S01]  /*2110*/  IMAD.WIDE.U32 R50, R3, UR4, R4 ;  /* 0x0000000403327c25 */ /* 0x000fe2000f8e0004 */
[----:B------:R-:W-:-:S03]  /*2120*/  ULDC UR4, c[0x0][0x2f4] ;  /* 0x0000bd0000047ab9 */ /* 0x000fc60000000800 */
[----:B------:R-:W-:Y:S02]  /*2130*/  IMAD R0, R15, R46, RZ ;  /* 0x0000002e0f007224 */ /* 0x000fe400078e02ff */
[----:B------:R-:W-:-:S04]  /*2140*/  IMAD.WIDE.U32 R48, R3, UR6, R8 ;  /* 0x0000000603307c25 */ /* 0x000fc8000f8e0008 */
[----:B------:R-:W-:Y:S02]  /*2150*/  IMAD R13, R3, UR7, R6 ;  /* 0x00000007030d7c24 */ /* 0x000fe4000f8e0206 */
[----:B------:R-:W-:Y:S01]  /*2160*/  IMAD R5, R23, R47, R0 ;  /* 0x0000002f17057224 */ /* 0x000fe200078e0200 */
[----:B------:R-:W-:Y:S01]  /*2170*/  IADD3 R0, P0, R50, R20, RZ ;  /* 0x0000001432007210 */ /* 0x000fe20007f1e0ff */
[----:B------:R-:W-:Y:S02]  /*2180*/  IMAD.IADD R3, R51, 0x1, R7 ;  /* 0x0000000133037824 */ /* 0x000fe400078e0207 */
[----:B------:R-:W-:-:S03]  /*2190*/  IMAD R4, R15, R40, RZ ;  /* 0x000000280f047224 */ /* 0x000fc600078e02ff */
[----:B------:R-:W-:Y:S02]  /*21a0*/  IADD3.X R20, R3, R21, R5, P0, !PT ;  /* 0x0000001503147210 */ /* 0x000fe400007fe405 */
[----:B------:R-:W-:Y:S01]  /*21b0*/  SEL R5, R55, RZ, P2 ;  /* 0x000000ff37057207 */ /* 0x000fe20001000000 */
[----:B------:R-:W-:Y:S02]  /*21c0*/  IMAD R7, R23, R41, R4 ;  /* 0x0000002917077224 */ /* 0x000fe400078e0204 */
[----:B------:R-:W-:Y:S02]  /*21d0*/  IMAD R4, R15, R34, RZ ;  /* 0x000000220f047224 */ /* 0x000fe400078e02ff */
[----:B------:R-:W-:Y:S02]  /*21e0*/  IMAD.IADD R5, R18, 0x1, R5 ;  /* 0x0000000112057824 */ /* 0x000fe400078e0205 */
[----:B------:R-:W-:Y:S02]  /*21f0*/  IMAD.IADD R45, R45, 0x1, R7 ;  /* 0x000000012d2d7824 */ /* 0x000fe400078e0207 */
[----:B------:R-:W-:Y:S01]  /*2200*/  IMAD R9, R23, R35, R4 ;  /* 0x0000002317097224 */ /* 0x000fe200078e0204 */
[----:B------:R-:W-:Y:S01]  /*2210*/  SHF.R.S32.HI R4, RZ, 0x1f, R5 ;  /* 0x0000001fff047819 */ /* 0x000fe20000011405 */
[----:B------:R-:W-:Y:S01]  /*2220*/  IMAD.IADD R43, R7, 0x1, R43 ;  /* 0x00000001072b7824 */ /* 0x000fe200078e022b */
[----:B-----5:R-:W-:-:S02]  /*2230*/  SHF.R.S32.HI R7, RZ, 0x1f, R26 ;  /* 0x0000001fff077819 */ /* 0x020fc4000001141a */
[----:B------:R-:W-:Y:S01]  /*2240*/  LEA.HI R21, R4, R5, RZ, 0x4 ;  /* 0x0000000504157211 */ /* 0x000fe200078f20ff */
[----:B------:R-:W-:Y:S02]  /*2250*/  IMAD.IADD R39, R39, 0x1, R9 ;  /* 0x0000000127277824 */ /* 0x000fe400078e0209 */
[C---:B------:R-:W-:Y:S02]  /*2260*/  IMAD R6, R7.reuse, R40, RZ ;  /* 0x0000002807067224 */ /* 0x040fe400078e02ff */
[----:B------:R-:W-:Y:S01]  /*2270*/  IMAD R7, R7, R34, RZ ;  /* 0x0000002207077224 */ /* 0x000fe200078e02ff */
[----:B------:R-:W-:Y:S01]  /*2280*/  LOP3.LUT R4, R14, 0x30, R21, 0xf8, !PT ;  /* 0x000000300e047812 */ /* 0x000fe200078ef815 */
[----:B------:R-:W-:Y:S01]  /*2290*/  IMAD.IADD R37, R9, 0x1, R37 ;  /* 0x0000000109257824 */ /* 0x000fe200078e0225 */
[----:B------:R-:W-:Y:S01]  /*22a0*/  IADD3 R52, P0, R23, R28, RZ ;  /* 0x0000001c17347210 */ /* 0x000fe20007f1e0ff */
[----:B------:R-:W-:Y:S01]  /*22b0*/  IMAD R69, R26, R35, R7 ;  /* 0x000000231a457224 */ /* 0x000fe200078e0207 */
[----:B------:R-:W-:Y:S01]  /*22c0*/  LOP3.LUT R61, R21, 0xfffffff0, RZ, 0xc0, !PT ;  /* 0xfffffff0153d7812 */ /* 0x000fe200078ec0ff */
[----:B------:R-:W-:Y:S01]  /*22d0*/  IMAD R5, R47, 0xa0, RZ ;  /* 0x000000a02f057824 */ /* 0x000fe200078e02ff */
[----:B---3--:R-:W-:Y:S01]  /*22e0*/  LOP3.LUT R4, R4, R12, RZ, 0x3c, !PT ;  /* 0x0000000c04047212 */ /* 0x008fe200078e3cff */
[----:B------:R-:W-:-:S02]  /*22f0*/  IMAD R9, R26, R41, R6 ;  /* 0x000000291a097224 */ /* 0x000fc400078e0206 */
[----:B------:R-:W-:-:S04]  /*2300*/  IMAD.WIDE.U32 R44, R26, R40, R44 ;  /* 0x000000281a2c7225 */ /* 0x000fc800078e002c */
[----:B------:R-:W-:-:S04]  /*2310*/  IMAD.WIDE.U32 R42, R26, R40, R42 ;  /* 0x000000281a2a7225 */ /* 0x000fc800078e002a */
[----:B------:R-:W-:Y:S02]  /*2320*/  IMAD R7, R35, 0xa0, RZ ;  /* 0x000000a023077824 */ /* 0x000fe400078e02ff */
[----:B------:R-:W-:-:S04]  /*2330*/  IMAD.WIDE.U32 R38, R26, R34, R38 ;  /* 0x000000221a267225 */ /* 0x000fc800078e0026 */
[----:B------:R-:W-:-:S04]  /*2340*/  IMAD.WIDE.U32 R36, R26, R34, R36 ;  /* 0x000000221a247225 */ /* 0x000fc800078e0024 */
[----:B------:R-:W-:-:S04]  /*2350*/  IMAD.WIDE.U32 R46, R46, 0xa0, RZ ;  /* 0x000000a02e2e7825 */ /* 0x000fc800078e00ff */
[----:B------:R-:W-:-:S04]  /*2360*/  IMAD.WIDE.U32 R40, R40, 0xa0, RZ ;  /* 0x000000a028287825 */ /* 0x000fc800078e00ff */
[----:B------:R-:W-:Y:S01]  /*2370*/  IMAD.WIDE.U32 R34, R34, 0xa0, RZ ;  /* 0x000000a022227825 */ /* 0x000fe200078e00ff */
[----:B----4-:R-:W-:Y:S02]  /*2380*/  LOP3.LUT P4, RZ, R30, 0x2, RZ, 0xc0, !PT ;  /* 0x000000021eff7812 */ /* 0x010fe4000788c0ff */
[----:B------:R-:W-:Y:S01]  /*2390*/  ISETP.GE.AND P3, PT, R18, UR4, PT ;  /* 0x0000000412007c0c */ /* 0x000fe2000bf66270 */
[----:B------:R-:W-:Y:S01]  /*23a0*/  IMAD.IADD R68, R39, 0x1, R69 ;  /* 0x0000000127447824 */ /* 0x000fe200078e0245 */
[----:B------:R-:W-:Y:S01]  /*23b0*/  ISETP.GE.AND P2, PT, R33, UR4, PT ;  /* 0x0000000421007c0c */ /* 0x000fe2000bf46270 */
[----:B------:R-:W-:Y:S01]  /*23c0*/  IMAD.SHL.U32 R55, R55, 0x2, RZ ;  /* 0x0000000237377824 */ /* 0x000fe200078e00ff */
[----:B------:R-:W-:Y:S01]  /*23d0*/  SHF.R.S32.HI R70, RZ, 0x1f, R61 ;  /* 0x0000001fff467819 */ /* 0x000fe2000001143d */
[----:B------:R-:W-:Y:S01]  /*23e0*/  IMAD.X R53, R15, 0x1, R11, P0 ;  /* 0x000000010f357824 */ /* 0x000fe200000e060b */
[----:B------:R-:W-:Y:S01]  /*23f0*/  IADD3 R71, R10, R4, RZ ;  /* 0x000000040a477210 */ /* 0x000fe20007ffe0ff */
[----:B------:R-:W-:-:S02]  /*2400*/  IMAD.IADD R56, R47, 0x1, R5 ;  /* 0x000000012f387824 */ /* 0x000fc400078e0205 */
[----:B------:R-:W-:Y:S02]  /*2410*/  IMAD.IADD R57, R41, 0x1, R57 ;  /* 0x0000000129397824 */ /* 0x000fe400078e0239 */
[----:B------:R-:W-:Y:S02]  /*2420*/  IMAD.IADD R58, R35, 0x1, R7 ;  /* 0x00000001233a7824 */ /* 0x000fe400078e0207 */
[----:B------:R-:W-:Y:S02]  /*2430*/  IMAD.IADD R59, R45, 0x1, R9 ;  /* 0x000000012d3b7824 */ /* 0x000fe400078e0209 */
[----:B------:R-:W-:Y:S02]  /*2440*/  IMAD.IADD R60, R9, 0x1, R43 ;  /* 0x00000001093c7824 */ /* 0x000fe400078e022b */
[----:B------:R-:W-:Y:S02]  /*2450*/  IMAD.IADD R69, R69, 0x1, R37 ;  /* 0x0000000145457824 */ /* 0x000fe400078e0225 */
[----:B------:R-:W-:-:S07]  /*2460*/  IMAD.IADD R72, R49, 0x1, R13 ;  /* 0x0000000131487824 */ /* 0x000fce00078e020d */
.L_x_352:
[----:B------:R-:W2:Y:S01]  /*2470*/  LDL R4, [R1+0x14] ;  /* 0x0000140001047983 */ /* 0x000ea20000100800 */
[----:B0---4-:R-:W0:Y:S01]  /*2480*/  LDC.64 R62, c[0x0][0x2e8] ;  /* 0x0000ba00ff3e7b82 */ /* 0x011e220000000a00 */
[----:B------:R-:W-:Y:S01]  /*2490*/  VIADD R2, R2, 0xffffffff ;  /* 0xffffffff02027836 */ /* 0x000fe20000000000 */
[----:B------:R-:W-:Y:S01]  /*24a0*/  LOP3.LUT R22, R22, 0xfffffffd, RZ, 0xc0, !PT ;  /* 0xfffffffd16167812 */ /* 0x000fe200078ec0ff */
[----:B------:R-:W-:Y:S05]  /*24b0*/  YIELD ;  /* 0x0000000000007946 */ /* 0x000fea0003800000 */
[----:B------:R-:W-:Y:S01]  /*24c0*/  SHF.R.S32.HI R11, RZ, 0x1f, R2 ;  /* 0x0000001fff0b7819 */ /* 0x000fe20000011402 */
[-C--:B------:R-:W-:Y:S01]  /*24d0*/  IMAD R5, R56, R2.reuse, RZ ;  /* 0x0000000238057224 */ /* 0x080fe200078e02ff */
[----:B------:R-:W1:Y:S01]  /*24e0*/  LDC R31, c[0x0][0x3f4] ;  /* 0x0000fd00ff1f7b82 */ /* 0x000e620000000800 */
[----:B---3--:R-:W-:Y:S01]  /*24f0*/  IMAD.WIDE.U32 R14, R46, R2, RZ ;  /* 0x000000022e0e7225 */ /* 0x008fe200078e00ff */
[----:B------:R-:W-:Y:S03]  /*2500*/  BSSY B0, `(.L_x_323) ;  /* 0x0000259000007945 */ /* 0x000fe60003800000 */
[----:B------:R-:W-:-:S04]  /*2510*/  IMAD R7, R11, R46, R5 ;  /* 0x0000002e0b077224 */ /* 0x000fc800078e0205 */
[----:B------:R-:W-:Y:S01]  /*2520*/  IMAD.IADD R65, R15, 0x1, R7 ;  /* 0x000000010f417824 */ /* 0x000fe200078e0207 */
[----:B0-----:R-:W-:-:S04]  /*2530*/  IADD3 R12, P0, P1, R14, R62, R0 ;  /* 0x0000003e0e0c7210 */ /* 0x001fc8000791e000 */
[----:B------:R-:W-:Y:S02]  /*2540*/  IADD3.X R13, R65, R63, R20, P0, P1 ;  /* 0x0000003f410d7210 */ /* 0x000fe400007e2414 */
[----:B------:R-:W-:-:S13]  /*2550*/  ISETP.GT.AND P0, PT, R2, R27, PT ;  /* 0x0000001b0200720c */ /* 0x000fda0003f04270 */
[----:B------:R-:W-:Y:S02]  /*2560*/  @P0 LOP3.LUT R22, R22, 0x2, RZ, 0xfc, !PT ;  /* 0x0000000216160812 */ /* 0x000fe400078efcff */
[----:B-1----:R-:W-:Y:S01]  /*2570*/  ISETP.GE.AND P0, PT, R31, 0x1, PT ;  /* 0x000000011f00780c */ /* 0x002fe20003f06270 */
[----:B--2---:R-:W-:-:S04]  /*2580*/  IMAD R5, R17, 0x2800, R4 ;  /* 0x0000280011057824 */ /* 0x004fc800078e0204 */
[C---:B------:R-:W-:Y:S02]  /*2590*/  VIADD R73, R5.reuse, 0x20 ;  /* 0x0000002005497836 */ /* 0x040fe40000000000 */
[----:B------:R-:W-:Y:S02]  /*25a0*/  @P4 VIADD R73, R5, 0xffffffe0 ;  /* 0xffffffe005494836 */ /* 0x000fe40000000000 */
[C---:B------:R-:W-:Y:S02]  /*25b0*/  IMAD.IADD R74, R16.reuse, 0x1, R5 ;  /* 0x00000001104a7824 */ /* 0x040fe400078e0205 */
[----:B------:R-:W-:Y:S02]  /*25c0*/  IMAD.IADD R73, R16, 0x1, R73 ;  /* 0x0000000110497824 */ /* 0x000fe400078e0249 */
[----:B------:R-:W-:Y:S05]  /*25d0*/  @!P0 BRA `(.L_x_324) ;  /* 0x0000002000e08947 */ /* 0x000fea0003800000 */
[----:B------:R-:W-:Y:S01]  /*25e0*/  ULDC.U8 UR4, c[0x0][0x410] ;  /* 0x0001040000047ab9 */ /* 0x000fe20000000000 */
[-C--:B------:R-:W-:Y:S01]  /*25f0*/  IMAD R5, R57, R2.reuse, RZ ;  /* 0x0000000239057224 */ /* 0x080fe200078e02ff */
[----:B------:R-:W-:Y:S01]  /*2600*/  ISETP.NE.AND P0, PT, RZ, UR4, PT ;  /* 0x00000004ff007c0c */ /* 0x000fe2000bf05270 */
[----:B------:R-:W-:Y:S02]  /*2610*/  IMAD R7, R58, R2, RZ ;  /* 0x000000023a077224 */ /* 0x000fe400078e02ff */
[C---:B------:R-:W-:Y:S02]  /*2620*/  IMAD R9, R11.reuse, R40, R5 ;  /* 0x000000280b097224 */ /* 0x040fe400078e0205 */
[----:B------:R-:W-:Y:S02]  /*2630*/  IMAD R11, R11, R34, R7 ;  /* 0x000000220b0b7224 */ /* 0x000fe400078e0207 */
[----:B------:R-:W-:-:S04]  /*2640*/  IMAD.WIDE.U32 R4, R40, R2, RZ ;  /* 0x0000000228047225 */ /* 0x000fc800078e00ff */
[----:B------:R-:W-:-:S04]  /*2650*/  IMAD.WIDE.U32 R6, R34, R2, RZ ;  /* 0x0000000222067225 */ /* 0x000fc800078e00ff */
[----:B------:R-:W-:Y:S02]  /*2660*/  IMAD.IADD R30, R5, 0x1, R9 ;  /* 0x00000001051e7824 */ /* 0x000fe400078e0209 */
[----:B------:R-:W-:Y:S01]  /*2670*/  IMAD.IADD R64, R7, 0x1, R11 ;  /* 0x0000000107407824 */ /* 0x000fe200078e020b */
[----:B------:R-:W-:Y:S06]  /*2680*/  @!P0 BRA `(.L_x_325) ;  /* 0x00000010003c8947 */ /* 0x000fec0003800000 */
[----:B------:R-:W-:Y:S01]  /*2690*/  IMAD R8, R2, -0xa0, R32 ;  /* 0xffffff6002087824 */ /* 0x000fe200078e0220 */
[----:B------:R-:W-:Y:S01]  /*26a0*/  BSSY B1, `(.L_x_326) ;  /* 0x0000017000017945 */ /* 0x000fe20003800000 */
[----:B------:R-:W-:Y:S02]  /*26b0*/  CS2R R14, SRZ ;  /* 0x00000000000e7805 */ /* 0x000fe4000001ff00 */
[----:B------:R-:W-:Y:S02]  /*26c0*/  CS2R R10, SRZ ;  /* 0x00000000000a7805 */ /* 0x000fe4000001ff00 */
[----:B------:R-:W-:Y:S02]  /*26d0*/  CS2R R28, SRZ ;  /* 0x00000000001c7805 */ /* 0x000fe4000001ff00 */
[----:B------:R-:W-:-:S04]  /*26e0*/  VIMNMX R8, R8, 0xa0, PT ;  /* 0x000000a008087848 */ /* 0x000fc80003fe0100 */
[----:B------:R-:W-:Y:S02]  /*26f0*/  ISETP.GE.AND P1, PT, R23, R8, PT ;  /* 0x000000081700720c */ /* 0x000fe40003f26270 */
[----:B------:R-:W-:-:S11]  /*2700*/  CS2R R8, SRZ ;  /* 0x0000000000087805 */ /* 0x000fd6000001ff00 */
[----:B------:R-:W-:Y:S05]  /*2710*/  @P1 BRA `(.L_x_327) ;  /* 0x00000000003c1947 */ /* 0x000fea0003800000 */
[----:B------:R-:W2:Y:S01]  /*2720*/  LDL R66, [R1+0x10] ;  /* 0x0000100001427983 */ /* 0x000ea20000100800 */
[----:B------:R-:W-:Y:S02]  /*2730*/  ULDC.64 UR4, c[0x0][0x3e8] ;  /* 0x0000fa0000047ab9 */ /* 0x000fe40000000a00 */
[----:B------:R-:W-:-:S04]  /*2740*/  IADD3 R4, P0, P5, R44, UR4, R4 ;  /* 0x000000042c047c10 */ /* 0x000fc8000fd1e004 */
[----:B------:R-:W-:Y:S01]  /*2750*/  IADD3.X R5, R59, UR5, R30, P0, P5 ;  /* 0x000000053b057c10 */ /* 0x000fe200087ea41e */
[----:B------:R-:W-:Y:S02]  /*2760*/  ULDC.64 UR4, c[0x0][0x400] ;  /* 0x0001000000047ab9 */ /* 0x000fe40000000a00 */
[----:B------:R-:W-:-:S04]  /*2770*/  IADD3 R6, P0, P5, R38, UR4, R6 ;  /* 0x0000000426067c10 */ /* 0x000fc8000fd1e006 */
[----:B------:R-:W-:Y:S02]  /*2780*/  IADD3.X R7, R68, UR5, R64, P0, P5 ;  /* 0x0000000544077c10 */ /* 0x000fe400087ea440 */
[----:B------:R-:W-:Y:S02]  /*2790*/  ISETP.GE.AND P0, PT, R156, R31, PT ;  /* 0x0000001f9c00720c */ /* 0x000fe40003f06270 */
[----:B------:R-:W-:Y:S02]  /*27a0*/  CS2R R8, SRZ ;  /* 0x0000000000087805 */ /* 0x000fe4000001ff00 */
[----:B------:R-:W-:-:S09]  /*27b0*/  CS2R R10, SRZ ;  /* 0x00000000000a7805 */ /* 0x000fd2000001ff00 */
[----:B------:R0:W5:Y:S04]  /*27c0*/  @!P0 LDG.E.64 R14, desc[UR40][R4.64] ;  /* 0x00000028040e8981 */ /* 0x000168000c1e1b00 */
[----:B------:R0:W5:Y:S01]  /*27d0*/  @!P0 LDG.E.64 R28, desc[UR40][R6.64] ;  /* 0x00000028061c8981 */ /* 0x000162000c1e1b00 */
[----:B--2---:R-:W-:-:S13]  /*27e0*/  ISETP.GE.AND P0, PT, R66, R31, PT ;  /* 0x0000001f4200720c */ /* 0x004fda0003f06270 */
[----:B------:R0:W5:Y:S04]  /*27f0*/  @!P0 LDG.E.64 R8, desc[UR40][R4.64+0x10] ;  /* 0x0000102804088981 */ /* 0x000168000c1e1b00 */
[----:B------:R0:W5:Y:S02]  /*2800*/  @!P0 LDG.E.64 R10, desc[UR40][R6.64+0x10] ;  /* 0x00001028060a8981 */ /* 0x000164000c1e1b00 */
.L_x_327:
[----:B------:R-:W-:Y:S05]  /*2810*/  BSYNC B1 ;  /* 0x0000000000017941 */ /* 0x000fea0003800000 */
.L_x_326:
[----:B0-----:R-:W2:Y:S01]  /*2820*/  LDL R4, [R1+0x8] ;  /* 0x0000080001047983 */ /* 0x001ea20000100800 */
[----:B-----5:R-:W-:Y:S01]  /*2830*/  MOV R30, R8 ;  /* 0x00000008001e7202 */ /* 0x020fe20000000f00 */
[----:B------:R-:W-:Y:S02]  /*2840*/  IMAD.MOV.U32 R63, RZ, RZ, R14 ;  /* 0x000000ffff3f7224 */ /* 0x000fe400078e000e */
[----:B------:R-:W-:Y:S02]  /*2850*/  IMAD.MOV.U32 R62, RZ, RZ, R10 ;  /* 0x000000ffff3e7224 */ /* 0x000fe400078e000a */
[----:B------:R-:W-:Y:S01]  /*2860*/  IMAD.MOV.U32 R81, RZ, RZ, R28 ;  /* 0x000000ffff517224 */ /* 0x000fe200078e001c */
[----:B--2---:R-:W-:-:S13]  /*2870*/  ISETP.NE.AND P0, PT, R4, 0x3, PT ;  /* 0x000000030400780c */ /* 0x004fda0003f05270 */
[----:B------:R-:W-:Y:S05]  /*2880*/  @!P0 BRA `(.L_x_328) ;  /* 0x0000000000048947 */ /* 0x000fea0003800000 */
[----:B------:R-:W-:Y:S01]  /*2890*/  BPT.TRAP 0x1 ;  /* 0x000000040000795c */ /* 0x000fe20000300000 */
.L_x_328:
[----:B------:R-:W2:Y:S01]  /*28a0*/  LDL R4, [R1] ;  /* 0x0000000001047983 */ /* 0x000ea20000100800 */
[----:B------:R-:W-:Y:S01]  /*28b0*/  IMAD R75, R17, 0x8, R16 ;  /* 0x00000008114b7824 */ /* 0x000fe200078e0210 */
[----:B------:R-:W-:Y:S01]  /*28c0*/  BSSY B1, `(.L_x_329) ;  /* 0x0000004000017945 */ /* 0x000fe20003800000 */
[----:B--2---:R-:W-:-:S04]  /*28d0*/  SHF.L.U32 R76, R4, 0x1f, RZ ;  /* 0x0000001f044c7819 */ /* 0x004fc800000006ff */
[----:B------:R-:W0:Y:S02]  /*28e0*/  SYNCS.PHASECHK.TRANS64.TRYWAIT P5, [R75+URZ+0x13290], R76 ;  /* 0x0132904c4b0075a7 */ /* 0x000e2400080a017f */
[----:B0-----:R-:W-:Y:S05]  /*28f0*/  @!P5 BRA `(.L_x_330) ;  /* 0x000001500038d947 */ /* 0x001fea0003800000 */
.L_x_543:
[----:B------:R-:W-:Y:S05]  /*2900*/  BSYNC B1 ;  /* 0x0000000000017941 */ /* 0x000fea0003800000 */
.L_x_329:
[----:B------:R-:W-:Y:S05]  /*2910*/  @P1 BRA `(.L_x_331) ;  /* 0x00000020005c1947 */ /* 0x000fea0003800000 */
[----:B------:R-:W-:Y:S04]  /*2920*/  BSSY B1, `(.L_x_332) ;  /* 0x000006f000017945 */ /* 0x000fe80003800000 */
[----:B------:R-:W-:Y:S05]  /*2930*/  @P3 BRA `(.L_x_333) ;  /* 0x0000000400b43947 */ /* 0x000fea0003800000 */
[----:B------:R1:W2:Y:S01]  /*2940*/  LDS.128 R4, [R74+0xe000] ;  /* 0x00e000004a047984 */ /* 0x0002a20000000c00 */
[----:B------:R-:W-:Y:S01]  /*2950*/  ISETP.GE.AND P5, PT, R156, R31, PT ;  /* 0x0000001f9c00720c */ /* 0x000fe20003fa6270 */
[----:B------:R-:W-:-:S12]  /*2960*/  BSSY B2, `(.L_x_334) ;  /* 0x0000069000027945 */ /* 0x000fd80003800000 */
[----:B-1----:R-:W-:Y:S05]  /*2970*/  @P5 BRA `(.L_x_335) ;  /* 0x00000004009c5947 */ /* 0x002fea0003800000 */
[----:B------:R-:W-:Y:S02]  /*2980*/  SHF.R.U32.HI R14, RZ, 0x8, R15 ;  /* 0x00000008ff0e7819 */ /* 0x000fe4000001160f */
[----:B------:R-:W-:Y:S02]  /*2990*/  SHF.R.U32.HI R28, RZ, 0x8, R29 ;  /* 0x00000008ff1c7819 */ /* 0x000fe4000001161d */
[----:B------:R-:W-:Y:S01]  /*29a0*/  SHF.R.U32.HI R67, RZ, 0x10, R15 ;  /* 0x00000010ff437819 */ /* 0x000fe2000001160f */
[----:B------:R-:W-:Y:S01]  /*29b0*/  IMAD.SHL.U32 R14, R14, 0x100, RZ ;  /* 0x000001000e0e7824 */ /* 0x000fe200078e00ff */
[----:B------:R-:W-:Y:S02]  /*29c0*/  SHF.R.U32.HI R65, RZ, 0x10, R29 ;  /* 0x00000010ff417819 */ /* 0x000fe4000001161d */
[----:B------:R-:W-:Y:S01]  /*29d0*/  LOP3.LUT R64, R29, 0xff0000ff, RZ, 0xc0, !PT ;  /* 0xff0000ff1d407812 */ /* 0x000fe200078ec0ff */
[----:B------:R-:W-:Y:S01]  /*29e0*/  IMAD.SHL.U32 R29, R28, 0x100, RZ ;  /* 0x000001001c1d7824 */ /* 0x000fe200078e00ff */
[----:B------:R-:W-:Y:S01]  /*29f0*/  LOP3.LUT R15, R15, 0xff0000ff, RZ, 0xc0, !PT ;  /* 0xff0000ff0f0f7812 */ /* 0x000fe200078ec0ff */
[----:B--2---:R-:W-:Y:S01]  /*2a00*/  IMAD.MOV.U32 R28, RZ, RZ, R4 ;  /* 0x000000ffff1c7224 */ /* 0x004fe200078e0004 */
[----:B------:R-:W-:-:S02]  /*2a10*/  F2FP.F16.E4M3.UNPACK_B R4, R5 ;  /* 0x00000005ff04723e */ /* 0x000fc400020006ff */
[----:B------:R-:W-:Y:S01]  /*2a20*/  LOP3.LUT R15, R15, 0xff00, R14, 0xf8, !PT ;  /* 0x0000ff000f0f7812 */ /* 0x000fe200078ef80e */
[----:B------:R-:W-:Y:S01]  /*2a30*/  IMAD.U32 R14, R67, 0x10000, RZ ;  /* 0x00010000430e7824 */ /* 0x000fe200078e00ff */
[----:B------:R-:W-:Y:S01]  /*2a40*/  LOP3.LUT R66, R64, 0xff00, R29, 0xf8, !PT ;  /* 0x0000ff0040427812 */ /* 0x000fe200078ef81d */
[----:B------:R-:W-:Y:S01]  /*2a50*/  IMAD.U32 R29, R65, 0x10000, RZ ;  /* 0x00010000411d7824 */ /* 0x000fe200078e00ff */
[----:B------:R-:W-:Y:S02]  /*2a60*/  F2FP.F16.E4M3.UNPACK_B R64, R81.H1 ;  /* 0x00000051ff40723e */ /* 0x000fe400030006ff */
[----:B------:R-:W-:Y:S02]  /*2a70*/  LOP3.LUT R14, R15, 0xff0000, R14, 0xf8, !PT ;  /* 0x00ff00000f0e7812 */ /* 0x000fe400078ef80e */
[----:B------:R-:W-:Y:S01]  /*2a80*/  LOP3.LUT R15, R66, 0xff0000, R29, 0xf8, !PT ;  /* 0x00ff0000420f7812 */ /* 0x000fe200078ef81d */
[----:B------:R-:W-:Y:S01]  /*2a90*/  HADD2.F32 R77, -RZ, R64.H0_H0 ;  /* 0x20000040ff4d7230 */ /* 0x000fe20000004100 */
[----:B------:R-:W-:Y:S01]  /*2aa0*/  F2FP.F16.E4M3.UNPACK_B R66, R63.H1 ;  /* 0x0000003fff42723e */ /* 0x000fe200030006ff */
[--C-:B------:R-:W-:Y:S01]  /*2ab0*/  HADD2.F32 R29, -RZ, R4.reuse.H1_H1 ;  /* 0x30000004ff1d7230 */ /* 0x100fe20000004100 */
[----:B------:R-:W-:Y:S01]  /*2ac0*/  F2FP.F16.E4M3.UNPACK_B R5, R5.H1 ;  /* 0x00000005ff05723e */ /* 0x000fe200030006ff */
[----:B------:R-:W-:-:S02]  /*2ad0*/  HADD2.F32 R4, -RZ, R4.H0_H0 ;  /* 0x20000004ff047230 */ /* 0x000fc40000004100 */
[----:B------:R-:W-:Y:S02]  /*2ae0*/  HADD2.F32 R67, -RZ, R66.H0_H0 ;  /* 0x20000042ff437230 */ /* 0x000fe40000004100 */
[CC--:B------:R-:W-:Y:S01]  /*2af0*/  FMUL.FTZ R79, R29.reuse, R77.reuse ;  /* 0x0000004d1d4f7220 */ /* 0x0c0fe20000410000 */
[----:B------:R-:W-:Y:S02]  /*2b00*/  HADD2.F32 R78, -RZ, R64.H1_H1 ;  /* 0x30000040ff4e7230 */ /* 0x000fe40000004100 */
[C---:B------:R-:W-:Y:S01]  /*2b10*/  FMUL.FTZ R80, R4.reuse, R77 ;  /* 0x0000004d04507220 */ /* 0x040fe20000410000 */
[--C-:B------:R-:W-:Y:S02]  /*2b20*/  HADD2.F32 R65, -RZ, R5.reuse.H1_H1 ;  /* 0x30000005ff417230 */ /* 0x100fe40000004100 */
[-C--:B------:R-:W-:Y:S01]  /*2b30*/  FFMA.FTZ R4, R4, R67.reuse, -R79 ;  /* 0x0000004304047223 */ /* 0x080fe2000001084f */
[----:B------:R-:W-:Y:S02]  /*2b40*/  HADD2.F32 R64, -RZ, R5.H0_H0 ;  /* 0x20000005ff407230 */ /* 0x000fe40000004100 */
[----:B------:R-:W-:Y:S01]  /*2b50*/  FFMA.FTZ R5, R29, R67, R80 ;  /* 0x000000431d057223 */ /* 0x000fe20000010050 */
[----:B------:R-:W-:-:S02]  /*2b60*/  HADD2.F32 R66, -RZ, R66.H1_H1 ;  /* 0x30000042ff427230 */ /* 0x000fc40000004100 */
[CC--:B------:R-:W-:Y:S01]  /*2b70*/  FMUL.FTZ R79, R65.reuse, R78.reuse ;  /* 0x0000004e414f7220 */ /* 0x0c0fe20000410000 */
[----:B------:R-:W-:Y:S01]  /*2b80*/  F2FP.F16.E4M3.UNPACK_B R77, R81 ;  /* 0x00000051ff4d723e */ /* 0x000fe200020006ff */
[C---:B------:R-:W-:Y:S01]  /*2b90*/  FMUL.FTZ R78, R64.reuse, R78 ;  /* 0x0000004e404e7220 */ /* 0x040fe20000410000 */
[----:B------:R-:W-:Y:S01]  /*2ba0*/  F2FP.F16.E4M3.UNPACK_B R29, R28.H1 ;  /* 0x0000001cff1d723e */ /* 0x000fe200030006ff */
[----:B------:R-:W-:Y:S01]  /*2bb0*/  FFMA.FTZ R79, R64, R66, -R79 ;  /* 0x00000042404f7223 */ /* 0x000fe2000001084f */
[----:B------:R-:W-:Y:S01]  /*2bc0*/  F2FP.F16.E4M3.UNPACK_B R28, R28 ;  /* 0x0000001cff1c723e */ /* 0x000fe200020006ff */
[----:B------:R-:W-:Y:S01]  /*2bd0*/  FFMA.FTZ R84, R65, R66, R78 ;  /* 0x0000004241547223 */ /* 0x000fe2000001004e */
[----:B------:R-:W-:Y:S01]  /*2be0*/  F2FP.F16.E4M3.UNPACK_B R66, R63 ;  /* 0x0000003fff42723e */ /* 0x000fe200020006ff */
[----:B------:R-:W-:Y:S01]  /*2bf0*/  HADD2.F32 R67, -RZ, R77.H1_H1 ;  /* 0x3000004dff437230 */ /* 0x000fe20000004100 */
[----:B------:R-:W-:Y:S01]  /*2c00*/  F2FP.F16.E4M3.UNPACK_B R81, R15.H1 ;  /* 0x0000000fff51723e */ /* 0x000fe200030006ff */
[----:B------:R-:W-:-:S02]  /*2c10*/  HADD2.F32 R64, -RZ, R29.H0_H0 ;  /* 0x2000001dff407230 */ /* 0x000fc40000004100 */
[----:B------:R-:W-:Y:S02]  /*2c20*/  HADD2.F32 R65, -RZ, R29.H1_H1 ;  /* 0x3000001dff417230 */ /* 0x000fe40000004100 */
[----:B------:R-:W-:Y:S02]  /*2c30*/  HADD2.F32 R78, -RZ, R77.H0_H0 ;  /* 0x2000004dff4e7230 */ /* 0x000fe40000004100 */
[-C--:B------:R-:W-:Y:S01]  /*2c40*/  FMUL.FTZ R82, R64, R67.reuse ;  /* 0x0000004340527220 */ /* 0x080fe20000410000 */
[--C-:B------:R-:W-:Y:S02]  /*2c50*/  HADD2.F32 R63, -RZ, R28.reuse.H1_H1 ;  /* 0x3000001cff3f7230 */ /* 0x100fe40000004100 */
[----:B------:R-:W-:Y:S01]  /*2c60*/  FMUL.FTZ R77, R65, R67 ;  /* 0x00000043414d7220 */ /* 0x000fe20000410000 */
[----:B------:R-:W-:Y:S02]  /*2c70*/  HADD2.F32 R29, -RZ, R28.H0_H0 ;  /* 0x2000001cff1d7230 */ /* 0x000fe40000004100 */
[----:B------:R-:W-:-:S02]  /*2c80*/  HADD2.F32 R28, -RZ, R66.H1_H1 ;  /* 0x30000042ff1c7230 */ /* 0x000fc40000004100 */
[-C--:B------:R-:W-:Y:S01]  /*2c90*/  FMUL.FTZ R80, R63, R78.reuse ;  /* 0x0000004e3f507220 */ /* 0x080fe20000410000 */
[----:B------:R-:W-:Y:S02]  /*2ca0*/  HADD2.F32 R66, -RZ, R66.H0_H0 ;  /* 0x20000042ff427230 */ /* 0x000fe40000004100 */
[----:B------:R-:W-:Y:S01]  /*2cb0*/  FMUL.FTZ R78, R29, R78 ;  /* 0x0000004e1d4e7220 */ /* 0x000fe20000410000 */
[--C-:B------:R-:W-:Y:S02]  /*2cc0*/  HADD2.F32 R83, -RZ, R81.reuse.H1_H1 ;  /* 0x30000051ff537230 */ /* 0x100fe40000004100 */
[-C--:B------:R-:W-:Y:S01]  /*2cd0*/  FFMA.FTZ R64, R64, R28.reuse, -R77 ;  /* 0x0000001c40407223 */ /* 0x080fe2000001084d */
[----:B------:R-:W-:Y:S01]  /*2ce0*/  FFMA.FTZ R65, R65, R28, R82 ;  /* 0x0000001c41417223 */ /* 0x000fe20000010052 */
[-C--:B------:R-:W-:Y:S01]  /*2cf0*/  FFMA.FTZ R28, R29, R66.reuse, -R80 ;  /* 0x000000421d1c7223 */ /* 0x080fe20000010850 */
[----:B------:R-:W-:Y:S01]  /*2d00*/  FFMA.FTZ R29, R63, R66, R78 ;  /* 0x000000423f1d7223 */ /* 0x000fe2000001004e */
[----:B------:R-:W-:Y:S01]  /*2d10*/  F2FP.F16.E4M3.UNPACK_B R66, R7.H1 ;  /* 0x00000007ff42723e */ /* 0x000fe200030006ff */
[----:B------:R-:W-:Y:S01]  /*2d20*/  HADD2.F32 R81, -RZ, R81.H0_H0 ;  /* 0x20000051ff517230 */ /* 0x000fe20000004100 */
[----:B------:R-:W-:-:S02]  /*2d30*/  F2FP.SATFINITE.E4M3.F32.PACK_AB_MERGE_C R64, R65, R64, RZ ;  /* 0x000000404140723e */ /* 0x000fc400048070ff */
[----:B------:R-:W-:Y:S01]  /*2d40*/  F2FP.F16.E4M3.UNPACK_B R78, R14.H1 ;  /* 0x0000000eff4e723e */ /* 0x000fe200030006ff */
[--C-:B------:R-:W-:Y:S01]  /*2d50*/  HADD2.F32 R67, -RZ, R66.reuse.H0_H0 ;  /* 0x20000042ff437230 */ /* 0x100fe20000004100 */
[----:B------:R-:W-:Y:S01]  /*2d60*/  F2FP.F16.E4M3.UNPACK_B R65, R6.H1 ;  /* 0x00000006ff41723e */ /* 0x000fe200030006ff */
[----:B------:R-:W-:Y:S01]  /*2d70*/  HADD2.F32 R66, -RZ, R66.H1_H1 ;  /* 0x30000042ff427230 */ /* 0x000fe20000004100 */
[----:B------:R-:W-:Y:S02]  /*2d80*/  F2FP.F16.E4M3.UNPACK_B R80, R15 ;  /* 0x0000000fff50723e */ /* 0x000fe400020006ff */
[----:B------:R-:W-:Y:S01]  /*2d90*/  F2FP.SATFINITE.E4M3.F32.PACK_AB_MERGE_C R63, R84, R79, RZ ;  /* 0x0000004f543f723e */ /* 0x000fe200048070ff */
[----:B------:R-:W-:Y:S01]  /*2da0*/  HADD2.F32 R79, -RZ, R78.H1_H1 ;  /* 0x3000004eff4f7230 */ /* 0x000fe20000004100 */
[----:B------:R-:W-:Y:S01]  /*2db0*/  F2FP.F16.E4M3.UNPACK_B R77, R14 ;  /* 0x0000000eff4d723e */ /* 0x000fe200020006ff */
[----:B------:R-:W-:Y:S02]  /*2dc0*/  HADD2.F32 R15, -RZ, R65.H1_H1 ;  /* 0x30000041ff0f7230 */ /* 0x000fe40000004100 */
[----:B------:R-:W-:Y:S01]  /*2dd0*/  FMUL.FTZ R14, R66, R83 ;  /* 0x00000053420e7220 */ /* 0x000fe20000410000 */
[----:B------:R-:W-:-:S02]  /*2de0*/  HADD2.F32 R82, -RZ, R80.H1_H1 ;  /* 0x30000050ff527230 */ /* 0x000fc40000004100 */
[C---:B------:R-:W-:Y:S01]  /*2df0*/  FMUL.FTZ R85, R67.reuse, R83 ;  /* 0x0000005343557220 */ /* 0x040fe20000410000 */
[----:B------:R-:W-:Y:S02]  /*2e00*/  HADD2.F32 R65, -RZ, R65.H0_H0 ;  /* 0x20000041ff417230 */ /* 0x000fe40000004100 */
[----:B------:R-:W-:Y:S01]  /*2e10*/  FFMA.FTZ R83, R67, R79, -R14 ;  /* 0x0000004f43537223 */ /* 0x000fe2000001080e */
[----:B------:R-:W-:Y:S02]  /*2e20*/  HADD2.F32 R14, -RZ, R77.H1_H1 ;  /* 0x3000004dff0e7230 */ /* 0x000fe40000004100 */
[-C--:B------:R-:W-:Y:S01]  /*2e30*/  FMUL.FTZ R84, R15, R82.reuse ;  /* 0x000000520f547220 */ /* 0x080fe20000410000 */
[----:B------:R-:W-:Y:S01]  /*2e40*/  F2FP.F16.E4M3.UNPACK_B R7, R7 ;  /* 0x00000007ff07723e */ /* 0x000fe200020006ff */
[C---:B------:R-:W-:Y:S01]  /*2e50*/  FMUL.FTZ R82, R65.reuse, R82 ;  /* 0x0000005241527220 */ /* 0x040fe20000410000 */
[----:B------:R-:W-:Y:S01]  /*2e60*/  F2FP.F16.E4M3.UNPACK_B R6, R6 ;  /* 0x00000006ff06723e */ /* 0x000fe200020006ff */
[----:B------:R-:W-:Y:S01]  /*2e70*/  FFMA.FTZ R84, R65, R14, -R84 ;  /* 0x0000000e41547223 */ /* 0x000fe20000010854 */
[----:B------:R-:W-:-:S02]  /*2e80*/  HADD2.F32 R80, -RZ, R80.H0_H0 ;  /* 0x20000050ff507230 */ /* 0x000fc40000004100 */
[----:B------:R-:W-:Y:S01]  /*2e90*/  FFMA.FTZ R67, R15, R14, R82 ;  /* 0x0000000e0f437223 */ /* 0x000fe20000010052 */
[--C-:B------:R-:W-:Y:S02]  /*2ea0*/  HADD2.F32 R14, -RZ, R7.reuse.H0_H0 ;  /* 0x20000007ff0e7230 */ /* 0x100fe40000004100 */
[----:B------:R-:W-:Y:S01]  /*2eb0*/  FFMA.FTZ R86, R66, R79, R85 ;  /* 0x0000004f42567223 */ /* 0x000fe20000010055 */
[----:B------:R-:W-:Y:S01]  /*2ec0*/  HADD2.F32 R15, -RZ, R7.H1_H1 ;  /* 0x30000007ff0f7230 */ /* 0x000fe20000004100 */
[----:B------:R-:W-:Y:S01]  /*2ed0*/  F2FP.SATFINITE.E4M3.F32.PACK_AB_MERGE_C R5, R5, R4, R63 ;  /* 0x000000040505723e */ /* 0x000fe2000480703f */
[--C-:B------:R-:W-:Y:S02]  /*2ee0*/  HADD2.F32 R7, -RZ, R6.reuse.H0_H0 ;  /* 0x20000006ff077230 */ /* 0x100fe40000004100 */
[-C--:B------:R-:W-:Y:S01]  /*2ef0*/  FMUL.FTZ R82, R14, R81.reuse ;  /* 0x000000510e527220 */ /* 0x080fe20000410000 */
[----:B------:R-:W-:Y:S02]  /*2f00*/  HADD2.F32 R6, -RZ, R6.H1_H1 ;  /* 0x30000006ff067230 */ /* 0x000fe40000004100 */
[----:B------:R-:W-:Y:S01]  /*2f10*/  FMUL.FTZ R79, R15, R81 ;  /* 0x000000510f4f7220 */ /* 0x000fe20000410000 */
[----:B------:R-:W-:-:S02]  /*2f20*/  HADD2.F32 R78, -RZ, R78.H0_H0 ;  /* 0x2000004eff4e7230 */ /* 0x000fc40000004100 */
[-C--:B------:R-:W-:Y:S01]  /*2f30*/  FMUL.FTZ R65, R7, R80.reuse ;  /* 0x0000005007417220 */ /* 0x080fe20000410000 */
[----:B------:R-:W-:Y:S02]  /*2f40*/  HADD2.F32 R77, -RZ, R77.H0_H0 ;  /* 0x2000004dff4d7230 */ /* 0x000fe40000004100 */
[----:B------:R-:W-:Y:S01]  /*2f50*/  FMUL.FTZ R66, R6, R80 ;  /* 0x0000005006427220 */ /* 0x000fe20000410000 */
[----:B------:R-:W-:Y:S01]  /*2f60*/  F2FP.SATFINITE.E4M3.F32.PACK_AB_MERGE_C R67, R67, R84, RZ ;  /* 0x000000544343723e */ /* 0x000fe200048070ff */
[-C--:B------:R-:W-:Y:S01]  /*2f70*/  FFMA.FTZ R79, R14, R78.reuse, -R79 ;  /* 0x0000004e0e4f7223 */ /* 0x080fe2000001084f */
[----:B------:R-:W-:Y:S01]  /*2f80*/  FFMA.FTZ R82, R15, R78, R82 ;  /* 0x0000004e0f527223 */ /* 0x000fe20000010052 */
[-C--:B------:R-:W-:Y:S01]  /*2f90*/  FFMA.FTZ R66, R7, R77.reuse, -R66 ;  /* 0x0000004d07427223 */ /* 0x080fe20000010842 */
[----:B------:R-:W-:Y:S01]  /*2fa0*/  FFMA.FTZ R65, R6, R77, R65 ;  /* 0x0000004d06417223 */ /* 0x000fe20000010041 */
[----:B------:R-:W-:Y:S02]  /*2fb0*/  F2FP.SATFINITE.E4M3.F32.PACK_AB_MERGE_C R83, R86, R83, RZ ;  /* 0x000000535653723e */ /* 0x000fe400048070ff */
[----:B------:R-:W-:-:S02]  /*2fc0*/  F2FP.SATFINITE.E4M3.F32.PACK_AB_MERGE_C R4, R29, R28, R64 ;  /* 0x0000001c1d04723e */ /* 0x000fc40004807040 */
[----:B------:R-:W-:Y:S02]  /*2fd0*/  F2FP.SATFINITE.E4M3.F32.PACK_AB_MERGE_C R6, R65, R66, R67 ;  /* 0x000000424106723e */ /* 0x000fe40004807043 */
[----:B------:R-:W-:-:S07]  /*2fe0*/  F2FP.SATFINITE.E4M3.F32.PACK_AB_MERGE_C R7, R82, R79, R83 ;  /* 0x0000004f5207723e */ /* 0x000fce0004807053 */
.L_x_335:
[----:B------:R-:W-:Y:S05]  /*2ff0*/  BSYNC B2 ;  /* 0x0000000000027941 */ /* 0x000fea0003800000 */
.L_x_334:
[----:B--2---:R1:W-:Y:S02]  /*3000*/  STG.E.128 desc[UR40][R12.64], R4 ;  /* 0x000000040c007986 */ /* 0x0043e4000c101d28 */
.L_x_333:
[----:B------:R-:W-:Y:S05]  /*3010*/  BSYNC B1 ;  /* 0x0000000000017941 */ /* 0x000fea0003800000 */
.L_x_332:
[----:B------:R-:W-:Y:S05]  /*3020*/  @P2 BRA `(.L_x_331) ;  /* 0x0000001800982947 */ /* 0x000fea0003800000 */
[----:B-1----:R-:W2:Y:S04]  /*3030*/  LDL R6, [R1+0x14] ;  /* 0x0000140001067983 */ /* 0x002ea80000100800 */
[----:B------:R-:W3:Y:S01]  /*3040*/  LDL R14, [R1+0x10] ;  /* 0x00001000010e7983 */ /* 0x000ee20000100800 */
[----:B------:R-:W-:Y:S01]  /*3050*/  MOV R5, 0x20 ;  /* 0x0000002000057802 */ /* 0x000fe20000000f00 */
[----:B------:R-:W-:Y:S01]  /*3060*/  IMAD R4, R17, 0x2800, RZ ;  /* 0x0000280011047824 */ /* 0x000fe200078e02ff */
[----:B------:R-:W-:Y:S02]  /*3070*/  BSSY B1, `(.L_x_336) ;  /* 0x000006e000017945 */ /* 0x000fe40003800000 */
[----:B------:R-:W-:-:S04]  /*3080*/  SEL R5, R5, 0xffffffe0, !P4 ;  /* 0xffffffe005057807 */ /* 0x000fc80006000000 */
[----:B--2---:R-:W-:Y:S02]  /*3090*/  IADD3 R5, R5, R6, R4 ;  /* 0x0000000605057210 */ /* 0x004fe40007ffe004 */
[----:B---3--:R-:W-:-:S03]  /*30a0*/  ISETP.GE.AND P5, PT, R14, R31, PT ;  /* 0x0000001f0e00720c */ /* 0x008fc60003fa6270 */
[----:B------:R-:W-:-:S06]  /*30b0*/  IMAD.IADD R4, R16, 0x1, R5 ;  /* 0x0000000110047824 */ /* 0x000fcc00078e0205 */
[----:B------:R-:W1:Y:S04]  /*30c0*/  LDS.128 R4, [R4+0xe000] ;  /* 0x00e0000004047984 */ /* 0x000e680000000c00 */
[----:B------:R-:W-:Y:S05]  /*30d0*/  @P5 BRA `(.L_x_337) ;  /* 0x00000004009c5947 */ /* 0x000fea0003800000 */
[----:B------:R-:W-:Y:S02]  /*30e0*/  SHF.R.U32.HI R29, RZ, 0x8, R9 ;  /* 0x00000008ff1d7819 */ /* 0x000fe40000011609 */
[----:B------:R-:W-:Y:S02]  /*30f0*/  SHF.R.U32.HI R10, RZ, 0x8, R11 ;  /* 0x00000008ff0a7819 */ /* 0x000fe4000001160b */
[----:B------:R-:W-:Y:S02]  /*3100*/  LOP3.LUT R8, R9, 0xff0000ff, RZ, 0xc0, !PT ;  /* 0xff0000ff09087812 */ /* 0x000fe400078ec0ff */
[----:B------:R-:W-:Y:S01]  /*3110*/  SHF.R.U32.HI R15, RZ, 0x10, R9 ;  /* 0x00000010ff0f7819 */ /* 0x000fe20000011609 */
[----:B------:R-:W-:Y:S01]  /*3120*/  IMAD.SHL.U32 R9, R29, 0x100, RZ ;  /* 0x000001001d097824 */ /* 0x000fe200078e00ff */
[----:B------:R-:W-:Y:S02]  /*3130*/  LOP3.LUT R14, R11, 0xff0000ff, RZ, 0xc0, !PT ;  /* 0xff0000ff0b0e7812 */ /* 0x000fe400078ec0ff */
[----:B------:R-:W-:Y:S01]  /*3140*/  SHF.R.U32.HI R28, RZ, 0x10, R11 ;  /* 0x00000010ff1c7819 */ /* 0x000fe2000001160b */
[----:B------:R-:W-:Y:S01]  /*3150*/  IMAD.SHL.U32 R11, R10, 0x100, RZ ;  /* 0x000001000a0b7824 */ /* 0x000fe200078e00ff */
[----:B------:R-:W-:Y:S01]  /*3160*/  LOP3.LUT R8, R8, 0xff00, R9, 0xf8, !PT ;  /* 0x0000ff0008087812 */ /* 0x000fe200078ef809 */
[----:B------:R-:W-:-:S02]  /*3170*/  IMAD.U32 R9, R15, 0x10000, RZ ;  /* 0x000100000f097824 */ /* 0x000fc400078e00ff */
[----:B-1----:R-:W-:Y:S01]  /*3180*/  IMAD.MOV.U32 R10, RZ, RZ, R4 ;  /* 0x000000ffff0a7224 */ /* 0x002fe200078e0004 */
[----:B------:R-:W-:Y:S01]  /*3190*/  LOP3.LUT R11, R14, 0xff00, R11, 0xf8, !PT ;  /* 0x0000ff000e0b7812 */ /* 0x000fe200078ef80b */
[----:B------:R-:W-:Y:S01]  /*31a0*/  IMAD.U32 R28, R28, 0x10000, RZ ;  /* 0x000100001c1c7824 */ /* 0x000fe200078e00ff */
[-C--:B------:R-:W-:Y:S02]  /*31b0*/  F2FP.F16.E4M3.UNPACK_B R4, R5.reuse ;  /* 0x00000005ff04723e */ /* 0x080fe400020006ff */
[----:B------:R-:W-:Y:S02]  /*31c0*/  F2FP.F16.E4M3.UNPACK_B R14, R62.H1 ;  /* 0x0000003eff0e723e */ /* 0x000fe400030006ff */
[----:B------:R-:W-:Y:S02]  /*31d0*/  LOP3.LUT R8, R8, 0xff0000, R9, 0xf8, !PT ;  /* 0x00ff000008087812 */ /* 0x000fe400078ef809 */
[----:B------:R-:W-:Y:S01]  /*31e0*/  LOP3.LUT R9, R11, 0xff0000, R28, 0xf8, !PT ;  /* 0x00ff00000b097812 */ /* 0x000fe200078ef81c */
[----:B------:R-:W-:Y:S01]  /*31f0*/  HADD2.F32 R11, -RZ, R4.H1_H1 ;  /* 0x30000004ff0b7230 */ /* 0x000fe20000004100 */
[----:B------:R-:W-:Y:S01]  /*3200*/  F2FP.F16.E4M3.UNPACK_B R28, R30.H1 ;  /* 0x0000001eff1c723e */ /* 0x000fe200030006ff */
[----:B------:R-:W-:Y:S01]  /*3210*/  HADD2.F32 R31, -RZ, R14.H0_H0 ;  /* 0x2000000eff1f7230 */ /* 0x000fe20000004100 */
[----:B------:R-:W-:Y:S01]  /*3220*/  F2FP.F16.E4M3.UNPACK_B R5, R5.H1 ;  /* 0x00000005ff05723e */ /* 0x000fe200030006ff */
[----:B------:R-:W-:Y:S01]  /*3230*/  HADD2.F32 R4, -RZ, R4.H0_H0 ;  /* 0x20000004ff047230 */ /* 0x000fe20000004100 */
[----:B------:R-:W-:Y:S01]  /*3240*/  F2FP.F16.E4M3.UNPACK_B R62, R62 ;  /* 0x0000003eff3e723e */ /* 0x000fe200020006ff */
[----:B------:R-:W-:-:S02]  /*3250*/  HADD2.F32 R63, -RZ, R14.H1_H1 ;  /* 0x3000000eff3f7230 */ /* 0x000fc40000004100 */
[CC--:B------:R-:W-:Y:S01]  /*3260*/  FMUL.FTZ R65, R11.reuse, R31.reuse ;  /* 0x0000001f0b417220 */ /* 0x0c0fe20000410000 */
[--C-:B------:R-:W-:Y:S02]  /*3270*/  HADD2.F32 R29, -RZ, R28.reuse.H0_H0 ;  /* 0x2000001cff1d7230 */ /* 0x100fe40000004100 */
[----:B------:R-:W-:Y:S01]  /*3280*/  FMUL.FTZ R64, R4, R31 ;  /* 0x0000001f04407220 */ /* 0x000fe20000410000 */
[--C-:B------:R-:W-:Y:S01]  /*3290*/  HADD2.F32 R15, -RZ, R5.reuse.H1_H1 ;  /* 0x30000005ff0f7230 */ /* 0x100fe20000004100 */
[----:B------:R-:W-:Y:S01]  /*32a0*/  F2FP.F16.E4M3.UNPACK_B R30, R30 ;  /* 0x0000001eff1e723e */ /* 0x000fe200020006ff */
[----:B------:R-:W-:Y:S02]  /*32b0*/  HADD2.F32 R14, -RZ, R5.H0_H0 ;  /* 0x20000005ff0e7230 */ /* 0x000fe40000004100 */
[----:B------:R-:W-:Y:S01]  /*32c0*/  FFMA.FTZ R5, R11, R29, R64 ;  /* 0x0000001d0b057223 */ /* 0x000fe20000010040 */
[----:B------:R-:W-:Y:S02]  /*32d0*/  HADD2.F32 R28, -RZ, R28.H1_H1 ;  /* 0x3000001cff1c7230 */ /* 0x000fe40000004100 */
[CC--:B------:R-:W-:Y:S01]  /*32e0*/  FMUL.FTZ R31, R15.reuse, R63.reuse ;  /* 0x0000003f0f1f7220 */ /* 0x0c0fe20000410000 */
[-C--:B------:R-:W-:Y:S01]  /*32f0*/  F2FP.F16.E4M3.UNPACK_B R11, R10.reuse.H1 ;  /* 0x0000000aff0b723e */ /* 0x080fe200030006ff */
[----:B------:R-:W-:Y:S01]  /*3300*/  FMUL.FTZ R66, R14, R63 ;  /* 0x0000003f0e427220 */ /* 0x000fe20000410000 */
[----:B------:R-:W-:Y:S01]  /*3310*/  F2FP.F16.E4M3.UNPACK_B R10, R10 ;  /* 0x0000000aff0a723e */ /* 0x000fe200020006ff */
[----:B------:R-:W-:Y:S01]  /*3320*/  FFMA.FTZ R4, R4, R29, -R65 ;  /* 0x0000001d04047223 */ /* 0x000fe20000010841 */
[-C--:B------:R-:W-:Y:S01]  /*3330*/  FFMA.FTZ R63, R14, R28.reuse, -R31 ;  /* 0x0000001c0e3f7223 */ /* 0x080fe2000001081f */
[----:B------:R-:W-:Y:S01]  /*3340*/  FFMA.FTZ R78, R15, R28, R66 ;  /* 0x0000001c0f4e7223 */ /* 0x000fe20000010042 */
[----:B------:R-:W-:-:S02]  /*3350*/  HADD2.F32 R29, -RZ, R62.H1_H1 ;  /* 0x3000003eff1d7230 */ /* 0x000fc40000004100 */
[--C-:B------:R-:W-:Y:S02]  /*3360*/  HADD2.F32 R15, -RZ, R11.reuse.H0_H0 ;  /* 0x2000000bff0f7230 */ /* 0x100fe40000004100 */
[----:B------:R-:W-:Y:S01]  /*3370*/  HADD2.F32 R28, -RZ, R11.H1_H1 ;  /* 0x3000000bff1c7230 */ /* 0x000fe20000004100 */
[----:B------:R-:W-:Y:S01]  /*3380*/  F2FP.SATFINITE.E4M3.F32.PACK_AB_MERGE_C R78, R78, R63, RZ ;  /* 0x0000003f4e4e723e */ /* 0x000fe200048070ff */
[----:B------:R-:W-:Y:S02]  /*3390*/  HADD2.F32 R62, -RZ, R62.H0_H0 ;  /* 0x2000003eff3e7230 */ /* 0x000fe40000004100 */
[-C--:B------:R-:W-:Y:S01]  /*33a0*/  FMUL.FTZ R31, R15, R29.reuse ;  /* 0x0000001d0f1f7220 */ /* 0x080fe20000410000 */
[--C-:B------:R-:W-:Y:S02]  /*33b0*/  HADD2.F32 R14, -RZ, R10.reuse.H1_H1 ;  /* 0x3000000aff0e7230 */ /* 0x100fe40000004100 */
[----:B------:R-:W-:Y:S01]  /*33c0*/  FMUL.FTZ R66, R28, R29 ;  /* 0x0000001d1c427220 */ /* 0x000fe20000410000 */
[----:B------:R-:W-:Y:S01]  /*33d0*/  HADD2.F32 R11, -RZ, R10.H0_H0 ;  /* 0x2000000aff0b7230 */ /* 0x000fe20000004100 */
[----:B------:R-:W-:Y:S01]  /*33e0*/  F2FP.F16.E4M3.UNPACK_B R63, R9.H1 ;  /* 0x00000009ff3f723e */ /* 0x000fe200030006ff */
[----:B------:R-:W-:-:S02]  /*33f0*/  HADD2.F32 R10, -RZ, R30.H1_H1 ;  /* 0x3000001eff0a7230 */ /* 0x000fc40000004100 */
[-C--:B------:R-:W-:Y:S01]  /*3400*/  FMUL.FTZ R64, R14, R62.reuse ;  /* 0x0000003e0e407220 */ /* 0x080fe20000410000 */
[----:B------:R-:W-:Y:S02]  /*3410*/  HADD2.F32 R30, -RZ, R30.H0_H0 ;  /* 0x2000001eff1e7230 */ /* 0x000fe40000004100 */
[----:B------:R-:W-:Y:S01]  /*3420*/  FMUL.FTZ R29, R11, R62 ;  /* 0x0000003e0b1d7220 */ /* 0x000fe20000410000 */
[----:B------:R-:W-:Y:S01]  /*3430*/  F2FP.F16.E4M3.UNPACK_B R62, R9 ;  /* 0x00000009ff3e723e */ /* 0x000fe200020006ff */
[-C--:B------:R-:W-:Y:S01]  /*3440*/  FFMA.FTZ R66, R15, R10.reuse, -R66 ;  /* 0x0000000a0f427223 */ /* 0x080fe20000010842 */
[----:B------:R-:W-:Y:S01]  /*3450*/  FFMA.FTZ R31, R28, R10, R31 ;  /* 0x0000000a1c1f7223 */ /* 0x000fe2000001001f */
[-C--:B------:R-:W-:Y:S01]  /*3460*/  FFMA.FTZ R10, R11, R30.reuse, -R64 ;  /* 0x0000001e0b0a7223 */ /* 0x080fe20000010840 */
[----:B------:R-:W-:Y:S01]  /*3470*/  F2FP.F16.E4M3.UNPACK_B R15, R7.H1 ;  /* 0x00000007ff0f723e */ /* 0x000fe200030006ff */
[----:B------:R-:W-:Y:S01]  /*3480*/  FFMA.FTZ R11, R14, R30, R29 ;  /* 0x0000001e0e0b7223 */ /* 0x000fe2000001001d */
[----:B------:R-:W-:Y:S01]  /*3490*/  F2FP.F16.E4M3.UNPACK_B R14, R6.H1 ;  /* 0x00000006ff0e723e */ /* 0x000fe200030006ff */
[----:B------:R-:W-:Y:S01]  /*34a0*/  HADD2.F32 R65, -RZ, R63.H1_H1 ;  /* 0x3000003fff417230 */ /* 0x000fe20000004100 */
[----:B------:R-:W-:Y:S01]  /*34b0*/  F2FP.F16.E4M3.UNPACK_B R29, R8 ;  /* 0x00000008ff1d723e */ /* 0x000fe200020006ff */
[--C-:B------:R-:W-:Y:S01]  /*34c0*/  HADD2.F32 R28, -RZ, R15.reuse.H0_H0 ;  /* 0x2000000fff1c7230 */ /* 0x100fe20000004100 */
[----:B------:R-:W-:Y:S01]  /*34d0*/  F2FP.SATFINITE.E4M3.F32.PACK_AB_MERGE_C R77, R31, R66, RZ ;  /* 0x000000421f4d723e */ /* 0x000fe200048070ff */
[----:B------:R-:W-:Y:S01]  /*34e0*/  HADD2.F32 R15, -RZ, R15.H1_H1 ;  /* 0x3000000fff0f7230 */ /* 0x000fe20000004100 */
[----:B------:R-:W-:Y:S01]  /*34f0*/  F2FP.F16.E4M3.UNPACK_B R30, R8.H1 ;  /* 0x00000008ff1e723e */ /* 0x000fe200030006ff */
[----:B------:R-:W-:-:S02]  /*3500*/  HADD2.F32 R9, -RZ, R14.H1_H1 ;  /* 0x3000000eff097230 */ /* 0x000fc40000004100 */
[-C--:B------:R-:W-:Y:S01]  /*3510*/  FMUL.FTZ R66, R28, R65.reuse ;  /* 0x000000411c427220 */ /* 0x080fe20000410000 */
[----:B------:R-:W-:Y:S02]  /*3520*/  HADD2.F32 R64, -RZ, R62.H1_H1 ;  /* 0x3000003eff407230 */ /* 0x000fe40000004100 */
[----:B------:R-:W-:Y:S01]  /*3530*/  FMUL.FTZ R67, R15, R65 ;  /* 0x000000410f437220 */ /* 0x000fe20000410000 */
[----:B------:R-:W-:Y:S01]  /*3540*/  HADD2.F32 R14, -RZ, R14.H0_H0 ;  /* 0x2000000eff0e7230 */ /* 0x000fe20000004100 */
[----:B------:R-:W-:Y:S01]  /*3550*/  F2FP.F16.E4M3.UNPACK_B R7, R7 ;  /* 0x00000007ff07723e */ /* 0x000fe200020006ff */
[----:B------:R-:W-:Y:S02]  /*3560*/  HADD2.F32 R8, -RZ, R29.H1_H1 ;  /* 0x3000001dff087230 */ /* 0x000fe40000004100 */
[----:B------:R-:W-:Y:S01]  /*3570*/  FMUL.FTZ R65, R9, R64 ;  /* 0x0000004009417220 */ /* 0x000fe20000410000 */
[----:B------:R-:W-:Y:S01]  /*3580*/  F2FP.F16.E4M3.UNPACK_B R6, R6 ;  /* 0x00000006ff06723e */ /* 0x000fe200020006ff */
[----:B------:R-:W-:Y:S01]  /*3590*/  FMUL.FTZ R64, R14, R64 ;  /* 0x000000400e407220 */ /* 0x000fe20000410000 */
[----:B------:R-:W-:-:S02]  /*35a0*/  HADD2.F32 R31, -RZ, R30.H1_H1 ;  /* 0x3000001eff1f7230 */ /* 0x000fc40000004100 */
[-C--:B------:R-:W-:Y:S01]  /*35b0*/  FFMA.FTZ R65, R14, R8.reuse, -R65 ;  /* 0x000000080e417223 */ /* 0x080fe20000010841 */
[----:B------:R-:W-:Y:S02]  /*35c0*/  HADD2.F32 R63, -RZ, R63.H0_H0 ;  /* 0x2000003fff3f7230 */ /* 0x000fe40000004100 */
[----:B------:R-:W-:Y:S01]  /*35d0*/  FFMA.FTZ R64, R9, R8, R64 ;  /* 0x0000000809407223 */ /* 0x000fe20000010040 */
[--C-:B------:R-:W-:Y:S02]  /*35e0*/  HADD2.F32 R8, -RZ, R7.reuse.H0_H0 ;  /* 0x20000007ff087230 */ /* 0x100fe40000004100 */
[-C--:B------:R-:W-:Y:S01]  /*35f0*/  FFMA.FTZ R67, R28, R31.reuse, -R67 ;  /* 0x0000001f1c437223 */ /* 0x080fe20000010843 */
[----:B------:R-:W-:Y:S02]  /*3600*/  HADD2.F32 R9, -RZ, R7.H1_H1 ;  /* 0x30000007ff097230 */ /* 0x000fe40000004100 */
[----:B------:R-:W-:Y:S01]  /*3610*/  FFMA.FTZ R66, R15, R31, R66 ;  /* 0x0000001f0f427223 */ /* 0x000fe20000010042 */
[----:B------:R-:W-:-:S02]  /*3620*/  HADD2.F32 R7, -RZ, R6.H0_H0 ;  /* 0x20000006ff077230 */ /* 0x000fc40000004100 */
[-C--:B------:R-:W-:Y:S01]  /*3630*/  FMUL.FTZ R28, R8, R63.reuse ;  /* 0x0000003f081c7220 */ /* 0x080fe20000410000 */
[----:B------:R-:W-:Y:S02]  /*3640*/  HADD2.F32 R6, -RZ, R6.H1_H1 ;  /* 0x30000006ff067230 */ /* 0x000fe40000004100 */
[----:B------:R-:W-:Y:S01]  /*3650*/  FMUL.FTZ R31, R9, R63 ;  /* 0x0000003f091f7220 */ /* 0x000fe20000410000 */
[----:B------:R-:W-:Y:S01]  /*3660*/  HADD2.F32 R62, -RZ, R62.H0_H0 ;  /* 0x2000003eff3e7230 */ /* 0x000fe20000004100 */
[----:B------:R-:W-:Y:S01]  /*3670*/  F2FP.SATFINITE.E4M3.F32.PACK_AB_MERGE_C R64, R64, R65, RZ ;  /* 0x000000414040723e */ /* 0x000fe200048070ff */
[----:B------:R-:W-:Y:S01]  /*3680*/  HADD2.F32 R30, -RZ, R30.H0_H0 ;  /* 0x2000001eff1e7230 */ /* 0x000fe20000004100 */
[----:B------:R-:W-:Y:S01]  /*3690*/  F2FP.SATFINITE.E4M3.F32.PACK_AB_MERGE_C R66, R66, R67, RZ ;  /* 0x000000434242723e */ /* 0x000fe200048070ff */
[----:B------:R-:W-:Y:S02]  /*36a0*/  HADD2.F32 R29, -RZ, R29.H0_H0 ;  /* 0x2000001dff1d7230 */ /* 0x000fe40000004100 */
[-C--:B------:R-:W-:Y:S01]  /*36b0*/  FMUL.FTZ R14, R6, R62.reuse ;  /* 0x0000003e060e7220 */ /* 0x080fe20000410000 */
[----:B------:R-:W-:Y:S01]  /*36c0*/  FMUL.FTZ R15, R7, R62 ;  /* 0x0000003e070f7220 */ /* 0x000fe20000410000 */
[-C--:B------:R-:W-:Y:S01]  /*36d0*/  FFMA.FTZ R31, R8, R30.reuse, -R31 ;  /* 0x0000001e081f7223 */ /* 0x080fe2000001081f */
[----:B------:R-:W-:Y:S01]  /*36e0*/  FFMA.FTZ R28, R9, R30, R28 ;  /* 0x0000001e091c7223 */ /* 0x000fe2000001001c */
[-C--:B------:R-:W-:Y:S01]  /*36f0*/  FFMA.FTZ R14, R7, R29.reuse, -R14 ;  /* 0x0000001d070e7223 */ /* 0x080fe2000001080e */
[----:B------:R-:W-:Y:S01]  /*3700*/  FFMA.FTZ R15, R6, R29, R15 ;  /* 0x0000001d060f7223 */ /* 0x000fe2000001000f */
[----:B------:R-:W-:-:S02]  /*3710*/  F2FP.SATFINITE.E4M3.F32.PACK_AB_MERGE_C R5, R5, R4, R78 ;  /* 0x000000040505723e */ /* 0x000fc4000480704e */
[----:B------:R-:W-:Y:S02]  /*3720*/  F2FP.SATFINITE.E4M3.F32.PACK_AB_MERGE_C R4, R11, R10, R77 ;  /* 0x0000000a0b04723e */ /* 0x000fe4000480704d */
[----:B------:R-:W-:Y:S02]  /*3730*/  F2FP.SATFINITE.E4M3.F32.PACK_AB_MERGE_C R6, R15, R14, R64 ;  /* 0x0000000e0f06723e */ /* 0x000fe40004807040 */
[----:B------:R-:W-:-:S07]  /*3740*/  F2FP.SATFINITE.E4M3.F32.PACK_AB_MERGE_C R7, R28, R31, R66 ;  /* 0x0000001f1c07723e */ /* 0x000fce0004807042 */
.L_x_337:
[----:B------:R-:W-:Y:S05]  /*3750*/  BSYNC B1 ;  /* 0x0000000000017941 */ /* 0x000fea0003800000 */
.L_x_336:
[----:B-1----:R2:W-:Y:S01]  /*3760*/  STG.E.128 desc[UR40][R12.64+0x20], R4 ;  /* 0x000020040c007986 */ /* 0x0025e2000c101d28 */
[----:B------:R-:W-:Y:S05]  /*3770*/  BRA `(.L_x_331) ;  /* 0x0000001000c47947 */ /* 0x000fea0003800000 */
.L_x_325:
[----:B------:R-:W-:Y:S01]  /*3780*/  IMAD R5, R2, -0xa0, R32 ;  /* 0xffffff6002057824 */ /* 0x000fe200078e0220 */
[----:B------:R-:W2:Y:S01]  /*3790*/  LDL R66, [R1+0x8] ;  /* 0x0000080001427983 */ /* 0x000ea20000100800 */
[----:B------:R-:W-:-:S03]  /*37a0*/  CS2R R10, SRZ ;  /* 0x00000000000a7805 */ /* 0x000fc6000001ff00 */
[----:B------:R-:W-:-:S04]  /*37b0*/  VIMNMX R8, R5, 0xa0, PT ;  /* 0x000000a005087848 */ /* 0x000fc80003fe0100 */
[----:B------:R-:W-:Y:S02]  /*37c0*/  ISETP.GE.AND P1, PT, R23, R8, PT ;  /* 0x000000081700720c */ /* 0x000fe40003f26270 */
[----:B------:R-:W-:Y:S02]  /*37d0*/  CS2R R8, SRZ ;  /* 0x0000000000087805 */ /* 0x000fe4000001ff00 */
[----:B------:R-:W-:-:S13]  /*37e0*/  ISETP.GE.OR P0, PT, R18, R31, P1 ;  /* 0x0000001f1200720c */ /* 0x000fda0000f06670 */
[----:B------:R-:W0:Y:S08]  /*37f0*/  @!P0 LDC.64 R12, c[0x0][0x3e8] ;  /* 0x0000fa00ff0c8b82 */ /* 0x000e300000000a00 */
[----:B------:R-:W1:Y:S01]  /*3800*/  @!P0 LDC.64 R28, c[0x0][0x400] ;  /* 0x00010000ff1c8b82 */ /* 0x000e620000000a00 */
[----:B0-----:R-:W-:Y:S02]  /*3810*/  @!P0 IADD3 R12, P5, P6, R42, R12, R4 ;  /* 0x0000000c2a0c8210 */ /* 0x001fe40007ebe004 */
[----:B------:R-:W-:-:S02]  /*3820*/  CS2R R4, SRZ ;  /* 0x0000000000047805 */ /* 0x000fc4000001ff00 */
[----:B------:R-:W-:Y:S02]  /*3830*/  @!P0 IADD3.X R13, R60, R13, R30, P5, P6 ;  /* 0x0000000d3c0d8210 */ /* 0x000fe40002fec41e */
[----:B-1----:R-:W-:Y:S02]  /*3840*/  @!P0 IADD3 R28, P5, P6, R36, R28, R6 ;  /* 0x0000001c241c8210 */ /* 0x002fe40007ebe006 */
[----:B------:R-:W-:Y:S02]  /*3850*/  CS2R R6, SRZ ;  /* 0x0000000000067805 */ /* 0x000fe4000001ff00 */
[----:B------:R-:W-:-:S04]  /*3860*/  @!P0 IADD3.X R29, R69, R29, R64, P5, P6 ;  /* 0x0000001d451d8210 */ /* 0x000fc80002fec440 */
[----:B------:R-:W3:Y:S04]  /*3870*/  @!P0 LDG.E.128 R4, desc[UR40][R12.64] ;  /* 0x000000280c048981 */ /* 0x000ee8000c1e1d00 */
[----:B------:R-:W4:Y:S01]  /*3880*/  @!P0 LDG.E.128 R8, desc[UR40][R28.64] ;  /* 0x000000281c088981 */ /* 0x000f22000c1e1d00 */
[----:B------:R-:W-:Y:S02]  /*3890*/  ISETP.GE.AND P5, PT, R18, R31, PT ;  /* 0x0000001f1200720c */ /* 0x000fe40003fa6270 */
[----:B------:R-:W-:-:S11]  /*38a0*/  LOP3.LUT R22, R22, 0xfffffffe, RZ, 0xc0, !PT ;  /* 0xfffffffe16167812 */ /* 0x000fd600078ec0ff */
[----:B------:R-:W-:Y:S02]  /*38b0*/  @P5 LOP3.LUT R22, R22, 0x1, RZ, 0xfc, !PT ;  /* 0x0000000116165812 */ /* 0x000fe400078efcff */
[----:B--2---:R-:W-:Y:S01]  /*38c0*/  ISETP.NE.AND P0, PT, R66, 0x3, PT ;  /* 0x000000034200780c */ /* 0x004fe20003f05270 */
[----:B---3--:R-:W-:Y:S02]  /*38d0*/  IMAD.MOV.U32 R80, RZ, RZ, R6 ;  /* 0x000000ffff507224 */ /* 0x008fe400078e0006 */
[----:B------:R-:W-:Y:S02]  /*38e0*/  IMAD.MOV.U32 R82, RZ, RZ, R4 ;  /* 0x000000ffff527224 */ /* 0x000fe400078e0004 */
[----:B----4-:R-:W-:Y:S01]  /*38f0*/  IMAD.MOV.U32 R81, RZ, RZ, R10 ;  /* 0x000000ffff517224 */ /* 0x010fe200078e000a */
[----:B------:R-:W-:-:S07]  /*3900*/  MOV R83, R8 ;  /* 0x0000000800537202 */ /* 0x000fce0000000f00 */
[----:B------:R-:W-:Y:S05]  /*3910*/  @!P0 BRA `(.L_x_338) ;  /* 0x0000000000048947 */ /* 0x000fea0003800000 */
[----:B------:R-:W-:Y:S01]  /*3920*/  BPT.TRAP 0x1 ;  /* 0x000000040000795c */ /* 0x000fe20000300000 */
.L_x_338:
[----:B------:R-:W2:Y:S01]  /*3930*/  LDL R12, [R1] ;  /* 0x00000000010c7983 */ /* 0x000ea20000100800 */
[----:B------:R-:W-:Y:S01]  /*3940*/  IMAD R75, R17, 0x8, R16 ;  /* 0x00000008114b7824 */ /* 0x000fe200078e0210 */
[----:B------:R-:W0:Y:S01]  /*3950*/  LDC R77, c[0x0][0x2f4] ;  /* 0x0000bd00ff4d7b82 */ /* 0x000e220000000800 */
[----:B------:R-:W-:Y:S01]  /*3960*/  BSSY B1, `(.L_x_339) ;  /* 0x0000004000017945 */ /* 0x000fe20003800000 */
[----:B--2---:R-:W-:-:S04]  /*3970*/  SHF.L.U32 R76, R12, 0x1f, RZ ;  /* 0x0000001f0c4c7819 */ /* 0x004fc800000006ff */
[----:B------:R-:W1:Y:S02]  /*3980*/  SYNCS.PHASECHK.TRANS64.TRYWAIT P5, [R75+URZ+0x13290], R76 ;  /* 0x0132904c4b0075a7 */ /* 0x000e6400080a017f */
[----:B01----:R-:W-:Y:S05]  /*3990*/  @!P5 BRA `(.L_x_340) ;  /* 0x000001400024d947 */ /* 0x003fea0003800000 */
.L_x_544:
[----:B------:R-:W-:Y:S05]  /*39a0*/  BSYNC B1 ;  /* 0x0000000000017941 */ /* 0x000fea0003800000 */
.L_x_339:
[----:B------:R-:W-:Y:S01]  /*39b0*/  ISETP.GE.OR P5, PT, R18, R77, P1 ;  /* 0x0000004d1200720c */ /* 0x000fe20000fa6670 */
[----:B------:R-:W-:Y:S01]  /*39c0*/  ULDC.64 UR4, c[0x0][0x300] ;  /* 0x0000c00000047ab9 */ /* 0x000fe20000000a00 */
[----:B------:R-:W-:Y:S01]  /*39d0*/  SHF.R.S32.HI R12, RZ, 0x1f, R23 ;  /* 0x0000001fff0c7819 */ /* 0x000fe20000011417 */
[----:B------:R-:W-:-:S04]  /*39e0*/  IMAD.MOV.U32 R64, RZ, RZ, R14 ;  /* 0x000000ffff407224 */ /* 0x000fc800078e000e */
[----:B------:R-:W-:Y:S02]  /*39f0*/  IMAD R12, R12, UR4, RZ ;  /* 0x000000040c0c7c24 */ /* 0x000fe4000f8e02ff */
[----:B------:R-:W-:-:S04]  /*3a00*/  IMAD.WIDE.U32 R64, R23, UR4, R64 ;  /* 0x0000000417407c25 */ /* 0x000fc8000f8e0040 */
[----:B------:R-:W-:Y:S01]  /*3a10*/  IMAD R13, R23, UR5, R12 ;  /* 0x00000005170d7c24 */ /* 0x000fe2000f8e020c */
[----:B------:R-:W-:Y:S06]  /*3a20*/  @P5 BRA `(.L_x_331) ;  /* 0x0000001000185947 */ /* 0x000fec0003800000 */
[----:B------:R-:W2:Y:S04]  /*3a30*/  LDL R30, [R1+0x28] ;  /* 0x00002800011e7983 */ /* 0x000ea80000100800 */
[----:B------:R-:W3:Y:S04]  /*3a40*/  LDL R29, [R1+0x2c] ;  /* 0x00002c00011d7983 */ /* 0x000ee80000100800 */
[----:B------:R-:W4:Y:S01]  /*3a50*/  LDL R28, [R1+0x30] ;  /* 0x00003000011c7983 */ /* 0x000f220000100800 */
[----:B------:R-:W-:Y:S01]  /*3a60*/  IMAD.IADD R78, R13, 0x1, R65 ;  /* 0x000000010d4e7824 */ /* 0x000fe200078e0241 */
[----:B------:R-:W-:Y:S01]  /*3a70*/  IADD3 R67, P5, P6, R50, R64, R61 ;  /* 0x0000004032437210 */ /* 0x000fe20007ebe03d */
[----:B------:R-:W-:Y:S03]  /*3a80*/  BSSY B1, `(.L_x_341) ;  /* 0x00000e3000017945 */ /* 0x000fe60003800000 */
[----:B------:R-:W-:-:S02]  /*3a90*/  IADD3.X R12, R3, R78, R70, P5, P6 ;  /* 0x0000004e030c7210 */ /* 0x000fc40002fec446 */
[----:B------:R-:W-:Y:S02]  /*3aa0*/  IADD3 R66, P5, R67, R62, RZ ;  /* 0x0000003e43427210 */ /* 0x000fe40007fbe0ff */
[----:B------:R-:W-:-:S03]  /*3ab0*/  LOP3.LUT P6, RZ, R22, 0x1, RZ, 0xc0, !PT ;  /* 0x0000000116ff7812 */ /* 0x000fc600078cc0ff */
[----:B------:R-:W-:Y:S01]  /*3ac0*/  IMAD.X R67, R12, 0x1, R63, P5 ;  /* 0x000000010c437824 */ /* 0x000fe200028e063f */
[----:B------:R-:W-:Y:S01]  /*3ad0*/  LOP3.LUT P5, RZ, R22, 0x4, RZ, 0xc0, !PT ;  /* 0x0000000416ff7812 */ /* 0x000fe200078ac0ff */
[----:B------:R-:W-:-:S05]  /*3ae0*/  IMAD.IADD R12, R77, 0x1, -R55 ;  /* 0x000000014d0c7824 */ /* 0x000fca00078e0a37 */
[----:B------:R-:W-:-:S04]  /*3af0*/  SEL R12, R55, R12, !P5 ;  /* 0x0000000c370c7207 */ /* 0x000fc80006800000 */
[----:B------:R-:W-:-:S04]  /*3b00*/  SHF.R.S32.HI R13, RZ, 0x1f, R12 ;  /* 0x0000001fff0d7819 */ /* 0x000fc8000001140c */
[----:B------:R-:W-:-:S04]  /*3b10*/  LEA.HI R13, R13, R12, RZ, 0x5 ;  /* 0x0000000c0d0d7211 */ /* 0x000fc800078f28ff */
[----:B------:R-:W-:Y:S01]  /*3b20*/  SHF.R.S32.HI R12, RZ, 0x5, R13 ;  /* 0x00000005ff0c7819 */ /* 0x000fe2000001140d */
[----:B------:R-:W-:-:S03]  /*3b30*/  IMAD R13, R17, 0x2800, R71 ;  /* 0x00002800110d7824 */ /* 0x000fc600078e0247 */
[----:B------:R-:W-:Y:S01]  /*3b40*/  LEA.HI.SX32 R12, R21, R12, 0x1c ;  /* 0x0000000c150c7211 */ /* 0x000fe200078fe2ff */
[----:B------:R-:W-:-:S04]  /*3b50*/  IMAD.IADD R13, R16, 0x1, R13 ;  /* 0x00000001100d7824 */ /* 0x000fc800078e020d */
[----:B------:R-:W-:-:S05]  /*3b60*/  IMAD.SHL.U32 R79, R12, 0x10, RZ ;  /* 0x000000100c4f7824 */ /* 0x000fca00078e00ff */
[----:B--2---:R-:W-:-:S04]  /*3b70*/  LOP3.LUT R12, R30, 0x30, R79, 0xf8, !PT ;  /* 0x000000301e0c7812 */ /* 0x004fc800078ef84f */
[----:B---3--:R-:W-:-:S05]  /*3b80*/  LOP3.LUT R12, R12, R29, RZ, 0x3c, !PT ;  /* 0x0000001d0c0c7212 */ /* 0x008fca00078e3cff */
[----:B----4-:R-:W-:-:S04]  /*3b90*/  IMAD.IADD R12, R28, 0x1, R12 ;  /* 0x000000011c0c7824 */ /* 0x010fc800078e020c */
[----:B------:R-:W-:-:S04]  /*3ba0*/  IMAD R15, R17, 0x2800, R12 ;  /* 0x00002800110f7824 */ /* 0x000fc800078e020c */
[----:B------:R-:W-:Y:S02]  /*3bb0*/  IMAD.IADD R28, R16, 0x1, R15 ;  /* 0x00000001101c7824 */ /* 0x000fe400078e020f */
[----:B------:R-:W1:Y:S04]  /*3bc0*/  LDS.128 R12, [R13+0xe000] ;  /* 0x00e000000d0c7984 */ /* 0x000e680000000c00 */
[----:B------:R-:W2:Y:S01]  /*3bd0*/  LDS.128 R28, [R28+0xe000] ;  /* 0x00e000001c1c7984 */ /* 0x000ea20000000c00 */
[----:B------:R-:W-:Y:S05]  /*3be0*/  @P6 BRA `(.L_x_342) ;  /* 0x0000000c00306947 */ /* 0x000fea0003800000 */
[--C-:B------:R-:W-:Y:S02]  /*3bf0*/  SHF.R.U32.HI R89, RZ, 0x8, R5.reuse ;  /* 0x00000008ff597819 */ /* 0x100fe40000011605 */
[----:B------:R-:W-:Y:S02]  /*3c00*/  LOP3.LUT R4, R5, 0xff0000ff, RZ, 0xc0, !PT ;  /* 0xff0000ff05047812 */ /* 0x000fe400078ec0ff */
[----:B------:R-:W-:Y:S02]  /*3c10*/  SHF.R.U32.HI R88, RZ, 0x10, R5 ;  /* 0x00000010ff587819 */ /* 0x000fe40000011605 */
[----:B------:R-:W-:Y:S02]  /*3c20*/  SHF.R.U32.HI R8, RZ, 0x8, R7 ;  /* 0x00000008ff087819 */ /* 0x000fe40000011607 */
[----:B------:R-:W-:Y:S02]  /*3c30*/  SHF.R.U32.HI R85, RZ, 0x8, R9 ;  /* 0x00000008ff557819 */ /* 0x000fe40000011609 */
[----:B------:R-:W-:-:S02]  /*3c40*/  LOP3.LUT R10, R9, 0xff0000ff, RZ, 0xc0, !PT ;  /* 0xff0000ff090a7812 */ /* 0x000fc400078ec0ff */
[----:B------:R-:W-:Y:S01]  /*3c50*/  SHF.R.U32.HI R5, RZ, 0x10, R9 ;  /* 0x00000010ff057819 */ /* 0x000fe20000011609 */
[----:B------:R-:W-:Y:S01]  /*3c60*/  IMAD.SHL.U32 R85, R85, 0x100, RZ ;  /* 0x0000010055557824 */ /* 0x000fe200078e00ff */
[----:B------:R-:W-:Y:S02]  /*3c70*/  SHF.L.U32 R9, R89, 0x8, RZ ;  /* 0x0000000859097819 */ /* 0x000fe400000006ff */
[----:B------:R-:W-:Y:S01]  /*3c80*/  LOP3.LUT R6, R7, 0xff0000ff, RZ, 0xc0, !PT ;  /* 0xff0000ff07067812 */ /* 0x000fe200078ec0ff */
[----:B------:R-:W-:Y:S01]  /*3c90*/  IMAD.U32 R5, R5, 0x10000, RZ ;  /* 0x0001000005057824 */ /* 0x000fe200078e00ff */
[----:B------:R-:W-:Y:S02]  /*3ca0*/  SHF.R.U32.HI R86, RZ, 0x10, R7 ;  /* 0x00000010ff567819 */ /* 0x000fe40000011607 */
[----:B------:R-:W-:Y:S02]  /*3cb0*/  SHF.R.U32.HI R87, RZ, 0x8, R11 ;  /* 0x00000008ff577819 */ /* 0x000fe4000001160b */
[----:B------:R-:W-:-:S02]  /*3cc0*/  LOP3.LUT R84, R11, 0xff0000ff, RZ, 0xc0, !PT ;  /* 0xff0000ff0b547812 */ /* 0x000fc400078ec0ff */
[----:B------:R-:W-:Y:S01]  /*3cd0*/  SHF.R.U32.HI R7, RZ, 0x10, R11 ;  /* 0x00000010ff077819 */ /* 0x000fe2000001160b */
[----:B------:R-:W-:Y:S01]  /*3ce0*/  IMAD.SHL.U32 R11, R8, 0x100, RZ ;  /* 0x00000100080b7824 */ /* 0x000fe200078e00ff */
[----:B------:R-:W-:Y:S01]  /*3cf0*/  LOP3.LUT R4, R4, 0xff00, R9, 0xf8, !PT ;  /* 0x0000ff0004047812 */ /* 0x000fe200078ef809 */
[----:B------:R-:W-:Y:S01]  /*3d00*/  IMAD.U32 R9, R88, 0x10000, RZ ;  /* 0x0001000058097824 */ /* 0x000fe200078e00ff */
[----:B------:R-:W-:Y:S01]  /*3d10*/  LOP3.LUT R88, R10, 0xff00, R85, 0xf8, !PT ;  /* 0x0000ff000a587812 */ /* 0x000fe200078ef855 */
[----:B------:R-:W-:Y:S01]  /*3d20*/  IMAD.SHL.U32 R87, R87, 0x100, RZ ;  /* 0x0000010057577824 */ /* 0x000fe200078e00ff */
[----:B------:R-:W-:Y:S01]  /*3d30*/  LOP3.LUT R8, R6, 0xff00, R11, 0xf8, !PT ;  /* 0x0000ff0006087812 */ /* 0x000fe200078ef80b */
[----:B------:R-:W-:Y:S01]  /*3d40*/  IMAD.U32 R90, R7, 0x10000, RZ ;  /* 0x00010000075a7824 */ /* 0x000fe200078e00ff */
[----:B------:R-:W-:Y:S01]  /*3d50*/  LOP3.LUT R6, R4, 0xff0000, R9, 0xf8, !PT ;  /* 0x00ff000004067812 */ /* 0x000fe200078ef809 */
[----:B------:R-:W-:Y:S01]  /*3d60*/  IMAD.U32 R9, R86, 0x10000, RZ ;  /* 0x0001000056097824 */ /* 0x000fe200078e00ff */
[----:B------:R-:W-:-:S02]  /*3d70*/  F2FP.F16.E4M3.UNPACK_B R86, R83.H1 ;  /* 0x00000053ff56723e */ /* 0x000fc400030006ff */
[----:B--2---:R-:W-:Y:S02]  /*3d80*/  F2FP.F16.E4M3.UNPACK_B R11, R28.H1 ;  /* 0x0000001cff0b723e */ /* 0x004fe400030006ff */
[----:B-1----:R-:W-:Y:S02]  /*3d90*/  F2FP.F16.E4M3.UNPACK_B R10, R12.H1 ;  /* 0x0000000cff0a723e */ /* 0x002fe400030006ff */
[----:B------:R-:W-:Y:S01]  /*3da0*/  LOP3.LUT R89, R84, 0xff00, R87, 0xf8, !PT ;  /* 0x0000ff0054597812 */ /* 0x000fe200078ef857 */
[----:B------:R-:W-:Y:S01]  /*3db0*/  HADD2.F32 R87, -RZ, R86.H0_H0 ;  /* 0x20000056ff577230 */ /* 0x000fe20000004100 */
[----:B------:R-:W-:Y:S01]  /*3dc0*/  LOP3.LUT R4, R8, 0xff0000, R9, 0xf8, !PT ;  /* 0x00ff000008047812 */ /* 0x000fe200078ef809 */
[----:B------:R-:W-:Y:S01]  /*3dd0*/  HADD2.F32 R9, -RZ, R11.H0_H0 ;  /* 0x2000000bff097230 */ /* 0x000fe20000004100 */
[----:B------:R-:W-:Y:S01]  /*3de0*/  F2FP.F16.E4M3.UNPACK_B R84, R82.H1 ;  /* 0x00000052ff54723e */ /* 0x000fe200030006ff */
[--C-:B------:R-:W-:Y:S01]  /*3df0*/  HADD2.F32 R8, -RZ, R10.reuse.H0_H0 ;  /* 0x2000000aff087230 */ /* 0x100fe20000004100 */
[----:B------:R-:W-:Y:S01]  /*3e00*/  LOP3.LUT R7, R88, 0xff0000, R5, 0xf8, !PT ;  /* 0x00ff000058077812 */ /* 0x000fe200078ef805 */
[----:B------:R-:W-:-:S02]  /*3e10*/  HADD2.F32 R10, -RZ, R10.H1_H1 ;  /* 0x3000000aff0a7230 */ /* 0x000fc40000004100 */
[CC--:B------:R-:W-:Y:S01]  /*3e20*/  FMUL.FTZ R91, R9.reuse, R87.reuse ;  /* 0x00000057095b7220 */ /* 0x0c0fe20000410000 */
[--C-:B------:R-:W-:Y:S02]  /*3e30*/  HADD2.F32 R85, -RZ, R84.reuse.H0_H0 ;  /* 0x20000054ff557230 */ /* 0x100fe40000004100 */
[C---:B------:R-:W-:Y:S01]  /*3e40*/  FMUL.FTZ R92, R8.reuse, R87 ;  /* 0x00000057085c7220 */ /* 0x040fe20000410000 */
[----:B------:R-:W-:Y:S01]  /*3e50*/  HADD2.F32 R87, -RZ, R84.H1_H1 ;  /* 0x30000054ff577230 */ /* 0x000fe20000004100 */
[----:B------:R-:W-:Y:S01]  /*3e60*/  F2FP.F16.E4M3.UNPACK_B R88, R83 ;  /* 0x00000053ff58723e */ /* 0x000fe200020006ff */
[----:B------:R-:W-:Y:S02]  /*3e70*/  HADD2.F32 R84, -RZ, R11.H1_H1 ;  /* 0x3000000bff547230 */ /* 0x000fe40000004100 */
[-C--:B------:R-:W-:Y:S01]  /*3e80*/  FFMA.FTZ R8, R8, R85.reuse, -R91 ;  /* 0x0000005508087223 */ /* 0x080fe2000001085b */
[----:B------:R-:W-:Y:S01]  /*3e90*/  FFMA.FTZ R9, R9, R85, R92 ;  /* 0x0000005509097223 */ /* 0x000fe2000001005c */
[----:B------:R-:W-:Y:S01]  /*3ea0*/  F2FP.F16.E4M3.UNPACK_B R85, R82 ;  /* 0x00000052ff55723e */ /* 0x000fe200020006ff */
[----:B------:R-:W-:Y:S01]  /*3eb0*/  HADD2.F32 R91, -RZ, R86.H1_H1 ;  /* 0x30000056ff5b7230 */ /* 0x000fe20000004100 */
[----:B------:R-:W-:-:S02]  /*3ec0*/  F2FP.F16.E4M3.UNPACK_B R82, R12 ;  /* 0x0000000cff52723e */ /* 0x000fc400020006ff */
[----:B------:R-:W-:Y:S01]  /*3ed0*/  LOP3.LUT R5, R89, 0xff0000, R90, 0xf8, !PT ;  /* 0x00ff000059057812 */ /* 0x000fe200078ef85a */
[----:B------:R-:W-:Y:S01]  /*3ee0*/  HADD2.F32 R89, -RZ, R88.H0_H0 ;  /* 0x20000058ff597230 */ /* 0x000fe20000004100 */
[----:B------:R-:W-:Y:S01]  /*3ef0*/  F2FP.F16.E4M3.UNPACK_B R28, R28 ;  /* 0x0000001cff1c723e */ /* 0x000fe200020006ff */
[-C--:B------:R-:W-:Y:S01]  /*3f00*/  FMUL.FTZ R11, R84, R91.reuse ;  /* 0x0000005b540b7220 */ /* 0x080fe20000410000 */
[----:B------:R-:W-:Y:S02]  /*3f10*/  HADD2.F32 R12, -RZ, R82.H0_H0 ;  /* 0x20000052ff0c7230 */ /* 0x000fe40000004100 */
[C---:B------:R-:W-:Y:S01]  /*3f20*/  FMUL.FTZ R91, R10.reuse, R91 ;  /* 0x0000005b0a5b7220 */ /* 0x040fe20000410000 */
[----:B------:R-:W-:Y:S02]  /*3f30*/  HADD2.F32 R86, -RZ, R85.H0_H0 ;  /* 0x20000055ff567230 */ /* 0x000fe40000004100 */
[----:B------:R-:W-:Y:S01]  /*3f40*/  FFMA.FTZ R11, R10, R87, -R11 ;  /* 0x000000570a0b7223 */ /* 0x000fe2000001080b */
[----:B------:R-:W-:-:S02]  /*3f50*/  HADD2.F32 R83, -RZ, R28.H0_H0 ;  /* 0x2000001cff537230 */ /* 0x000fc40000004100 */
[----:B------:R-:W-:Y:S01]  /*3f60*/  FFMA.FTZ R10, R84, R87, R91 ;  /* 0x00000057540a7223 */ /* 0x000fe2000001005b */
[----:B------:R-:W-:Y:S01]  /*3f70*/  FMUL.FTZ R90, R12, R89 ;  /* 0x000000590c5a7220 */ /* 0x000fe20000410000 */
[----:B------:R-:W-:Y:S01]  /*3f80*/  HADD2.F32 R87, -RZ, R88.H1_H1 ;  /* 0x30000058ff577230 */ /* 0x000fe20000004100 */
[----:B------:R-:W-:Y:S01]  /*3f90*/  F2FP.F16.E4M3.UNPACK_B R88, R81.H1 ;  /* 0x00000051ff58723e */ /* 0x000fe200030006ff */
[----:B------:R-:W-:Y:S02]  /*3fa0*/  HADD2.F32 R84, -RZ, R28.H1_H1 ;  /* 0x3000001cff547230 */ /* 0x000fe40000004100 */
[C---:B------:R-:W-:Y:S01]  /*3fb0*/  FMUL.FTZ R91, R83.reuse, R89 ;  /* 0x00000059535b7220 */ /* 0x040fe20000410000 */
[----:B------:R-:W-:Y:S01]  /*3fc0*/  FFMA.FTZ R28, R83, R86, R90 ;  /* 0x00000056531c7223 */ /* 0x000fe2000001005a */
[----:B------:R-:W-:Y:S01]  /*3fd0*/  HADD2.F32 R82, -RZ, R82.H1_H1 ;  /* 0x30000052ff527230 */ /* 0x000fe20000004100 */
[----:B------:R-:W-:Y:S01]  /*3fe0*/  F2FP.F16.E4M3.UNPACK_B R89, R80.H1 ;  /* 0x00000050ff59723e */ /* 0x000fe200030006ff */
[----:B------:R-:W-:-:S02]  /*3ff0*/  HADD2.F32 R83, -RZ, R85.H1_H1 ;  /* 0x30000055ff537230 */ /* 0x000fc40000004100 */
[-C--:B------:R-:W-:Y:S01]  /*4000*/  FMUL.FTZ R85, R84, R87.reuse ;  /* 0x0000005754557220 */ /* 0x080fe20000410000 */
[----:B------:R-:W-:Y:S01]  /*4010*/  FFMA.FTZ R12, R12, R86, -R91 ;  /* 0x000000560c0c7223 */ /* 0x000fe2000001085b */
[----:B------:R-:W-:Y:S01]  /*4020*/  F2FP.F16.E4M3.UNPACK_B R86, R30.H1 ;  /* 0x0000001eff56723e */ /* 0x000fe200030006ff */
[C---:B------:R-:W-:Y:S01]  /*4030*/  FMUL.FTZ R93, R82.reuse, R87 ;  /* 0x00000057525d7220 */ /* 0x040fe20000410000 */
[-C--:B------:R-:W-:Y:S01]  /*4040*/  FFMA.FTZ R85, R82, R83.reuse, -R85 ;  /* 0x0000005352557223 */ /* 0x080fe20000010855 */
[-C--:B------:R-:W-:Y:S01]  /*4050*/  F2FP.F16.E4M3.UNPACK_B R82, R14.reuse.H1 ;  /* 0x0000000eff52723e */ /* 0x080fe200030006ff */
[----:B------:R-:W-:Y:S02]  /*4060*/  HADD2.F32 R91, -RZ, R88.H0_H0 ;  /* 0x20000058ff5b7230 */ /* 0x000fe40000004100 */
[----:B------:R-:W-:Y:S01]  /*4070*/  FFMA.FTZ R83, R84, R83, R93 ;  /* 0x0000005354537223 */ /* 0x000fe2000001005d */
[----:B------:R-:W-:Y:S01]  /*4080*/  HADD2.F32 R87, -RZ, R86.H0_H0 ;  /* 0x20000056ff577230 */ /* 0x000fe20000004100 */
[----:B------:R-:W-:Y:S01]  /*4090*/  F2FP.F16.E4M3.UNPACK_B R14, R14 ;  /* 0x0000000eff0e723e */ /* 0x000fe200020006ff */
[----:B------:R-:W-:Y:S01]  /*40a0*/  HADD2.F32 R84, -RZ, R82.H0_H0 ;  /* 0x20000052ff547230 */ /* 0x000fe20000004100 */
[----:B------:R-:W-:Y:S01]  /*40b0*/  F2FP.SATFINITE.E4M3.F32.PACK_AB_MERGE_C R9, R10, R9, RZ ;  /* 0x000000090a09723e */ /* 0x000fe200048070ff */
[----:B------:R-:W-:-:S02]  /*40c0*/  HADD2.F32 R93, -RZ, R88.H1_H1 ;  /* 0x30000058ff5d7230 */ /* 0x000fc40000004100 */
[-C--:B------:R-:W-:Y:S01]  /*40d0*/  FMUL.FTZ R95, R87, R91.reuse ;  /* 0x0000005b575f7220 */ /* 0x080fe20000410000 */
[----:B------:R-:W-:Y:S02]  /*40e0*/  HADD2.F32 R88, -RZ, R86.H1_H1 ;  /* 0x30000056ff587230 */ /* 0x000fe40000004100 */
[----:B------:R-:W-:Y:S01]  /*40f0*/  FMUL.FTZ R92, R84, R91 ;  /* 0x0000005b545c7220 */ /* 0x000fe20000410000 */
[--C-:B------:R-:W-:Y:S01]  /*4100*/  HADD2.F32 R90, -RZ, R89.reuse.H0_H0 ;  /* 0x20000059ff5a7230 */ /* 0x100fe20000004100 */
[----:B------:R-:W-:Y:S01]  /*4110*/  F2FP.SATFINITE.E4M3.F32.PACK_AB_MERGE_C R8, R11, R8, RZ ;  /* 0x000000080b08723e */ /* 0x000fe200048070ff */
[----:B------:R-:W-:Y:S02]  /*4120*/  HADD2.F32 R86, -RZ, R82.H1_H1 ;  /* 0x30000052ff567230 */ /* 0x000fe40000004100 */
[-C--:B------:R-:W-:Y:S01]  /*4130*/  FMUL.FTZ R91, R88, R93.reuse ;  /* 0x0000005d585b7220 */ /* 0x080fe20000410000 */
[----:B------:R-:W-:Y:S02]  /*4140*/  HADD2.F32 R89, -RZ, R89.H1_H1 ;  /* 0x30000059ff597230 */ /* 0x000fe40000004100 */
[-C--:B------:R-:W-:Y:S01]  /*4150*/  FFMA.FTZ R82, R84, R90.reuse, -R95 ;  /* 0x0000005a54527223 */ /* 0x080fe2000001085f */
[----:B------:R-:W-:Y:S01]  /*4160*/  FFMA.FTZ R84, R87, R90, R92 ;  /* 0x0000005a57547223 */ /* 0x000fe2000001005c */
[C---:B------:R-:W-:Y:S01]  /*4170*/  FMUL.FTZ R93, R86.reuse, R93 ;  /* 0x0000005d565d7220 */ /* 0x040fe20000410000 */
[----:B------:R-:W-:Y:S01]  /*4180*/  F2FP.F16.E4M3.UNPACK_B R87, R81 ;  /* 0x00000051ff57723e */ /* 0x000fe200020006ff */
[-C--:B------:R-:W-:Y:S01]  /*4190*/  FFMA.FTZ R81, R86, R89.reuse, -R91 ;  /* 0x0000005956517223 */ /* 0x080fe2000001085b */
[----:B------:R-:W-:Y:S01]  /*41a0*/  F2FP.F16.E4M3.UNPACK_B R86, R30 ;  /* 0x0000001eff56723e */ /* 0x000fe200020006ff */
[----:B------:R-:W-:Y:S01]  /*41b0*/  FFMA.FTZ R99, R88, R89, R93 ;  /* 0x0000005958637223 */ /* 0x000fe2000001005d */
[----:B------:R-:W-:Y:S01]  /*41c0*/  HADD2.F32 R30, -RZ, R14.H0_H0 ;  /* 0x2000000eff1e7230 */ /* 0x000fe20000004100 */
[----:B------:R-:W-:Y:S01]  /*41d0*/  F2FP.F16.E4M3.UNPACK_B R10, R29 ;  /* 0x0000001dff0a723e */ /* 0x000fe200020006ff */
[--C-:B------:R-:W-:Y:S01]  /*41e0*/  HADD2.F32 R91, -RZ, R87.reuse.H0_H0 ;  /* 0x20000057ff5b7230 */ /* 0x100fe20000004100 */
[----:B------:R-:W-:Y:S01]  /*41f0*/  F2FP.F16.E4M3.UNPACK_B R11, R7 ;  /* 0x00000007ff0b723e */ /* 0x000fe200020006ff */
[----:B------:R-:W-:Y:S01]  /*4200*/  HADD2.F32 R93, -RZ, R87.H1_H1 ;  /* 0x30000057ff5d7230 */ /* 0x000fe20000004100 */
[----:B------:R-:W-:Y:S01]  /*4210*/  F2FP.F16.E4M3.UNPACK_B R87, R80 ;  /* 0x00000050ff57723e */ /* 0x000fe200020006ff */
[--C-:B------:R-:W-:Y:S01]  /*4220*/  HADD2.F32 R80, -RZ, R86.reuse.H0_H0 ;  /* 0x20000056ff507230 */ /* 0x100fe20000004100 */
[----:B------:R-:W-:Y:S01]  /*4230*/  F2FP.SATFINITE.E4M3.F32.PACK_AB_MERGE_C R28, R83, R28, R9 ;  /* 0x0000001c531c723e */ /* 0x000fe20004807009 */
[----:B------:R-:W-:Y:S01]  /*4240*/  HADD2.F32 R86, -RZ, R86.H1_H1 ;  /* 0x30000056ff567230 */ /* 0x000fe20000004100 */
[----:B------:R-:W-:Y:S01]  /*4250*/  F2FP.F16.E4M3.UNPACK_B R9, R13 ;  /* 0x0000000dff09723e */ /* 0x000fe200020006ff */
[----:B------:R-:W-:-:S02]  /*4260*/  HADD2.F32 R14, -RZ, R14.H1_H1 ;  /* 0x3000000eff0e7230 */ /* 0x000fc40000004100 */
[-C--:B------:R-:W-:Y:S01]  /*4270*/  FMUL.FTZ R95, R80, R91.reuse ;  /* 0x0000005b505f7220 */ /* 0x080fe20000410000 */
[--C-:B------:R-:W-:Y:S02]  /*4280*/  HADD2.F32 R89, -RZ, R87.reuse.H0_H0 ;  /* 0x20000057ff597230 */ /* 0x100fe40000004100 */
[----:B------:R-:W-:Y:S01]  /*4290*/  FMUL.FTZ R91, R30, R91 ;  /* 0x0000005b1e5b7220 */ /* 0x000fe20000410000 */
[----:B------:R-:W-:Y:S02]  /*42a0*/  HADD2.F32 R87, -RZ, R87.H1_H1 ;  /* 0x30000057ff577230 */ /* 0x000fe40000004100 */
[-C--:B------:R-:W-:Y:S01]  /*42b0*/  FMUL.FTZ R97, R86, R93.reuse ;  /* 0x0000005d56617220 */ /* 0x080fe20000410000 */
[----:B------:R-:W-:Y:S01]  /*42c0*/  FMUL.FTZ R93, R14, R93 ;  /* 0x0000005d0e5d7220 */ /* 0x000fe20000410000 */
[-C--:B------:R-:W-:Y:S01]  /*42d0*/  FFMA.FTZ R95, R30, R89.reuse, -R95 ;  /* 0x000000591e5f7223 */ /* 0x080fe2000001085f */
[----:B------:R-:W-:Y:S01]  /*42e0*/  FFMA.FTZ R30, R80, R89, R91 ;  /* 0x00000059501e7223 */ /* 0x000fe2000001005b */
[----:B------:R-:W-:Y:S01]  /*42f0*/  FFMA.FTZ R14, R14, R87, -R97 ;  /* 0x000000570e0e7223 */ /* 0x000fe20000010861 */
[----:B------:R-:W-:Y:S01]  /*4300*/  F2FP.SATFINITE.E4M3.F32.PACK_AB_MERGE_C R82, R81, R82, RZ ;  /* 0x000000525152723e */ /* 0x000fe200048070ff */
[----:B------:R-:W-:Y:S01]  /*4310*/  HADD2.F32 R80, -RZ, R10.H0_H0 ;  /* 0x2000000aff507230 */ /* 0x000fe20000004100 */
[----:B------:R-:W-:Y:S01]  /*4320*/  F2FP.SATFINITE.E4M3.F32.PACK_AB_MERGE_C R12, R85, R12, R8 ;  /* 0x0000000c550c723e */ /* 0x000fe20004807008 */
[----:B------:R-:W-:Y:S01]  /*4330*/  HADD2.F32 R85, -RZ, R11.H0_H0 ;  /* 0x2000000bff557230 */ /* 0x000fe20000004100 */
[----:B------:R-:W-:Y:S01]  /*4340*/  F2FP.F16.E4M3.UNPACK_B R81, R6 ;  /* 0x00000006ff51723e */ /* 0x000fe200020006ff */
[----:B------:R-:W-:-:S02]  /*4350*/  HADD2.F32 R8, -RZ, R9.H0_H0 ;  /* 0x20000009ff087230 */ /* 0x000fc40000004100 */
[----:B------:R-:W-:Y:S01]  /*4360*/  FFMA.FTZ R93, R86, R87, R93 ;  /* 0x00000057565d7223 */ /* 0x000fe2000001005d */
[----:B------:R-:W-:Y:S01]  /*4370*/  F2FP.SATFINITE.E4M3.F32.PACK_AB_MERGE_C R14, R14, R95, R82 ;  /* 0x0000005f0e0e723e */ /* 0x000fe20004807052 */
[-C--:B------:R-:W-:Y:S01]  /*4380*/  FMUL.FTZ R87, R80, R85.reuse ;  /* 0x0000005550577220 */ /* 0x080fe20000410000 */
[----:B------:R-:W-:Y:S02]  /*4390*/  HADD2.F32 R83, -RZ, R81.H0_H0 ;  /* 0x20000051ff537230 */ /* 0x000fe40000004100 */
[C---:B------:R-:W-:Y:S01]  /*43a0*/  FMUL.FTZ R85, R8.reuse, R85 ;  /* 0x0000005508557220 */ /* 0x040fe20000410000 */
[----:B------:R-:W-:Y:S01]  /*43b0*/  HADD2.F32 R82, -RZ, R11.H1_H1 ;  /* 0x3000000bff527230 */ /* 0x000fe20000004100 */
[----:B------:R-:W-:Y:S01]  /*43c0*/  F2FP.F16.E4M3.UNPACK_B R29, R29.H1 ;  /* 0x0000001dff1d723e */ /* 0x000fe200030006ff */
[----:B------:R-:W-:Y:S02]  /*43d0*/  HADD2.F32 R10, -RZ, R10.H1_H1 ;  /* 0x3000000aff0a7230 */ /* 0x000fe40000004100 */
[----:B------:R-:W-:Y:S01]  /*43e0*/  FFMA.FTZ R8, R8, R83, -R87 ;  /* 0x0000005308087223 */ /* 0x000fe20000010857 */
[----:B------:R-:W-:-:S02]  /*43f0*/  HADD2.F32 R11, -RZ, R9.H1_H1 ;  /* 0x30000009ff0b7230 */ /* 0x000fc40000004100 */
[----:B------:R-:W-:Y:S01]  /*4400*/  FFMA.FTZ R9, R80, R83, R85 ;  /* 0x0000005350097223 */ /* 0x000fe20000010055 */
[----:B------:R-:W-:Y:S02]  /*4410*/  HADD2.F32 R81, -RZ, R81.H1_H1 ;  /* 0x30000051ff517230 */ /* 0x000fe40000004100 */
[CC--:B------:R-:W-:Y:S01]  /*4420*/  FMUL.FTZ R80, R10.reuse, R82.reuse ;  /* 0x000000520a507220 */ /* 0x0c0fe20000410000 */
[----:B------:R-:W-:Y:S01]  /*4430*/  F2FP.F16.E4M3.UNPACK_B R13, R13.H1 ;  /* 0x0000000dff0d723e */ /* 0x000fe200030006ff */
[C---:B------:R-:W-:Y:S01]  /*4440*/  FMUL.FTZ R83, R11.reuse, R82 ;  /* 0x000000520b537220 */ /* 0x040fe20000410000 */
[----:B------:R-:W-:Y:S01]  /*4450*/  F2FP.F16.E4M3.UNPACK_B R82, R7.H1 ;  /* 0x00000007ff52723e */ /* 0x000fe200030006ff */
[-C--:B------:R-:W-:Y:S01]  /*4460*/  FFMA.FTZ R11, R11, R81.reuse, -R80 ;  /* 0x000000510b0b7223 */ /* 0x080fe20000010850 */
[----:B------:R-:W-:Y:S01]  /*4470*/  F2FP.F16.E4M3.UNPACK_B R6, R6.H1 ;  /* 0x00000006ff06723e */ /* 0x000fe200030006ff */
[----:B------:R-:W-:Y:S01]  /*4480*/  FFMA.FTZ R10, R10, R81, R83 ;  /* 0x000000510a0a7223 */ /* 0x000fe20000010053 */
[----:B------:R-:W-:Y:S01]  /*4490*/  HADD2.F32 R80, -RZ, R29.H0_H0 ;  /* 0x2000001dff507230 */ /* 0x000fe20000004100 */
[----:B------:R-:W-:Y:S01]  /*44a0*/  F2FP.SATFINITE.E4M3.F32.PACK_AB_MERGE_C R84, R99, R84, RZ ;  /* 0x000000546354723e */ /* 0x000fe200048070ff */
[----:B------:R-:W-:Y:S01]  /*44b0*/  HADD2.F32 R83, -RZ, R82.H0_H0 ;  /* 0x20000052ff537230 */ /* 0x000fe20000004100 */
[----:B------:R-:W-:Y:S01]  /*44c0*/  F2FP.F16.E4M3.UNPACK_B R89, R5 ;  /* 0x00000005ff59723e */ /* 0x000fe200020006ff */
[----:B------:R-:W-:Y:S01]  /*44d0*/  HADD2.F32 R7, -RZ, R13.H0_H0 ;  /* 0x2000000dff077230 */ /* 0x000fe20000004100 */
[----:B------:R-:W-:Y:S01]  /*44e0*/  F2FP.SATFINITE.E4M3.F32.PACK_AB_MERGE_C R30, R93, R30, R84 ;  /* 0x0000001e5d1e723e */ /* 0x000fe20004807054 */
[----:B------:R-:W-:-:S02]  /*44f0*/  HADD2.F32 R81, -RZ, R29.H1_H1 ;  /* 0x3000001dff517230 */ /* 0x000fc40000004100 */
[CC--:B------:R-:W-:Y:S01]  /*4500*/  FMUL.FTZ R86, R80.reuse, R83.reuse ;  /* 0x0000005350567220 */ /* 0x0c0fe20000410000 */
[----:B------:R-:W-:Y:S02]  /*4510*/  HADD2.F32 R29, -RZ, R6.H0_H0 ;  /* 0x20000006ff1d7230 */ /* 0x000fe40000004100 */
[C---:B------:R-:W-:Y:S01]  /*4520*/  FMUL.FTZ R83, R7.reuse, R83 ;  /* 0x0000005307537220 */ /* 0x040fe20000410000 */
[----:B------:R-:W-:Y:S01]  /*4530*/  HADD2.F32 R13, -RZ, R13.H1_H1 ;  /* 0x3000000dff0d7230 */ /* 0x000fe20000004100 */
[----:B------:R-:W-:Y:S01]  /*4540*/  F2FP.F16.E4M3.UNPACK_B R87, R4.H1 ;  /* 0x00000004ff57723e */ /* 0x000fe200030006ff */
[----:B------:R-:W-:Y:S01]  /*4550*/  HADD2.F32 R82, -RZ, R82.H1_H1 ;  /* 0x30000052ff527230 */ /* 0x000fe20000004100 */
[----:B------:R-:W-:Y:S01]  /*4560*/  F2FP.F16.E4M3.UNPACK_B R90, R5.H1 ;  /* 0x00000005ff5a723e */ /* 0x000fe200030006ff */
[----:B------:R-:W-:Y:S02]  /*4570*/  HADD2.F32 R84, -RZ, R6.H1_H1 ;  /* 0x30000006ff547230 */ /* 0x000fe40000004100 */
[-C--:B------:R-:W-:Y:S01]  /*4580*/  FFMA.FTZ R6, R7, R29.reuse, -R86 ;  /* 0x0000001d07067223 */ /* 0x080fe20000010856 */
[----:B------:R-:W-:Y:S01]  /*4590*/  FFMA.FTZ R7, R80, R29, R83 ;  /* 0x0000001d50077223 */ /* 0x000fe20000010053 */
[-C--:B------:R-:W-:Y:S01]  /*45a0*/  FMUL.FTZ R88, R81, R82.reuse ;  /* 0x0000005251587220 */ /* 0x080fe20000410000 */
[C---:B------:R-:W-:Y:S01]  /*45b0*/  FMUL.FTZ R80, R13.reuse, R82 ;  /* 0x000000520d507220 */ /* 0x040fe20000410000 */
[----:B------:R-:W-:Y:S01]  /*45c0*/  F2FP.F16.E4M3.UNPACK_B R82, R31 ;  /* 0x0000001fff52723e */ /* 0x000fe200020006ff */
[----:B------:R-:W-:Y:S01]  /*45d0*/  HADD2.F32 R92, -RZ, R90.H0_H0 ;  /* 0x2000005aff5c7230 */ /* 0x000fe20000004100 */
[----:B------:R-:W-:Y:S01]  /*45e0*/  F2FP.F16.E4M3.UNPACK_B R29, R15 ;  /* 0x0000000fff1d723e */ /* 0x000fe200020006ff */
[-C--:B------:R-:W-:Y:S01]  /*45f0*/  FFMA.FTZ R13, R13, R84.reuse, -R88 ;  /* 0x000000540d0d7223 */ /* 0x080fe20000010858 */
[----:B------:R-:W-:Y:S01]  /*4600*/  FFMA.FTZ R80, R81, R84, R80 ;  /* 0x0000005451507223 */ /* 0x000fe20000010050 */
[----:B------:R-:W-:Y:S01]  /*4610*/  F2FP.F16.E4M3.UNPACK_B R86, R4 ;  /* 0x00000004ff56723e */ /* 0x000fe200020006ff */
[----:B------:R-:W-:Y:S01]  /*4620*/  HADD2.F32 R84, -RZ, R82.H0_H0 ;  /* 0x20000052ff547230 */ /* 0x000fe20000004100 */
[----:B------:R-:W-:Y:S01]  /*4630*/  F2FP.F16.E4M3.UNPACK_B R83, R31.H1 ;  /* 0x0000001fff53723e */ /* 0x000fe200030006ff */
[----:B------:R-:W-:Y:S01]  /*4640*/  HADD2.F32 R4, -RZ, R89.H0_H0 ;  /* 0x20000059ff047230 */ /* 0x000fe20000004100 */
[----:B------:R-:W-:Y:S01]  /*4650*/  F2FP.F16.E4M3.UNPACK_B R15, R15.H1 ;  /* 0x0000000fff0f723e */ /* 0x000fe200030006ff */
[----:B------:R-:W-:Y:S01]  /*4660*/  HADD2.F32 R31, -RZ, R29.H0_H0 ;  /* 0x2000001dff1f7230 */ /* 0x000fe20000004100 */
[----:B------:R-:W-:Y:S01]  /*4670*/  F2FP.SATFINITE.E4M3.F32.PACK_AB_MERGE_C R6, R13, R6, RZ ;  /* 0x000000060d06723e */ /* 0x000fe200048070ff */
[----:B------:R-:W-:-:S02]  /*4680*/  HADD2.F32 R5, -RZ, R86.H0_H0 ;  /* 0x20000056ff057230 */ /* 0x000fc40000004100 */
[-C--:B------:R-:W-:Y:S01]  /*4690*/  FMUL.FTZ R94, R84, R4.reuse ;  /* 0x00000004545e7220 */ /* 0x080fe20000410000 */
[----:B------:R-:W-:Y:S02]  /*46a0*/  HADD2.F32 R85, -RZ, R83.H0_H0 ;  /* 0x20000053ff557230 */ /* 0x000fe40000004100 */
[C---:B------:R-:W-:Y:S01]  /*46b0*/  FMUL.FTZ R91, R31.reuse, R4 ;  /* 0x000000041f5b7220 */ /* 0x040fe20000410000 */
[----:B------:R-:W-:Y:S02]  /*46c0*/  HADD2.F32 R81, -RZ, R15.H0_H0 ;  /* 0x2000000fff517230 */ /* 0x000fe40000004100 */
[----:B------:R-:W-:Y:S01]  /*46d0*/  FFMA.FTZ R4, R31, R5, -R94 ;  /* 0x000000051f047223 */ /* 0x000fe2000001085e */
[----:B------:R-:W-:Y:S02]  /*46e0*/  HADD2.F32 R83, -RZ, R83.H1_H1 ;  /* 0x30000053ff537230 */ /* 0x000fe40000004100 */
[----:B------:R-:W-:Y:S01]  /*46f0*/  FMUL.FTZ R96, R85, R92 ;  /* 0x0000005c55607220 */ /* 0x000fe20000410000 */
[----:B------:R-:W-:-:S02]  /*4700*/  HADD2.F32 R90, -RZ, R90.H1_H1 ;  /* 0x3000005aff5a7230 */ /* 0x000fc40000004100 */
[----:B------:R-:W-:Y:S01]  /*4710*/  FFMA.FTZ R5, R84, R5, R91 ;  /* 0x0000000554057223 */ /* 0x000fe2000001005b */
[----:B------:R-:W-:Y:S02]  /*4720*/  HADD2.F32 R15, -RZ, R15.H1_H1 ;  /* 0x3000000fff0f7230 */ /* 0x000fe40000004100 */
[----:B------:R-:W-:Y:S01]  /*4730*/  FMUL.FTZ R92, R81, R92 ;  /* 0x0000005c515c7220 */ /* 0x000fe20000410000 */
[----:B------:R-:W-:Y:S02]  /*4740*/  HADD2.F32 R88, -RZ, R87.H0_H0 ;  /* 0x20000057ff587230 */ /* 0x000fe40000004100 */
[-C--:B------:R-:W-:Y:S01]  /*4750*/  FMUL.FTZ R94, R83, R90.reuse ;  /* 0x0000005a535e7220 */ /* 0x080fe20000410000 */
[----:B------:R-:W-:Y:S02]  /*4760*/  HADD2.F32 R82, -RZ, R82.H1_H1 ;  /* 0x30000052ff527230 */ /* 0x000fe40000004100 */
[----:B------:R-:W-:Y:S01]  /*4770*/  FMUL.FTZ R90, R15, R90 ;  /* 0x0000005a0f5a7220 */ /* 0x000fe20000410000 */
[----:B------:R-:W-:-:S02]  /*4780*/  HADD2.F32 R89, -RZ, R89.H1_H1 ;  /* 0x30000059ff597230 */ /* 0x000fc40000004100 */
[-C--:B------:R-:W-:Y:S01]  /*4790*/  FFMA.FTZ R96, R81, R88.reuse, -R96 ;  /* 0x0000005851607223 */ /* 0x080fe20000010860 */
[----:B------:R-:W-:Y:S02]  /*47a0*/  HADD2.F32 R84, -RZ, R87.H1_H1 ;  /* 0x30000057ff547230 */ /* 0x000fe40000004100 */
[----:B------:R-:W-:Y:S01]  /*47b0*/  FFMA.FTZ R92, R85, R88, R92 ;  /* 0x00000058555c7223 */ /* 0x000fe2000001005c */
[----:B------:R-:W-:Y:S02]  /*47c0*/  HADD2.F32 R29, -RZ, R29.H1_H1 ;  /* 0x3000001dff1d7230 */ /* 0x000fe40000004100 */
[-C--:B------:R-:W-:Y:S01]  /*47d0*/  FMUL.FTZ R88, R82, R89.reuse ;  /* 0x0000005952587220 */ /* 0x080fe20000410000 */
[----:B------:R-:W-:Y:S02]  /*47e0*/  HADD2.F32 R86, -RZ, R86.H1_H1 ;  /* 0x30000056ff567230 */ /* 0x000fe40000004100 */
[-C--:B------:R-:W-:Y:S01]  /*47f0*/  FFMA.FTZ R15, R15, R84.reuse, -R94 ;  /* 0x000000540f0f7223 */ /* 0x080fe2000001085e */
[----:B------:R-:W-:Y:S01]  /*4800*/  FFMA.FTZ R83, R83, R84, R90 ;  /* 0x0000005453537223 */ /* 0x000fe2000001005a */
[C---:B------:R-:W-:Y:S01]  /*4810*/  FMUL.FTZ R89, R29.reuse, R89 ;  /* 0x000000591d597220 */ /* 0x040fe20000410000 */
[----:B------:R-:W-:Y:S01]  /*4820*/  F2FP.SATFINITE.E4M3.F32.PACK_AB_MERGE_C R7, R80, R7, RZ ;  /* 0x000000075007723e */ /* 0x000fe200048070ff */
[----:B------:R-:W-:Y:S01]  /*4830*/  FFMA.FTZ R29, R29, R86, -R88 ;  /* 0x000000561d1d7223 */ /* 0x000fe20000010858 */
[----:B------:R-:W-:Y:S01]  /*4840*/  F2FP.SATFINITE.E4M3.F32.PACK_AB_MERGE_C R15, R15, R96, RZ ;  /* 0x000000600f0f723e */ /* 0x000fe200048070ff */
[----:B------:R-:W-:Y:S01]  /*4850*/  FFMA.FTZ R82, R82, R86, R89 ;  /* 0x0000005652527223 */ /* 0x000fe20000010059 */
[----:B------:R-:W-:-:S02]  /*4860*/  F2FP.SATFINITE.E4M3.F32.PACK_AB_MERGE_C R83, R83, R92, RZ ;  /* 0x0000005c5353723e */ /* 0x000fc400048070ff */
[----:B------:R-:W-:Y:S02]  /*4870*/  F2FP.SATFINITE.E4M3.F32.PACK_AB_MERGE_C R15, R29, R4, R15 ;  /* 0x000000041d0f723e */ /* 0x000fe4000480700f */
[----:B------:R-:W-:Y:S02]  /*4880*/  F2FP.SATFINITE.E4M3.F32.PACK_AB_MERGE_C R13, R11, R8, R6 ;  /* 0x000000080b0d723e */ /* 0x000fe40004807006 */
[----:B------:R-:W-:Y:S02]  /*4890*/  F2FP.SATFINITE.E4M3.F32.PACK_AB_MERGE_C R29, R10, R9, R7 ;  /* 0x000000090a1d723e */ /* 0x000fe40004807007 */
[----:B------:R-:W-:-:S07]  /*48a0*/  F2FP.SATFINITE.E4M3.F32.PACK_AB_MERGE_C R31, R82, R5, R83 ;  /* 0x00000005521f723e */ /* 0x000fce0004807053 */
.L_x_342:
[----:B------:R-:W-:Y:S05]  /*48b0*/  BSYNC B1 ;  /* 0x0000000000017941 */ /* 0x000fea0003800000 */
.L_x_341:
[----:B-1----:R3:W-:Y:S01]  /*48c0*/  STG.E.128 desc[UR40][R66.64], R12 ;  /* 0x0000000c42007986 */ /* 0x0027e2000c101d28 */
[----:B------:R-:W-:-:S13]  /*48d0*/  ISETP.GE.AND P5, PT, R79, R77, PT ;  /* 0x0000004d4f00720c */ /* 0x000fda0003fa6270 */
[----:B------:R-:W-:Y:S05]  /*48e0*/  @P5 BRA `(.L_x_331) ;  /* 0x0000000000685947 */ /* 0x000fea0003800000 */
[--C-:B------:R-:W-:Y:S02]  /*48f0*/  SHF.R.S32.HI R4, RZ, 0x1f, R79.reuse ;  /* 0x0000001fff047819 */ /* 0x100fe4000001144f */
[----:B------:R-:W-:-:S04]  /*4900*/  IADD3 R65, P5, P6, R50, R64, R79 ;  /* 0x0000004032417210 */ /* 0x000fc80007ebe04f */
[----:B------:R-:W-:Y:S02]  /*4910*/  IADD3.X R4, R3, R78, R4, P5, P6 ;  /* 0x0000004e03047210 */ /* 0x000fe40002fec404 */
[----:B------:R-:W-:-:S05]  /*4920*/  IADD3 R62, P5, R65, R62, RZ ;  /* 0x0000003e413e7210 */ /* 0x000fca0007fbe0ff */
[----:B------:R-:W-:-:S05]  /*4930*/  IMAD.X R63, R4, 0x1, R63, P5 ;  /* 0x00000001043f7824 */ /* 0x000fca00028e063f */
[----:B--2---:R4:W-:Y:S01]  /*4940*/  STG.E.128 desc[UR40][R62.64], R28 ;  /* 0x0000001c3e007986 */ /* 0x0049e2000c101d28 */
[----:B------:R-:W-:Y:S05]  /*4950*/  BRA `(.L_x_331) ;  /* 0x00000000004c7947 */ /* 0x000fea0003800000 */
.L_x_324:
[----:B------:R-:W2:Y:S02]  /*4960*/  LDL R4, [R1+0x8] ;  /* 0x0000080001047983 */ /* 0x000ea40000100800 */
[----:B--2---:R-:W-:-:S13]  /*4970*/  ISETP.NE.AND P0, PT, R4, 0x3, PT ;  /* 0x000000030400780c */ /* 0x004fda0003f05270 */
[----:B------:R-:W-:Y:S05]  /*4980*/  @!P0 BRA `(.L_x_343) ;  /* 0x0000000000048947 */ /* 0x000fea0003800000 */
[----:B------:R-:W-:Y:S01]  /*4990*/  BPT.TRAP 0x1 ;  /* 0x000000040000795c */ /* 0x000fe20000300000 */
.L_x_343:
[----:B------:R-:W2:Y:S01]  /*49a0*/  LDL R5, [R1] ;  /* 0x0000000001057983 */ /* 0x000ea20000100800 */
[----:B------:R-:W-:Y:S01]  /*49b0*/  IMAD R75, R17, 0x8, R16 ;  /* 0x00000008114b7824 */ /* 0x000fe200078e0210 */
[----:B------:R-:W-:Y:S01]  /*49c0*/  BSSY B1, `(.L_x_344) ;  /* 0x0000006000017945 */ /* 0x000fe20003800000 */
[----:B------:R-:W-:-:S05]  /*49d0*/  IMAD R4, R2, -0xa0, R32 ;  /* 0xffffff6002047824 */ /* 0x000fca00078e0220 */
[----:B------:R-:W-:Y:S02]  /*49e0*/  VIMNMX R4, R4, 0xa0, PT ;  /* 0x000000a004047848 */ /* 0x000fe40003fe0100 */
[----:B--2---:R-:W-:-:S04]  /*49f0*/  SHF.L.U32 R76, R5, 0x1f, RZ ;  /* 0x0000001f054c7819 */ /* 0x004fc800000006ff */
[----:B------:R-:W0:Y:S02]  /*4a00*/  SYNCS.PHASECHK.TRANS64.TRYWAIT P1, [R75+URZ+0x13290], R76 ;  /* 0x0132904c4b0075a7 */ /* 0x000e24000802017f */
[----:B0-----:R-:W-:Y:S05]  /*4a10*/  @!P1 BRA `(.L_x_345) ;  /* 0x0000013000189947 */ /* 0x001fea0003800000 */
.L_x_545:
[----:B------:R-:W-:Y:S05]  /*4a20*/  BSYNC B1 ;  /* 0x0000000000017941 */ /* 0x000fea0003800000 */
.L_x_344:
[----:B------:R-:W-:-:S13]  /*4a30*/  ISETP.GE.AND P1, PT, R23, R4, PT ;  /* 0x000000041700720c */ /* 0x000fda0003f26270 */
[----:B------:R-:W-:Y:S05]  /*4a40*/  @P1 BRA `(.L_x_331) ;  /* 0x0000000000101947 */ /* 0x000fea0003800000 */
[----:B------:R-:W1:Y:S04]  /*4a50*/  @!P3 LDS.128 R4, [R74+0xe000] ;  /* 0x00e000004a04b984 */ /* 0x000e680000000c00 */
[----:B------:R-:W2:Y:S04]  /*4a60*/  @!P2 LDS.128 R8, [R73+0xe000] ;  /* 0x00e000004908a984 */ /* 0x000ea80000000c00 */
[----:B-1----:R1:W-:Y:S04]  /*4a70*/  @!P3 STG.E.128 desc[UR40][R12.64], R4 ;  /* 0x000000040c00b986 */ /* 0x0023e8000c101d28 */
[----:B--2---:R1:W-:Y:S02]  /*4a80*/  @!P2 STG.E.128 desc[UR40][R12.64+0x20], R8 ;  /* 0x000020080c00a986 */ /* 0x0043e4000c101d28 */
.L_x_331:
[----:B------:R-:W-:Y:S05]  /*4a90*/  BSYNC B0 ;  /* 0x0000000000007941 */ /* 0x000fea0003800000 */
.L_x_323:
[----:B-12---:R-:W1:Y:S01]  /*4aa0*/  S2R R4, SR_TID.X ;  /* 0x0000000000047919 */ /* 0x006e620000002100 */
[----:B------:R-:W-:Y:S01]  /*4ab0*/  @!PT LDS RZ, [RZ] ;  /* 0x00000000fffff984 */ /* 0x000fe20000000800 */
[----:B------:R-:W-:Y:S01]  /*4ac0*/  @!PT LDS RZ, [RZ] ;  /* 0x00000000fffff984 */ /* 0x000fe20000000800 */
[----:B------:R-:W-:Y:S01]  /*4ad0*/  @!PT LDS RZ, [RZ] ;  /* 0x00000000fffff984 */ /* 0x000fe20000000800 */
[----:B------:R-:W-:Y:S01]  /*4ae0*/  @!PT LDS RZ, [RZ] ;  /* 0x00000000fffff984 */ /* 0x000fe20000000800 */
[----:B------:R2:W-:Y:S06]  /*4af0*/  MEMBAR.ALL.CTA ;  /* 0x0000000000007992 */ /* 0x0005ec0000008000 */
[----:B--2---:R-:W2:Y:S01]  /*4b00*/  FENCE.VIEW.ASYNC.S ;  /* 0x00000000000073c6 */ /* 0x004ea20000000000 */
[----:B------:R-:W-:Y:S05]  /*4b10*/  WARPSYNC.ALL ;  /* 0x0000000000007948 */ /* 0x000fea0003800000 */
[----:B------:R-:W-:Y:S01]  /*4b20*/  BSSY B0, `(.L_x_346) ;  /* 0x0000009000007945 */ /* 0x000fe20003800000 */
[----:B-1----:R-:W-:Y:S01]  /*4b30*/  LOP3.LUT R4, R4, 0x7f, RZ, 0xc0, !PT ;  /* 0x0000007f04047812 */ /* 0x002fe200078ec0ff */
[----:B--2---:R1:W-:Y:S03]  /*4b40*/  BAR.SYNC.DEFER_BLOCKING R54, 0x80 ;  /* 0x000200360000751d */ /* 0x0043e60000010000 */
[----:B------:R-:W-:-:S13]  /*4b50*/  ISETP.NE.AND P5, PT, R4, RZ, PT ;  /* 0x000000ff0400720c */ /* 0x000fda0003fa5270 */
[----:B------:R-:W-:-:S04]  /*4b60*/  @!P5 IADD3 R4, R75, 0x132a0, RZ ;  /* 0x000132a04b04d810 */ /* 0x000fc80007ffe0ff */
[----:B------:R-:W-:-:S04]  /*4b70*/  @!P5 PRMT R4, RZ, 0x654, R4 ;  /* 0x00000654ff04d816 */ /* 0x000fc80000000004 */
[----:B------:R1:W-:Y:S01]  /*4b80*/  @!P5 SYNCS.ARRIVE.TRANS64.RED.A1T0 RZ, [R4+URZ], RZ ;  /* 0x000000ff04ffd9a7 */ /* 0x0003e2000810043f */
[----:B------:R-:W-:Y:S05]  /*4b90*/  @!P0 BRA `(.L_x_347) ;  /* 0x0000000000048947 */ /* 0x000fea0003800000 */
[----:B------:R-:W-:Y:S01]  /*4ba0*/  BPT.TRAP 0x1 ;  /* 0x000000040000795c */ /* 0x000fe20000300000 */
.L_x_347:
[----:B------:R-:W-:Y:S05]  /*4bb0*/  BSYNC B0 ;  /* 0x0000000000007941 */ /* 0x000fea0003800000 */
.L_x_346:
[----:B------:R-:W2:Y:S01]  /*4bc0*/  SYNCS.PHASECHK.TRANS64.TRYWAIT P0, [R75+URZ+0x132b0], R76 ;  /* 0x0132b04c4b0075a7 */ /* 0x000ea2000800017f */
[----:B------:R-:W-:Y:S04]  /*4bd0*/  BSSY B0, `(.L_x_348) ;  /* 0x0000002000007945 */ /* 0x000fe80003800000 */
[----:B--2---:R-:W-:Y:S05]  /*4be0*/  @!P0 BRA `(.L_x_349) ;  /* 0x0000012c00b88947 */ /* 0x004fea0003800000 */
.L_x_546:
[----:B------:R-:W-:Y:S05]  /*4bf0*/  BSYNC B0 ;  /* 0x0000000000007941 */ /* 0x000fea0003800000 */
.L_x_348:
[----:B------:R-:W-:Y:S04]  /*4c00*/  BSSY B0, `(.L_x_350) ;  /* 0x0000013000007945 */ /* 0x000fe80003800000 */
[----:B------:R-:W-:Y:S05]  /*4c10*/  @P1 BRA `(.L_x_351) ;  /* 0x0000000000441947 */ /* 0x000fea0003800000 */
[----:B-1----:R-:W-:Y:S01]  /*4c20*/  IMAD.WIDE R4, R2, 0xa0, R52 ;  /* 0x000000a002047825 */ /* 0x002fe200078e0234 */
[----:B------:R-:W-:Y:S01]  /*4c30*/  ULDC.64 UR4, c[0x0][0x328] ;  /* 0x0000ca0000047ab9 */ /* 0x000fe20000000a00 */
[----:B------:R-:W-:Y:S02]  /*4c40*/  ULDC.64 UR6, c[0x0][0x318] ;  /* 0x0000c60000067ab9 */ /* 0x000fe40000000a00 */
[----:B------:R-:W-:Y:S02]  /*4c50*/  IMAD.MOV.U32 R6, RZ, RZ, R48 ;  /* 0x000000ffff067224 */ /* 0x000fe400078e0030 */
[----:B------:R-:W-:Y:S02]  /*4c60*/  IMAD.MOV.U32 R7, RZ, RZ, R72 ;  /* 0x000000ffff077224 */ /* 0x000fe400078e0048 */
[----:B------:R-:W-:Y:S02]  /*4c70*/  IMAD R5, R5, UR4, RZ ;  /* 0x0000000405057c24 */ /* 0x000fe4000f8e02ff */
[----:B------:R-:W-:Y:S01]  /*4c80*/  IMAD.WIDE.U32 R6, R4, UR4, R6 ;  /* 0x0000000404067c25 */ /* 0x000fe2000f8e0006 */
[----:B------:R-:W-:-:S03]  /*4c90*/  ULDC UR4, c[0x0][0x2f4] ;  /* 0x0000bd0000047ab9 */ /* 0x000fc60000000800 */
[----:B------:R-:W-:Y:S01]  /*4ca0*/  IMAD R5, R4, UR5, R5 ;  /* 0x0000000504057c24 */ /* 0x000fe2000f8e0205 */
[----:B------:R-:W-:-:S04]  /*4cb0*/  IADD3 R8, P0, R6, UR6, RZ ;  /* 0x0000000606087c10 */ /* 0x000fc8000ff1e0ff */
[----:B------:R-:W-:Y:S02]  /*4cc0*/  IADD3.X R9, R7, UR7, R5, P0, !PT ;  /* 0x0000000707097c10 */ /* 0x000fe400087fe405 */
[----:B------:R-:W-:-:S13]  /*4cd0*/  ISETP.GE.AND P0, PT, R18, UR4, PT ;  /* 0x0000000412007c0c */ /* 0x000fda000bf06270 */
[----:B------:R-:W1:Y:S04]  /*4ce0*/  @!P0 LDS.128 R4, [R74+0x6000] ;  /* 0x006000004a048984 */ /* 0x000e680000000c00 */
[----:B-1----:R-:W-:Y:S01]  /*4cf0*/  @!P0 STG.E.128 desc[UR40][R8.64], R4 ;  /* 0x0000000408008986 */ /* 0x002fe2000c101d28 */
[----:B------:R-:W-:-:S13]  /*4d00*/  ISETP.GE.AND P0, PT, R33, UR4, PT ;  /* 0x0000000421007c0c */ /* 0x000fda000bf06270 */
[----:B------:R-:W1:Y:S04]  /*4d10*/  @!P0 LDS.128 R4, [R73+0x6000] ;  /* 0x0060000049048984 */ /* 0x000e680000000c00 */
[----:B-1----:R1:W-:Y:S02]  /*4d20*/  @!P0 STG.E.128 desc[UR40][R8.64+0x20], R4 ;  /* 0x0000200408008986 */ /* 0x0023e4000c101d28 */
.L_x_351:
[----:B------:R-:W-:Y:S05]  /*4d30*/  BSYNC B0 ;  /* 0x0000000000007941 */ /* 0x000fea0003800000 */
.L_x_350:
[----:B-1----:R-:W5:Y:S01]  /*4d40*/  LDL.LU R5, [R1] ;  /* 0x0000000001057983 */ /* 0x002f620000300800 */
[----:B------:R-:W-:Y:S01]  /*4d50*/  VIADD R17, R17, 0x1 ;  /* 0x0000000111117836 */ /* 0x000fe20000000000 */
[----:B------:R-:W-:Y:S01]  /*4d60*/  LOP3.LUT P1, RZ, R22, 0x2, RZ, 0xc0, !PT ;  /* 0x0000000216ff7812 */ /* 0x000fe2000782c0ff */
[----:B0-2---:R-:W-:Y:S01]  /*4d70*/  @!P5 VIADD R75, R75, 0x132c0 ;  /* 0x000132c04b4bd836 */ /* 0x005fe20000000000 */
[----:B------:R-:W-:Y:S01]  /*4d80*/  @!PT LDS RZ, [RZ] ;  /* 0x00000000fffff984 */ /* 0x000fe20000000800 */
[----:B------:R-:W-:Y:S01]  /*4d90*/  @!PT LDS RZ, [RZ] ;  /* 0x00000000fffff984 */ /* 0x000fe20000000800 */
[----:B------:R-:W-:Y:S01]  /*4da0*/  @!PT LDS RZ, [RZ] ;  /* 0x00000000fffff984 */ /* 0x000fe20000000800 */
[----:B------:R-:W-:Y:S01]  /*4db0*/  @!PT LDS RZ, [RZ] ;  /* 0x00000000fffff984 */ /* 0x000fe20000000800 */
[----:B------:R0:W-:Y:S06]  /*4dc0*/  MEMBAR.ALL.CTA ;  /* 0x0000000000007992 */ /* 0x0001ec0000008000 */
[----:B0-----:R-:W0:Y:S02]  /*4dd0*/  FENCE.VIEW.ASYNC.S ;  /* 0x00000000000073c6 */ /* 0x001e240000000000 */
[----:B0-----:R0:W-:Y:S01]  /*4de0*/  BAR.SYNC.DEFER_BLOCKING R54, 0x80 ;  /* 0x000200360000751d */ /* 0x0011e20000010000 */
[----:B------:R-:W-:-:S02]  /*4df0*/  ISETP.NE.AND P0, PT, R17, 0x2, PT ;  /* 0x000000021100780c */ /* 0x000fc40003f05270 */
[----:B------:R-:W-:Y:S02]  /*4e00*/  @!P5 PRMT R75, RZ, 0x654, R75 ;  /* 0x00000654ff4bd816 */ /* 0x000fe4000000004b */
[----:B------:R-:W-:Y:S02]  /*4e10*/  SEL R4, RZ, 0x1, P0 ;  /* 0x00000001ff047807 */ /* 0x000fe40000000000 */
[----:B------:R-:W-:Y:S02]  /*4e20*/  SEL R17, R17, RZ, P0 ;  /* 0x000000ff11117207 */ /* 0x000fe40000000000 */
[----:B------:R-:W-:Y:S01]  /*4e30*/  PLOP3.LUT P0, PT, PT, PT, PT, 0x8, 0x0 ;  /* 0x000000000000781c */ /* 0x000fe20003f0e170 */
[----:B------:R0:W-:Y:S01]  /*4e40*/  @!P5 SYNCS.ARRIVE.TRANS64.RED.A1T0 RZ, [R75+URZ], RZ ;  /* 0x000000ff4bffd9a7 */ /* 0x0001e2000810043f */
[----:B-----5:R-:W-:-:S05]  /*4e50*/  LOP3.LUT R5, R5, R4, RZ, 0x3c, !PT ;  /* 0x0000000405057212 */ /* 0x020fca00078e3cff */
[----:B------:R0:W-:Y:S01]  /*4e60*/  STL [R1], R5 ;  /* 0x0000000501007387 */ /* 0x0001e20000100800 */
[----:B------:R-:W-:Y:S05]  /*4e70*/  @P1 BRA `(.L_x_352) ;  /* 0xffffffd4007c1947 */ /* 0x000fea000383ffff */
.L_x_318:
[----:B------:R-:W-:Y:S01]  /*4e80*/  BSSY B0, `(.L_x_353) ;  /* 0x0000005000007945 */ /* 0x000fe20003800000 */
[----:B------:R-:W-:-:S03]  /*4e90*/  IMAD.MOV.U32 R3, RZ, RZ, RZ ;  /* 0x000000ffff037224 */ /* 0x000fc600078e00ff */
[----:B------:R-:W-:Y:S05]  /*4ea0*/  @P0 BRA `(.L_x_354) ;  /* 0x0000000000080947 */ /* 0x000fea0003800000 */
[----:B------:R-:W1:Y:S02]  /*4eb0*/  FENCE.VIEW.ASYNC.G ;  /* 0x00000000000073c6 */ /* 0x000e640000000100 */
[----:B-1----:R-:W-:Y:S06]  /*4ec0*/  BAR.ARV 0xc, 0x200 ;  /* 0x0308000000007b1d */ /* 0x002fec0000002000 */
.L_x_354:
[----:B------:R-:W-:Y:S05]  /*4ed0*/  BSYNC B0 ;  /* 0x0000000000007941 */ /* 0x000fea0003800000 */
.L_x_353:
[----:B------:R-:W-:Y:S01]  /*4ee0*/  LOP3.LUT P0, RZ, R22, 0x8, RZ, 0xc0, !PT ;  /* 0x0000000816ff7812 */ /* 0x000fe2000780c0ff */
[----:B------:R-:W-:-:S12]  /*4ef0*/  BSSY B0, `(.L_x_355) ;  /* 0x0000020000007945 */ /* 0x000fd80003800000 */
[----:B------:R-:W-:Y:S05]  /*4f00*/  @!P0 BRA `(.L_x_356) ;  /* 0x0000000000788947 */ /* 0x000fea0003800000 */
[----:B------:R-:W2:Y:S01]  /*4f10*/  LDL R0, [R1+0x3c] ;  /* 0x00003c0001007983 */ /* 0x000ea20000100800 */
[----:B------:R-:W-:Y:S01]  /*4f20*/  ULDC UR4, c[0x0][0x9f0] ;  /* 0x00027c0000047ab9 */ /* 0x000fe20000000800 */
[----:B--2---:R-:W-:-:S04]  /*4f30*/  ISETP.NE.AND P0, PT, R0, RZ, PT ;  /* 0x000000ff0000720c */ /* 0x004fc80003f05270 */
[----:B------:R-:W-:-:S04]  /*4f40*/  SEL R9, R0, UR4, P0 ;  /* 0x0000000400097c07 */ /* 0x000fc80008000000 */
[-C--:B0-----:R-:W-:Y:S02]  /*4f50*/  IABS R5, R9.reuse ;  /* 0x0000000900057213 */ /* 0x081fe40000000000 */
[----:B------:R-:W-:Y:S02]  /*4f60*/  IABS R8, R9 ;  /* 0x0000000900087213 */ /* 0x000fe40000000000 */
[----:B------:R-:W0:Y:S01]  /*4f70*/  I2F.RP R4, R5 ;  /* 0x0000000500047306 */ /* 0x000e220000209400 */
[----:B------:R-:W-:Y:S02]  /*4f80*/  IADD3 R0, R104, -0x1, R9 ;  /* 0xffffffff68007810 */ /* 0x000fe40007ffe009 */
[----:B------:R-:W-:-:S05]  /*4f90*/  IMAD.MOV R8, RZ, RZ, -R8 ;  /* 0x000000ffff087224 */ /* 0x000fca00078e0a08 */
[----:B0-----:R-:W0:Y:S02]  /*4fa0*/  MUFU.RCP R4, R4 ;  /* 0x0000000400047308 */ /* 0x001e240000001000 */
[----:B0-----:R-:W-:Y:S01]  /*4fb0*/  VIADD R2, R4, 0xffffffe ;  /* 0x0ffffffe04027836 */ /* 0x001fe20000000000 */
[----:B------:R-:W-:Y:S02]  /*4fc0*/  IABS R4, R0 ;  /* 0x0000000000047213 */ /* 0x000fe40000000000 */
[----:B------:R-:W-:-:S03]  /*4fd0*/  LOP3.LUT R0, R0, R9, RZ, 0x3c, !PT ;  /* 0x0000000900007212 */ /* 0x000fc600078e3cff */
[----:B------:R0:W1:Y:S01]  /*4fe0*/  F2I.FTZ.U32.TRUNC.NTZ R3, R2 ;  /* 0x0000000200037305 */ /* 0x000062000021f000 */
[----:B------:R-:W-:Y:S01]  /*4ff0*/  ISETP.GE.AND P2, PT, R0, RZ, PT ;  /* 0x000000ff0000720c */ /* 0x000fe20003f46270 */
[----:B0-----:R-:W-:Y:S02]  /*5000*/  IMAD.MOV.U32 R2, RZ, RZ, RZ ;  /* 0x000000ffff027224 */ /* 0x001fe400078e00ff */
[----:B-1----:R-:W-:-:S04]  /*5010*/  IMAD.MOV R6, RZ, RZ, -R3 ;  /* 0x000000ffff067224 */ /* 0x002fc800078e0a03 */
[----:B------:R-:W-:-:S04]  /*5020*/  IMAD R7, R6, R5, RZ ;  /* 0x0000000506077224 */ /* 0x000fc800078e02ff */
[----:B------:R-:W-:Y:S01]  /*5030*/  IMAD.HI.U32 R3, R3, R7, R2 ;  /* 0x0000000703037227 */ /* 0x000fe200078e0002 */
[----:B------:R-:W-:-:S05]  /*5040*/  MOV R2, R8 ;  /* 0x0000000800027202 */ /* 0x000fca0000000f00 */
        /* <DEDUP_REMOVED lines=10> */
.L_x_356:
[----:B------:R-:W-:Y:S05]  /*50f0*/  BSYNC B0 ;  /* 0x0000000000007941 */ /* 0x000fea0003800000 */
.L_x_355:
[----:B------:R-:W2:Y:S01]  /*5100*/  LDL R0, [R1+0x58] ;  /* 0x0000580001007983 */ /* 0x000ea20000100800 */
[----:B------:R-:W-:Y:S02]  /*5110*/  PLOP3.LUT P0, PT, PT, PT, PT, 0x80, 0x0 ;  /* 0x000000000000781c */ /* 0x000fe40003f0f070 */
[----:B---3--:R-:W-:Y:S01]  /*5120*/  CS2R R12, SRZ ;  /* 0x00000000000c7805 */ /* 0x008fe2000001ff00 */
[----:B------:R-:W-:Y:S01]  /*5130*/  IMAD.MOV.U32 R60, RZ, RZ, RZ ;  /* 0x000000ffff3c7224 */ /* 0x000fe200078e00ff */
[----:B0-----:R-:W-:Y:S01]  /*5140*/  CS2R R4, SRZ ;  /* 0x0000000000047805 */ /* 0x001fe2000001ff00 */
[----:B------:R-:W-:Y:S01]  /*5150*/  IMAD.MOV.U32 R11, RZ, RZ, RZ ;  /* 0x000000ffff0b7224 */ /* 0x000fe200078e00ff */
[----:B------:R-:W-:Y:S02]  /*5160*/  CS2R R6, SRZ ;  /* 0x0000000000067805 */ /* 0x000fe4000001ff00 */
[----:B----4-:R-:W-:Y:S02]  /*5170*/  CS2R R30, SRZ ;  /* 0x00000000001e7805 */ /* 0x010fe4000001ff00 */
[----:B------:R-:W-:-:S02]  /*5180*/  CS2R R14, SRZ ;  /* 0x00000000000e7805 */ /* 0x000fc4000001ff00 */
[----:B------:R-:W-:Y:S02]  /*5190*/  CS2R R38, SRZ ;  /* 0x0000000000267805 */ /* 0x000fe4000001ff00 */
[----:B------:R-:W-:Y:S02]  /*51a0*/  CS2R R34, SRZ ;  /* 0x0000000000227805 */ /* 0x000fe4000001ff00 */
[----:B------:R-:W-:Y:S02]  /*51b0*/  CS2R R8, SRZ ;  /* 0x0000000000087805 */ /* 0x000fe4000001ff00 */
[----:B------:R-:W-:Y:S02]  /*51c0*/  CS2R R20, SRZ ;  /* 0x0000000000147805 */ /* 0x000fe4000001ff00 */
[----:B------:R-:W-:Y:S02]  /*51d0*/  CS2R R46, SRZ ;  /* 0x00000000002e7805 */ /* 0x000fe4000001ff00 */
[----:B------:R-:W-:-:S02]  /*51e0*/  CS2R R42, SRZ ;  /* 0x00000000002a7805 */ /* 0x000fc4000001ff00 */
[----:B------:R-:W-:Y:S01]  /*51f0*/  CS2R R28, SRZ ;  /* 0x00000000001c7805 */ /* 0x000fe2000001ff00 */
[----:B------:R-:W-:Y:S01]  /*5200*/  IMAD.MOV.U32 R52, RZ, RZ, RZ ;  /* 0x000000ffff347224 */ /* 0x000fe200078e00ff */
[----:B------:R-:W-:Y:S02]  /*5210*/  CS2R R54, SRZ ;  /* 0x0000000000367805 */ /* 0x000fe4000001ff00 */
[----:B------:R-:W-:Y:S01]  /*5220*/  CS2R R50, SRZ ;  /* 0x0000000000327805 */ /* 0x000fe2000001ff00 */
[----:B------:R-:W-:Y:S01]  /*5230*/  IMAD.MOV.U32 R37, RZ, RZ, RZ ;  /* 0x000000ffff257224 */ /* 0x000fe200078e00ff */
[----:B------:R-:W-:Y:S01]  /*5240*/  MOV R32, RZ ;  /* 0x000000ff00207202 */ /* 0x000fe20000000f00 */
[----:B--2---:R-:W-:Y:S02]  /*5250*/  IMAD R2, R0, R3, RZ ;  /* 0x0000000300027224 */ /* 0x004fe400078e02ff */
[----:B------:R-:W-:-:S03]  /*5260*/  IMAD.MOV.U32 R0, RZ, RZ, RZ ;  /* 0x000000ffff007224 */ /* 0x000fc600078e00ff */
[----:B------:R0:W-:Y:S01]  /*5270*/  STL [R1+0x1c], R2 ;  /* 0x00001c0201007387 */ /* 0x0001e20000100800 */
[----:B------:R-:W-:-:S04]  /*5280*/  VIADDMNMX R104, R2, R3, R104, PT ;  /* 0x0000000302687246 */ /* 0x000fc80003800168 */
[----:B------:R-:W-:-:S13]  /*5290*/  ISETP.GT.AND P1, PT, R104, R2, PT ;  /* 0x000000026800720c */ /* 0x000fda0003f24270 */
[----:B0-----:R-:W-:Y:S05]  /*52a0*/  @!P1 BRA `(.L_x_357) ;  /* 0x0000009800c09947 */ /* 0x001fea0003800000 */
[----:B------:R-:W0:Y:S01]  /*52b0*/  S2R R2, SR_TID.X ;  /* 0x0000000000027919 */ /* 0x000e220000002100 */
[----:B------:R-:W-:Y:S01]  /*52c0*/  VIADD R30, R16, 0xb000 ;  /* 0x0000b000101e7836 */ /* 0x000fe20000000000 */
[----:B------:R-:W-:Y:S04]  /*52d0*/  BSSY B6, `(.L_x_358) ;  /* 0x000001e000067945 */ /* 0x000fe80003800000 */
[----:B------:R-:W-:Y:S01]  /*52e0*/  LOP3.LUT P0, RZ, R30, 0x9f, RZ, 0xc0, !PT ;  /* 0x0000009f1eff7812 */ /* 0x000fe2000780c0ff */
[----:B0-----:R-:W-:-:S05]  /*52f0*/  VIADD R10, R2, 0xffffff80 ;  /* 0xffffff80020a7836 */ /* 0x001fca0000000000 */
[----:B------:R-:W-:-:S04]  /*5300*/  SHF.R.S32.HI R2, RZ, 0x1f, R10 ;  /* 0x0000001fff027819 */ /* 0x000fc8000001140a */
[----:B------:R-:W-:-:S04]  /*5310*/  LEA.HI R2, R2, R10, RZ, 0x7 ;  /* 0x0000000a02027211 */ /* 0x000fc800078f38ff */
[----:B------:R-:W-:-:S05]  /*5320*/  SHF.R.S32.HI R2, RZ, 0x7, R2 ;  /* 0x00000007ff027819 */ /* 0x000fca0000011402 */
[----:B------:R-:W0:Y:S02]  /*5330*/  SHFL.IDX PT, R0, R2, RZ, 0x1f ;  /* 0x00001fff02007589 */ /* 0x000e2400000e0000 */
[----:B0-----:R-:W-:-:S05]  /*5340*/  IMAD.HI R2, R0, 0x55555556, RZ ;  /* 0x5555555600027827 */ /* 0x001fca00078e02ff */
[----:B------:R-:W-:-:S05]  /*5350*/  LEA.HI R3, R2, R2, RZ, 0x1 ;  /* 0x0000000202037211 */ /* 0x000fca00078f08ff */
[----:B------:R-:W-:-:S04]  /*5360*/  IMAD R3, R3, -0x3, R0 ;  /* 0xfffffffd03037824 */ /* 0x000fc800078e0200 */
[----:B------:R-:W-:-:S05]  /*5370*/  IMAD R3, R3, 0x1000, R30 ;  /* 0x0000100003037824 */ /* 0x000fca00078e021e */
[----:B------:R-:W-:-:S04]  /*5380*/  SHF.R.U32.HI R3, RZ, 0x4, R3 ;  /* 0x00000004ff037819 */ /* 0x000fc80000011603 */
[----:B------:R-:W-:Y:S01]  /*5390*/  LOP3.LUT R32, R3, 0x3fff, RZ, 0xc0, !PT ;  /* 0x00003fff03207812 */ /* 0x000fe200078ec0ff */
[----:B------:R-:W-:Y:S06]  /*53a0*/  @!P0 BRA `(.L_x_359) ;  /* 0x0000000000408947 */ /* 0x000fec0003800000 */
        /* <DEDUP_REMOVED lines=8> */
[----:B------:R-:W-:Y:S01]  /*5430*/  MOV R8, 0x70 ;  /* 0x0000007000087802 */ /* 0x000fe20000000f00 */
[----:B------:R-:W-:Y:S02]  /*5440*/  IMAD.U32 R7, RZ, RZ, UR7 ;  /* 0x00000007ff077e24 */ /* 0x000fe4000f8e00ff */
[----:B------:R-:W-:-:S02]  /*5450*/  IMAD.U32 R10, RZ, RZ, UR4 ;  /* 0x00000004ff0a7e24 */ /* 0x000fc4000f8e00ff */
[----:B------:R-:W-:Y:S02]  /*5460*/  IMAD.U32 R11, RZ, RZ, UR5 ;  /* 0x00000005ff0b7e24 */ /* 0x000fe4000f8e00ff */
[----:B------:R-:W-:Y:S02]  /*5470*/  IMAD.MOV.U32 R12, RZ, RZ, 0x1 ;  /* 0x00000001ff0c7424 */ /* 0x000fe400078e00ff */
[----:B0-----:R-:W-:-:S07]  /*5480*/  IMAD.MOV.U32 R13, RZ, RZ, RZ ;  /* 0x000000ffff0d7224 */ /* 0x001fce00078e00ff */
[----:B------:R-:W-:-:S07]  /*5490*/  LEPC R20, `(.L_x_359) ;  /* 0x000000001014794e */ /* 0x000fce0000000000 */
[----:B-1---5:R-:W-:Y:S05]  /*54a0*/  CALL.ABS.NOINC R2 ;  /* 0x0000000002007343 */ /* 0x022fea0003c00000 */
.L_x_359:
[----:B------:R-:W-:Y:S05]  /*54b0*/  BSYNC B6 ;  /* 0x0000000000067941 */ /* 0x000fea0003800000 */
.L_x_358:
[----:B------:R-:W2:Y:S01]  /*54c0*/  LDL R2, [R1+0x4c] ;  /* 0x00004c0001027983 */ /* 0x000ea20000100800 */
[----:B------:R-:W-:Y:S01]  /*54d0*/  ULDC.64 UR4, c[0x0][0x990] ;  /* 0x0002640000047ab9 */ /* 0x000fe20000000a00 */
[----:B------:R-:W-:Y:S02]  /*54e0*/  ULDC.64 UR6, c[0x0][0x998] ;  /* 0x0002660000067ab9 */ /* 0x000fe40000000a00 */
[----:B------:R-:W3:Y:S04]  /*54f0*/  LDL R21, [R1+0x34] ;  /* 0x0000340001157983 */ /* 0x000ee80000100800 */
[----:B------:R-:W4:Y:S01]  /*5500*/  LDL R20, [R1+0x18] ;  /* 0x0000180001147983 */ /* 0x000f220000100800 */
[----:B------:R-:W-:Y:S02]  /*5510*/  ISETP.NE.U32.AND P0, PT, RZ, UR4, PT ;  /* 0x00000004ff007c0c */ /* 0x000fe4000bf05070 */
[----:B------:R-:W-:-:S02]  /*5520*/  ISETP.NE.U32.AND P1, PT, RZ, UR6, PT ;  /* 0x00000006ff007c0c */ /* 0x000fc4000bf25070 */
[----:B------:R-:W-:Y:S02]  /*5530*/  ISETP.NE.AND.EX P0, PT, RZ, UR5, PT, P0 ;  /* 0x00000005ff007c0c */ /* 0x000fe4000bf05300 */
[----:B------:R-:W-:-:S11]  /*5540*/  ISETP.NE.AND.EX P1, PT, RZ, UR7, PT, P1 ;  /* 0x00000007ff007c0c */ /* 0x000fd6000bf25310 */
[----:B------:R-:W2:Y:S08]  /*5550*/  @P0 LDC.64 R6, c[0x0][0x9a8] ;  /* 0x00026a00ff060b82 */ /* 0x000eb00000000a00 */
[----:B------:R-:W0:Y:S08]  /*5560*/  @P1 LDC.64 R8, c[0x0][0x9b8] ;  /* 0x00026e00ff081b82 */ /* 0x000e300000000a00 */
[----:B------:R-:W4:Y:S08]  /*5570*/  @P0 LDC.64 R10, c[0x0][0x9b0] ;  /* 0x00026c00ff0a0b82 */ /* 0x000f300000000a00 */
[----:B------:R-:W1:Y:S01]  /*5580*/  @P1 LDC.64 R12, c[0x0][0x9c0] ;  /* 0x00027000ff0c1b82 */ /* 0x000e620000000a00 */
[----:B--2---:R-:W-:-:S02]  /*5590*/  @P0 IMAD R0, R2, R6, RZ ;  /* 0x0000000602000224 */ /* 0x004fc400078e02ff */
[----:B0-----:R-:W-:Y:S02]  /*55a0*/  @P1 IMAD R2, R2, R8, RZ ;  /* 0x0000000802021224 */ /* 0x001fe400078e02ff */
[C---:B---3--:R-:W-:Y:S02]  /*55b0*/  @P0 IMAD R7, R21.reuse, R7, R0 ;  /* 0x0000000715070224 */ /* 0x048fe400078e0200 */
[C---:B------:R-:W-:Y:S02]  /*55c0*/  @P1 IMAD R9, R21.reuse, R9, R2 ;  /* 0x0000000915091224 */ /* 0x040fe400078e0202 */
[----:B------:R-:W-:-:S04]  /*55d0*/  @P0 IMAD.WIDE.U32 R2, R21, R6, RZ ;  /* 0x0000000615020225 */ /* 0x000fc800078e00ff */
[----:B------:R-:W-:-:S04]  /*55e0*/  @P1 IMAD.WIDE.U32 R4, R21, R8, RZ ;  /* 0x0000000815041225 */ /* 0x000fc800078e00ff */
[----:B------:R-:W-:Y:S02]  /*55f0*/  @P0 IMAD.IADD R3, R3, 0x1, R7 ;  /* 0x0000000103030824 */ /* 0x000fe400078e0207 */
[----:B------:R-:W-:Y:S02]  /*5600*/  @P1 IMAD.IADD R5, R5, 0x1, R9 ;  /* 0x0000000105051824 */ /* 0x000fe400078e0209 */
[----:B----4-:R-:W-:-:S04]  /*5610*/  @P0 IMAD.WIDE.U32 R2, R20, R10, R2 ;  /* 0x0000000a14020225 */ /* 0x010fc800078e0002 */
[----:B-1----:R-:W-:Y:S01]  /*5620*/  @P1 IMAD.WIDE.U32 R6, R20, R12, R4 ;  /* 0x0000000c14061225 */ /* 0x002fe200078e0004 */
[----:B------:R-:W-:Y:S01]  /*5630*/  @P0 LEA R4, P2, R2, UR4, 0x2 ;  /* 0x0000000402040c11 */ /* 0x000fe2000f8410ff */
[----:B------:R-:W-:Y:S02]  /*5640*/  ULDC UR4, c[0x0][0x3f4] ;  /* 0x0000fd0000047ab9 */ /* 0x000fe40000000800 */
[----:B------:R-:W-:Y:S01]  /*5650*/  @P0 IMAD R5, R20, R11, R3 ;  /* 0x0000000b14050224 */ /* 0x000fe200078e0203 */
[----:B------:R-:W-:Y:S01]  /*5660*/  @P1 LEA R8, P3, R6, UR6, 0x2 ;  /* 0x0000000606081c11 */ /* 0x000fe2000f8610ff */
[----:B------:R-:W-:Y:S02]  /*5670*/  @P1 IMAD R3, R20, R13, R7 ;  /* 0x0000000d14031224 */ /* 0x000fe400078e0207 */
[----:B------:R-:W-:Y:S01]  /*5680*/  IMAD.MOV.U32 R0, RZ, RZ, 0x3f800000 ;  /* 0x3f800000ff007424 */ /* 0x000fe200078e00ff */
[----:B------:R-:W-:Y:S02]  /*5690*/  @P0 LEA.HI.X R5, R2, UR5, R5, 0x2, P2 ;  /* 0x0000000502050c11 */ /* 0x000fe400090f1405 */
[----:B------:R-:W-:Y:S01]  /*56a0*/  @P1 LEA.HI.X R9, R6, UR7, R3, 0x2, P3 ;  /* 0x0000000706091c11 */ /* 0x000fe200098f1403 */
[----:B------:R-:W-:-:S04]  /*56b0*/  IMAD.MOV.U32 R3, RZ, RZ, 0x3f800000 ;  /* 0x3f800000ff037424 */ /* 0x000fc800078e00ff */
[----:B------:R-:W2:Y:S04]  /*56c0*/  @P1 LDG.E R0, desc[UR40][R8.64] ;  /* 0x0000002808001981 */ /* 0x000ea8000c1e1900 */
[----:B------:R-:W2:Y:S01]  /*56d0*/  @P0 LDG.E R3, desc[UR40][R4.64] ;  /* 0x0000002804030981 */ /* 0x000ea2000c1e1900 */
[----:B------:R-:W-:Y:S01]  /*56e0*/  ISETP.LT.AND P0, PT, RZ, UR4, PT ;  /* 0x00000004ff007c0c */ /* 0x000fe2000bf01270 */
[----:B------:R-:W-:Y:S01]  /*56f0*/  ULDC UR4, c[0x0][0x9d8] ;  /* 0x0002760000047ab9 */ /* 0x000fe20000000800 */
[----:B--2---:R-:W-:-:S04]  /*5700*/  FMUL.FTZ R0, R3, R0 ;  /* 0x0000000003007220 */ /* 0x004fc80000410000 */
[----:B------:R-:W-:-:S07]  /*5710*/  FMUL.FTZ R2, R0, UR4 ;  /* 0x0000000400027c20 */ /* 0x000fce0008410000 */
[----:B------:R-:W-:Y:S05]  /*5720*/  @P0 BRA `(.L_x_360) ;  /* 0x0000000000400947 */ /* 0x000fea0003800000 */
[----:B------:R-:W2:Y:S02]  /*5730*/  LDL R20, [R1+0x48] ;  /* 0x0000480001147983 */ /* 0x000ea40000100800 */
[----:B--2---:R-:W-:-:S04]  /*5740*/  LEA.HI R0, R20, R20, RZ, 0x1 ;  /* 0x0000001414007211 */ /* 0x004fc800078f08ff */
[----:B------:R-:W-:-:S05]  /*5750*/  LOP3.LUT R0, R0, 0xfffffffe, RZ, 0xc0, !PT ;  /* 0xfffffffe00007812 */ /* 0x000fca00078ec0ff */
[----:B------:R-:W-:-:S05]  /*5760*/  IMAD.IADD R0, R20, 0x1, -R0 ;  /* 0x0000000114007824 */ /* 0x000fca00078e0a00 */
[----:B------:R-:W-:-:S04]  /*5770*/  SHF.L.U32 R3, R0, 0x1f, RZ ;  /* 0x0000001f00037819 */ /* 0x000fc800000006ff */
[----:B------:R0:W1:Y:S03]  /*5780*/  SYNCS.PHASECHK.TRANS64.TRYWAIT P0, [R16+URZ+0x13200], R3 ;  /* 0x01320003100075a7 */ /* 0x000066000800017f */
[----:B-1----:R-:W-:Y:S05]  /*5790*/  @!P0 NANOSLEEP.SYNCS 0x989680 ;  /* 0x009896800000895d */ /* 0x002fea0003900000 */
[----:B------:R-:W1:Y:S01]  /*57a0*/  @!P0 SYNCS.PHASECHK.TRANS64 P0, [R16+URZ+0x13200], R3 ;  /* 0x01320003100085a7 */ /* 0x000e62000800007f */
[----:B------:R-:W-:Y:S04]  /*57b0*/  BSSY B0, `(.L_x_361) ;  /* 0x0000006000007945 */ /* 0x000fe80003800000 */
[----:B-1----:R-:W-:Y:S05]  /*57c0*/  @P0 BRA `(.L_x_362) ;  /* 0x0000000000100947 */ /* 0x002fea0003800000 */
.L_x_363:
[----:B-1----:R1:W2:Y:S02]  /*57d0*/  SYNCS.PHASECHK.TRANS64.TRYWAIT P0, [R16+URZ+0x13200], R3 ;  /* 0x01320003100075a7 */ /* 0x0022a4000800017f */
[----:B--2---:R-:W-:Y:S05]  /*57e0*/  @!P0 NANOSLEEP.SYNCS 0x989680 ;  /* 0x009896800000895d */ /* 0x004fea0003900000 */
[----:B------:R-:W2:Y:S02]  /*57f0*/  @!P0 SYNCS.PHASECHK.TRANS64 P0, [R16+URZ+0x13200], R3 ;  /* 0x01320003100085a7 */ /* 0x000ea4000800007f */
[----:B--2---:R-:W-:Y:S05]  /*5800*/  @!P0 BRA `(.L_x_363) ;  /* 0xfffffffc00f08947 */ /* 0x004fea000383ffff */
.L_x_362:
[----:B------:R-:W-:Y:S05]  /*5810*/  BSYNC B0 ;  /* 0x0000000000007941 */ /* 0x000fea0003800000 */
.L_x_361:
[----:B------:R-:W-:Y:S05]  /*5820*/  BRA `(.L_x_364) ;  /* 0x0000002800207947 */ /* 0x000fea0003800000 */
.L_x_360:
[----:B------:R-:W0:Y:S01]  /*5830*/  LDC.64 R28, c[0x0][0x3e8] ;  /* 0x0000fa00ff1c7b82 */ /* 0x000e220000000a00 */
[----:B------:R-:W-:Y:S01]  /*5840*/  LOP3.LUT P0, RZ, R30, 0x1bf, RZ, 0xc0, !PT ;  /* 0x000001bf1eff7812 */ /* 0x000fe2000780c0ff */
[----:B------:R-:W-:Y:S01]  /*5850*/  ULDC.64 UR4, c[0x0][0x3f8] ;  /* 0x0000fe0000047ab9 */ /* 0x000fe20000000a00 */
[----:B-----5:R-:W-:Y:S01]  /*5860*/  SHF.R.S32.HI R0, RZ, 0x1f, R26 ;  /* 0x0000001fff007819 */ /* 0x020fe2000001141a */
[----:B------:R-:W-:Y:S01]  /*5870*/  ULDC.64 UR6, c[0x0][0x408] ;  /* 0x0001020000067ab9 */ /* 0x000fe20000000a00 */
[----:B------:R-:W-:Y:S03]  /*5880*/  BSSY B6, `(.L_x_365) ;  /* 0x000001b000067945 */ /* 0x000fe60003800000 */
[----:B------:R-:W1:Y:S01]  /*5890*/  LDC.64 R4, c[0x0][0x400] ;  /* 0x00010000ff047b82 */ /* 0x000e620000000a00 */
[C---:B------:R-:W-:Y:S02]  /*58a0*/  IMAD R3, R0.reuse, UR4, RZ ;  /* 0x0000000400037c24 */ /* 0x040fe4000f8e02ff */
[----:B------:R-:W-:-:S02]  /*58b0*/  IMAD R7, R0, UR6, RZ ;  /* 0x0000000600077c24 */ /* 0x000fc4000f8e02ff */
[C---:B------:R-:W-:Y:S02]  /*58c0*/  IMAD R3, R26.reuse, UR5, R3 ;  /* 0x000000051a037c24 */ /* 0x040fe4000f8e0203 */
[C---:B------:R-:W-:Y:S02]  /*58d0*/  IMAD R7, R26.reuse, UR7, R7 ;  /* 0x000000071a077c24 */ /* 0x040fe4000f8e0207 */
[----:B0-----:R-:W-:-:S04]  /*58e0*/  IMAD.WIDE.U32 R28, R26, UR4, R28 ;  /* 0x000000041a1c7c25 */ /* 0x001fc8000f8e001c */
[----:B------:R-:W-:Y:S02]  /*58f0*/  IMAD.IADD R30, R3, 0x1, R29 ;  /* 0x00000001031e7824 */ /* 0x000fe400078e021d */
[----:B-1----:R-:W-:-:S04]  /*5900*/  IMAD.WIDE.U32 R26, R26, UR6, R4 ;  /* 0x000000061a1a7c25 */ /* 0x002fc8000f8e0004 */
[----:B------:R-:W-:Y:S01]  /*5910*/  IMAD.IADD R31, R7, 0x1, R27 ;  /* 0x00000001071f7824 */ /* 0x000fe200078e021b */
[----:B------:R-:W-:Y:S06]  /*5920*/  @!P0 BRA `(.L_x_366) ;  /* 0x0000000000408947 */ /* 0x000fec0003800000 */
        /* <DEDUP_REMOVED lines=16> */
.L_x_366:
[----:B------:R-:W-:Y:S05]  /*5a30*/  BSYNC B6 ;  /* 0x0000000000067941 */ /* 0x000fea0003800000 */
.L_x_365:
[----:B------:R-:W-:Y:S01]  /*5a40*/  ULDC.U8 UR4, c[0x0][0x410] ;  /* 0x0001040000047ab9 */ /* 0x000fe20000000000 */
[----:B------:R-:W-:Y:S01]  /*5a50*/  BSSY B0, `(.L_x_367) ;  /* 0x000025d000007945 */ /* 0x000fe20003800000 */
[----:B------:R-:W-:Y:S01]  /*5a60*/  ISETP.NE.AND P0, PT, RZ, UR4, PT ;  /* 0x00000004ff007c0c */ /* 0x000fe2000bf05270 */
[----:B------:R-:W-:-:S12]  /*5a70*/  IMAD R4, R25, 0xc0, R23 ;  /* 0x000000c019047824 */ /* 0x000fd800078e0217 */
[----:B------:R-:W-:Y:S05]  /*5a80*/  @!P0 BRA `(.L_x_368) ;  /* 0x0000001000cc8947 */ /* 0x000fea0003800000 */
[----:B------:R-:W-:-:S03]  /*5a90*/  UMOV UR4, 0xffffffff ;  /* 0xffffffff00047882 */ /* 0x000fc60000000000 */
[----:B------:R-:W-:Y:S05]  /*5aa0*/  BRA.DIV UR4, `(.L_x_369) ;  /* 0x00000122041c7947 */ /* 0x000fea000b800000 */
[----:B------:R0:W1:Y:S04]  /*5ab0*/  SHFL.IDX PT, R29, R28, RZ, 0x1e1f ;  /* 0x001e1fff1c1d7589 */ /* 0x00006800000e0000 */
[----:B------:R0:W2:Y:S04]  /*5ac0*/  SHFL.IDX PT, R14, R26, RZ, 0x1e1f ;  /* 0x001e1fff1a0e7589 */ /* 0x0000a800000e0000 */
[----:B------:R0:W3:Y:S04]  /*5ad0*/  SHFL.IDX PT, R0, R30, RZ, 0x1e1f ;  /* 0x001e1fff1e007589 */ /* 0x0000e800000e0000 */
[----:B------:R0:W4:Y:S02]  /*5ae0*/  SHFL.IDX PT, R3, R31, RZ, 0x1e1f ;  /* 0x001e1fff1f037589 */ /* 0x00012400000e0000 */
.L_x_552:
[----:B------:R-:W5:Y:S01]  /*5af0*/  LDL R6, [R1+0x48] ;  /* 0x0000480001067983 */ /* 0x000f620000100800 */
[----:B------:R-:W-:Y:S01]  /*5b00*/  ULDC UR4, c[0x0][0x448] ;  /* 0x0001120000047ab9 */ /* 0x000fe20000000800 */
[----:B------:R-:W-:Y:S01]  /*5b10*/  BSSY B1, `(.L_x_370) ;  /* 0x0000022000017945 */ /* 0x000fe20003800000 */
[----:B------:R-:W-:Y:S01]  /*5b20*/  IMAD R24, R24, UR4, RZ ;  /* 0x0000000418187c24 */ /* 0x000fe2000f8e02ff */
[----:B------:R-:W-:Y:S02]  /*5b30*/  CS2R R12, SRZ ;  /* 0x00000000000c7805 */ /* 0x000fe4000001ff00 */
[----:B------:R-:W-:Y:S02]  /*5b40*/  CS2R R8, SRZ ;  /* 0x0000000000087805 */ /* 0x000fe4000001ff00 */
[----:B------:R-:W-:Y:S02]  /*5b50*/  CS2R R20, SRZ ;  /* 0x0000000000147805 */ /* 0x000fe4000001ff00 */
[----:B------:R-:W-:-:S02]  /*5b60*/  CS2R R10, SRZ ;  /* 0x00000000000a7805 */ /* 0x000fc4000001ff00 */
[----:B------:R-:W-:Y:S02]  /*5b70*/  ISETP.GE.AND P0, PT, R4, R24, PT ;  /* 0x000000180400720c */ /* 0x000fe40003f06270 */
[----:B-----5:R-:W-:-:S04]  /*5b80*/  LEA.HI R5, R6, R6, RZ, 0x1 ;  /* 0x0000000606057211 */ /* 0x020fc800078f08ff */
[----:B------:R-:W-:-:S05]  /*5b90*/  LOP3.LUT R5, R5, 0xfffffffe, RZ, 0xc0, !PT ;  /* 0xfffffffe05057812 */ /* 0x000fca00078ec0ff */
[----:B------:R-:W-:-:S05]  /*5ba0*/  IMAD.IADD R5, R6, 0x1, -R5 ;  /* 0x0000000106057824 */ /* 0x000fca00078e0a05 */
[----:B------:R-:W-:Y:S01]  /*5bb0*/  SHF.L.U32 R27, R5, 0x1f, RZ ;  /* 0x0000001f051b7819 */ /* 0x000fe200000006ff */
[----:B------:R-:W-:Y:S06]  /*5bc0*/  @P0 BRA `(.L_x_371) ;  /* 0x0000000000580947 */ /* 0x000fec0003800000 */
[----:B------:R-:W4:Y:S01]  /*5bd0*/  LDL R15, [R1+0x10] ;  /* 0x00001000010f7983 */ /* 0x000f220000100800 */
[----:B------:R-:W-:Y:S01]  /*5be0*/  ULDC UR4, c[0x0][0x3f4] ;  /* 0x0000fd0000047ab9 */ /* 0x000fe20000000800 */
[----:B------:R-:W-:Y:S02]  /*5bf0*/  CS2R R10, SRZ ;  /* 0x00000000000a7805 */ /* 0x000fe4000001ff00 */
[----:B------:R-:W-:Y:S02]  /*5c00*/  ISETP.GE.AND P4, PT, R156, UR4, PT ;  /* 0x000000049c007c0c */ /* 0x000fe4000bf86270 */
[----:B------:R-:W-:Y:S02]  /*5c10*/  CS2R R20, SRZ ;  /* 0x0000000000147805 */ /* 0x000fe4000001ff00 */
[----:B------:R-:W-:-:S09]  /*5c20*/  CS2R R12, SRZ ;  /* 0x00000000000c7805 */ /* 0x000fd2000001ff00 */
[C---:B0-2---:R-:W-:Y:S02]  /*5c30*/  @!P4 IADD3 R28, P1, R156.reuse, R14, RZ ;  /* 0x0000000e9c1cc210 */ /* 0x045fe40007f3e0ff */
[----:B-1----:R-:W-:Y:S02]  /*5c40*/  @!P4 IADD3 R4, P0, R156, R29, RZ ;  /* 0x0000001d9c04c210 */ /* 0x002fe40007f1e0ff */
[----:B------:R-:W-:-:S05]  /*5c50*/  @!P4 SHF.R.S32.HI R8, RZ, 0x1f, R156 ;  /* 0x0000001fff08c819 */ /* 0x000fca000001149c */
[----:B---3--:R-:W-:-:S05]  /*5c60*/  @!P4 IMAD.X R5, R0, 0x1, R8, P0 ;  /* 0x000000010005c824 */ /* 0x008fca00000e0608 */
[----:B------:R0:W5:Y:S01]  /*5c70*/  @!P4 LD.E.64 R20, desc[UR40][R4.64] ;  /* 0x000000280414c980 */ /* 0x000162000c101b00 */
[----:B----4-:R-:W-:Y:S02]  /*5c80*/  ISETP.GE.AND P5, PT, R15, UR4, PT ;  /* 0x000000040f007c0c */ /* 0x010fe4000bfa6270 */
[----:B------:R-:W-:-:S11]  /*5c90*/  SHF.R.S32.HI R9, RZ, 0x1f, R15 ;  /* 0x0000001fff097819 */ /* 0x000fd6000001140f */
[C---:B------:R-:W-:Y:S02]  /*5ca0*/  @!P5 IADD3 R14, P3, R15.reuse, R14, RZ ;  /* 0x0000000e0f0ed210 */ /* 0x040fe40007f7e0ff */
[----:B------:R-:W-:Y:S01]  /*5cb0*/  @!P5 IADD3 R6, P2, R15, R29, RZ ;  /* 0x0000001d0f06d210 */ /* 0x000fe20007f5e0ff */
[C---:B------:R-:W-:Y:S02]  /*5cc0*/  @!P4 IMAD.X R29, R3.reuse, 0x1, R8, P1 ;  /* 0x00000001031dc824 */ /* 0x040fe400008e0608 */
[----:B------:R-:W-:Y:S01]  /*5cd0*/  @!P5 IMAD.X R15, R3, 0x1, R9, P3 ;  /* 0x00000001030fd824 */ /* 0x000fe200018e0609 */
[----:B------:R-:W-:Y:S02]  /*5ce0*/  @!P5 IADD3.X R7, R0, R9, RZ, P2, !PT ;  /* 0x000000090007d210 */ /* 0x000fe400017fe4ff */
[----:B------:R-:W-:Y:S01]  /*5cf0*/  CS2R R8, SRZ ;  /* 0x0000000000087805 */ /* 0x000fe2000001ff00 */
[----:B------:R0:W5:Y:S04]  /*5d00*/  @!P4 LD.E.64 R12, desc[UR40][R28.64] ;  /* 0x000000281c0cc980 */ /* 0x000168000c101b00 */
[----:B------:R0:W5:Y:S04]  /*5d10*/  @!P5 LD.E.64 R10, desc[UR40][R6.64] ;  /* 0x00000028060ad980 */ /* 0x000168000c101b00 */
[----:B------:R0:W5:Y:S02]  /*5d20*/  @!P5 LD.E.64 R8, desc[UR40][R14.64] ;  /* 0x000000280e08d980 */ /* 0x000164000c101b00 */
.L_x_371:
[----:B------:R-:W-:Y:S05]  /*5d30*/  BSYNC B1 ;  /* 0x0000000000017941 */ /* 0x000fea0003800000 */
.L_x_370:
[----:B------:R-:W1:Y:S01]  /*5d40*/  SYNCS.PHASECHK.TRANS64.TRYWAIT P0, [R16+URZ+0x13200], R27 ;  /* 0x0132001b100075a7 */ /* 0x000e62000800017f */
[----:B---3--:R-:W-:Y:S01]  /*5d50*/  IMAD R0, R25, -0xc0, R24 ;  /* 0xffffff4019007824 */ /* 0x008fe200078e0218 */
[----:B------:R-:W-:Y:S04]  /*5d60*/  BSSY B1, `(.L_x_372) ;  /* 0x0000004000017945 */ /* 0x000fe80003800000 */
[----:B------:R-:W-:-:S04]  /*5d70*/  VIMNMX R0, R0, 0xc0, PT ;  /* 0x000000c000007848 */ /* 0x000fc80003fe0100 */
[----:B------:R-:W-:Y:S01]  /*5d80*/  ISETP.GE.AND P1, PT, R23, R0, PT ;  /* 0x000000001700720c */ /* 0x000fe20003f26270 */
[----:B-1----:R-:W-:-:S12]  /*5d90*/  @!P0 BRA `(.L_x_373) ;  /* 0x0000011c00d08947 */ /* 0x002fd80003800000 */
.L_x_553:
[----:B------:R-:W-:Y:S05]  /*5da0*/  BSYNC B1 ;  /* 0x0000000000017941 */ /* 0x000fea0003800000 */
.L_x_372:
[----:B------:R-:W-:Y:S05]  /*5db0*/  @P1 BRA `(.L_x_374) ;  /* 0x0000002000981947 */ /* 0x000fea0003800000 */
[----:B------:R-:W3:Y:S01]  /*5dc0*/  LDL R0, [R1+0x10] ;  /* 0x0000100001007983 */ /* 0x000ee20000100800 */
[----:B----4-:R-:W4:Y:S03]  /*5dd0*/  LDC R3, c[0x0][0x3f4] ;  /* 0x0000fd00ff037b82 */ /* 0x010f260000000800 */
[----:B------:R0:W5:Y:S01]  /*5de0*/  LDL R37, [R1+0x14] ;  /* 0x0000140001257983 */ /* 0x0001620000100800 */
[----:B------:R-:W-:Y:S01]  /*5df0*/  BSSY B1, `(.L_x_375) ;  /* 0x000007b000017945 */ /* 0x000fe20003800000 */
[-C--:B----4-:R-:W-:Y:S02]  /*5e00*/  ISETP.GE.AND P0, PT, R156, R3.reuse, PT ;  /* 0x000000039c00720c */ /* 0x090fe40003f06270 */
[----:B---3--:R-:W-:-:S11]  /*5e10*/  ISETP.GE.AND P1, PT, R0, R3, PT ;  /* 0x000000030000720c */ /* 0x008fd60003f26270 */
[----:B0-----:R-:W-:Y:S05]  /*5e20*/  @P0 BRA `(.L_x_376) ;  /* 0x0000000400dc0947 */ /* 0x001fea0003800000 */
[----:B-----5:R-:W-:Y:S01]  /*5e30*/  IMAD.IADD R0, R16, 0x1, R37 ;  /* 0x0000000110007824 */ /* 0x020fe200078e0225 */
[----:B--2---:R-:W-:Y:S02]  /*5e40*/  SHF.R.U32.HI R14, RZ, 0x8, R20 ;  /* 0x00000008ff0e7819 */ /* 0x004fe40000011614 */
[----:B------:R-:W-:Y:S02]  /*5e50*/  LOP3.LUT R3, R20, 0xff, RZ, 0xc0, !PT ;  /* 0x000000ff14037812 */ /* 0x000fe400078ec0ff */
[----:B------:R-:W0:Y:S01]  /*5e60*/  LDS.128 R4, [R0+0xb000] ;  /* 0x00b0000000047984 */ /* 0x000e220000000c00 */
[----:B------:R-:W-:Y:S02]  /*5e70*/  LOP3.LUT R14, R14, 0xff, RZ, 0xc0, !PT ;  /* 0x000000ff0e0e7812 */ /* 0x000fe400078ec0ff */
[----:B------:R-:W-:Y:S02]  /*5e80*/  SHF.R.U32.HI R24, RZ, 0x8, R21 ;  /* 0x00000008ff187819 */ /* 0x000fe40000011615 */
[----:B-1----:R-:W-:-:S02]  /*5e90*/  SHF.R.U32.HI R27, RZ, 0x8, R13 ;  /* 0x00000008ff1b7819 */ /* 0x002fc4000001160d */
[----:B------:R-:W-:Y:S02]  /*5ea0*/  PRMT R3, R14, 0x7604, R3 ;  /* 0x000076040e037816 */ /* 0x000fe40000000003 */
[----:B------:R-:W-:Y:S02]  /*5eb0*/  LOP3.LUT R15, R21, 0xff, RZ, 0xc0, !PT ;  /* 0x000000ff150f7812 */ /* 0x000fe400078ec0ff */
[----:B------:R-:W-:Y:S02]  /*5ec0*/  LOP3.LUT R24, R24, 0xff, RZ, 0xc0, !PT ;  /* 0x000000ff18187812 */ /* 0x000fe400078ec0ff */
[----:B------:R-:W-:Y:S02]  /*5ed0*/  SHF.R.U32.HI R28, RZ, 0x10, R21 ;  /* 0x00000010ff1c7819 */ /* 0x000fe40000011615 */
[----:B------:R-:W-:Y:S02]  /*5ee0*/  SHF.R.U32.HI R14, RZ, 0x8, R12 ;  /* 0x00000008ff0e7819 */ /* 0x000fe4000001160c */
[----:B------:R-:W-:-:S02]  /*5ef0*/  SHF.R.U32.HI R29, RZ, 0x10, R13 ;  /* 0x00000010ff1d7819 */ /* 0x000fc4000001160d */
[----:B------:R-:W-:Y:S02]  /*5f00*/  LOP3.LUT R26, R13, 0xff, RZ, 0xc0, !PT ;  /* 0x000000ff0d1a7812 */ /* 0x000fe400078ec0ff */
[----:B------:R-:W-:Y:S01]  /*5f10*/  LOP3.LUT R27, R27, 0xff, RZ, 0xc0, !PT ;  /* 0x000000ff1b1b7812 */ /* 0x000fe200078ec0ff */
[----:B------:R-:W-:Y:S01]  /*5f20*/  IMAD.U32 R29, R29, 0x10000, RZ ;  /* 0x000100001d1d7824 */ /* 0x000fe200078e00ff */
[----:B------:R-:W-:Y:S02]  /*5f30*/  PRMT R15, R24, 0x7604, R15 ;  /* 0x00007604180f7816 */ /* 0x000fe4000000000f */
[----:B------:R-:W-:Y:S01]  /*5f40*/  LOP3.LUT R25, R14, 0xff, RZ, 0xc0, !PT ;  /* 0x000000ff0e197812 */ /* 0x000fe200078ec0ff */
[----:B------:R-:W-:Y:S01]  /*5f50*/  IMAD.U32 R14, R28, 0x10000, RZ ;  /* 0x000100001c0e7824 */ /* 0x000fe200078e00ff */
[----:B------:R-:W-:Y:S02]  /*5f60*/  LOP3.LUT R24, R12, 0xff, RZ, 0xc0, !PT ;  /* 0x000000ff0c187812 */ /* 0x000fe400078ec0ff */
[----:B------:R-:W-:-:S02]  /*5f70*/  PRMT R26, R27, 0x7604, R26 ;  /* 0x000076041b1a7816 */ /* 0x000fc4000000001a */
[----:B------:R-:W-:Y:S02]  /*5f80*/  PRMT R27, R25, 0x7604, R24 ;  /* 0x00007604191b7816 */ /* 0x000fe40000000018 */
[----:B------:R-:W-:Y:S02]  /*5f90*/  LOP3.LUT R25, R15, 0xff0000, R14, 0xf8, !PT ;  /* 0x00ff00000f197812 */ /* 0x000fe400078ef80e */
[----:B------:R-:W-:Y:S02]  /*5fa0*/  LOP3.LUT R29, R26, 0xff0000, R29, 0xf8, !PT ;  /* 0x00ff00001a1d7812 */ /* 0x000fe400078ef81d */
[----:B------:R-:W-:Y:S02]  /*5fb0*/  LOP3.LUT R25, R25, 0xff000000, R21, 0xf8, !PT ;  /* 0xff00000019197812 */ /* 0x000fe400078ef815 */
[----:B------:R-:W-:Y:S02]  /*5fc0*/  LOP3.LUT R29, R29, 0xff000000, R13, 0xf8, !PT ;  /* 0xff0000001d1d7812 */ /* 0x000fe400078ef80d */
[----:B------:R-:W-:-:S02]  /*5fd0*/  LOP3.LUT R15, R3, 0xff0000, R20, 0xf8, !PT ;  /* 0x00ff0000030f7812 */ /* 0x000fc400078ef814 */
[-C--:B0-----:R-:W-:Y:S02]  /*5fe0*/  F2FP.F16.E4M3.UNPACK_B R3, R6.reuse.H1 ;  /* 0x00000006ff03723e */ /* 0x081fe400030006ff */
[--C-:B------:R-:W-:Y:S02]  /*5ff0*/  LOP3.LUT R27, R27, 0xff0000, R12.reuse, 0xf8, !PT ;  /* 0x00ff00001b1b7812 */ /* 0x100fe400078ef80c */
[----:B------:R-:W-:Y:S01]  /*6000*/  F2FP.F16.E4M3.UNPACK_B R26, R29 ;  /* 0x0000001dff1a723e */ /* 0x000fe200020006ff */
[--C-:B------:R-:W-:Y:S01]  /*6010*/  HADD2.F32 R13, -RZ, R3.reuse.H0_H0 ;  /* 0x20000003ff0d7230 */ /* 0x100fe20000004100 */
[----:B------:R-:W-:Y:S02]  /*6020*/  F2FP.F16.E4M3.UNPACK_B R21, R25 ;  /* 0x00000019ff15723e */ /* 0x000fe400020006ff */
[----:B------:R-:W-:Y:S01]  /*6030*/  LOP3.LUT R27, R27, 0xff000000, R12, 0xf8, !PT ;  /* 0xff0000001b1b7812 */ /* 0x000fe200078ef80c */
[----:B------:R-:W-:Y:S01]  /*6040*/  HADD2.F32 R12, -RZ, R3.H1_H1 ;  /* 0x30000003ff0c7230 */ /* 0x000fe20000004100 */
[----:B------:R-:W-:Y:S01]  /*6050*/  F2FP.F16.E4M3.UNPACK_B R6, R6 ;  /* 0x00000006ff06723e */ /* 0x000fe200020006ff */
[--C-:B------:R-:W-:Y:S01]  /*6060*/  HADD2.F32 R28, -RZ, R26.reuse.H1_H1 ;  /* 0x3000001aff1c7230 */ /* 0x100fe20000004100 */
[----:B------:R-:W-:Y:S01]  /*6070*/  LOP3.LUT R20, R15, 0xff000000, R20, 0xf8, !PT ;  /* 0xff0000000f147812 */ /* 0x000fe200078ef814 */
[--C-:B------:R-:W-:Y:S01]  /*6080*/  HADD2.F32 R24, -RZ, R21.reuse.H1_H1 ;  /* 0x30000015ff187230 */ /* 0x100fe20000004100 */
[-C--:B------:R-:W-:Y:S01]  /*6090*/  F2FP.F16.E4M3.UNPACK_B R14, R7.reuse ;  /* 0x00000007ff0e723e */ /* 0x080fe200020006ff */
[----:B------:R-:W-:Y:S01]  /*60a0*/  HADD2.F32 R26, -RZ, R26.H0_H0 ;  /* 0x2000001aff1a7230 */ /* 0x000fe20000004100 */
[----:B------:R-:W-:Y:S01]  /*60b0*/  F2FP.F16.E4M3.UNPACK_B R15, R7.H1 ;  /* 0x00000007ff0f723e */ /* 0x000fe200030006ff */
[C---:B------:R-:W-:Y:S01]  /*60c0*/  FMUL.FTZ R30, R12.reuse, R28 ;  /* 0x0000001c0c1e7220 */ /* 0x040fe20000410000 */
[----:B------:R-:W-:Y:S01]  /*60d0*/  FMUL.FTZ R31, R12, R24 ;  /* 0x000000180c1f7220 */ /* 0x000fe20000410000 */
[-C--:B------:R-:W-:Y:S01]  /*60e0*/  F2FP.F16.E4M3.UNPACK_B R7, R5.reuse ;  /* 0x00000005ff07723e */ /* 0x080fe200020006ff */
[----:B------:R-:W-:Y:S01]  /*60f0*/  HADD2.F32 R21, -RZ, R21.H0_H0 ;  /* 0x20000015ff157230 */ /* 0x000fe20000004100 */
[----:B------:R-:W-:Y:S01]  /*6100*/  F2FP.F16.E4M3.UNPACK_B R12, R5.H1 ;  /* 0x00000005ff0c723e */ /* 0x000fe200030006ff */
[----:B------:R-:W-:-:S02]  /*6110*/  HADD2.F32 R5, -RZ, R6.H1_H1 ;  /* 0x30000006ff057230 */ /* 0x000fc40000004100 */
[C---:B------:R-:W-:Y:S01]  /*6120*/  FFMA.FTZ R30, R13.reuse, R24, -R30 ;  /* 0x000000180d1e7223 */ /* 0x040fe2000001081e */
[----:B------:R-:W-:Y:S01]  /*6130*/  FFMA.FTZ R33, R13, R28, R31 ;  /* 0x0000001c0d217223 */ /* 0x000fe2000001001f */
[----:B------:R-:W-:Y:S01]  /*6140*/  HADD2.F32 R6, -RZ, R6.H0_H0 ;  /* 0x20000006ff067230 */ /* 0x000fe20000004100 */
[----:B------:R-:W-:Y:S01]  /*6150*/  F2FP.F16.E4M3.UNPACK_B R29, R29.H1 ;  /* 0x0000001dff1d723e */ /* 0x000fe200030006ff */
[C---:B------:R-:W-:Y:S01]  /*6160*/  FMUL.FTZ R13, R5.reuse, R26 ;  /* 0x0000001a050d7220 */ /* 0x040fe20000410000 */
[----:B------:R-:W-:Y:S01]  /*6170*/  F2FP.F16.E4M3.UNPACK_B R25, R25.H1 ;  /* 0x00000019ff19723e */ /* 0x000fe200030006ff */
[-C--:B------:R-:W-:Y:S01]  /*6180*/  FMUL.FTZ R31, R5, R21.reuse ;  /* 0x00000015051f7220 */ /* 0x080fe20000410000 */
[----:B------:R-:W-:Y:S02]  /*6190*/  HADD2.F32 R5, -RZ, R14.H1_H1 ;  /* 0x3000000eff057230 */ /* 0x000fe40000004100 */
[----:B------:R-:W-:Y:S01]  /*61a0*/  FFMA.FTZ R28, R6, R21, -R13 ;  /* 0x00000015061c7223 */ /* 0x000fe2000001080d */
[----:B------:R-:W-:-:S02]  /*61b0*/  HADD2.F32 R24, -RZ, R29.H0_H0 ;  /* 0x2000001dff187230 */ /* 0x000fc40000004100 */
[----:B------:R-:W-:Y:S01]  /*61c0*/  FFMA.FTZ R31, R6, R26, R31 ;  /* 0x0000001a061f7223 */ /* 0x000fe2000001001f */
[----:B------:R-:W-:Y:S01]  /*61d0*/  HADD2.F32 R13, -RZ, R25.H0_H0 ;  /* 0x20000019ff0d7230 */ /* 0x000fe20000004100 */
[----:B------:R-:W-:Y:S01]  /*61e0*/  F2FP.F16.E4M3.UNPACK_B R3, R4 ;  /* 0x00000004ff03723e */ /* 0x000fe200020006ff */
[----:B------:R-:W-:Y:S02]  /*61f0*/  HADD2.F32 R14, -RZ, R14.H0_H0 ;  /* 0x2000000eff0e7230 */ /* 0x000fe40000004100 */
[C---:B------:R-:W-:Y:S01]  /*6200*/  FMUL.FTZ R21, R5.reuse, R24 ;  /* 0x0000001805157220 */ /* 0x040fe20000410000 */
[----:B------:R-:W-:Y:S02]  /*6210*/  HADD2.F32 R29, -RZ, R29.H1_H1 ;  /* 0x3000001dff1d7230 */ /* 0x000fe40000004100 */
[-C--:B------:R-:W-:Y:S01]  /*6220*/  FMUL.FTZ R5, R5, R13.reuse ;  /* 0x0000000d05057220 */ /* 0x080fe20000410000 */
[----:B------:R-:W-:Y:S02]  /*6230*/  HADD2.F32 R6, -RZ, R15.H1_H1 ;  /* 0x3000000fff067230 */ /* 0x000fe40000004100 */
[----:B------:R-:W-:Y:S01]  /*6240*/  FFMA.FTZ R34, R14, R13, -R21 ;  /* 0x0000000d0e227223 */ /* 0x000fe20000010815 */
[----:B------:R-:W-:-:S02]  /*6250*/  HADD2.F32 R25, -RZ, R25.H1_H1 ;  /* 0x30000019ff197230 */ /* 0x000fc40000004100 */
[----:B------:R-:W-:Y:S01]  /*6260*/  FFMA.FTZ R35, R14, R24, R5 ;  /* 0x000000180e237223 */ /* 0x000fe20000010005 */
[----:B------:R-:W-:Y:S02]  /*6270*/  HADD2.F32 R15, -RZ, R15.H0_H0 ;  /* 0x2000000fff0f7230 */ /* 0x000fe40000004100 */
[C---:B------:R-:W-:Y:S01]  /*6280*/  FMUL.FTZ R26, R6.reuse, R29 ;  /* 0x0000001d061a7220 */ /* 0x040fe20000410000 */
[----:B------:R-:W-:Y:S01]  /*6290*/  F2FP.F16.E4M3.UNPACK_B R5, R27 ;  /* 0x0000001bff05723e */ /* 0x000fe200020006ff */
[-C--:B------:R-:W-:Y:S01]  /*62a0*/  FMUL.FTZ R14, R6, R25.reuse ;  /* 0x00000019060e7220 */ /* 0x080fe20000410000 */
[----:B------:R-:W-:Y:S01]  /*62b0*/  F2FP.F16.E4M3.UNPACK_B R4, R4.H1 ;  /* 0x00000004ff04723e */ /* 0x000fe200030006ff */
[C---:B------:R-:W-:Y:S01]  /*62c0*/  FFMA.FTZ R36, R15.reuse, R25, -R26 ;  /* 0x000000190f247223 */ /* 0x040fe2000001081a */
[-C--:B------:R-:W-:Y:S01]  /*62d0*/  F2FP.F16.E4M3.UNPACK_B R13, R20.reuse ;  /* 0x00000014ff0d723e */ /* 0x080fe200020006ff */
[----:B------:R-:W-:Y:S01]  /*62e0*/  FFMA.FTZ R29, R15, R29, R14 ;  /* 0x0000001d0f1d7223 */ /* 0x000fe2000001000e */
[--C-:B------:R-:W-:Y:S01]  /*62f0*/  HADD2.F32 R21, -RZ, R5.reuse.H1_H1 ;  /* 0x30000005ff157230 */ /* 0x100fe20000004100 */
[----:B------:R-:W-:Y:S01]  /*6300*/  F2FP.F16.E4M3.UNPACK_B R20, R20.H1 ;  /* 0x00000014ff14723e */ /* 0x000fe200030006ff */
[----:B------:R-:W-:Y:S01]  /*6310*/  HADD2.F32 R15, -RZ, R5.H0_H0 ;  /* 0x20000005ff0f7230 */ /* 0x000fe20000004100 */
[----:B------:R-:W-:Y:S01]  /*6320*/  F2FP.F16.E4M3.UNPACK_B R27, R27.H1 ;  /* 0x0000001bff1b723e */ /* 0x000fe200030006ff */
[----:B------:R-:W-:-:S02]  /*6330*/  HADD2.F32 R6, -RZ, R4.H1_H1 ;  /* 0x30000004ff067230 */ /* 0x000fc40000004100 */
[----:B------:R-:W-:Y:S02]  /*6340*/  HADD2.F32 R14, -RZ, R13.H1_H1 ;  /* 0x3000000dff0e7230 */ /* 0x000fe40000004100 */
[----:B------:R-:W-:Y:S02]  /*6350*/  HADD2.F32 R5, -RZ, R4.H0_H0 ;  /* 0x20000004ff057230 */ /* 0x000fe40000004100 */
[C---:B------:R-:W-:Y:S01]  /*6360*/  FMUL.FTZ R24, R6.reuse, R21 ;  /* 0x0000001506187220 */ /* 0x040fe20000410000 */
[----:B------:R-:W-:Y:S02]  /*6370*/  HADD2.F32 R4, -RZ, R3.H1_H1 ;  /* 0x30000003ff047230 */ /* 0x000fe40000004100 */
[-C--:B------:R-:W-:Y:S01]  /*6380*/  FMUL.FTZ R26, R6, R14.reuse ;  /* 0x0000000e061a7220 */ /* 0x080fe20000410000 */
[----:B------:R-:W-:Y:S02]  /*6390*/  HADD2.F32 R13, -RZ, R13.H0_H0 ;  /* 0x2000000dff0d7230 */ /* 0x000fe40000004100 */
[----:B------:R-:W-:Y:S01]  /*63a0*/  FFMA.FTZ R24, R5, R14, -R24 ;  /* 0x0000000e05187223 */ /* 0x000fe20000010818 */
[----:B------:R-:W-:-:S02]  /*63b0*/  HADD2.F32 R3, -RZ, R3.H0_H0 ;  /* 0x20000003ff037230 */ /* 0x000fc40000004100 */
[C---:B------:R-:W-:Y:S01]  /*63c0*/  FMUL.FTZ R6, R4.reuse, R15 ;  /* 0x0000000f04067220 */ /* 0x040fe20000410000 */
[----:B------:R-:W-:Y:S01]  /*63d0*/  FFMA.FTZ R21, R5, R21, R26 ;  /* 0x0000001505157223 */ /* 0x000fe2000001001a */
[-C--:B------:R-:W-:Y:S01]  /*63e0*/  FMUL.FTZ R4, R4, R13.reuse ;  /* 0x0000000d04047220 */ /* 0x080fe20000410000 */
[----:B------:R-:W-:Y:S02]  /*63f0*/  HADD2.F32 R5, -RZ, R20.H1_H1 ;  /* 0x30000014ff057230 */ /* 0x000fe40000004100 */
[C---:B------:R-:W-:Y:S01]  /*6400*/  FFMA.FTZ R14, R3.reuse, R13, -R6 ;  /* 0x0000000d030e7223 */ /* 0x040fe20000010806 */
[--C-:B------:R-:W-:Y:S02]  /*6410*/  HADD2.F32 R13, -RZ, R27.reuse.H1_H1 ;  /* 0x3000001bff0d7230 */ /* 0x100fe40000004100 */
[----:B------:R-:W-:Y:S01]  /*6420*/  FFMA.FTZ R15, R3, R15, R4 ;  /* 0x0000000f030f7223 */ /* 0x000fe20000010004 */
[----:B------:R-:W-:Y:S02]  /*6430*/  HADD2.F32 R4, -RZ, R12.H1_H1 ;  /* 0x3000000cff047230 */ /* 0x000fe40000004100 */
[----:B------:R-:W-:-:S02]  /*6440*/  HADD2.F32 R6, -RZ, R27.H0_H0 ;  /* 0x2000001bff067230 */ /* 0x000fc40000004100 */
[--C-:B------:R-:W-:Y:S02]  /*6450*/  HADD2.F32 R3, -RZ, R7.reuse.H1_H1 ;  /* 0x30000007ff037230 */ /* 0x100fe40000004100 */
[C---:B------:R-:W-:Y:S01]  /*6460*/  FMUL.FTZ R25, R4.reuse, R13 ;  /* 0x0000000d04197220 */ /* 0x040fe20000410000 */
[----:B------:R-:W-:Y:S02]  /*6470*/  HADD2.F32 R20, -RZ, R20.H0_H0 ;  /* 0x20000014ff147230 */ /* 0x000fe40000004100 */
[-C--:B------:R-:W-:Y:S01]  /*6480*/  FMUL.FTZ R26, R4, R5.reuse ;  /* 0x00000005041a7220 */ /* 0x080fe20000410000 */
[----:B------:R-:W-:Y:S02]  /*6490*/  HADD2.F32 R12, -RZ, R12.H0_H0 ;  /* 0x2000000cff0c7230 */ /* 0x000fe40000004100 */
[C---:B------:R-:W-:Y:S01]  /*64a0*/  FMUL.FTZ R4, R3.reuse, R6 ;  /* 0x0000000603047220 */ /* 0x040fe20000410000 */
[----:B------:R-:W-:Y:S02]  /*64b0*/  HADD2.F32 R7, -RZ, R7.H0_H0 ;  /* 0x20000007ff077230 */ /* 0x000fe40000004100 */
[-C--:B------:R-:W-:Y:S01]  /*64c0*/  FMUL.FTZ R3, R3, R20.reuse ;  /* 0x0000001403037220 */ /* 0x080fe20000410000 */
[C---:B------:R-:W-:Y:S01]  /*64d0*/  FFMA.FTZ R25, R12.reuse, R5, -R25 ;  /* 0x000000050c197223 */ /* 0x040fe20000010819 */
[----:B------:R-:W-:Y:S01]  /*64e0*/  FFMA.FTZ R26, R12, R13, R26 ;  /* 0x0000000d0c1a7223 */ /* 0x000fe2000001001a */
[C---:B------:R-:W-:Y:S01]  /*64f0*/  FFMA.FTZ R5, R7.reuse, R20, -R4 ;  /* 0x0000001407057223 */ /* 0x040fe20000010804 */
[----:B------:R-:W-:Y:S01]  /*6500*/  FFMA.FTZ R12, R7, R6, R3 ;  /* 0x00000006070c7223 */ /* 0x000fe20000010003 */
[----:B------:R-:W-:-:S02]  /*6510*/  F2FP.SATFINITE.E4M3.F32.PACK_AB_MERGE_C R6, R33, R30, RZ ;  /* 0x0000001e2106723e */ /* 0x000fc400048070ff */
[----:B------:R-:W-:Y:S02]  /*6520*/  F2FP.SATFINITE.E4M3.F32.PACK_AB_MERGE_C R7, R29, R36, RZ ;  /* 0x000000241d07723e */ /* 0x000fe400048070ff */
[----:B------:R-:W-:Y:S02]  /*6530*/  F2FP.SATFINITE.E4M3.F32.PACK_AB_MERGE_C R4, R21, R24, RZ ;  /* 0x000000181504723e */ /* 0x000fe400048070ff */
[----:B------:R-:W-:Y:S02]  /*6540*/  F2FP.SATFINITE.E4M3.F32.PACK_AB_MERGE_C R25, R26, R25, RZ ;  /* 0x000000191a19723e */ /* 0x000fe400048070ff */
[----:B------:R-:W-:Y:S02]  /*6550*/  F2FP.SATFINITE.E4M3.F32.PACK_AB_MERGE_C R6, R31, R28, R6 ;  /* 0x0000001c1f06723e */ /* 0x000fe40004807006 */
[----:B------:R-:W-:Y:S02]  /*6560*/  F2FP.SATFINITE.E4M3.F32.PACK_AB_MERGE_C R7, R35, R34, R7 ;  /* 0x000000222307723e */ /* 0x000fe40004807007 */
[----:B------:R-:W-:-:S02]  /*6570*/  F2FP.SATFINITE.E4M3.F32.PACK_AB_MERGE_C R4, R15, R14, R4 ;  /* 0x0000000e0f04723e */ /* 0x000fc40004807004 */
[----:B------:R-:W-:-:S05]  /*6580*/  F2FP.SATFINITE.E4M3.F32.PACK_AB_MERGE_C R5, R12, R5, R25 ;  /* 0x000000050c05723e */ /* 0x000fca0004807019 */
[----:B------:R0:W-:Y:S02]  /*6590*/  STS.128 [R0+0xb000], R4 ;  /* 0x00b0000400007388 */ /* 0x0001e40000000c00 */
.L_x_376:
[----:B------:R-:W-:Y:S05]  /*65a0*/  BSYNC B1 ;  /* 0x0000000000017941 */ /* 0x000fea0003800000 */
.L_x_375:
[----:B------:R-:W-:Y:S05]  /*65b0*/  @P1 BRA `(.L_x_374) ;  /* 0x0000001800981947 */ /* 0x000fea0003800000 */
[----:B0-----:R-:W3:Y:S01]  /*65c0*/  LDL R0, [R1+0x70] ;  /* 0x0000700001007983 */ /* 0x001ee20000100800 */
[----:B-----5:R-:W-:Y:S01]  /*65d0*/  IMAD.IADD R3, R16, 0x1, R37 ;  /* 0x0000000110037824 */ /* 0x020fe200078e0225 */
[----:B------:R-:W-:Y:S02]  /*65e0*/  SHF.R.U32.HI R13, RZ, 0x8, R11 ;  /* 0x00000008ff0d7819 */ /* 0x000fe4000001160b */
[----:B------:R-:W-:Y:S02]  /*65f0*/  SHF.R.U32.HI R24, RZ, 0x8, R9 ;  /* 0x00000008ff187819 */ /* 0x000fe40000011609 */
[----:B------:R-:W-:Y:S02]  /*6600*/  SHF.R.U32.HI R15, RZ, 0x8, R8 ;  /* 0x00000008ff0f7819 */ /* 0x000fe40000011608 */
[----:B--2---:R-:W-:Y:S02]  /*6610*/  LOP3.LUT R14, R11, 0xff, RZ, 0xc0, !PT ;  /* 0x000000ff0b0e7812 */ /* 0x004fe400078ec0ff */
[----:B------:R-:W-:-:S02]  /*6620*/  LOP3.LUT R25, R9, 0xff, RZ, 0xc0, !PT ;  /* 0x000000ff09197812 */ /* 0x000fc400078ec0ff */
[----:B------:R-:W-:Y:S02]  /*6630*/  LOP3.LUT R13, R13, 0xff, RZ, 0xc0, !PT ;  /* 0x000000ff0d0d7812 */ /* 0x000fe400078ec0ff */
[----:B------:R-:W-:Y:S02]  /*6640*/  LOP3.LUT R24, R24, 0xff, RZ, 0xc0, !PT ;  /* 0x000000ff18187812 */ /* 0x000fe400078ec0ff */
[----:B------:R-:W-:Y:S02]  /*6650*/  LOP3.LUT R20, R15, 0xff, RZ, 0xc0, !PT ;  /* 0x000000ff0f147812 */ /* 0x000fe400078ec0ff */
[----:B------:R-:W-:Y:S02]  /*6660*/  PRMT R15, R13, 0x7604, R14 ;  /* 0x000076040d0f7816 */ /* 0x000fe4000000000e */
[----:B------:R-:W-:Y:S02]  /*6670*/  PRMT R25, R24, 0x7604, R25 ;  /* 0x0000760418197816 */ /* 0x000fe40000000019 */
[----:B------:R-:W-:-:S02]  /*6680*/  SHF.R.U32.HI R14, RZ, 0x10, R11 ;  /* 0x00000010ff0e7819 */ /* 0x000fc4000001160b */
[----:B------:R-:W-:Y:S02]  /*6690*/  SHF.R.U32.HI R24, RZ, 0x10, R9 ;  /* 0x00000010ff187819 */ /* 0x000fe40000011609 */
[----:B------:R-:W-:Y:S02]  /*66a0*/  LOP3.LUT R12, R10, 0xff, RZ, 0xc0, !PT ;  /* 0x000000ff0a0c7812 */ /* 0x000fe400078ec0ff */
[----:B------:R-:W-:Y:S02]  /*66b0*/  LOP3.LUT R14, R14, 0xff, RZ, 0xc0, !PT ;  /* 0x000000ff0e0e7812 */ /* 0x000fe400078ec0ff */
[----:B------:R-:W-:Y:S02]  /*66c0*/  LOP3.LUT R24, R24, 0xff, RZ, 0xc0, !PT ;  /* 0x000000ff18187812 */ /* 0x000fe400078ec0ff */
[----:B------:R-:W-:Y:S02]  /*66d0*/  LOP3.LUT R21, R8, 0xff, RZ, 0xc0, !PT ;  /* 0x000000ff08157812 */ /* 0x000fe400078ec0ff */
[----:B------:R-:W-:-:S02]  /*66e0*/  SHF.R.U32.HI R13, RZ, 0x10, R8 ;  /* 0x00000010ff0d7819 */ /* 0x000fc40000011608 */
[----:B------:R-:W-:Y:S02]  /*66f0*/  PRMT R15, R14, 0x7054, R15 ;  /* 0x000070540e0f7816 */ /* 0x000fe4000000000f */
[----:B------:R-:W-:Y:S02]  /*6700*/  PRMT R25, R24, 0x7054, R25 ;  /* 0x0000705418197816 */ /* 0x000fe40000000019 */
[----:B------:R-:W-:Y:S02]  /*6710*/  PRMT R21, R20, 0x7604, R21 ;  /* 0x0000760414157816 */ /* 0x000fe40000000015 */
[----:B------:R-:W-:Y:S02]  /*6720*/  LOP3.LUT R20, R13, 0xff, RZ, 0xc0, !PT ;  /* 0x000000ff0d147812 */ /* 0x000fe400078ec0ff */
[----:B------:R-:W-:Y:S02]  /*6730*/  LOP3.LUT R25, R25, 0xff000000, R9, 0xf8, !PT ;  /* 0xff00000019197812 */ /* 0x000fe400078ef809 */
[----:B------:R-:W-:-:S02]  /*6740*/  LOP3.LUT R15, R15, 0xff000000, R11, 0xf8, !PT ;  /* 0xff0000000f0f7812 */ /* 0x000fc400078ef80b */
[----:B------:R-:W-:Y:S02]  /*6750*/  PRMT R21, R20, 0x7054, R21 ;  /* 0x0000705414157816 */ /* 0x000fe40000000015 */
[-C--:B------:R-:W-:Y:S02]  /*6760*/  F2FP.F16.E4M3.UNPACK_B R20, R25.reuse ;  /* 0x00000019ff14723e */ /* 0x080fe400020006ff */
[----:B------:R-:W-:Y:S02]  /*6770*/  LOP3.LUT R21, R21, 0xff000000, R8, 0xf8, !PT ;  /* 0xff00000015157812 */ /* 0x000fe400078ef808 */
[----:B------:R-:W-:Y:S01]  /*6780*/  F2FP.F16.E4M3.UNPACK_B R25, R25.H1 ;  /* 0x00000019ff19723e */ /* 0x000fe200030006ff */
[--C-:B------:R-:W-:Y:S02]  /*6790*/  HADD2.F32 R24, -RZ, R20.reuse.H1_H1 ;  /* 0x30000014ff187230 */ /* 0x100fe40000004100 */
[----:B------:R-:W-:Y:S01]  /*67a0*/  HADD2.F32 R20, -RZ, R20.H0_H0 ;  /* 0x20000014ff147230 */ /* 0x000fe20000004100 */
[----:B---3--:R-:W-:Y:S01]  /*67b0*/  LOP3.LUT P0, RZ, R0, 0x2, RZ, 0xc0, !PT ;  /* 0x0000000200ff7812 */ /* 0x008fe2000780c0ff */
[----:B------:R-:W-:-:S12]  /*67c0*/  VIADD R0, R3, 0x20 ;  /* 0x0000002003007836 */ /* 0x000fd80000000000 */
[----:B------:R-:W-:Y:S01]  /*67d0*/  @P0 VIADD R0, R3, 0xffffffe0 ;  /* 0xffffffe003000836 */ /* 0x000fe20000000000 */
[----:B------:R-:W-:-:S04]  /*67e0*/  SHF.R.U32.HI R3, RZ, 0x8, R10 ;  /* 0x00000008ff037819 */ /* 0x000fc8000001160a */
[----:B------:R-:W0:Y:S01]  /*67f0*/  LDS.128 R4, [R0+0xb000] ;  /* 0x00b0000000047984 */ /* 0x000e220000000c00 */
[----:B------:R-:W-:-:S04]  /*6800*/  LOP3.LUT R3, R3, 0xff, RZ, 0xc0, !PT ;  /* 0x000000ff03037812 */ /* 0x000fc800078ec0ff */
[----:B------:R-:W-:Y:S02]  /*6810*/  PRMT R12, R3, 0x7604, R12 ;  /* 0x00007604030c7816 */ /* 0x000fe4000000000c */
[----:B------:R-:W-:-:S04]  /*6820*/  SHF.R.U32.HI R3, RZ, 0x10, R10 ;  /* 0x00000010ff037819 */ /* 0x000fc8000001160a */
[----:B------:R-:W-:-:S04]  /*6830*/  LOP3.LUT R3, R3, 0xff, RZ, 0xc0, !PT ;  /* 0x000000ff03037812 */ /* 0x000fc800078ec0ff */
[----:B------:R-:W-:Y:S02]  /*6840*/  PRMT R13, R3, 0x7054, R12 ;  /* 0x00007054030d7816 */ /* 0x000fe4000000000c */
[-C--:B------:R-:W-:Y:S02]  /*6850*/  F2FP.F16.E4M3.UNPACK_B R12, R15.reuse ;  /* 0x0000000fff0c723e */ /* 0x080fe400020006ff */
[----:B------:R-:W-:Y:S02]  /*6860*/  LOP3.LUT R13, R13, 0xff000000, R10, 0xf8, !PT ;  /* 0xff0000000d0d7812 */ /* 0x000fe400078ef80a */
[----:B------:R-:W-:Y:S01]  /*6870*/  F2FP.F16.E4M3.UNPACK_B R15, R15.H1 ;  /* 0x0000000fff0f723e */ /* 0x000fe200030006ff */
[--C-:B------:R-:W-:Y:S02]  /*6880*/  HADD2.F32 R14, -RZ, R12.reuse.H1_H1 ;  /* 0x3000000cff0e7230 */ /* 0x100fe40000004100 */
[----:B------:R-:W-:Y:S01]  /*6890*/  HADD2.F32 R12, -RZ, R12.H0_H0 ;  /* 0x2000000cff0c7230 */ /* 0x000fe20000004100 */
[----:B0-----:R-:W-:-:S02]  /*68a0*/  F2FP.F16.E4M3.UNPACK_B R3, R6.H1 ;  /* 0x00000006ff03723e */ /* 0x001fc400030006ff */
[----:B------:R-:W-:Y:S02]  /*68b0*/  F2FP.F16.E4M3.UNPACK_B R6, R6 ;  /* 0x00000006ff06723e */ /* 0x000fe400020006ff */
[-C--:B------:R-:W-:Y:S01]  /*68c0*/  F2FP.F16.E4M3.UNPACK_B R10, R7.reuse ;  /* 0x00000007ff0a723e */ /* 0x080fe200020006ff */
[--C-:B------:R-:W-:Y:S01]  /*68d0*/  HADD2.F32 R8, -RZ, R3.reuse.H1_H1 ;  /* 0x30000003ff087230 */ /* 0x100fe20000004100 */
[----:B------:R-:W-:Y:S01]  /*68e0*/  F2FP.F16.E4M3.UNPACK_B R11, R7.H1 ;  /* 0x00000007ff0b723e */ /* 0x000fe200030006ff */
[----:B------:R-:W-:Y:S01]  /*68f0*/  HADD2.F32 R9, -RZ, R3.H0_H0 ;  /* 0x20000003ff097230 */ /* 0x000fe20000004100 */
[-C--:B------:R-:W-:Y:S02]  /*6900*/  F2FP.F16.E4M3.UNPACK_B R7, R5.reuse ;  /* 0x00000005ff07723e */ /* 0x080fe400020006ff */
[C---:B------:R-:W-:Y:S01]  /*6910*/  FMUL.FTZ R26, R8.reuse, R24 ;  /* 0x00000018081a7220 */ /* 0x040fe20000410000 */
[----:B-1----:R-:W-:Y:S01]  /*6920*/  FMUL.FTZ R27, R8, R14 ;  /* 0x0000000e081b7220 */ /* 0x002fe20000410000 */
[----:B------:R-:W-:Y:S01]  /*6930*/  F2FP.F16.E4M3.UNPACK_B R8, R5.H1 ;  /* 0x00000005ff08723e */ /* 0x000fe200030006ff */
[----:B------:R-:W-:-:S02]  /*6940*/  HADD2.F32 R5, -RZ, R6.H1_H1 ;  /* 0x30000006ff057230 */ /* 0x000fc40000004100 */
[C---:B------:R-:W-:Y:S01]  /*6950*/  FFMA.FTZ R26, R9.reuse, R14, -R26 ;  /* 0x0000000e091a7223 */ /* 0x040fe2000001081a */
[----:B------:R-:W-:Y:S01]  /*6960*/  FFMA.FTZ R29, R9, R24, R27 ;  /* 0x00000018091d7223 */ /* 0x000fe2000001001b */
[----:B------:R-:W-:Y:S01]  /*6970*/  HADD2.F32 R6, -RZ, R6.H0_H0 ;  /* 0x20000006ff067230 */ /* 0x000fe20000004100 */
[----:B------:R-:W-:Y:S01]  /*6980*/  F2FP.F16.E4M3.UNPACK_B R3, R4 ;  /* 0x00000004ff03723e */ /* 0x000fe200020006ff */
[C---:B------:R-:W-:Y:S01]  /*6990*/  FMUL.FTZ R9, R5.reuse, R20 ;  /* 0x0000001405097220 */ /* 0x040fe20000410000 */
[----:B------:R-:W-:Y:S01]  /*69a0*/  FMUL.FTZ R27, R5, R12 ;  /* 0x0000000c051b7220 */ /* 0x000fe20000410000 */
[----:B------:R-:W-:Y:S01]  /*69b0*/  HADD2.F32 R5, -RZ, R10.H1_H1 ;  /* 0x3000000aff057230 */ /* 0x000fe20000004100 */
[----:B------:R-:W-:Y:S01]  /*69c0*/  F2FP.F16.E4M3.UNPACK_B R4, R4.H1 ;  /* 0x00000004ff04723e */ /* 0x000fe200030006ff */
[----:B------:R-:W-:Y:S02]  /*69d0*/  HADD2.F32 R14, -RZ, R25.H0_H0 ;  /* 0x20000019ff0e7230 */ /* 0x000fe40000004100 */
[----:B------:R-:W-:Y:S01]  /*69e0*/  FFMA.FTZ R24, R6, R12, -R9 ;  /* 0x0000000c06187223 */ /* 0x000fe20000010809 */
[----:B------:R-:W-:-:S02]  /*69f0*/  HADD2.F32 R9, -RZ, R15.H0_H0 ;  /* 0x2000000fff097230 */ /* 0x000fc40000004100 */
[----:B------:R-:W-:Y:S01]  /*6a00*/  FFMA.FTZ R27, R6, R20, R27 ;  /* 0x00000014061b7223 */ /* 0x000fe2000001001b */
        /* <DEDUP_REMOVED lines=11> */
[----:B------:R-:W-:Y:S01]  /*6ac0*/  FMUL.FTZ R10, R6, R15 ;  /* 0x0000000f060a7220 */ /* 0x000fe20000410000 */
[----:B------:R-:W-:Y:S01]  /*6ad0*/  F2FP.F16.E4M3.UNPACK_B R9, R13 ;  /* 0x0000000dff09723e */ /* 0x000fe200020006ff */
[C---:B------:R-:W-:Y:S01]  /*6ae0*/  FFMA.FTZ R30, R11.reuse, R15, -R12 ;  /* 0x0000000f0b1e7223 */ /* 0x040fe2000001080c */
[----:B------:R-:W-:Y:S02]  /*6af0*/  HADD2.F32 R6, -RZ, R4.H1_H1 ;  /* 0x30000004ff067230 */ /* 0x000fe40000004100 */
[----:B------:R-:W-:Y:S01]  /*6b00*/  FFMA.FTZ R25, R11, R25, R10 ;  /* 0x000000190b197223 */ /* 0x000fe2000001000a */
[--C-:B------:R-:W-:Y:S01]  /*6b10*/  HADD2.F32 R12, -RZ, R5.reuse.H1_H1 ;  /* 0x30000005ff0c7230 */ /* 0x100fe20000004100 */
[----:B------:R-:W-:Y:S01]  /*6b20*/  F2FP.F16.E4M3.UNPACK_B R13, R13.H1 ;  /* 0x0000000dff0d723e */ /* 0x000fe200030006ff */
[----:B------:R-:W-:Y:S01]  /*6b30*/  HADD2.F32 R11, -RZ, R5.H0_H0 ;  /* 0x20000005ff0b7230 */ /* 0x000fe20000004100 */
[----:B------:R-:W-:Y:S01]  /*6b40*/  F2FP.F16.E4M3.UNPACK_B R21, R21.H1 ;  /* 0x00000015ff15723e */ /* 0x000fe200030006ff */
[----:B------:R-:W-:-:S02]  /*6b50*/  HADD2.F32 R10, -RZ, R9.H1_H1 ;  /* 0x30000009ff0a7230 */ /* 0x000fc40000004100 */
[C---:B------:R-:W-:Y:S01]  /*6b60*/  FMUL.FTZ R14, R6.reuse, R12 ;  /* 0x0000000c060e7220 */ /* 0x040fe20000410000 */
[----:B------:R-:W-:Y:S02]  /*6b70*/  HADD2.F32 R5, -RZ, R4.H0_H0 ;  /* 0x20000004ff057230 */ /* 0x000fe40000004100 */
[----:B------:R-:W-:Y:S02]  /*6b80*/  HADD2.F32 R4, -RZ, R3.H1_H1 ;  /* 0x30000003ff047230 */ /* 0x000fe40000004100 */
[-C--:B------:R-:W-:Y:S01]  /*6b90*/  FMUL.FTZ R20, R6, R10.reuse ;  /* 0x0000000a06147220 */ /* 0x080fe20000410000 */
[----:B------:R-:W-:Y:S02]  /*6ba0*/  HADD2.F32 R9, -RZ, R9.H0_H0 ;  /* 0x20000009ff097230 */ /* 0x000fe40000004100 */
[C---:B------:R-:W-:Y:S01]  /*6bb0*/  FFMA.FTZ R14, R5.reuse, R10, -R14 ;  /* 0x0000000a050e7223 */ /* 0x040fe2000001080e */
[----:B------:R-:W-:Y:S02]  /*6bc0*/  HADD2.F32 R3, -RZ, R3.H0_H0 ;  /* 0x20000003ff037230 */ /* 0x000fe40000004100 */
[C---:B------:R-:W-:Y:S01]  /*6bd0*/  FMUL.FTZ R6, R4.reuse, R11 ;  /* 0x0000000b04067220 */ /* 0x040fe20000410000 */
[----:B------:R-:W-:Y:S01]  /*6be0*/  FFMA.FTZ R15, R5, R12, R20 ;  /* 0x0000000c050f7223 */ /* 0x000fe20000010014 */
[----:B------:R-:W-:Y:S01]  /*6bf0*/  FMUL.FTZ R4, R4, R9 ;  /* 0x0000000904047220 */ /* 0x000fe20000410000 */
[----:B------:R-:W-:-:S02]  /*6c00*/  HADD2.F32 R5, -RZ, R13.H1_H1 ;  /* 0x3000000dff057230 */ /* 0x000fc40000004100 */
[C---:B------:R-:W-:Y:S01]  /*6c10*/  FFMA.FTZ R12, R3.reuse, R9, -R6 ;  /* 0x00000009030c7223 */ /* 0x040fe20000010806 */
[--C-:B------:R-:W-:Y:S02]  /*6c20*/  HADD2.F32 R9, -RZ, R21.reuse.H1_H1 ;  /* 0x30000015ff097230 */ /* 0x100fe40000004100 */
[----:B------:R-:W-:Y:S01]  /*6c30*/  FFMA.FTZ R11, R3, R11, R4 ;  /* 0x0000000b030b7223 */ /* 0x000fe20000010004 */
[----:B------:R-:W-:Y:S02]  /*6c40*/  HADD2.F32 R4, -RZ, R8.H1_H1 ;  /* 0x30000008ff047230 */ /* 0x000fe40000004100 */
[----:B------:R-:W-:Y:S02]  /*6c50*/  HADD2.F32 R10, -RZ, R21.H0_H0 ;  /* 0x20000015ff0a7230 */ /* 0x000fe40000004100 */
[----:B------:R-:W-:Y:S02]  /*6c60*/  HADD2.F32 R3, -RZ, R7.H1_H1 ;  /* 0x30000007ff037230 */ /* 0x000fe40000004100 */
[----:B------:R-:W-:Y:S01]  /*6c70*/  FMUL.FTZ R20, R4, R5 ;  /* 0x0000000504147220 */ /* 0x000fe20000410000 */
[----:B------:R-:W-:-:S02]  /*6c80*/  HADD2.F32 R6, -RZ, R13.H0_H0 ;  /* 0x2000000dff067230 */ /* 0x000fc40000004100 */
[----:B------:R-:W-:Y:S01]  /*6c90*/  FMUL.FTZ R13, R4, R9 ;  /* 0x00000009040d7220 */ /* 0x000fe20000410000 */
        /* <DEDUP_REMOVED lines=16> */
[----:B------:R3:W-:Y:S01]  /*6da0*/  STS.128 [R0+0xb000], R4 ;  /* 0x00b0000400007388 */ /* 0x0007e20000000c00 */
[----:B------:R-:W-:Y:S05]  /*6db0*/  BRA `(.L_x_374) ;  /* 0x0000001000987947 */ /* 0x000fea0003800000 */
.L_x_368:
[----:B------:R-:W-:-:S03]  /*6dc0*/  UMOV UR4, 0xffffffff ;  /* 0xffffffff00047882 */ /* 0x000fc60000000000 */
[----:B------:R-:W-:Y:S05]  /*6dd0*/  BRA.DIV UR4, `(.L_x_377) ;  /* 0x0000010e04d47947 */ /* 0x000fea000b800000 */
[----:B------:R0:W1:Y:S04]  /*6de0*/  SHFL.IDX PT, R29, R28, RZ, 0x1e1f ;  /* 0x001e1fff1c1d7589 */ /* 0x00006800000e0000 */
[----:B------:R0:W2:Y:S04]  /*6df0*/  SHFL.IDX PT, R14, R26, RZ, 0x1e1f ;  /* 0x001e1fff1a0e7589 */ /* 0x0000a800000e0000 */
[----:B------:R0:W3:Y:S04]  /*6e00*/  SHFL.IDX PT, R0, R30, RZ, 0x1e1f ;  /* 0x001e1fff1e007589 */ /* 0x0000e800000e0000 */
[----:B------:R0:W4:Y:S02]  /*6e10*/  SHFL.IDX PT, R3, R31, RZ, 0x1e1f ;  /* 0x001e1fff1f037589 */ /* 0x00012400000e0000 */
.L_x_559:
[----:B------:R-:W5:Y:S01]  /*6e20*/  LDL R6, [R1+0x48] ;  /* 0x0000480001067983 */ /* 0x000f620000100800 */
[----:B------:R-:W-:Y:S01]  /*6e30*/  ULDC UR4, c[0x0][0x448] ;  /* 0x0001120000047ab9 */ /* 0x000fe20000000800 */
[----:B------:R-:W0:Y:S01]  /*6e40*/  LDC R27, c[0x0][0x3f4] ;  /* 0x0000fd00ff1b7b82 */ /* 0x000e220000000800 */
[----:B------:R-:W-:Y:S01]  /*6e50*/  IMAD R24, R24, UR4, RZ ;  /* 0x0000000418187c24 */ /* 0x000fe2000f8e02ff */
[----:B------:R-:W-:Y:S01]  /*6e60*/  BSSY B1, `(.L_x_378) ;  /* 0x0000016000017945 */ /* 0x000fe20003800000 */
[----:B------:R-:W-:Y:S02]  /*6e70*/  CS2R R8, SRZ ;  /* 0x0000000000087805 */ /* 0x000fe4000001ff00 */
[----:B------:R-:W-:Y:S02]  /*6e80*/  CS2R R10, SRZ ;  /* 0x00000000000a7805 */ /* 0x000fe4000001ff00 */
[----:B------:R-:W-:Y:S02]  /*6e90*/  ISETP.GE.AND P0, PT, R4, R24, PT ;  /* 0x000000180400720c */ /* 0x000fe40003f06270 */
[----:B-----5:R-:W-:-:S04]  /*6ea0*/  LEA.HI R5, R6, R6, RZ, 0x1 ;  /* 0x0000000606057211 */ /* 0x020fc800078f08ff */
[----:B------:R-:W-:-:S04]  /*6eb0*/  LOP3.LUT R5, R5, 0xfffffffe, RZ, 0xc0, !PT ;  /* 0xfffffffe05057812 */ /* 0x000fc800078ec0ff */
[----:B------:R-:W-:Y:S02]  /*6ec0*/  IADD3 R21, R6, -R5, RZ ;  /* 0x8000000506157210 */ /* 0x000fe40007ffe0ff */
[----:B------:R-:W-:Y:S02]  /*6ed0*/  CS2R R4, SRZ ;  /* 0x0000000000047805 */ /* 0x000fe4000001ff00 */
[----:B------:R-:W-:Y:S02]  /*6ee0*/  CS2R R6, SRZ ;  /* 0x0000000000067805 */ /* 0x000fe4000001ff00 */
[----:B------:R-:W-:Y:S01]  /*6ef0*/  SHF.L.U32 R21, R21, 0x1f, RZ ;  /* 0x0000001f15157819 */ /* 0x000fe200000006ff */
[----:B0-----:R-:W-:Y:S06]  /*6f00*/  @P0 BRA `(.L_x_379) ;  /* 0x00000000002c0947 */ /* 0x001fec0003800000 */
[----:B------:R-:W-:Y:S01]  /*6f10*/  ULDC UR4, c[0x0][0x3f4] ;  /* 0x0000fd0000047ab9 */ /* 0x000fe20000000800 */
[C---:B-1----:R-:W-:Y:S02]  /*6f20*/  IADD3 R12, P0, R18.reuse, R29, RZ ;  /* 0x0000001d120c7210 */ /* 0x042fe40007f1e0ff */
[C---:B------:R-:W-:Y:S02]  /*6f30*/  ISETP.GE.AND P2, PT, R18.reuse, UR4, PT ;  /* 0x0000000412007c0c */ /* 0x040fe4000bf46270 */
[----:B------:R-:W-:Y:S02]  /*6f40*/  SHF.R.S32.HI R8, RZ, 0x1f, R18 ;  /* 0x0000001fff087819 */ /* 0x000fe40000011412 */
[----:B--2---:R-:W-:-:S03]  /*6f50*/  IADD3 R14, P1, R18, R14, RZ ;  /* 0x0000000e120e7210 */ /* 0x004fc60007f3e0ff */
[--C-:B---3--:R-:W-:Y:S02]  /*6f60*/  IMAD.X R13, R0, 0x1, R8.reuse, P0 ;  /* 0x00000001000d7824 */ /* 0x108fe400000e0608 */
[----:B----4-:R-:W-:Y:S01]  /*6f70*/  IMAD.X R15, R3, 0x1, R8, P1 ;  /* 0x00000001030f7824 */ /* 0x010fe200008e0608 */
[----:B------:R-:W-:-:S03]  /*6f80*/  CS2R R8, SRZ ;  /* 0x0000000000087805 */ /* 0x000fc6000001ff00 */
[----:B------:R-:W-:Y:S05]  /*6f90*/  @P2 BRA `(.L_x_379) ;  /* 0x0000000000082947 */ /* 0x000fea0003800000 */
[----:B------:R0:W5:Y:S04]  /*6fa0*/  LD.E.128 R8, desc[UR40][R12.64] ;  /* 0x000000280c087980 */ /* 0x000168000c101d00 */
[----:B------:R0:W5:Y:S02]  /*6fb0*/  LD.E.128 R4, desc[UR40][R14.64] ;  /* 0x000000280e047980 */ /* 0x000164000c101d00 */
.L_x_379:
[----:B------:R-:W-:Y:S05]  /*6fc0*/  BSYNC B1 ;  /* 0x0000000000017941 */ /* 0x000fea0003800000 */
.L_x_378:
[----:B------:R-:W1:Y:S01]  /*6fd0*/  SYNCS.PHASECHK.TRANS64.TRYWAIT P1, [R16+URZ+0x13200], R21 ;  /* 0x01320015100075a7 */ /* 0x000e62000802017f */
[----:B---3--:R-:W-:Y:S01]  /*6fe0*/  IMAD R0, R25, -0xc0, R24 ;  /* 0xffffff4019007824 */ /* 0x008fe200078e0218 */
[----:B------:R-:W-:Y:S01]  /*6ff0*/  ISETP.GE.AND P0, PT, R18, R27, PT ;  /* 0x0000001b1200720c */ /* 0x000fe20003f06270 */
[----:B------:R-:W-:Y:S03]  /*7000*/  BSSY B1, `(.L_x_380) ;  /* 0x0000004000017945 */ /* 0x000fe60003800000 */
[----:B------:R-:W-:-:S04]  /*7010*/  VIMNMX R0, R0, 0xc0, PT ;  /* 0x000000c000007848 */ /* 0x000fc80003fe0100 */
[----:B------:R-:W-:Y:S01]  /*7020*/  ISETP.GE.OR P0, PT, R23, R0, P0 ;  /* 0x000000001700720c */ /* 0x000fe20000706670 */
[----:B-1----:R-:W-:-:S12]  /*7030*/  @!P1 BRA `(.L_x_381) ;  /* 0x0000010c00ac9947 */ /* 0x002fd80003800000 */
.L_x_560:
[----:B------:R-:W-:Y:S05]  /*7040*/  BSYNC B1 ;  /* 0x0000000000017941 */ /* 0x000fea0003800000 */
.L_x_380:
[----:B------:R-:W-:Y:S05]  /*7050*/  @P0 BRA `(.L_x_374) ;  /* 0x0000000c00f00947 */ /* 0x000fea0003800000 */
[----:B------:R-:W3:Y:S04]  /*7060*/  LDL R33, [R1+0x28] ;  /* 0x0000280001217983 */ /* 0x000ee80000100800 */
[----:B------:R-:W3:Y:S04]  /*7070*/  LDL R31, [R1+0x2c] ;  /* 0x00002c00011f7983 */ /* 0x000ee80000100800 */
[----:B------:R-:W3:Y:S04]  /*7080*/  LDL R29, [R1+0x30] ;  /* 0x00003000011d7983 */ /* 0x000ee80000100800 */
[----:B------:R-:W3:Y:S01]  /*7090*/  LDL R52, [R1+0x84] ;  /* 0x0000840001347983 */ /* 0x000ee20000100800 */
[----:B-----5:R-:W-:-:S02]  /*70a0*/  SHF.R.U32.HI R0, RZ, 0x8, R8 ;  /* 0x00000008ff007819 */ /* 0x020fc40000011608 */
[----:B----4-:R-:W-:Y:S02]  /*70b0*/  LOP3.LUT R3, R8, 0xff, RZ, 0xc0, !PT ;  /* 0x000000ff08037812 */ /* 0x010fe400078ec0ff */
[----:B------:R-:W-:Y:S02]  /*70c0*/  LOP3.LUT R0, R0, 0xff, RZ, 0xc0, !PT ;  /* 0x000000ff00007812 */ /* 0x000fe400078ec0ff */
[----:B------:R-:W-:Y:S02]  /*70d0*/  SHF.R.U32.HI R25, RZ, 0x8, R9 ;  /* 0x00000008ff197819 */ /* 0x000fe40000011609 */
[----:B------:R-:W-:Y:S02]  /*70e0*/  PRMT R20, R0, 0x7604, R3 ;  /* 0x0000760400147816 */ /* 0x000fe40000000003 */
[----:B0-----:R-:W-:Y:S02]  /*70f0*/  LOP3.LUT R13, R9, 0xff, RZ, 0xc0, !PT ;  /* 0x000000ff090d7812 */ /* 0x001fe400078ec0ff */
[----:B------:R-:W-:-:S02]  /*7100*/  SHF.R.U32.HI R3, RZ, 0x8, R10 ;  /* 0x00000008ff037819 */ /* 0x000fc4000001160a */
[----:B------:R-:W-:Y:S02]  /*7110*/  LOP3.LUT R0, R25, 0xff, RZ, 0xc0, !PT ;  /* 0x000000ff19007812 */ /* 0x000fe400078ec0ff */
[----:B------:R-:W-:Y:S02]  /*7120*/  LOP3.LUT R12, R10, 0xff, RZ, 0xc0, !PT ;  /* 0x000000ff0a0c7812 */ /* 0x000fe400078ec0ff */
[----:B------:R-:W-:Y:S02]  /*7130*/  LOP3.LUT R3, R3, 0xff, RZ, 0xc0, !PT ;  /* 0x000000ff03037812 */ /* 0x000fe400078ec0ff */
[----:B------:R-:W-:Y:S01]  /*7140*/  PRMT R28, R0, 0x7604, R13 ;  /* 0x00007604001c7816 */ /* 0x000fe2000000000d */
[----:B------:R-:W-:Y:S01]  /*7150*/  IMAD.IADD R0, R18, 0x1, R27 ;  /* 0x0000000112007824 */ /* 0x000fe200078e021b */
[----:B-1----:R-:W-:Y:S02]  /*7160*/  SHF.R.U32.HI R21, RZ, 0x8, R4 ;  /* 0x00000008ff157819 */ /* 0x002fe40000011604 */
[----:B------:R-:W-:-:S02]  /*7170*/  PRMT R30, R3, 0x7604, R12 ;  /* 0x00007604031e7816 */ /* 0x000fc4000000000c */
[----:B------:R-:W-:Y:S02]  /*7180*/  LOP3.LUT R24, R4, 0xff, RZ, 0xc0, !PT ;  /* 0x000000ff04187812 */ /* 0x000fe400078ec0ff */
[----:B------:R-:W-:Y:S02]  /*7190*/  LOP3.LUT R21, R21, 0xff, RZ, 0xc0, !PT ;  /* 0x000000ff15157812 */ /* 0x000fe400078ec0ff */
[----:B------:R-:W-:Y:S02]  /*71a0*/  SHF.R.U32.HI R3, RZ, 0x8, R6 ;  /* 0x00000008ff037819 */ /* 0x000fe40000011606 */
[----:B--2---:R-:W-:Y:S02]  /*71b0*/  SHF.R.U32.HI R14, RZ, 0x8, R11 ;  /* 0x00000008ff0e7819 */ /* 0x004fe4000001160b */
[----:B------:R-:W-:Y:S02]  /*71c0*/  PRMT R35, R21, 0x7604, R24 ;  /* 0x0000760415237816 */ /* 0x000fe40000000018 */
[----:B------:R-:W-:-:S02]  /*71d0*/  SHF.R.U32.HI R27, RZ, 0x8, R7 ;  /* 0x00000008ff1b7819 */ /* 0x000fc40000011607 */
[----:B------:R-:W-:Y:S02]  /*71e0*/  LOP3.LUT R25, R3, 0xff, RZ, 0xc0, !PT ;  /* 0x000000ff03197812 */ /* 0x000fe400078ec0ff */
[----:B------:R-:W-:Y:S02]  /*71f0*/  SHF.R.U32.HI R21, RZ, 0x8, R5 ;  /* 0x00000008ff157819 */ /* 0x000fe40000011605 */
[----:B------:R-:W-:Y:S02]  /*7200*/  LOP3.LUT R15, R11, 0xff, RZ, 0xc0, !PT ;  /* 0x000000ff0b0f7812 */ /* 0x000fe400078ec0ff */
[----:B------:R-:W-:Y:S02]  /*7210*/  LOP3.LUT R14, R14, 0xff, RZ, 0xc0, !PT ;  /* 0x000000ff0e0e7812 */ /* 0x000fe400078ec0ff */
[----:B------:R-:W-:Y:S02]  /*7220*/  LOP3.LUT R24, R5, 0xff, RZ, 0xc0, !PT ;  /* 0x000000ff05187812 */ /* 0x000fe400078ec0ff */
[----:B------:R-:W-:-:S02]  /*7230*/  LOP3.LUT R26, R6, 0xff, RZ, 0xc0, !PT ;  /* 0x000000ff061a7812 */ /* 0x000fc400078ec0ff */
[----:B------:R-:W-:Y:S02]  /*7240*/  LOP3.LUT R27, R27, 0xff, RZ, 0xc0, !PT ;  /* 0x000000ff1b1b7812 */ /* 0x000fe400078ec0ff */
[----:B------:R-:W-:Y:S02]  /*7250*/  LOP3.LUT R36, R7, 0xff, RZ, 0xc0, !PT ;  /* 0x000000ff07247812 */ /* 0x000fe400078ec0ff */
[----:B------:R-:W-:Y:S02]  /*7260*/  LOP3.LUT R21, R21, 0xff, RZ, 0xc0, !PT ;  /* 0x000000ff15157812 */ /* 0x000fe400078ec0ff */
[----:B------:R-:W-:Y:S02]  /*7270*/  PRMT R34, R14, 0x7604, R15 ;  /* 0x000076040e227816 */ /* 0x000fe4000000000f */
[----:B------:R-:W-:Y:S02]  /*7280*/  PRMT R37, R21, 0x7604, R24 ;  /* 0x0000760415257816 */ /* 0x000fe40000000018 */
[----:B------:R-:W-:-:S02]  /*7290*/  PRMT R39, R25, 0x7604, R26 ;  /* 0x0000760419277816 */ /* 0x000fc4000000001a */
[----:B------:R-:W-:Y:S02]  /*72a0*/  PRMT R36, R27, 0x7604, R36 ;  /* 0x000076041b247816 */ /* 0x000fe40000000024 */
[----:B------:R-:W-:-:S04]  /*72b0*/  SHF.R.U32.HI R21, RZ, 0x10, R9 ;  /* 0x00000010ff157819 */ /* 0x000fc80000011609 */
[----:B------:R-:W-:-:S04]  /*72c0*/  LOP3.LUT R21, R21, 0xff, RZ, 0xc0, !PT ;  /* 0x000000ff15157812 */ /* 0x000fc800078ec0ff */
[----:B------:R-:W-:Y:S02]  /*72d0*/  PRMT R21, R21, 0x7054, R28 ;  /* 0x0000705415157816 */ /* 0x000fe4000000001c */
[----:B------:R-:W-:-:S04]  /*72e0*/  SHF.R.U32.HI R28, RZ, 0x10, R5 ;  /* 0x00000010ff1c7819 */ /* 0x000fc80000011605 */
[----:B------:R-:W-:-:S04]  /*72f0*/  LOP3.LUT R28, R28, 0xff, RZ, 0xc0, !PT ;  /* 0x000000ff1c1c7812 */ /* 0x000fc800078ec0ff */
[----:B------:R-:W-:-:S04]  /*7300*/  PRMT R37, R28, 0x7054, R37 ;  /* 0x000070541c257816 */ /* 0x000fc80000000025 */
[----:B------:R-:W-:Y:S02]  /*7310*/  LOP3.LUT R37, R37, 0xff000000, R5, 0xf8, !PT ;  /* 0xff00000025257812 */ /* 0x000fe400078ef805 */
[----:B---3--:R-:W-:-:S04]  /*7320*/  LOP3.LUT R0, R33, 0x30, R0, 0xf8, !PT ;  /* 0x0000003021007812 */ /* 0x008fc800078ef800 */
[----:B------:R-:W-:Y:S02]  /*7330*/  LOP3.LUT R3, R0, R31, RZ, 0x3c, !PT ;  /* 0x0000001f00037212 */ /* 0x000fe400078e3cff */
[----:B------:R-:W-:Y:S02]  /*7340*/  SHF.R.U32.HI R31, RZ, 0x10, R11 ;  /* 0x00000010ff1f7819 */ /* 0x000fe4000001160b */
[----:B------:R-:W-:Y:S02]  /*7350*/  IADD3 R0, R16, R29, R3 ;  /* 0x0000001d10007210 */ /* 0x000fe40007ffe003 */
[----:B------:R-:W-:Y:S01]  /*7360*/  SHF.R.U32.HI R3, RZ, 0x10, R8 ;  /* 0x00000010ff037819 */ /* 0x000fe20000011608 */
[----:B------:R-:W0:Y:S01]  /*7370*/  LDS.128 R12, [R52+0xb000] ;  /* 0x00b00000340c7984 */ /* 0x000e220000000c00 */
[----:B------:R-:W-:Y:S02]  /*7380*/  SHF.R.U32.HI R29, RZ, 0x10, R10 ;  /* 0x00000010ff1d7819 */ /* 0x000fe4000001160a */
[----:B------:R-:W-:Y:S01]  /*7390*/  LOP3.LUT R3, R3, 0xff, RZ, 0xc0, !PT ;  /* 0x000000ff03037812 */ /* 0x000fe200078ec0ff */
[----:B------:R-:W1:Y:S01]  /*73a0*/  LDS.128 R24, [R0+0xb000] ;  /* 0x00b0000000187984 */ /* 0x000e620000000c00 */
[----:B------:R-:W-:-:S02]  /*73b0*/  LOP3.LUT R29, R29, 0xff, RZ, 0xc0, !PT ;  /* 0x000000ff1d1d7812 */ /* 0x000fc400078ec0ff */
[----:B------:R-:W-:Y:S02]  /*73c0*/  LOP3.LUT R31, R31, 0xff, RZ, 0xc0, !PT ;  /* 0x000000ff1f1f7812 */ /* 0x000fe400078ec0ff */
[----:B------:R-:W-:Y:S02]  /*73d0*/  PRMT R3, R3, 0x7054, R20 ;  /* 0x0000705403037816 */ /* 0x000fe40000000014 */
[----:B------:R-:W-:Y:S02]  /*73e0*/  PRMT R29, R29, 0x7054, R30 ;  /* 0x000070541d1d7816 */ /* 0x000fe4000000001e */
[----:B------:R-:W-:Y:S02]  /*73f0*/  SHF.R.U32.HI R20, RZ, 0x10, R4 ;  /* 0x00000010ff147819 */ /* 0x000fe40000011604 */
[----:B------:R-:W-:Y:S02]  /*7400*/  PRMT R33, R31, 0x7054, R34 ;  /* 0x000070541f217816 */ /* 0x000fe40000000022 */
[----:B------:R-:W-:-:S02]  /*7410*/  SHF.R.U32.HI R30, RZ, 0x10, R6 ;  /* 0x00000010ff1e7819 */ /* 0x000fc40000011606 */
[----:B------:R-:W-:Y:S02]  /*7420*/  SHF.R.U32.HI R31, RZ, 0x10, R7 ;  /* 0x00000010ff1f7819 */ /* 0x000fe40000011607 */
[----:B------:R-:W-:Y:S02]  /*7430*/  LOP3.LUT R20, R20, 0xff, RZ, 0xc0, !PT ;  /* 0x000000ff14147812 */ /* 0x000fe400078ec0ff */
[----:B------:R-:W-:Y:S02]  /*7440*/  LOP3.LUT R30, R30, 0xff, RZ, 0xc0, !PT ;  /* 0x000000ff1e1e7812 */ /* 0x000fe400078ec0ff */
[----:B------:R-:W-:Y:S02]  /*7450*/  LOP3.LUT R31, R31, 0xff, RZ, 0xc0, !PT ;  /* 0x000000ff1f1f7812 */ /* 0x000fe400078ec0ff */
[----:B------:R-:W-:Y:S02]  /*7460*/  PRMT R35, R20, 0x7054, R35 ;  /* 0x0000705414237816 */ /* 0x000fe40000000023 */
[----:B------:R-:W-:-:S02]  /*7470*/  PRMT R39, R30, 0x7054, R39 ;  /* 0x000070541e277816 */ /* 0x000fc40000000027 */
[----:B------:R-:W-:Y:S02]  /*7480*/  PRMT R41, R31, 0x7054, R36 ;  /* 0x000070541f297816 */ /* 0x000fe40000000024 */
[----:B------:R-:W-:Y:S02]  /*7490*/  LOP3.LUT R8, R3, 0xff000000, R8, 0xf8, !PT ;  /* 0xff00000003087812 */ /* 0x000fe400078ef808 */
[----:B------:R-:W-:Y:S02]  /*74a0*/  LOP3.LUT R31, R21, 0xff000000, R9, 0xf8, !PT ;  /* 0xff000000151f7812 */ /* 0x000fe400078ef809 */
[----:B------:R-:W-:Y:S02]  /*74b0*/  LOP3.LUT R3, R29, 0xff000000, R10, 0xf8, !PT ;  /* 0xff0000001d037812 */ /* 0x000fe400078ef80a */
[----:B------:R-:W-:Y:S02]  /*74c0*/  LOP3.LUT R20, R35, 0xff000000, R4, 0xf8, !PT ;  /* 0xff00000023147812 */ /* 0x000fe400078ef804 */
[----:B------:R-:W-:-:S02]  /*74d0*/  LOP3.LUT R34, R33, 0xff000000, R11, 0xf8, !PT ;  /* 0xff00000021227812 */ /* 0x000fc400078ef80b */
[----:B------:R-:W-:Y:S02]  /*74e0*/  LOP3.LUT R4, R39, 0xff000000, R6, 0xf8, !PT ;  /* 0xff00000027047812 */ /* 0x000fe400078ef806 */
[-C--:B0-----:R-:W-:Y:S02]  /*74f0*/  F2FP.F16.E4M3.UNPACK_B R10, R13.reuse ;  /* 0x0000000dff0a723e */ /* 0x081fe400020006ff */
[----:B------:R-:W-:Y:S02]  /*7500*/  F2FP.F16.E4M3.UNPACK_B R28, R13.H1 ;  /* 0x0000000dff1c723e */ /* 0x000fe400030006ff */
[-C--:B------:R-:W-:Y:S01]  /*7510*/  F2FP.F16.E4M3.UNPACK_B R13, R12.reuse ;  /* 0x0000000cff0d723e */ /* 0x080fe200020006ff */
[--C-:B------:R-:W-:Y:S01]  /*7520*/  HADD2.F32 R9, -RZ, R10.reuse.H0_H0 ;  /* 0x2000000aff097230 */ /* 0x100fe20000004100 */
[----:B------:R-:W-:Y:S01]  /*7530*/  F2FP.F16.E4M3.UNPACK_B R29, R12.H1 ;  /* 0x0000000cff1d723e */ /* 0x000fe200030006ff */
[----:B------:R-:W-:Y:S01]  /*7540*/  HADD2.F32 R10, -RZ, R10.H1_H1 ;  /* 0x3000000aff0a7230 */ /* 0x000fe20000004100 */
[----:B------:R-:W-:-:S02]  /*7550*/  F2FP.F16.E4M3.UNPACK_B R39, R37 ;  /* 0x00000025ff27723e */ /* 0x000fc400020006ff */
[----:B-1----:R-:W-:Y:S02]  /*7560*/  F2FP.F16.E4M3.UNPACK_B R11, R25 ;  /* 0x00000019ff0b723e */ /* 0x002fe400020006ff */
[----:B------:R-:W-:Y:S01]  /*7570*/  F2FP.F16.E4M3.UNPACK_B R12, R31 ;  /* 0x0000001fff0c723e */ /* 0x000fe200020006ff */
[----:B------:R-:W-:Y:S01]  /*7580*/  HADD2.F32 R40, -RZ, R39.H0_H0 ;  /* 0x20000027ff287230 */ /* 0x000fe20000004100 */
[-C--:B------:R-:W-:Y:S01]  /*7590*/  F2FP.F16.E4M3.UNPACK_B R30, R15.reuse ;  /* 0x0000000fff1e723e */ /* 0x080fe200020006ff */
[----:B------:R-:W-:Y:S01]  /*75a0*/  HADD2.F32 R6, -RZ, R11.H0_H0 ;  /* 0x2000000bff067230 */ /* 0x000fe20000004100 */
[----:B------:R-:W-:Y:S01]  /*75b0*/  F2FP.F16.E4M3.UNPACK_B R36, R15.H1 ;  /* 0x0000000fff24723e */ /* 0x000fe200030006ff */
[--C-:B------:R-:W-:Y:S01]  /*75c0*/  HADD2.F32 R15, -RZ, R12.reuse.H0_H0 ;  /* 0x2000000cff0f7230 */ /* 0x100fe20000004100 */
[-C--:B------:R-:W-:Y:S01]  /*75d0*/  F2FP.F16.E4M3.UNPACK_B R21, R24.reuse ;  /* 0x00000018ff15723e */ /* 0x080fe200020006ff */
[----:B------:R-:W-:Y:S01]  /*75e0*/  HADD2.F32 R39, -RZ, R39.H1_H1 ;  /* 0x30000027ff277230 */ /* 0x000fe20000004100 */
[----:B------:R-:W-:Y:S01]  /*75f0*/  F2FP.F16.E4M3.UNPACK_B R35, R24.H1 ;  /* 0x00000018ff23723e */ /* 0x000fe200030006ff */
[CC--:B------:R-:W-:Y:S01]  /*7600*/  FMUL.FTZ R24, R6.reuse, R40.reuse ;  /* 0x0000002806187220 */ /* 0x0c0fe20000410000 */
[-C--:B------:R-:W-:Y:S01]  /*7610*/  F2FP.F16.E4M3.UNPACK_B R33, R27.reuse ;  /* 0x0000001bff21723e */ /* 0x080fe200020006ff */
[----:B------:R-:W-:Y:S01]  /*7620*/  HADD2.F32 R11, -RZ, R11.H1_H1 ;  /* 0x3000000bff0b7230 */ /* 0x000fe20000004100 */
[----:B------:R-:W-:Y:S01]  /*7630*/  F2FP.F16.E4M3.UNPACK_B R38, R27.H1 ;  /* 0x0000001bff26723e */ /* 0x000fe200030006ff */
[----:B------:R-:W-:Y:S01]  /*7640*/  FMUL.FTZ R27, R6, R15 ;  /* 0x0000000f061b7220 */ /* 0x000fe20000410000 */
[----:B------:R-:W-:Y:S01]  /*7650*/  F2FP.F16.E4M3.UNPACK_B R25, R25.H1 ;  /* 0x00000019ff19723e */ /* 0x000fe200030006ff */
[C---:B------:R-:W-:Y:S01]  /*7660*/  FFMA.FTZ R6, R9.reuse, R15, -R24 ;  /* 0x0000000f09067223 */ /* 0x040fe20000010818 */
[----:B------:R-:W-:Y:S01]  /*7670*/  F2FP.F16.E4M3.UNPACK_B R37, R37.H1 ;  /* 0x00000025ff25723e */ /* 0x000fe200030006ff */
[----:B------:R-:W-:Y:S01]  /*7680*/  FFMA.FTZ R9, R9, R40, R27 ;  /* 0x0000002809097223 */ /* 0x000fe2000001001b */
[----:B------:R-:W-:Y:S01]  /*7690*/  F2FP.F16.E4M3.UNPACK_B R31, R31.H1 ;  /* 0x0000001fff1f723e */ /* 0x000fe200030006ff */
[----:B------:R-:W-:-:S02]  /*76a0*/  HADD2.F32 R24, -RZ, R12.H1_H1 ;  /* 0x3000000cff187230 */ /* 0x000fc40000004100 */
[-C--:B------:R-:W-:Y:S01]  /*76b0*/  FMUL.FTZ R43, R11, R39.reuse ;  /* 0x000000270b2b7220 */ /* 0x080fe20000410000 */
[----:B------:R-:W-:Y:S01]  /*76c0*/  HADD2.F32 R40, -RZ, R37.H0_H0 ;  /* 0x20000025ff287230 */ /* 0x000fe20000004100 */
[----:B------:R-:W-:Y:S01]  /*76d0*/  LOP3.LUT R41, R41, 0xff000000, R7, 0xf8, !PT ;  /* 0xff00000029297812 */ /* 0x000fe200078ef807 */
[----:B------:R-:W-:Y:S02]  /*76e0*/  HADD2.F32 R12, -RZ, R25.H0_H0 ;  /* 0x20000019ff0c7230 */ /* 0x000fe40000004100 */
[-C--:B------:R-:W-:Y:S01]  /*76f0*/  FMUL.FTZ R42, R11, R24.reuse ;  /* 0x000000180b2a7220 */ /* 0x080fe20000410000 */
[----:B------:R-:W-:Y:S02]  /*7700*/  HADD2.F32 R27, -RZ, R31.H0_H0 ;  /* 0x2000001fff1b7230 */ /* 0x000fe40000004100 */
[----:B------:R-:W-:Y:S01]  /*7710*/  FFMA.FTZ R11, R10, R24, -R43 ;  /* 0x000000180a0b7223 */ /* 0x000fe2000001082b */
[----:B------:R-:W-:Y:S02]  /*7720*/  HADD2.F32 R15, -RZ, R28.H0_H0 ;  /* 0x2000001cff0f7230 */ /* 0x000fe40000004100 */
[----:B------:R-:W-:Y:S01]  /*7730*/  FMUL.FTZ R44, R12, R40 ;  /* 0x000000280c2c7220 */ /* 0x000fe20000410000 */
[----:B------:R-:W-:Y:S01]  /*7740*/  FFMA.FTZ R10, R10, R39, R42 ;  /* 0x000000270a0a7223 */ /* 0x000fe2000001002a */
[----:B------:R-:W-:Y:S01]  /*7750*/  FMUL.FTZ R45, R12, R27 ;  /* 0x0000001b0c2d7220 */ /* 0x000fe20000410000 */
[----:B------:R-:W-:Y:S01]  /*7760*/  F2FP.F16.E4M3.UNPACK_B R42, R41 ;  /* 0x00000029ff2a723e */ /* 0x000fe200020006ff */
[----:B------:R-:W-:Y:S01]  /*7770*/  FFMA.FTZ R12, R15, R27, -R44 ;  /* 0x0000001b0f0c7223 */ /* 0x000fe2000001082c */
[----:B------:R-:W-:-:S02]  /*7780*/  HADD2.F32 R25, -RZ, R25.H1_H1 ;  /* 0x30000019ff197230 */ /* 0x000fc40000004100 */
[----:B------:R-:W-:Y:S01]  /*7790*/  FFMA.FTZ R15, R15, R40, R45 ;  /* 0x000000280f0f7223 */ /* 0x000fe2000001002d */
[----:B------:R-:W-:Y:S01]  /*77a0*/  HADD2.F32 R40, -RZ, R37.H1_H1 ;  /* 0x30000025ff287230 */ /* 0x000fe20000004100 */
[----:B------:R-:W-:Y:S01]  /*77b0*/  F2FP.F16.E4M3.UNPACK_B R37, R34 ;  /* 0x00000022ff25723e */ /* 0x000fe200020006ff */
[----:B------:R-:W-:Y:S01]  /*77c0*/  HADD2.F32 R31, -RZ, R31.H1_H1 ;  /* 0x3000001fff1f7230 */ /* 0x000fe20000004100 */
[----:B------:R-:W-:Y:S01]  /*77d0*/  F2FP.F16.E4M3.UNPACK_B R41, R41.H1 ;  /* 0x00000029ff29723e */ /* 0x000fe200030006ff */
[----:B------:R-:W-:Y:S02]  /*77e0*/  HADD2.F32 R28, -RZ, R28.H1_H1 ;  /* 0x3000001cff1c7230 */ /* 0x000fe40000004100 */
[C---:B------:R-:W-:Y:S01]  /*77f0*/  FMUL.FTZ R45, R25.reuse, R40 ;  /* 0x00000028192d7220 */ /* 0x040fe20000410000 */
[----:B------:R-:W-:Y:S02]  /*7800*/  HADD2.F32 R43, -RZ, R42.H0_H0 ;  /* 0x2000002aff2b7230 */ /* 0x000fe40000004100 */
[----:B------:R-:W-:Y:S01]  /*7810*/  FMUL.FTZ R47, R25, R31 ;  /* 0x0000001f192f7220 */ /* 0x000fe20000410000 */
[----:B------:R-:W-:-:S02]  /*7820*/  HADD2.F32 R27, -RZ, R33.H0_H0 ;  /* 0x20000021ff1b7230 */ /* 0x000fc40000004100 */
[C---:B------:R-:W-:Y:S01]  /*7830*/  FFMA.FTZ R25, R28.reuse, R31, -R45 ;  /* 0x0000001f1c197223 */ /* 0x040fe2000001082d */
[--C-:B------:R-:W-:Y:S02]  /*7840*/  HADD2.F32 R39, -RZ, R37.reuse.H0_H0 ;  /* 0x20000025ff277230 */ /* 0x100fe40000004100 */
[----:B------:R-:W-:Y:S01]  /*7850*/  FFMA.FTZ R28, R28, R40, R47 ;  /* 0x000000281c1c7223 */ /* 0x000fe2000001002f */
[----:B------:R-:W-:Y:S02]  /*7860*/  HADD2.F32 R24, -RZ, R30.H0_H0 ;  /* 0x2000001eff187230 */ /* 0x000fe40000004100 */
[C---:B------:R-:W-:Y:S01]  /*7870*/  FMUL.FTZ R49, R27.reuse, R43 ;  /* 0x0000002b1b317220 */ /* 0x040fe20000410000 */
[----:B------:R-:W-:Y:S02]  /*7880*/  HADD2.F32 R40, -RZ, R37.H1_H1 ;  /* 0x30000025ff287230 */ /* 0x000fe40000004100 */
[-C--:B------:R-:W-:Y:S01]  /*7890*/  FMUL.FTZ R44, R27, R39.reuse ;  /* 0x000000271b2c7220 */ /* 0x080fe20000410000 */
[----:B------:R-:W-:Y:S01]  /*78a0*/  F2FP.F16.E4M3.UNPACK_B R37, R34.H1 ;  /* 0x00000022ff25723e */ /* 0x000fe200030006ff */
[----:B------:R-:W-:Y:S01]  /*78b0*/  FFMA.FTZ R27, R24, R39, -R49 ;  /* 0x00000027181b7223 */ /* 0x000fe20000010831 */
[----:B------:R-:W-:-:S02]  /*78c0*/  HADD2.F32 R42, -RZ, R42.H1_H1 ;  /* 0x3000002aff2a7230 */ /* 0x000fc40000004100 */
[----:B------:R-:W-:Y:S01]  /*78d0*/  FFMA.FTZ R24, R24, R43, R44 ;  /* 0x0000002b18187223 */ /* 0x000fe2000001002c */
[----:B------:R-:W-:Y:S01]  /*78e0*/  HADD2.F32 R33, -RZ, R33.H1_H1 ;  /* 0x30000021ff217230 */ /* 0x000fe20000004100 */
[-C--:B------:R-:W-:Y:S01]  /*78f0*/  F2FP.F16.E4M3.UNPACK_B R7, R26.reuse ;  /* 0x0000001aff07723e */ /* 0x080fe200020006ff */
[----:B------:R-:W-:Y:S01]  /*7900*/  HADD2.F32 R31, -RZ, R30.H1_H1 ;  /* 0x3000001eff1f7230 */ /* 0x000fe20000004100 */
[----:B------:R-:W-:Y:S01]  /*7910*/  F2FP.F16.E4M3.UNPACK_B R26, R26.H1 ;  /* 0x0000001aff1a723e */ /* 0x000fe200030006ff */
[----:B------:R-:W-:Y:S02]  /*7920*/  HADD2.F32 R43, -RZ, R41.H0_H0 ;  /* 0x20000029ff2b7230 */ /* 0x000fe40000004100 */
[C---:B------:R-:W-:Y:S01]  /*7930*/  FMUL.FTZ R44, R33.reuse, R42 ;  /* 0x0000002a212c7220 */ /* 0x040fe20000410000 */
[----:B------:R-:W-:Y:S02]  /*7940*/  HADD2.F32 R30, -RZ, R38.H0_H0 ;  /* 0x20000026ff1e7230 */ /* 0x000fe40000004100 */
[----:B------:R-:W-:Y:S01]  /*7950*/  FMUL.FTZ R33, R33, R40 ;  /* 0x0000002821217220 */ /* 0x000fe20000410000 */
[----:B------:R-:W-:Y:S01]  /*7960*/  HADD2.F32 R39, -RZ, R37.H0_H0 ;  /* 0x20000025ff277230 */ /* 0x000fe20000004100 */
[----:B------:R-:W-:Y:S01]  /*7970*/  F2FP.F16.E4M3.UNPACK_B R5, R14 ;  /* 0x0000000eff05723e */ /* 0x000fe200020006ff */
[----:B------:R-:W-:-:S02]  /*7980*/  HADD2.F32 R34, -RZ, R36.H0_H0 ;  /* 0x20000024ff227230 */ /* 0x000fc40000004100 */
[C---:B------:R-:W-:Y:S01]  /*7990*/  FMUL.FTZ R45, R30.reuse, R43 ;  /* 0x0000002b1e2d7220 */ /* 0x040fe20000410000 */
[----:B------:R-:W-:Y:S02]  /*79a0*/  HADD2.F32 R38, -RZ, R38.H1_H1 ;  /* 0x30000026ff267230 */ /* 0x000fe40000004100 */
[-C--:B------:R-:W-:Y:S01]  /*79b0*/  FMUL.FTZ R46, R30, R39.reuse ;  /* 0x000000271e2e7220 */ /* 0x080fe20000410000 */
[C---:B------:R-:W-:Y:S01]  /*79c0*/  FFMA.FTZ R30, R31.reuse, R40, -R44 ;  /* 0x000000281f1e7223 */ /* 0x040fe2000001082c */
[----:B------:R-:W-:Y:S01]  /*79d0*/  FFMA.FTZ R31, R31, R42, R33 ;  /* 0x0000002a1f1f7223 */ /* 0x000fe20000010021 */
[C---:B------:R-:W-:Y:S01]  /*79e0*/  FFMA.FTZ R33, R34.reuse, R39, -R45 ;  /* 0x0000002722217223 */ /* 0x040fe2000001082d */
[----:B------:R-:W-:Y:S01]  /*79f0*/  FFMA.FTZ R34, R34, R43, R46 ;  /* 0x0000002b22227223 */ /* 0x000fe2000001002e */
[----:B------:R-:W-:Y:S01]  /*7a00*/  F2FP.F16.E4M3.UNPACK_B R43, R20.H1 ;  /* 0x00000014ff2b723e */ /* 0x000fe200030006ff */
[----:B------:R-:W-:Y:S01]  /*7a10*/  HADD2.F32 R45, -RZ, R41.H1_H1 ;  /* 0x30000029ff2d7230 */ /* 0x000fe20000004100 */
[----:B------:R-:W-:Y:S01]  /*7a20*/  F2FP.F16.E4M3.UNPACK_B R40, R8.H1 ;  /* 0x00000008ff28723e */ /* 0x000fe200030006ff */
[----:B------:R-:W-:Y:S01]  /*7a30*/  HADD2.F32 R42, -RZ, R37.H1_H1 ;  /* 0x30000025ff2a7230 */ /* 0x000fe20000004100 */
[----:B------:R-:W-:Y:S01]  /*7a40*/  F2FP.F16.E4M3.UNPACK_B R14, R14.H1 ;  /* 0x0000000eff0e723e */ /* 0x000fe200030006ff */
[----:B------:R-:W-:-:S02]  /*7a50*/  HADD2.F32 R37, -RZ, R36.H1_H1 ;  /* 0x30000024ff257230 */ /* 0x000fc40000004100 */
[C---:B------:R-:W-:Y:S01]  /*7a60*/  FMUL.FTZ R46, R38.reuse, R45 ;  /* 0x0000002d262e7220 */ /* 0x040fe20000410000 */
[----:B------:R-:W-:Y:S02]  /*7a70*/  HADD2.F32 R44, -RZ, R43.H0_H0 ;  /* 0x2000002bff2c7230 */ /* 0x000fe40000004100 */
[----:B------:R-:W-:Y:S01]  /*7a80*/  FMUL.FTZ R48, R38, R42 ;  /* 0x0000002a26307220 */ /* 0x000fe20000410000 */
[----:B------:R-:W-:Y:S01]  /*7a90*/  HADD2.F32 R36, -RZ, R35.H0_H0 ;  /* 0x20000023ff247230 */ /* 0x000fe20000004100 */
[----:B------:R-:W-:Y:S01]  /*7aa0*/  F2FP.SATFINITE.E4M3.F32.PACK_AB_MERGE_C R15, R28, R15, RZ ;  /* 0x0000000f1c0f723e */ /* 0x000fe200048070ff */
[----:B------:R-:W-:Y:S02]  /*7ab0*/  HADD2.F32 R41, -RZ, R40.H0_H0 ;  /* 0x20000028ff297230 */ /* 0x000fe40000004100 */
[----:B------:R-:W-:Y:S02]  /*7ac0*/  HADD2.F32 R39, -RZ, R29.H0_H0 ;  /* 0x2000001dff277230 */ /* 0x000fe40000004100 */
[----:B------:R-:W-:Y:S01]  /*7ad0*/  FMUL.FTZ R38, R36, R44 ;  /* 0x0000002c24267220 */ /* 0x000fe20000410000 */
[----:B------:R-:W-:-:S02]  /*7ae0*/  HADD2.F32 R35, -RZ, R35.H1_H1 ;  /* 0x30000023ff237230 */ /* 0x000fc40000004100 */
[-C--:B------:R-:W-:Y:S01]  /*7af0*/  FMUL.FTZ R47, R36, R41.reuse ;  /* 0x00000029242f7220 */ /* 0x080fe20000410000 */
[----:B------:R-:W-:Y:S01]  /*7b00*/  FFMA.FTZ R36, R37, R42, -R46 ;  /* 0x0000002a25247223 */ /* 0x000fe2000001082e */
[----:B------:R-:W-:Y:S02]  /*7b10*/  HADD2.F32 R42, -RZ, R43.H1_H1 ;  /* 0x3000002bff2a7230 */ /* 0x000fe40000004100 */
[C---:B------:R-:W-:Y:S01]  /*7b20*/  FFMA.FTZ R38, R39.reuse, R41, -R38 ;  /* 0x0000002927267223 */ /* 0x040fe20000010826 */
[----:B------:R-:W-:Y:S02]  /*7b30*/  HADD2.F32 R40, -RZ, R40.H1_H1 ;  /* 0x30000028ff287230 */ /* 0x000fe40000004100 */
[----:B------:R-:W-:Y:S01]  /*7b40*/  FFMA.FTZ R47, R39, R44, R47 ;  /* 0x0000002c272f7223 */ /* 0x000fe2000001002f */
[----:B------:R-:W-:Y:S01]  /*7b50*/  F2FP.F16.E4M3.UNPACK_B R41, R20 ;  /* 0x00000014ff29723e */ /* 0x000fe200020006ff */
[----:B------:R-:W-:Y:S01]  /*7b60*/  HADD2.F32 R29, -RZ, R29.H1_H1 ;  /* 0x3000001dff1d7230 */ /* 0x000fe20000004100 */
[----:B------:R-:W-:Y:S01]  /*7b70*/  F2FP.F16.E4M3.UNPACK_B R39, R8 ;  /* 0x00000008ff27723e */ /* 0x000fe200020006ff */
[C---:B------:R-:W-:Y:S01]  /*7b80*/  FMUL.FTZ R8, R35.reuse, R42 ;  /* 0x0000002a23087220 */ /* 0x040fe20000410000 */
[----:B------:R-:W-:Y:S01]  /*7b90*/  FMUL.FTZ R43, R35, R40 ;  /* 0x00000028232b7220 */ /* 0x000fe20000410000 */
[----:B------:R-:W-:Y:S01]  /*7ba0*/  FFMA.FTZ R37, R37, R45, R48 ;  /* 0x0000002d25257223 */ /* 0x000fe20000010030 */
[----:B------:R-:W-:-:S02]  /*7bb0*/  HADD2.F32 R35, -RZ, R41.H0_H0 ;  /* 0x20000029ff237230 */ /* 0x000fc40000004100 */
[C---:B------:R-:W-:Y:S01]  /*7bc0*/  FFMA.FTZ R45, R29.reuse, R40, -R8 ;  /* 0x000000281d2d7223 */ /* 0x040fe20000010808 */
[----:B------:R-:W-:Y:S02]  /*7bd0*/  HADD2.F32 R20, -RZ, R21.H0_H0 ;  /* 0x20000015ff147230 */ /* 0x000fe40000004100 */
[----:B------:R-:W-:Y:S01]  /*7be0*/  FFMA.FTZ R44, R29, R42, R43 ;  /* 0x0000002a1d2c7223 */ /* 0x000fe2000001002b */
[----:B------:R-:W-:Y:S01]  /*7bf0*/  HADD2.F32 R29, -RZ, R39.H0_H0 ;  /* 0x20000027ff1d7230 */ /* 0x000fe20000004100 */
[----:B------:R-:W-:Y:S01]  /*7c00*/  F2FP.SATFINITE.E4M3.F32.PACK_AB_MERGE_C R34, R37, R34, RZ ;  /* 0x000000222522723e */ /* 0x000fe200048070ff */
[----:B------:R-:W-:Y:S02]  /*7c10*/  HADD2.F32 R8, -RZ, R13.H0_H0 ;  /* 0x2000000dff087230 */ /* 0x000fe40000004100 */
[C---:B------:R-:W-:Y:S01]  /*7c20*/  FMUL.FTZ R43, R20.reuse, R35 ;  /* 0x00000023142b7220 */ /* 0x040fe20000410000 */
[----:B------:R-:W-:Y:S02]  /*7c30*/  HADD2.F32 R40, -RZ, R41.H1_H1 ;  /* 0x30000029ff287230 */ /* 0x000fe40000004100 */
[----:B------:R-:W-:Y:S01]  /*7c40*/  FMUL.FTZ R41, R20, R29 ;  /* 0x0000001d14297220 */ /* 0x000fe20000410000 */
[----:B------:R-:W-:-:S02]  /*7c50*/  HADD2.F32 R21, -RZ, R21.H1_H1 ;  /* 0x30000015ff157230 */ /* 0x000fc40000004100 */
[C---:B------:R-:W-:Y:S01]  /*7c60*/  FFMA.FTZ R43, R8.reuse, R29, -R43 ;  /* 0x0000001d082b7223 */ /* 0x040fe2000001082b */
[----:B------:R-:W-:Y:S01]  /*7c70*/  HADD2.F32 R20, -RZ, R39.H1_H1 ;  /* 0x30000027ff147230 */ /* 0x000fe20000004100 */
[----:B------:R-:W-:Y:S01]  /*7c80*/  F2FP.F16.E4M3.UNPACK_B R29, R4.H1 ;  /* 0x00000004ff1d723e */ /* 0x000fe200030006ff */
[----:B------:R-:W-:Y:S02]  /*7c90*/  HADD2.F32 R13, -RZ, R13.H1_H1 ;  /* 0x3000000dff0d7230 */ /* 0x000fe40000004100 */
[C---:B------:R-:W-:Y:S01]  /*7ca0*/  FMUL.FTZ R42, R21.reuse, R40 ;  /* 0x00000028152a7220 */ /* 0x040fe20000410000 */
[----:B------:R-:W-:Y:S01]  /*7cb0*/  FFMA.FTZ R41, R8, R35, R41 ;  /* 0x0000002308297223 */ /* 0x000fe20000010029 */
[-C--:B------:R-:W-:Y:S01]  /*7cc0*/  F2FP.F16.E4M3.UNPACK_B R8, R3.reuse.H1 ;  /* 0x00000003ff08723e */ /* 0x080fe200030006ff */
[-C--:B------:R-:W-:Y:S01]  /*7cd0*/  FMUL.FTZ R21, R21, R20.reuse ;  /* 0x0000001415157220 */ /* 0x080fe20000410000 */
[----:B------:R-:W-:Y:S01]  /*7ce0*/  FFMA.FTZ R42, R13, R20, -R42 ;  /* 0x000000140d2a7223 */ /* 0x000fe2000001082a */
[----:B------:R-:W-:Y:S01]  /*7cf0*/  HADD2.F32 R35, -RZ, R29.H0_H0 ;  /* 0x2000001dff237230 */ /* 0x000fe20000004100 */
[----:B------:R-:W-:Y:S01]  /*7d00*/  F2FP.F16.E4M3.UNPACK_B R3, R3 ;  /* 0x00000003ff03723e */ /* 0x000fe200020006ff */
[----:B------:R-:W-:-:S02]  /*7d10*/  HADD2.F32 R20, -RZ, R26.H0_H0 ;  /* 0x2000001aff147230 */ /* 0x000fc40000004100 */
[----:B------:R-:W-:Y:S01]  /*7d20*/  FFMA.FTZ R40, R13, R40, R21 ;  /* 0x000000280d287223 */ /* 0x000fe20000010015 */
[--C-:B------:R-:W-:Y:S01]  /*7d30*/  HADD2.F32 R13, -RZ, R8.reuse.H0_H0 ;  /* 0x20000008ff0d7230 */ /* 0x100fe20000004100 */
[----:B------:R-:W-:Y:S01]  /*7d40*/  F2FP.SATFINITE.E4M3.F32.PACK_AB_MERGE_C R9, R10, R9, R15 ;  /* 0x000000090a09723e */ /* 0x000fe2000480700f */
[----:B------:R-:W-:Y:S02]  /*7d50*/  HADD2.F32 R21, -RZ, R8.H1_H1 ;  /* 0x30000008ff157230 */ /* 0x000fe40000004100 */
[C---:B------:R-:W-:Y:S01]  /*7d60*/  FMUL.FTZ R39, R20.reuse, R35 ;  /* 0x0000002314277220 */ /* 0x040fe20000410000 */
[----:B------:R-:W-:Y:S02]  /*7d70*/  HADD2.F32 R8, -RZ, R14.H0_H0 ;  /* 0x2000000eff087230 */ /* 0x000fe40000004100 */
[----:B------:R-:W-:Y:S01]  /*7d80*/  FMUL.FTZ R49, R20, R13 ;  /* 0x0000000d14317220 */ /* 0x000fe20000410000 */
[----:B------:R-:W-:Y:S02]  /*7d90*/  HADD2.F32 R29, -RZ, R29.H1_H1 ;  /* 0x3000001dff1d7230 */ /* 0x000fe40000004100 */
[----:B------:R-:W-:-:S02]  /*7da0*/  HADD2.F32 R26, -RZ, R26.H1_H1 ;  /* 0x3000001aff1a7230 */ /* 0x000fc40000004100 */
[C---:B------:R-:W-:Y:S01]  /*7db0*/  FFMA.FTZ R39, R8.reuse, R13, -R39 ;  /* 0x0000000d08277223 */ /* 0x040fe20000010827 */
[----:B------:R-:W-:Y:S01]  /*7dc0*/  HADD2.F32 R14, -RZ, R14.H1_H1 ;  /* 0x3000000eff0e7230 */ /* 0x000fe20000004100 */
[----:B------:R-:W-:Y:S01]  /*7dd0*/  F2FP.F16.E4M3.UNPACK_B R13, R4 ;  /* 0x00000004ff0d723e */ /* 0x000fe200020006ff */
[----:B------:R-:W-:Y:S01]  /*7de0*/  FFMA.FTZ R49, R8, R35, R49 ;  /* 0x0000002308317223 */ /* 0x000fe20000010031 */
[C---:B------:R-:W-:Y:S01]  /*7df0*/  FMUL.FTZ R51, R26.reuse, R29 ;  /* 0x0000001d1a337220 */ /* 0x040fe20000410000 */
[----:B------:R-:W-:Y:S01]  /*7e00*/  FMUL.FTZ R26, R26, R21 ;  /* 0x000000151a1a7220 */ /* 0x000fe20000410000 */
[----:B------:R-:W-:Y:S02]  /*7e10*/  HADD2.F32 R8, -RZ, R3.H0_H0 ;  /* 0x20000003ff087230 */ /* 0x000fe40000004100 */
[----:B------:R-:W-:Y:S02]  /*7e20*/  HADD2.F32 R20, -RZ, R13.H0_H0 ;  /* 0x2000000dff147230 */ /* 0x000fe40000004100 */
[----:B------:R-:W-:Y:S01]  /*7e30*/  FFMA.FTZ R50, R14, R29, R26 ;  /* 0x0000001d0e327223 */ /* 0x000fe2000001001a */
[----:B------:R-:W-:-:S02]  /*7e40*/  HADD2.F32 R4, -RZ, R7.H0_H0 ;  /* 0x20000007ff047230 */ /* 0x000fc40000004100 */
[----:B------:R-:W-:Y:S01]  /*7e50*/  FFMA.FTZ R48, R14, R21, -R51 ;  /* 0x000000150e307223 */ /* 0x000fe20000010833 */
[----:B------:R-:W-:Y:S02]  /*7e60*/  HADD2.F32 R26, -RZ, R13.H1_H1 ;  /* 0x3000000dff1a7230 */ /* 0x000fe40000004100 */
[----:B------:R-:W-:Y:S02]  /*7e70*/  HADD2.F32 R7, -RZ, R7.H1_H1 ;  /* 0x30000007ff077230 */ /* 0x000fe40000004100 */
[C---:B------:R-:W-:Y:S01]  /*7e80*/  FMUL.FTZ R46, R4.reuse, R20 ;  /* 0x00000014042e7220 */ /* 0x040fe20000410000 */
[----:B------:R-:W-:Y:S02]  /*7e90*/  HADD2.F32 R14, -RZ, R3.H1_H1 ;  /* 0x30000003ff0e7230 */ /* 0x000fe40000004100 */
[----:B------:R-:W-:Y:S01]  /*7ea0*/  FMUL.FTZ R13, R4, R8 ;  /* 0x00000008040d7220 */ /* 0x000fe20000410000 */
[--C-:B------:R-:W-:Y:S02]  /*7eb0*/  HADD2.F32 R3, -RZ, R5.reuse.H0_H0 ;  /* 0x20000005ff037230 */ /* 0x100fe40000004100 */
[----:B------:R-:W-:Y:S01]  /*7ec0*/  FMUL.FTZ R4, R7, R26 ;  /* 0x0000001a07047220 */ /* 0x000fe20000410000 */
[----:B------:R-:W-:-:S02]  /*7ed0*/  HADD2.F32 R5, -RZ, R5.H1_H1 ;  /* 0x30000005ff057230 */ /* 0x000fc40000004100 */
[----:B------:R-:W-:Y:S01]  /*7ee0*/  FMUL.FTZ R7, R7, R14 ;  /* 0x0000000e07077220 */ /* 0x000fe20000410000 */
[----:B------:R-:W-:Y:S01]  /*7ef0*/  F2FP.SATFINITE.E4M3.F32.PACK_AB_MERGE_C R39, R48, R39, RZ ;  /* 0x000000273027723e */ /* 0x000fe200048070ff */
[C---:B------:R-:W-:Y:S01]  /*7f00*/  FFMA.FTZ R46, R3.reuse, R8, -R46 ;  /* 0x00000008032e7223 */ /* 0x040fe2000001082e */
[----:B------:R-:W-:Y:S01]  /*7f10*/  FFMA.FTZ R13, R3, R20, R13 ;  /* 0x00000014030d7223 */ /* 0x000fe2000001000d */
[C---:B------:R-:W-:Y:S01]  /*7f20*/  FFMA.FTZ R3, R5.reuse, R14, -R4 ;  /* 0x0000000e05037223 */ /* 0x040fe20000010804 */
[----:B------:R-:W-:Y:S01]  /*7f30*/  FFMA.FTZ R26, R5, R26, R7 ;  /* 0x0000001a051a7223 */ /* 0x000fe20000010007 */
[----:B------:R-:W-:Y:S02]  /*7f40*/  F2FP.SATFINITE.E4M3.F32.PACK_AB_MERGE_C R5, R25, R12, RZ ;  /* 0x0000000c1905723e */ /* 0x000fe400048070ff */
[----:B------:R-:W-:Y:S02]  /*7f50*/  F2FP.SATFINITE.E4M3.F32.PACK_AB_MERGE_C R7, R36, R33, RZ ;  /* 0x000000212407723e */ /* 0x000fe400048070ff */
[----:B------:R-:W-:-:S02]  /*7f60*/  F2FP.SATFINITE.E4M3.F32.PACK_AB_MERGE_C R4, R45, R38, RZ ;  /* 0x000000262d04723e */ /* 0x000fc400048070ff */
[----:B------:R-:W-:Y:S02]  /*7f70*/  F2FP.SATFINITE.E4M3.F32.PACK_AB_MERGE_C R8, R44, R47, RZ ;  /* 0x0000002f2c08723e */ /* 0x000fe400048070ff */
[----:B------:R-:W-:Y:S02]  /*7f80*/  F2FP.SATFINITE.E4M3.F32.PACK_AB_MERGE_C R49, R50, R49, RZ ;  /* 0x000000313231723e */ /* 0x000fe400048070ff */
[----:B------:R-:W-:Y:S02]  /*7f90*/  F2FP.SATFINITE.E4M3.F32.PACK_AB_MERGE_C R5, R11, R6, R5 ;  /* 0x000000060b05723e */ /* 0x000fe40004807005 */
[----:B------:R-:W-:Y:S02]  /*7fa0*/  F2FP.SATFINITE.E4M3.F32.PACK_AB_MERGE_C R7, R30, R27, R7 ;  /* 0x0000001b1e07723e */ /* 0x000fe40004807007 */
[----:B------:R-:W-:Y:S02]  /*7fb0*/  F2FP.SATFINITE.E4M3.F32.PACK_AB_MERGE_C R4, R42, R43, R4 ;  /* 0x0000002b2a04723e */ /* 0x000fe40004807004 */
[----:B------:R-:W-:-:S02]  /*7fc0*/  F2FP.SATFINITE.E4M3.F32.PACK_AB_MERGE_C R6, R3, R46, R39 ;  /* 0x0000002e0306723e */ /* 0x000fc40004807027 */
[----:B------:R-:W-:Y:S02]  /*7fd0*/  F2FP.SATFINITE.E4M3.F32.PACK_AB_MERGE_C R11, R31, R24, R34 ;  /* 0x000000181f0b723e */ /* 0x000fe40004807022 */
[----:B------:R-:W-:Y:S01]  /*7fe0*/  F2FP.SATFINITE.E4M3.F32.PACK_AB_MERGE_C R8, R40, R41, R8 ;  /* 0x000000292808723e */ /* 0x000fe20004807008 */
[----:B------:R0:W-:Y:S01]  /*7ff0*/  STS.128 [R52+0xb000], R4 ;  /* 0x00b0000434007388 */ /* 0x0001e20000000c00 */
[----:B------:R-:W-:-:S05]  /*8000*/  F2FP.SATFINITE.E4M3.F32.PACK_AB_MERGE_C R10, R26, R13, R49 ;  /* 0x0000000d1a0a723e */ /* 0x000fca0004807031 */
[----:B------:R0:W-:Y:S02]  /*8010*/  STS.128 [R0+0xb000], R8 ;  /* 0x00b0000800007388 */ /* 0x0001e40000000c00 */
.L_x_374:
[----:B------:R-:W-:Y:S05]  /*8020*/  BSYNC B0 ;  /* 0x0000000000007941 */ /* 0x000fea0003800000 */
.L_x_367:
[----:B------:R-:W-:Y:S01]  /*8030*/  @!PT LDS RZ, [RZ] ;  /* 0x00000000fffff984 */ /* 0x000fe20000000800 */
[----:B------:R-:W-:Y:S01]  /*8040*/  @!PT LDS RZ, [RZ] ;  /* 0x00000000fffff984 */ /* 0x000fe20000000800 */
[----:B------:R-:W-:Y:S01]  /*8050*/  @!PT LDS RZ, [RZ] ;  /* 0x00000000fffff984 */ /* 0x000fe20000000800 */
[----:B------:R-:W-:Y:S01]  /*8060*/  @!PT LDS RZ, [RZ] ;  /* 0x00000000fffff984 */ /* 0x000fe20000000800 */
[----:B------:R1:W-:Y:S06]  /*8070*/  MEMBAR.ALL.CTA ;  /* 0x0000000000007992 */ /* 0x0003ec0000008000 */
[----:B-1----:R-:W1:Y:S01]  /*8080*/  FENCE.VIEW.ASYNC.S ;  /* 0x00000000000073c6 */ /* 0x002e620000000000 */
[----:B------:R-:W-:Y:S05]  /*8090*/  WARPSYNC.ALL ;  /* 0x0000000000007948 */ /* 0x000fea0003800000 */
[----:B-1----:R-:W-:Y:S06]  /*80a0*/  BAR.SYNC.DEFER_BLOCKING 0xd, 0x180 ;  /* 0x0346000000007b1d */ /* 0x002fec0000010000 */
.L_x_364:
[----:B0--3--:R-:W3:Y:S02]  /*80b0*/  LDL R0, [R1+0x8] ;  /* 0x0000080001007983 */ /* 0x009ee40000100800 */
[----:B---3--:R-:W-:-:S13]  /*80c0*/  ISETP.NE.AND P0, PT, R0, 0x3, PT ;  /* 0x000000030000780c */ /* 0x008fda0003f05270 */
[----:B------:R-:W-:Y:S05]  /*80d0*/  @!P0 BRA `(.L_x_382) ;  /* 0x0000000000048947 */ /* 0x000fea0003800000 */
[----:B------:R-:W-:Y:S01]  /*80e0*/  BPT.TRAP 0x1 ;  /* 0x000000040000795c */ /* 0x000fe20000300000 */
.L_x_382:
[----:B------:R-:W3:Y:S04]  /*80f0*/  LDL R0, [R1+0x4] ;  /* 0x0000040001007983 */ /* 0x000ee80000100800 */
[----:B-1--4-:R-:W4:Y:S01]  /*8100*/  LDL R3, [R1+0xc] ;  /* 0x00000c0001037983 */ /* 0x012f220000100800 */
[----:B---3--:R-:W-:Y:S01]  /*8110*/  IMAD R0, R0, 0x8, R16 ;  /* 0x0000000800007824 */ /* 0x008fe200078e0210 */
[----:B----45:R-:W-:-:S04]  /*8120*/  SHF.L.U32 R7, R3, 0x1f, RZ ;  /* 0x0000001f03077819 */ /* 0x030fc800000006ff */
[----:B------:R0:W1:Y:S01]  /*8130*/  SYNCS.PHASECHK.TRANS64.TRYWAIT P1, [R0+URZ+0x13230], R7 ;  /* 0x01323007000075a7 */ /* 0x000062000802017f */
[----:B------:R-:W-:Y:S05]  /*8140*/  @!P0 BRA `(.L_x_383) ;  /* 0x0000000000048947 */ /* 0x000fea0003800000 */
[----:B------:R-:W-:Y:S01]  /*8150*/  BPT.TRAP 0x1 ;  /* 0x000000040000795c */ /* 0x000fe20000300000 */
.L_x_383:
[----:B------:R-:W-:Y:S01]  /*8160*/  VIADD R3, R16, 0xe000 ;  /* 0x0000e00010037836 */ /* 0x000fe20000000000 */
[----:B------:R-:W-:Y:S01]  /*8170*/  LOP3.LUT R4, R32, 0x10000, RZ, 0xfc, !PT ;  /* 0x0001000020047812 */ /* 0x000fe200078efcff */
[----:B------:R-:W-:-:S03]  /*8180*/  IMAD.MOV.U32 R5, RZ, RZ, -0x7fffffe0 ;  /* 0x80000020ff057424 */ /* 0x000fc600078e00ff */
[----:B------:R-:W-:-:S04]  /*8190*/  SHF.R.U32.HI R3, RZ, 0x4, R3 ;  /* 0x00000004ff037819 */ /* 0x000fc80000011603 */
[----:B------:R-:W-:-:S04]  /*81a0*/  LOP3.LUT R3, R3, 0x3fff, RZ, 0xc0, !PT ;  /* 0x00003fff03037812 */ /* 0x000fc800078ec0ff */
[----:B------:R-:W-:-:S05]  /*81b0*/  LOP3.LUT R3, R3, 0x10000, RZ, 0xfc, !PT ;  /* 0x0001000003037812 */ /* 0x000fca00078efcff */
[----:B------:R3:W-:Y:S01]  /*81c0*/  STL [R1+0x24], R3 ;  /* 0x0000240301007387 */ /* 0x0007e20000100800 */
[----:B-1----:R-:W-:Y:S05]  /*81d0*/  @P1 BRA `(.L_x_384) ;  /* 0x0000000000081947 */ /* 0x002fea0003800000 */
[----:B------:R-:W1:Y:S02]  /*81e0*/  SYNCS.PHASECHK.TRANS64.TRYWAIT P1, [R0+URZ+0x13230], R7 ;  /* 0x01323007000075a7 */ /* 0x000e64000802017f */
[----:B-1----:R-:W-:Y:S05]  /*81f0*/  @!P1 BRA `(.L_x_385) ;  /* 0x000000fc00509947 */ /* 0x002fea0003800000 */
.L_x_384:
[----:B---3--:R-:W3:Y:S04]  /*8200*/  LDL R3, [R1+0x24] ;  /* 0x0000240001037983 */ /* 0x008ee80000100800 */
[----:B------:R-:W3:Y:S01]  /*8210*/  LDL R106, [R1+0x4] ;  /* 0x00000400016a7983 */ /* 0x000ee20000100800 */
[----:B------:R-:W-:Y:S01]  /*8220*/  IMAD.MOV.U32 R9, RZ, RZ, -0x7fffffe0 ;  /* 0x80000020ff097424 */ /* 0x000fe200078e00ff */
[----:B------:R-:W-:Y:S05]  /*8230*/  WARPSYNC.ALL ;  /* 0x0000000000007948 */ /* 0x000fea0003800000 */
[----:B------:R-:W-:Y:S01]  /*8240*/  R2UR UR4, R4 ;  /* 0x00000000040472ca */ /* 0x000fe200000e0000 */
[----:B------:R-:W4:Y:S01]  /*8250*/  LDL R107, [R1+0x54] ;  /* 0x00005400016b7983 */ /* 0x000f220000100800 */
[----:B------:R-:W-:-:S02]  /*8260*/  R2UR UR5, R5 ;  /* 0x00000000050572ca */ /* 0x000fc400000e0000 */
[----:B------:R-:W-:Y:S01]  /*8270*/  R2UR UR7, R9 ;  /* 0x00000000090772ca */ /* 0x000fe200000e0000 */
[----:B------:R-:W-:Y:S01]  /*8280*/  WARPGROUP.ARRIVE ;  /* 0x00000000000079c5 */ /* 0x000fe20000000000 */
[----:B01----:R-:W-:Y:S01]  /*8290*/  MOV R7, 0x80000020 ;  /* 0x8000002000077802 */ /* 0x003fe20000000f00 */
[----:B------:R-:W-:Y:S01]  /*82a0*/  IMAD.MOV.U32 R11, RZ, RZ, -0x7fffffe0 ;  /* 0x80000020ff0b7424 */ /* 0x000fe200078e00ff */
[C---:B------:R-:W-:Y:S02]  /*82b0*/  R2UR UR8, R4.reuse ;  /* 0x00000000040872ca */ /* 0x040fe400000e0000 */
[----:B------:R-:W-:Y:S02]  /*82c0*/  R2UR UR9, R5 ;  /* 0x00000000050972ca */ /* 0x000fe400000e0000 */
[----:B------:R-:W-:Y:S02]  /*82d0*/  R2UR UR11, R11 ;  /* 0x000000000b0b72ca */ /* 0x000fe400000e0000 */
[----:B------:R-:W-:-:S02]  /*82e0*/  R2UR UR12, R4 ;  /* 0x00000000040c72ca */ /* 0x000fc400000e0000 */
[C---:B------:R-:W-:Y:S01]  /*82f0*/  R2UR UR13, R5.reuse ;  /* 0x00000000050d72ca */ /* 0x040fe200000e0000 */
[----:B------:R-:W-:Y:S01]  /*8300*/  IMAD.MOV.U32 R11, RZ, RZ, -0x7fffffe0 ;  /* 0x80000020ff0b7424 */ /* 0x000fe200078e00ff */
[----:B------:R-:W-:Y:S02]  /*8310*/  R2UR UR16, R4 ;  /* 0x00000000041072ca */ /* 0x000fe400000e0000 */
[----:B------:R-:W-:Y:S02]  /*8320*/  R2UR UR17, R5 ;  /* 0x00000000051172ca */ /* 0x000fe400000e0000 */
[----:B--2---:R-:W-:Y:S01]  /*8330*/  P2R R14, PR, RZ, 0x1 ;  /* 0x00000001ff0e7803 */ /* 0x004fe20000000000 */
[----:B---3--:R-:W-:-:S05]  /*8340*/  IMAD R8, R106, 0x280, R3 ;  /* 0x000002806a087824 */ /* 0x008fca00078e0203 */
[----:B------:R-:W-:-:S13]  /*8350*/  R2UR UR6, R8 ;  /* 0x00000000080672ca */ /* 0x000fda00000e0000 */
[----:B------:R-:W-:Y:S01]  /*8360*/  QGMMA.64x32x32.F32.E4M3.E4M3 R88, gdesc[UR4], RZ, !UPT, gsb0 ;  /* 0x00600000045879f3 */ /* 0x000fe2000c0008ff */
[----:B------:R-:W-:Y:S01]  /*8370*/  VIADD R6, R8, 0x80 ;  /* 0x0000008008067836 */ /* 0x000fe20000000000 */
[----:B------:R-:W-:Y:S02]  /*8380*/  R2UR UR7, R7 ;  /* 0x00000000070772ca */ /* 0x000fe400000e0000 */
[----:B------:R-:W-:Y:S02]  /*8390*/  R2UR UR4, R4 ;  /* 0x00000000040472ca */ /* 0x000fe400000e0000 */
[----:B------:R-:W-:Y:S02]  /*83a0*/  R2UR UR6, R6 ;  /* 0x00000000060672ca */ /* 0x000fe400000e0000 */
[----:B------:R-:W-:Y:S01]  /*83b0*/  R2UR UR5, R5 ;  /* 0x00000000050572ca */ /* 0x000fe200000e0000 */
[----:B------:R-:W-:Y:S02]  /*83c0*/  WARPGROUP.DEPBAR.LE gsb0, 0x0 ;  /* 0x00008000000079c5 */ /* 0x000fe40000010000 */
[----:B------:R-:W-:-:S10]  /*83d0*/  WARPGROUP.ARRIVE ;  /* 0x00000000000079c5 */ /* 0x000fd40000000000 */
[----:B------:R-:W-:Y:S01]  /*83e0*/  QGMMA.64x32x32.F32.E4M3.E4M3 R72, gdesc[UR4], RZ, !UPT, gsb0 ;  /* 0x00600000044879f3 */ /* 0x000fe2000c0008ff */
[----:B------:R-:W-:-:S05]  /*83f0*/  VIADD R10, R8, 0x100 ;  /* 0x00000100080a7836 */ /* 0x000fca0000000000 */
[----:B------:R-:W-:Y:S01]  /*8400*/  R2UR UR10, R10 ;  /* 0x000000000a0a72ca */ /* 0x000fe200000e0000 */
[----:B------:R-:W-:Y:S02]  /*8410*/  WARPGROUP.DEPBAR.LE gsb0, 0x0 ;  /* 0x00008000000079c5 */ /* 0x000fe40000010000 */
[----:B------:R-:W-:-:S10]  /*8420*/  WARPGROUP.ARRIVE ;  /* 0x00000000000079c5 */ /* 0x000fd40000000000 */
[----:B------:R-:W-:Y:S01]  /*8430*/  QGMMA.64x32x32.F32.E4M3.E4M3 R56, gdesc[UR8], RZ, !UPT, gsb0 ;  /* 0x00600000083879f3 */ /* 0x000fe2000c0008ff */
[----:B------:R-:W-:Y:S02]  /*8440*/  VIADD R6, R8, 0x180 ;  /* 0x0000018008067836 */ /* 0x000fe40000000000 */
[----:B------:R-:W-:-:S03]  /*8450*/  IMAD.MOV.U32 R7, RZ, RZ, -0x7fffffe0 ;  /* 0x80000020ff077424 */ /* 0x000fc600078e00ff */
[----:B------:R-:W-:Y:S02]  /*8460*/  R2UR UR14, R6 ;  /* 0x00000000060e72ca */ /* 0x000fe400000e0000 */
[----:B------:R-:W-:Y:S01]  /*8470*/  R2UR UR15, R7 ;  /* 0x00000000070f72ca */ /* 0x000fe200000e0000 */
[----:B------:R-:W-:Y:S02]  /*8480*/  WARPGROUP.DEPBAR.LE gsb0, 0x0 ;  /* 0x00008000000079c5 */ /* 0x000fe40000010000 */
[----:B------:R-:W-:-:S10]  /*8490*/  WARPGROUP.ARRIVE ;  /* 0x00000000000079c5 */ /* 0x000fd40000000000 */
[----:B------:R-:W-:Y:S01]  /*84a0*/  QGMMA.64x32x32.F32.E4M3.E4M3 R40, gdesc[UR12], RZ, !UPT, gsb0 ;  /* 0x006000000c2879f3 */ /* 0x000fe2000c0008ff */
[----:B------:R-:W-:Y:S01]  /*84b0*/  VIADD R10, R8, 0x200 ;  /* 0x00000200080a7836 */ /* 0x000fe20000000000 */
[----:B------:R-:W-:-:S04]  /*84c0*/  R2UR UR19, R11 ;  /* 0x000000000b1372ca */ /* 0x000fc800000e0000 */
[----:B------:R-:W-:Y:S01]  /*84d0*/  R2UR UR18, R10 ;  /* 0x000000000a1272ca */ /* 0x000fe200000e0000 */
[----:B------:R-:W-:Y:S02]  /*84e0*/  WARPGROUP.DEPBAR.LE gsb0, 0x0 ;  /* 0x00008000000079c5 */ /* 0x000fe40000010000 */
[----:B------:R-:W-:-:S10]  /*84f0*/  WARPGROUP.ARRIVE ;  /* 0x00000000000079c5 */ /* 0x000fd40000000000 */
[----:B------:R-:W-:Y:S01]  /*8500*/  QGMMA.64x32x32.F32.E4M3.E4M3 R24, gdesc[UR16], RZ, !UPT, gsb0 ;  /* 0x00600000101879f3 */ /* 0x000fe2000c0008ff */
[----:B------:R-:W-:Y:S02]  /*8510*/  VIADD R12, R8, 0x2 ;  /* 0x00000002080c7836 */ /* 0x000fe40000000000 */
[----:B------:R-:W-:Y:S02]  /*8520*/  VIADD R6, R4, 0x2 ;  /* 0x0000000204067836 */ /* 0x000fe40000000000 */
[----:B------:R-:W-:Y:S02]  /*8530*/  IMAD.MOV.U32 R13, RZ, RZ, -0x7fffffe0 ;  /* 0x80000020ff0d7424 */ /* 0x000fe400078e00ff */
[----:B------:R-:W-:Y:S01]  /*8540*/  IMAD.MOV.U32 R7, RZ, RZ, -0x7fffffe0 ;  /* 0x80000020ff077424 */ /* 0x000fe200078e00ff */
[----:B------:R-:W-:Y:S02]  /*8550*/  R2UR UR22, R12 ;  /* 0x000000000c1672ca */ /* 0x000fe400000e0000 */
[----:B------:R-:W-:-:S02]  /*8560*/  R2UR UR23, R13 ;  /* 0x000000000d1772ca */ /* 0x000fc400000e0000 */
[----:B------:R-:W-:Y:S02]  /*8570*/  R2UR UR20, R6 ;  /* 0x00000000061472ca */ /* 0x000fe400000e0000 */
[----:B------:R-:W-:Y:S01]  /*8580*/  R2UR UR21, R7 ;  /* 0x00000000071572ca */ /* 0x000fe200000e0000 */
[----:B------:R-:W-:Y:S02]  /*8590*/  WARPGROUP.DEPBAR.LE gsb0, 0x0 ;  /* 0x00008000000079c5 */ /* 0x000fe40000010000 */
[----:B------:R-:W-:-:S10]  /*85a0*/  WARPGROUP.ARRIVE ;  /* 0x00000000000079c5 */ /* 0x000fd40000000000 */
[----:B------:R-:W-:Y:S01]  /*85b0*/  QGMMA.64x32x32.F32.E4M3.E4M3 R88, gdesc[UR20], R88, gsb0 ;  /* 0x00600000145879f3 */ /* 0x000fe20008000858 */
[----:B------:R-:W-:Y:S01]  /*85c0*/  IMAD.MOV.U32 R11, RZ, RZ, -0x7fffffe0 ;  /* 0x80000020ff0b7424 */ /* 0x000fe200078e00ff */
[----:B------:R-:W-:Y:S02]  /*85d0*/  IADD3 R10, R8, 0x82, RZ ;  /* 0x00000082080a7810 */ /* 0x000fe40007ffe0ff */
[----:B------:R-:W-:Y:S02]  /*85e0*/  R2UR UR4, R6 ;  /* 0x00000000060472ca */ /* 0x000fe400000e0000 */
[----:B------:R-:W-:Y:S02]  /*85f0*/  R2UR UR6, R10 ;  /* 0x000000000a0672ca */ /* 0x000fe400000e0000 */
[----:B------:R-:W-:Y:S02]  /*8600*/  R2UR UR7, R11 ;  /* 0x000000000b0772ca */ /* 0x000fe400000e0000 */
[----:B------:R-:W-:Y:S01]  /*8610*/  R2UR UR5, R7 ;  /* 0x00000000070572ca */ /* 0x000fe200000e0000 */
[----:B------:R-:W-:-:S02]  /*8620*/  WARPGROUP.DEPBAR.LE gsb0, 0x0 ;  /* 0x00008000000079c5 */ /* 0x000fc40000010000 */
[----:B------:R-:W-:-:S10]  /*8630*/  WARPGROUP.ARRIVE ;  /* 0x00000000000079c5 */ /* 0x000fd40000000000 */
[----:B------:R-:W-:Y:S01]  /*8640*/  QGMMA.64x32x32.F32.E4M3.E4M3 R72, gdesc[UR4], R72, gsb0 ;  /* 0x00600000044879f3 */ /* 0x000fe20008000848 */
[----:B------:R-:W-:Y:S02]  /*8650*/  VIADD R10, R8, 0x102 ;  /* 0x00000102080a7836 */ /* 0x000fe40000000000 */
[----:B------:R-:W-:Y:S01]  /*8660*/  IMAD.MOV.U32 R11, RZ, RZ, -0x7fffffe0 ;  /* 0x80000020ff0b7424 */ /* 0x000fe200078e00ff */
        /* <DEDUP_REMOVED lines=16> */
[C---:B------:R-:W-:Y:S01]  /*8770*/  FMUL.FTZ R3, R2.reuse, R88 ;  /* 0x0000005802037220 */ /* 0x040fe20000410000 */
[C---:B------:R-:W-:Y:S01]  /*8780*/  FMUL.FTZ R13, R2.reuse, R89 ;  /* 0x00000059020d7220 */ /* 0x040fe20000410000 */
[C---:B------:R-:W-:Y:S01]  /*8790*/  FMUL.FTZ R20, R2.reuse, R92 ;  /* 0x0000005c02147220 */ /* 0x040fe20000410000 */
[C---:B------:R-:W-:Y:S01]  /*87a0*/  FMUL.FTZ R11, R2.reuse, R59 ;  /* 0x0000003b020b7220 */ /* 0x040fe20000410000 */
[C---:B------:R-:W-:Y:S02]  /*87b0*/  FMUL.FTZ R88, R2.reuse, R93 ;  /* 0x0000005d02587220 */ /* 0x040fe40000410000 */
[----:B------:R-:W0:Y:S01]  /*87c0*/  MUFU.TANH R3, R3 ;  /* 0x0000000300037308 */ /* 0x000e220000002400 */
[----:B------:R-:W-:Y:S01]  /*87d0*/  FMUL.FTZ R59, R2, R62 ;  /* 0x0000003e023b7220 */ /* 0x000fe20000410000 */
[----:B------:R-:W-:Y:S02]  /*87e0*/  VIADD R8, R8, 0x202 ;  /* 0x0000020208087836 */ /* 0x000fe40000000000 */
[----:B------:R-:W-:Y:S01]  /*87f0*/  FMUL.FTZ R62, R2, R64 ;  /* 0x00000040023e7220 */ /* 0x000fe20000410000 */
[----:B------:R-:W-:Y:S01]  /*8800*/  IMAD.MOV.U32 R9, RZ, RZ, -0x7fffffe0 ;  /* 0x80000020ff097424 */ /* 0x000fe200078e00ff */
[----:B----4-:R-:W-:-:S02]  /*8810*/  IADD3 R105, R105, 0xa0, -R107 ;  /* 0x000000a069697810 */ /* 0x010fc40007ffe86b */
[----:B------:R-:W1:Y:S01]  /*8820*/  MUFU.TANH R13, R13 ;  /* 0x0000000d000d7308 */ /* 0x000e620000002400 */
[C---:B------:R-:W-:Y:S01]  /*8830*/  FMUL.FTZ R64, R2.reuse, R65 ;  /* 0x0000004102407220 */ /* 0x040fe20000410000 */
[C---:B------:R-:W-:Y:S01]  /*8840*/  FMUL.FTZ R12, R2.reuse, R90 ;  /* 0x0000005a020c7220 */ /* 0x040fe20000410000 */
[C---:B------:R-:W-:Y:S01]  /*8850*/  FMUL.FTZ R65, R2.reuse, R67 ;  /* 0x0000004302417220 */ /* 0x040fe20000410000 */
[C---:B------:R-:W-:Y:S01]  /*8860*/  FMUL.FTZ R90, R2.reuse, R96 ;  /* 0x00000060025a7220 */ /* 0x040fe20000410000 */
[----:B------:R-:W-:-:S03]  /*8870*/  FMUL.FTZ R67, R2, R70 ;  /* 0x0000004602437220 */ /* 0x000fc60000410000 */
[----:B------:R-:W2:Y:S01]  /*8880*/  MUFU.TANH R20, R20 ;  /* 0x0000001400147308 */ /* 0x000ea20000002400 */
[----:B------:R-:W-:Y:S02]  /*8890*/  R2UR UR6, R8 ;  /* 0x00000000080672ca */ /* 0x000fe400000e0000 */
[----:B------:R-:W-:Y:S02]  /*88a0*/  R2UR UR7, R9 ;  /* 0x00000000090772ca */ /* 0x000fe400000e0000 */
[----:B------:R-:W-:Y:S02]  /*88b0*/  R2UR UR4, R6 ;  /* 0x00000000060472ca */ /* 0x000fe400000e0000 */
[----:B------:R-:W-:Y:S01]  /*88c0*/  R2UR UR5, R7 ;  /* 0x00000000070572ca */ /* 0x000fe200000e0000 */
[----:B------:R-:W3:Y:S01]  /*88d0*/  MUFU.TANH R88, R88 ;  /* 0x0000005800587308 */ /* 0x000ee20000002400 */
[C---:B------:R-:W-:Y:S01]  /*88e0*/  FMUL.FTZ R92, R2.reuse, R97 ;  /* 0x00000061025c7220 */ /* 0x040fe20000410000 */
[C---:B------:R-:W-:Y:S01]  /*88f0*/  FMUL.FTZ R10, R2.reuse, R57 ;  /* 0x00000039020a7220 */ /* 0x040fe20000410000 */
[C---:B------:R-:W-:Y:S01]  /*8900*/  FMUL.FTZ R15, R2.reuse, R91 ;  /* 0x0000005b020f7220 */ /* 0x040fe20000410000 */
[C---:B------:R-:W-:Y:S01]  /*8910*/  FMUL.FTZ R21, R2.reuse, R94 ;  /* 0x0000005e02157220 */ /* 0x040fe20000410000 */
[C---:B------:R-:W-:Y:S01]  /*8920*/  FMUL.FTZ R57, R2.reuse, R60 ;  /* 0x0000003c02397220 */ /* 0x040fe20000410000 */
[----:B------:R-:W-:-:S02]  /*8930*/  FMUL.FTZ R94, R2, R100 ;  /* 0x00000064025e7220 */ /* 0x000fc40000410000 */
[----:B------:R-:W4:Y:S01]  /*8940*/  MUFU.TANH R90, R90 ;  /* 0x0000005a005a7308 */ /* 0x000f220000002400 */
[C---:B------:R-:W-:Y:S01]  /*8950*/  FMUL.FTZ R60, R2.reuse, R61 ;  /* 0x0000003d023c7220 */ /* 0x040fe20000410000 */
[C---:B------:R-:W-:Y:S01]  /*8960*/  FMUL.FTZ R61, R2.reuse, R63 ;  /* 0x0000003f023d7220 */ /* 0x040fe20000410000 */
[C---:B------:R-:W-:Y:S01]  /*8970*/  FMUL.FTZ R63, R2.reuse, R66 ;  /* 0x00000042023f7220 */ /* 0x040fe20000410000 */
[C---:B------:R-:W-:Y:S01]  /*8980*/  FMUL.FTZ R66, R2.reuse, R68 ;  /* 0x0000004402427220 */ /* 0x040fe20000410000 */
[----:B------:R-:W-:-:S03]  /*8990*/  FMUL.FTZ R96, R2, R101 ;  /* 0x0000006502607220 */ /* 0x000fc60000410000 */
[----:B------:R-:W5:Y:S01]  /*89a0*/  MUFU.TANH R12, R12 ;  /* 0x0000000c000c7308 */ /* 0x000f620000002400 */
[C---:B------:R-:W-:Y:S01]  /*89b0*/  FMUL.FTZ R68, R2.reuse, R69 ;  /* 0x0000004502447220 */ /* 0x040fe20000410000 */
[----:B------:R-:W-:Y:S02]  /*89c0*/  WARPGROUP.DEPBAR.LE gsb0, 0x0 ;  /* 0x00008000000079c5 */ /* 0x000fe40000010000 */
[----:B------:R-:W-:Y:S01]  /*89d0*/  FMUL.FTZ R70, R2, R42 ;  /* 0x0000002a02467220 */ /* 0x000fe20000410000 */
[----:B------:R-:W-:Y:S01]  /*89e0*/  IMAD R42, R104, -0xa0, R105 ;  /* 0xffffff60682a7824 */ /* 0x000fe200078e0269 */
[----:B------:R-:W-:Y:S02]  /*89f0*/  WARPGROUP.ARRIVE ;  /* 0x00000000000079c5 */ /* 0x000fe40000000000 */
[----:B------:R-:W-:Y:S02]  /*8a00*/  MUFU.TANH R92, R92 ;  /* 0x0000005c005c7308 */ /* 0x000fe40000002400 */
[----:B------:R-:W-:-:S02]  /*8a10*/  ISETP.GT.AND P4, PT, R42, RZ, PT ;  /* 0x000000ff2a00720c */ /* 0x000fc40003f84270 */
[----:B------:R-:W-:Y:S01]  /*8a20*/  ISETP.GT.AND P3, PT, R42, 0x1, PT ;  /* 0x000000012a00780c */ /* 0x000fe20003f64270 */
[----:B------:R-:W-:Y:S01]  /*8a30*/  FMUL.FTZ R69, R2, R71 ;  /* 0x0000004702457220 */ /* 0x000fe20000410000 */
[----:B------:R-:W-:Y:S02]  /*8a40*/  ISETP.GT.AND P1, PT, R42, 0x8, PT ;  /* 0x000000082a00780c */ /* 0x000fe40003f24270 */
[----:B------:R-:W5:Y:S01]  /*8a50*/  MUFU.TANH R15, R15 ;  /* 0x0000000f000f7308 */ /* 0x000f620000002400 */
[----:B0-----:R-:W-:Y:S01]  /*8a60*/  FSEL R3, R3, -INF , P4 ;  /* 0xff80000003037808 */ /* 0x001fe20002000000 */
[----:B------:R-:W-:Y:S01]  /*8a70*/  QGMMA.64x32x32.F32.E4M3.E4M3 R24, gdesc[UR4], R24, gsb0 ;  /* 0x00600000041879f3 */ /* 0x000fe20008000818 */
[----:B-1----:R-:W-:Y:S01]  /*8a80*/  FSEL R13, R13, -INF , P3 ;  /* 0xff8000000d0d7808 */ /* 0x002fe20001800000 */
[----:B------:R-:W-:Y:S01]  /*8a90*/  FMUL.FTZ R89, R2, R95 ;  /* 0x0000005f02597220 */ /* 0x000fe20000410000 */
[----:B--2---:R-:W-:Y:S01]  /*8aa0*/  FSEL R71, R20, -INF , P1 ;  /* 0xff80000014477808 */ /* 0x004fe20000800000 */
[----:B------:R-:W-:Y:S01]  /*8ab0*/  FMUL.FTZ R72, R2, R72 ;  /* 0x0000004802487220 */ /* 0x000fe20000410000 */
[----:B------:R-:W-:Y:S01]  /*8ac0*/  ISETP.GT.AND P2, PT, R42, 0x9, PT ;  /* 0x000000092a00780c */ /* 0x000fe20003f44270 */
[----:B------:R-:W0:Y:S01]  /*8ad0*/  MUFU.TANH R94, R94 ;  /* 0x0000005e005e7308 */ /* 0x000e220000002400 */
[----:B------:R-:W-:Y:S01]  /*8ae0*/  FMNMX.FTZ R20, R3, R13, !PT ;  /* 0x0000000d03147209 */ /* 0x000fe20007810000 */
[C---:B------:R-:W-:Y:S01]  /*8af0*/  FMUL.FTZ R93, R2.reuse, R99 ;  /* 0x00000063025d7220 */ /* 0x040fe20000410000 */
[----:B------:R-:W-:Y:S01]  /*8b00*/  FMUL.FTZ R91, R2, R98 ;  /* 0x00000062025b7220 */ /* 0x000fe20000410000 */
[----:B------:R-:W-:Y:S01]  /*8b10*/  ISETP.GT.AND P6, PT, R42, 0x10, PT ;  /* 0x000000102a00780c */ /* 0x000fe20003fc4270 */
[----:B------:R-:W-:Y:S01]  /*8b20*/  FMUL.FTZ R73, R2, R73 ;  /* 0x0000004902497220 */ /* 0x000fe20000410000 */
[----:B---3--:R-:W-:-:S02]  /*8b30*/  FSEL R99, R88, -INF , P2 ;  /* 0xff80000058637808 */ /* 0x008fc40001000000 */
[----:B------:R-:W1:Y:S01]  /*8b40*/  MUFU.TANH R21, R21 ;  /* 0x0000001500157308 */ /* 0x000e620000002400 */
[----:B------:R-:W-:Y:S01]  /*8b50*/  FMNMX.FTZ R20, R71, R20, !PT ;  /* 0x0000001447147209 */ /* 0x000fe20007810000 */
[----:B------:R-:W-:Y:S01]  /*8b60*/  FMUL.FTZ R76, R2, R76 ;  /* 0x0000004c024c7220 */ /* 0x000fe20000410000 */
[----:B------:R-:W-:-:S05]  /*8b70*/  ISETP.GT.AND P5, PT, R42, 0x11, PT ;  /* 0x000000112a00780c */ /* 0x000fca0003fa4270 */
[----:B------:R-:W2:Y:S01]  /*8b80*/  MUFU.TANH R96, R96 ;  /* 0x0000006000607308 */ /* 0x000ea20000002400 */
[----:B----4-:R-:W-:Y:S01]  /*8b90*/  FSEL R101, R90, -INF , P6 ;  /* 0xff8000005a657808 */ /* 0x010fe20003000000 */
[C---:B------:R-:W-:Y:S01]  /*8ba0*/  FMUL.FTZ R97, R2.reuse, R103 ;  /* 0x0000006702617220 */ /* 0x040fe20000410000 */
[----:B------:R-:W-:Y:S01]  /*8bb0*/  FMNMX.FTZ R20, R99, R20, !PT ;  /* 0x0000001463147209 */ /* 0x000fe20007810000 */
[----:B------:R-:W-:Y:S01]  /*8bc0*/  FMUL.FTZ R77, R2, R77 ;  /* 0x0000004d024d7220 */ /* 0x000fe20000410000 */
[----:B-----5:R-:W-:Y:S01]  /*8bd0*/  FSEL R9, R12, -INF , P4 ;  /* 0xff8000000c097808 */ /* 0x020fe20002000000 */
[C---:B------:R-:W-:Y:S01]  /*8be0*/  FMUL.FTZ R80, R2.reuse, R80 ;  /* 0x0000005002507220 */ /* 0x040fe20000410000 */
[----:B------:R-:W-:Y:S01]  /*8bf0*/  FSEL R15, R15, -INF , P3 ;  /* 0xff8000000f0f7808 */ /* 0x000fe20001800000 */
[----:B------:R-:W3:Y:S01]  /*8c00*/  MUFU.TANH R89, R89 ;  /* 0x0000005900597308 */ /* 0x000ee20000002400 */
[----:B------:R-:W-:Y:S01]  /*8c10*/  FMUL.FTZ R95, R2, R102 ;  /* 0x00000066025f7220 */ /* 0x000fe20000410000 */
[----:B------:R-:W-:Y:S01]  /*8c20*/  ISETP.GT.AND P4, PT, R42, 0x18, PT ;  /* 0x000000182a00780c */ /* 0x000fe20003f84270 */
[C---:B------:R-:W-:Y:S01]  /*8c30*/  FMUL.FTZ R74, R2.reuse, R74 ;  /* 0x0000004a024a7220 */ /* 0x040fe20000410000 */
[C---:B------:R-:W-:Y:S01]  /*8c40*/  FMUL.FTZ R81, R2.reuse, R81 ;  /* 0x0000005102517220 */ /* 0x040fe20000410000 */
[C---:B------:R-:W-:Y:S01]  /*8c50*/  FMUL.FTZ R75, R2.reuse, R75 ;  /* 0x0000004b024b7220 */ /* 0x040fe20000410000 */
[C---:B------:R-:W-:Y:S01]  /*8c60*/  FMUL.FTZ R84, R2.reuse, R84 ;  /* 0x0000005402547220 */ /* 0x040fe20000410000 */
[----:B------:R-:W-:Y:S01]  /*8c70*/  FMUL.FTZ R78, R2, R78 ;  /* 0x0000004e024e7220 */ /* 0x000fe20000410000 */
[----:B------:R-:W4:Y:S01]  /*8c80*/  MUFU.TANH R72, R72 ;  /* 0x0000004800487308 */ /* 0x000f220000002400 */
[----:B------:R-:W-:Y:S01]  /*8c90*/  FSEL R103, R92, -INF , P5 ;  /* 0xff8000005c677808 */ /* 0x000fe20002800000 */
[C---:B------:R-:W-:Y:S01]  /*8ca0*/  FMUL.FTZ R85, R2.reuse, R85 ;  /* 0x0000005502557220 */ /* 0x040fe20000410000 */
[----:B------:R-:W-:Y:S01]  /*8cb0*/  FMNMX.FTZ R20, R101, R20, !PT ;  /* 0x0000001465147209 */ /* 0x000fe20007810000 */
[C---:B------:R-:W-:Y:S01]  /*8cc0*/  FMUL.FTZ R79, R2.reuse, R79 ;  /* 0x0000004f024f7220 */ /* 0x040fe20000410000 */
[C---:B------:R-:W-:Y:S01]  /*8cd0*/  FMUL.FTZ R56, R2.reuse, R56 ;  /* 0x0000003802387220 */ /* 0x040fe20000410000 */
[C---:B------:R-:W-:Y:S01]  /*8ce0*/  FMUL.FTZ R82, R2.reuse, R82 ;  /* 0x0000005202527220 */ /* 0x040fe20000410000 */
[----:B------:R-:W-:Y:S01]  /*8cf0*/  FMUL.FTZ R83, R2, R83 ;  /* 0x0000005302537220 */ /* 0x000fe20000410000 */
[----:B------:R-:W5:Y:S01]  /*8d00*/  MUFU.TANH R91, R91 ;  /* 0x0000005b005b7308 */ /* 0x000f620000002400 */
[----:B------:R-:W-:Y:S01]  /*8d10*/  ISETP.GT.AND P3, PT, R42, 0x19, PT ;  /* 0x000000192a00780c */ /* 0x000fe20003f64270 */
[----:B------:R-:W-:Y:S01]  /*8d20*/  FMUL.FTZ R86, R2, R86 ;  /* 0x0000005602567220 */ /* 0x000fe20000410000 */
[----:B0-----:R-:W-:-:S05]  /*8d30*/  FSEL R105, R94, -INF , P4 ;  /* 0xff8000005e697808 */ /* 0x001fca0002000000 */
[----:B------:R-:W-:Y:S01]  /*8d40*/  MUFU.TANH R10, R10 ;  /* 0x0000000a000a7308 */ /* 0x000fe20000002400 */
[----:B------:R-:W-:Y:S01]  /*8d50*/  FMNMX.FTZ R20, R103, R20, !PT ;  /* 0x0000001467147209 */ /* 0x000fe20007810000 */
[----:B------:R-:W-:-:S06]  /*8d60*/  FMUL.FTZ R87, R2, R87 ;  /* 0x0000005702577220 */ /* 0x000fcc0000410000 */
[----:B------:R-:W-:Y:S01]  /*8d70*/  MUFU.TANH R59, R59 ;  /* 0x0000003b003b7308 */ /* 0x000fe20000002400 */
[----:B------:R-:W-:-:S07]  /*8d80*/  FMUL.FTZ R58, R2, R58 ;  /* 0x0000003a023a7220 */ /* 0x000fce0000410000 */
[----:B------:R-:W-:Y:S08]  /*8d90*/  MUFU.TANH R57, R57 ;  /* 0x0000003900397308 */ /* 0x000ff00000002400 */
[----:B------:R-:W-:Y:S08]  /*8da0*/  MUFU.TANH R60, R60 ;  /* 0x0000003c003c7308 */ /* 0x000ff00000002400 */
[----:B------:R-:W-:Y:S01]  /*8db0*/  MUFU.TANH R62, R62 ;  /* 0x0000003e003e7308 */ /* 0x000fe20000002400 */
[----:B------:R-:W-:-:S07]  /*8dc0*/  FMUL.FTZ R40, R2, R40 ;  /* 0x0000002802287220 */ /* 0x000fce0000410000 */
[----:B------:R-:W-:Y:S01]  /*8dd0*/  MUFU.TANH R64, R64 ;  /* 0x0000004000407308 */ /* 0x000fe20000002400 */
[----:B------:R-:W-:-:S07]  /*8de0*/  FMUL.FTZ R44, R2, R44 ;  /* 0x0000002c022c7220 */ /* 0x000fce0000410000 */
[----:B------:R-:W-:Y:S01]  /*8df0*/  MUFU.TANH R11, R11 ;  /* 0x0000000b000b7308 */ /* 0x000fe20000002400 */
[----:B------:R-:W-:-:S07]  /*8e00*/  FMUL.FTZ R41, R2, R41 ;  /* 0x0000002902297220 */ /* 0x000fce0000410000 */
[----:B------:R-:W-:Y:S08]  /*8e10*/  MUFU.TANH R66, R66 ;  /* 0x0000004200427308 */ /* 0x000ff00000002400 */
[----:B------:R-:W-:Y:S01]  /*8e20*/  MUFU.TANH R68, R68 ;  /* 0x0000004400447308 */ /* 0x000fe20000002400 */
[----:B------:R-:W-:-:S07]  /*8e30*/  FMUL.FTZ R45, R2, R45 ;  /* 0x0000002d022d7220 */ /* 0x000fce0000410000 */
[----:B------:R-:W-:Y:S01]  /*8e40*/  MUFU.TANH R61, R61 ;  /* 0x0000003d003d7308 */ /* 0x000fe20000002400 */
[----:B------:R-:W-:-:S07]  /*8e50*/  FMUL.FTZ R48, R2, R48 ;  /* 0x0000003002307220 */ /* 0x000fce0000410000 */
[----:B------:R-:W-:Y:S01]  /*8e60*/  MUFU.TANH R63, R63 ;  /* 0x0000003f003f7308 */ /* 0x000fe20000002400 */
[----:B------:R-:W-:-:S07]  /*8e70*/  FMUL.FTZ R49, R2, R49 ;  /* 0x0000003102317220 */ /* 0x000fce0000410000 */
[----:B------:R-:W-:Y:S01]  /*8e80*/  MUFU.TANH R65, R65 ;  /* 0x0000004100417308 */ /* 0x000fe20000002400 */
[----:B------:R-:W-:-:S07]  /*8e90*/  FMUL.FTZ R43, R2, R43 ;  /* 0x0000002b022b7220 */ /* 0x000fce0000410000 */
        /* <DEDUP_REMOVED lines=9> */
[----:B-1----:R-:W-:Y:S01]  /*8f30*/  FSEL R21, R21, -INF , P1 ;  /* 0xff80000015157808 */ /* 0x002fe20000800000 */
[----:B------:R-:W-:Y:S01]  /*8f40*/  FMUL.FTZ R55, R2, R55 ;  /* 0x0000003702377220 */ /* 0x000fe20000410000 */
[----:B------:R-:W-:-:S05]  /*8f50*/  ULDC UR4, c[0x0][0x988] ;  /* 0x0002620000047ab9 */ /* 0x000fca0000000800 */
[----:B------:R-:W1:Y:S01]  /*8f60*/  MUFU.TANH R93, R93 ;  /* 0x0000005d005d7308 */ /* 0x000e620000002400 */
[----:B------:R-:W-:Y:S02]  /*8f70*/  ISETP.GT.AND P1, PT, R42, 0x20, PT ;  /* 0x000000202a00780c */ /* 0x000fe40003f24270 */
[----:B--2---:R-:W-:-:S05]  /*8f80*/  FSEL R107, R96, -INF , P3 ;  /* 0xff800000606b7808 */ /* 0x004fca0001800000 */
[----:B------:R-:W2:Y:S01]  /*8f90*/  MUFU.TANH R76, R76 ;  /* 0x0000004c004c7308 */ /* 0x000ea20000002400 */
[----:B------:R-:W-:Y:S02]  /*8fa0*/  FMNMX.FTZ R20, R105, R20, !PT ;  /* 0x0000001469147209 */ /* 0x000fe40007810000 */
[----:B---3--:R-:W-:-:S05]  /*8fb0*/  FSEL R89, R89, -INF , P2 ;  /* 0xff80000059597808 */ /* 0x008fca0001000000 */
[----:B------:R-:W3:Y:S01]  /*8fc0*/  MUFU.TANH R95, R95 ;  /* 0x0000005f005f7308 */ /* 0x000ee20000002400 */
[----:B------:R-:W-:Y:S02]  /*8fd0*/  ISETP.GT.AND P2, PT, R42, 0x21, PT ;  /* 0x000000212a00780c */ /* 0x000fe40003f44270 */
[----:B----4-:R-:W-:-:S05]  /*8fe0*/  FSEL R111, R72, -INF , P1 ;  /* 0xff800000486f7808 */ /* 0x010fca0000800000 */
[----:B------:R-:W4:Y:S01]  /*8ff0*/  MUFU.TANH R77, R77 ;  /* 0x0000004d004d7308 */ /* 0x000f220000002400 */
[----:B------:R-:W-:Y:S02]  /*9000*/  FMNMX.FTZ R20, R107, R20, !PT ;  /* 0x000000146b147209 */ /* 0x000fe40007810000 */
[----:B-----5:R-:W-:-:S05]  /*9010*/  FSEL R91, R91, -INF , P6 ;  /* 0xff8000005b5b7808 */ /* 0x020fca0003000000 */
[----:B------:R-:W5:Y:S01]  /*9020*/  MUFU.TANH R97, R97 ;  /* 0x0000006100617308 */ /* 0x000f620000002400 */
[----:B------:R-:W-:Y:S02]  /*9030*/  ISETP.GT.AND P6, PT, R42, 0x28, PT ;  /* 0x000000282a00780c */ /* 0x000fe40003fc4270 */
[----:B0-----:R-:W-:-:S05]  /*9040*/  FSEL R113, R73, -INF , P2 ;  /* 0xff80000049717808 */ /* 0x001fca0001000000 */
[----:B------:R-:W0:Y:S01]  /*9050*/  MUFU.TANH R80, R80 ;  /* 0x0000005000507308 */ /* 0x000e220000002400 */
[----:B------:R-:W-:Y:S02]  /*9060*/  FMNMX.FTZ R20, R111, R20, !PT ;  /* 0x000000146f147209 */ /* 0x000fe40007810000 */
[----:B-1----:R-:W-:-:S05]  /*9070*/  FSEL R93, R93, -INF , P5 ;  /* 0xff8000005d5d7808 */ /* 0x002fca0002800000 */
        /* <DEDUP_REMOVED lines=16> */
[----:B------:R-:W-:-:S07]  /*9180*/  FMNMX.FTZ R20, R117, R20, !PT ;  /* 0x0000001475147209 */ /* 0x000fce0007810000 */
[----:B------:R-:W0:Y:S01]  /*9190*/  MUFU.TANH R79, R79 ;  /* 0x0000004f004f7308 */ /* 0x000e220000002400 */
[----:B-1----:R-:W-:Y:S02]  /*91a0*/  FSEL R109, R74, -INF , P1 ;  /* 0xff8000004a6d7808 */ /* 0x002fe40000800000 */
[----:B------:R-:W-:-:S05]  /*91b0*/  ISETP.GT.AND P1, PT, R42, 0x38, PT ;  /* 0x000000382a00780c */ /* 0x000fca0003f24270 */
[----:B------:R-:W1:Y:S01]  /*91c0*/  MUFU.TANH R56, R56 ;  /* 0x0000003800387308 */ /* 0x000e620000002400 */
[----:B--2---:R-:W-:Y:S02]  /*91d0*/  FSEL R81, R81, -INF , P3 ;  /* 0xff80000051517808 */ /* 0x004fe40001800000 */
[----:B------:R-:W-:-:S05]  /*91e0*/  FMNMX.FTZ R20, R119, R20, !PT ;  /* 0x0000001477147209 */ /* 0x000fca0007810000 */
[----:B------:R-:W2:Y:S01]  /*91f0*/  MUFU.TANH R82, R82 ;  /* 0x0000005200527308 */ /* 0x000ea20000002400 */
[----:B---3--:R-:W-:Y:S02]  /*9200*/  FSEL R75, R75, -INF , P2 ;  /* 0xff8000004b4b7808 */ /* 0x008fe40001000000 */
[----:B------:R-:W-:Y:S02]  /*9210*/  ISETP.GT.AND P2, PT, R42, 0x39, PT ;  /* 0x000000392a00780c */ /* 0x000fe40003f44270 */
[----:B----4-:R-:W-:-:S03]  /*9220*/  FSEL R123, R84, -INF , P1 ;  /* 0xff800000547b7808 */ /* 0x010fc60000800000 */
[----:B------:R-:W3:Y:S01]  /*9230*/  MUFU.TANH R83, R83 ;  /* 0x0000005300537308 */ /* 0x000ee20000002400 */
[----:B------:R-:W-:Y:S02]  /*9240*/  FMNMX.FTZ R20, R81, R20, !PT ;  /* 0x0000001451147209 */ /* 0x000fe40007810000 */
[----:B-----5:R-:W-:Y:S02]  /*9250*/  FSEL R73, R78, -INF , P6 ;  /* 0xff8000004e497808 */ /* 0x020fe40003000000 */
[----:B------:R-:W-:-:S03]  /*9260*/  ISETP.GT.AND P6, PT, R42, 0x40, PT ;  /* 0x000000402a00780c */ /* 0x000fc60003fc4270 */
[----:B------:R-:W4:Y:S01]  /*9270*/  MUFU.TANH R86, R86 ;  /* 0x0000005600567308 */ /* 0x000f220000002400 */
[----:B0-----:R-:W-:Y:S02]  /*9280*/  FSEL R85, R85, -INF , P2 ;  /* 0xff80000055557808 */ /* 0x001fe40001000000 */
[----:B------:R-:W-:Y:S02]  /*9290*/  FMNMX.FTZ R20, R123, R20, !PT ;  /* 0x000000147b147209 */ /* 0x000fe40007810000 */
[----:B------:R-:W-:Y:S02]  /*92a0*/  FSEL R79, R79, -INF , P5 ;  /* 0xff8000004f4f7808 */ /* 0x000fe40002800000 */
[----:B------:R-:W-:Y:S01]  /*92b0*/  ISETP.GT.AND P5, PT, R42, 0x41, PT ;  /* 0x000000412a00780c */ /* 0x000fe20003fa4270 */
[----:B------:R-:W0:Y:S01]  /*92c0*/  MUFU.TANH R87, R87 ;  /* 0x0000005700577308 */ /* 0x000e220000002400 */
[----:B-1----:R-:W-:Y:S02]  /*92d0*/  FSEL R127, R56, -INF , P6 ;  /* 0xff800000387f7808 */ /* 0x002fe40003000000 */
[----:B------:R-:W-:Y:S01]  /*92e0*/  FMNMX.FTZ R20, R85, R20, !PT ;  /* 0x0000001455147209 */ /* 0x000fe20007810000 */
[----:B------:R-:W-:-:S02]  /*92f0*/  WARPGROUP.DEPBAR.LE gsb0, 0x0 ;  /* 0x00008000000079c5 */ /* 0x000fc40000010000 */
[----:B--2---:R-:W-:Y:S02]  /*9300*/  FSEL R77, R82, -INF , P4 ;  /* 0xff800000524d7808 */ /* 0x004fe40002000000 */
[----:B------:R-:W1:Y:S01]  /*9310*/  MUFU.TANH R58, R58 ;  /* 0x0000003a003a7308 */ /* 0x000e620000002400 */
[----:B------:R-:W-:Y:S01]  /*9320*/  FSEL R131, R10, -INF , P5 ;  /* 0xff8000000a837808 */ /* 0x000fe20002800000 */
[----:B------:R-:W-:Y:S01]  /*9330*/  FMUL.FTZ R10, R2, R24 ;  /* 0x00000018020a7220 */ /* 0x000fe20000410000 */
[----:B------:R-:W-:Y:S02]  /*9340*/  ISETP.GT.AND P4, PT, R42, 0x48, PT ;  /* 0x000000482a00780c */ /* 0x000fe40003f84270 */
[----:B------:R-:W-:Y:S02]  /*9350*/  FMNMX.FTZ R24, R127, R20, !PT ;  /* 0x000000147f187209 */ /* 0x000fe40007810000 */
[----:B---3--:R-:W-:Y:S02]  /*9360*/  FSEL R83, R83, -INF , P3 ;  /* 0xff80000053537808 */ /* 0x008fe40001800000 */
[----:B------:R-:W-:-:S02]  /*9370*/  FSEL R129, R59, -INF , P4 ;  /* 0xff8000003b817808 */ /* 0x000fc40002000000 */
[----:B------:R-:W-:Y:S02]  /*9380*/  ISETP.GT.AND P3, PT, R42, 0x49, PT ;  /* 0x000000492a00780c */ /* 0x000fe40003f64270 */
[----:B------:R-:W-:Y:S02]  /*9390*/  FSEL R59, R57, -INF , P4 ;  /* 0xff800000393b7808 */ /* 0x000fe40002000000 */
[----:B------:R-:W-:Y:S01]  /*93a0*/  FMNMX.FTZ R24, R131, R24, !PT ;  /* 0x0000001883187209 */ /* 0x000fe20007810000 */
[----:B------:R-:W-:Y:S01]  /*93b0*/  FMUL.FTZ R20, R2, R26 ;  /* 0x0000001a02147220 */ /* 0x000fe20000410000 */
[----:B----4-:R-:W-:Y:S02]  /*93c0*/  FSEL R121, R86, -INF , P1 ;  /* 0xff80000056797808 */ /* 0x010fe40000800000 */
[----:B------:R-:W-:Y:S02]  /*93d0*/  ISETP.GT.AND P1, PT, R42, 0x50, PT ;  /* 0x000000502a00780c */ /* 0x000fe40003f24270 */
[----:B------:R-:W-:-:S02]  /*93e0*/  FSEL R133, R60, -INF , P3 ;  /* 0xff8000003c857808 */ /* 0x000fc40001800000 */
[----:B------:R-:W-:Y:S01]  /*93f0*/  FMNMX.FTZ R26, R59, R24, !PT ;  /* 0x000000183b1a7209 */ /* 0x000fe20007810000 */
[----:B------:R-:W2:Y:S01]  /*9400*/  MUFU.TANH R40, R40 ;  /* 0x0000002800287308 */ /* 0x000ea20000002400 */
[----:B0-----:R-:W-:Y:S02]  /*9410*/  FSEL R87, R87, -INF , P2 ;  /* 0xff80000057577808 */ /* 0x001fe40001000000 */
[----:B------:R-:W-:Y:S02]  /*9420*/  ISETP.GT.AND P2, PT, R42, 0x51, PT ;  /* 0x000000512a00780c */ /* 0x000fe40003f44270 */
[----:B------:R-:W-:-:S03]  /*9430*/  FSEL R135, R62, -INF , P1 ;  /* 0xff8000003e877808 */ /* 0x000fc60000800000 */
[----:B------:R0:W-:Y:S01]  /*9440*/  MUFU.TANH R8, R44 ;  /* 0x0000002c00087308 */ /* 0x0001e20000002400 */
[----:B-1----:R-:W-:Y:S02]  /*9450*/  FSEL R125, R58, -INF , P6 ;  /* 0xff8000003a7d7808 */ /* 0x002fe40003000000 */
[----:B------:R-:W-:Y:S02]  /*9460*/  ISETP.GT.AND P6, PT, R42, 0x58, PT ;  /* 0x000000582a00780c */ /* 0x000fe40003fc4270 */
[----:B------:R-:W-:Y:S02]  /*9470*/  FSEL R137, R64, -INF , P2 ;  /* 0xff80000040897808 */ /* 0x000fe40001000000 */
[----:B0-----:R-:W-:Y:S01]  /*9480*/  FMNMX.FTZ R44, R133, R26, !PT ;  /* 0x0000001a852c7209 */ /* 0x001fe20007810000 */
[----:B------:R-:W0:Y:S03]  /*9490*/  MUFU.TANH R41, R41 ;  /* 0x0000002900297308 */ /* 0x000e260000002400 */
[----:B------:R-:W-:Y:S01]  /*94a0*/  FMNMX.FTZ R44, R135, R44, !PT ;  /* 0x0000002c872c7209 */ /* 0x000fe20007810000 */
[----:B------:R-:W-:Y:S01]  /*94b0*/  FMUL.FTZ R24, R2, R25 ;  /* 0x0000001902187220 */ /* 0x000fe20000410000 */
[----:B------:R-:W-:-:S02]  /*94c0*/  FSEL R11, R11, -INF , P5 ;  /* 0xff8000000b0b7808 */ /* 0x000fc40002800000 */
[----:B------:R-:W-:Y:S02]  /*94d0*/  ISETP.GT.AND P5, PT, R42, 0x59, PT ;  /* 0x000000592a00780c */ /* 0x000fe40003fa4270 */
[----:B------:R-:W-:Y:S02]  /*94e0*/  FSEL R25, R66, -INF , P6 ;  /* 0xff80000042197808 */ /* 0x000fe40003000000 */
[----:B------:R-:W-:Y:S01]  /*94f0*/  FMNMX.FTZ R44, R137, R44, !PT ;  /* 0x0000002c892c7209 */ /* 0x000fe20007810000 */
[----:B------:R-:W1:Y:S01]  /*9500*/  MUFU.TANH R45, R45 ;  /* 0x0000002d002d7308 */ /* 0x000e620000002400 */
[----:B------:R-:W-:Y:S02]  /*9510*/  ISETP.GT.AND P4, PT, R42, 0x60, PT ;  /* 0x000000602a00780c */ /* 0x000fe40003f84270 */
[----:B------:R-:W-:Y:S02]  /*9520*/  FSEL R139, R68, -INF , P5 ;  /* 0xff800000448b7808 */ /* 0x000fe40002800000 */
[----:B------:R-:W-:-:S02]  /*9530*/  FMNMX.FTZ R44, R25, R44, !PT ;  /* 0x0000002c192c7209 */ /* 0x000fc40007810000 */
[----:B------:R-:W-:Y:S01]  /*9540*/  FSEL R61, R61, -INF , P3 ;  /* 0xff8000003d3d7808 */ /* 0x000fe20001800000 */
[----:B------:R-:W3:Y:S01]  /*9550*/  MUFU.TANH R69, R69 ;  /* 0x0000004500457308 */ /* 0x000ee20000002400 */
[----:B------:R-:W-:Y:S02]  /*9560*/  ISETP.GT.AND P3, PT, R42, 0x61, PT ;  /* 0x000000612a00780c */ /* 0x000fe40003f64270 */
[----:B--2---:R-:W-:Y:S02]  /*9570*/  FSEL R141, R40, -INF , P4 ;  /* 0xff800000288d7808 */ /* 0x004fe40002000000 */
[----:B------:R-:W-:-:S03]  /*9580*/  FMNMX.FTZ R44, R139, R44, !PT ;  /* 0x0000002c8b2c7209 */ /* 0x000fc60007810000 */
[----:B------:R-:W2:Y:S01]  /*9590*/  MUFU.TANH R48, R48 ;  /* 0x0000003000307308 */ /* 0x000ea20000002400 */
[----:B------:R-:W-:Y:S02]  /*95a0*/  FSEL R63, R63, -INF , P1 ;  /* 0xff8000003f3f7808 */ /* 0x000fe40000800000 */
[----:B------:R-:W-:Y:S02]  /*95b0*/  ISETP.GT.AND P1, PT, R42, 0x68, PT ;  /* 0x000000682a00780c */ /* 0x000fe40003f24270 */
[----:B0-----:R-:W-:-:S03]  /*95c0*/  FSEL R41, R41, -INF , P3 ;  /* 0xff80000029297808 */ /* 0x001fc60001800000 */
[----:B------:R-:W0:Y:S01]  /*95d0*/  MUFU.TANH R70, R70 ;  /* 0x0000004600467308 */ /* 0x000e220000002400 */
[----:B------:R-:W-:Y:S02]  /*95e0*/  FMNMX.FTZ R44, R141, R44, !PT ;  /* 0x0000002c8d2c7209 */ /* 0x000fe40007810000 */
[----:B------:R-:W-:-:S05]  /*95f0*/  FSEL R65, R65, -INF , P2 ;  /* 0xff80000041417808 */ /* 0x000fca0001000000 */
[----:B------:R-:W4:Y:S01]  /*9600*/  MUFU.TANH R49, R49 ;  /* 0x0000003100317308 */ /* 0x000f220000002400 */
[----:B------:R-:W-:Y:S02]  /*9610*/  ISETP.GT.AND P2, PT, R42, 0x69, PT ;  /* 0x000000692a00780c */ /* 0x000fe40003f44270 */
[----:B------:R-:W-:Y:S02]  /*9620*/  FSEL R143, R8, -INF , P1 ;  /* 0xff800000088f7808 */ /* 0x000fe40000800000 */
[----:B------:R-:W-:-:S03]  /*9630*/  FMNMX.FTZ R44, R41, R44, !PT ;  /* 0x0000002c292c7209 */ /* 0x000fc60007810000 */
[----:B------:R-:W5:Y:S01]  /*9640*/  MUFU.TANH R43, R43 ;  /* 0x0000002b002b7308 */ /* 0x000f620000002400 */
[----:B------:R-:W-:Y:S02]  /*9650*/  FSEL R67, R67, -INF , P6 ;  /* 0xff80000043437808 */ /* 0x000fe40003000000 */
[----:B------:R-:W-:-:S05]  /*9660*/  ISETP.GT.AND P6, PT, R42, 0x70, PT ;  /* 0x000000702a00780c */ /* 0x000fca0003fc4270 */
[----:B------:R-:W5:Y:S01]  /*9670*/  MUFU.TANH R52, R52 ;  /* 0x0000003400347308 */ /* 0x000f620000002400 */
[----:B-1----:R-:W-:Y:S02]  /*9680*/  FSEL R45, R45, -INF , P2 ;  /* 0xff8000002d2d7808 */ /* 0x002fe40001000000 */
[----:B------:R-:W-:-:S05]  /*9690*/  FMNMX.FTZ R44, R143, R44, !PT ;  /* 0x0000002c8f2c7209 */ /* 0x000fca0007810000 */
[----:B------:R-:W1:Y:S01]  /*96a0*/  MUFU.TANH R47, R47 ;  /* 0x0000002f002f7308 */ /* 0x000e620000002400 */
[----:B---3--:R-:W-:Y:S01]  /*96b0*/  FSEL R69, R69, -INF , P5 ;  /* 0xff80000045457808 */ /* 0x008fe20002800000 */
[----:B------:R-:W-:Y:S01]  /*96c0*/  FMUL.FTZ R155, R2, R28 ;  /* 0x0000001c029b7220 */ /* 0x000fe20000410000 */
[----:B------:R-:W-:-:S05]  /*96d0*/  ISETP.GT.AND P5, PT, R42, 0x71, PT ;  /* 0x000000712a00780c */ /* 0x000fca0003fa4270 */
[----:B------:R-:W3:Y:S01]  /*96e0*/  MUFU.TANH R53, R53 ;  /* 0x0000003500357308 */ /* 0x000ee20000002400 */
[----:B--2---:R-:W-:Y:S02]  /*96f0*/  FSEL R145, R48, -INF , P6 ;  /* 0xff80000030917808 */ /* 0x004fe40003000000 */
[----:B------:R-:W-:Y:S01]  /*9700*/  FMNMX.FTZ R44, R45, R44, !PT ;  /* 0x0000002c2d2c7209 */ /* 0x000fe20007810000 */
[----:B------:R-:W-:-:S04]  /*9710*/  FMUL.FTZ R26, R2, R27 ;  /* 0x0000001b021a7220 */ /* 0x000fc80000410000 */
[----:B------:R-:W2:Y:S01]  /*9720*/  MUFU.TANH R12, R46 ;  /* 0x0000002e000c7308 */ /* 0x000ea20000002400 */
[----:B0-----:R-:W-:Y:S01]  /*9730*/  FSEL R27, R70, -INF , P4 ;  /* 0xff800000461b7808 */ /* 0x001fe20002000000 */
[----:B------:R-:W-:Y:S01]  /*9740*/  FMUL.FTZ R153, R2, R29 ;  /* 0x0000001d02997220 */ /* 0x000fe20000410000 */
[----:B------:R-:W-:-:S05]  /*9750*/  ISETP.GT.AND P4, PT, R42, 0x78, PT ;  /* 0x000000782a00780c */ /* 0x000fca0003f84270 */
[----:B------:R-:W0:Y:S01]  /*9760*/  MUFU.TANH R10, R10 ;  /* 0x0000000a000a7308 */ /* 0x000e220000002400 */
[----:B----4-:R-:W-:Y:S02]  /*9770*/  FSEL R49, R49, -INF , P5 ;  /* 0xff80000031317808 */ /* 0x010fe40002800000 */
[----:B------:R-:W-:-:S05]  /*9780*/  FMNMX.FTZ R44, R145, R44, !PT ;  /* 0x0000002c912c7209 */ /* 0x000fca0007810000 */
[----:B------:R-:W4:Y:S01]  /*9790*/  MUFU.TANH R50, R50 ;  /* 0x0000003200327308 */ /* 0x000f220000002400 */
[----:B-----5:R-:W-:Y:S02]  /*97a0*/  FSEL R43, R43, -INF , P3 ;  /* 0xff8000002b2b7808 */ /* 0x020fe40001800000 */
[----:B------:R-:W-:-:S05]  /*97b0*/  ISETP.GT.AND P3, PT, R42, 0x79, PT ;  /* 0x000000792a00780c */ /* 0x000fca0003f64270 */
[----:B------:R-:W5:Y:S01]  /*97c0*/  MUFU.TANH R24, R24 ;  /* 0x0000001800187308 */ /* 0x000f620000002400 */
[----:B------:R-:W-:Y:S02]  /*97d0*/  FSEL R147, R52, -INF , P4 ;  /* 0xff80000034937808 */ /* 0x000fe40002000000 */
[----:B------:R-:W-:-:S05]  /*97e0*/  FMNMX.FTZ R44, R49, R44, !PT ;  /* 0x0000002c312c7209 */ /* 0x000fca0007810000 */
[----:B------:R-:W5:Y:S01]  /*97f0*/  MUFU.TANH R51, R51 ;  /* 0x0000003300337308 */ /* 0x000f620000002400 */
[----:B-1----:R-:W-:Y:S02]  /*9800*/  FSEL R47, R47, -INF , P2 ;  /* 0xff8000002f2f7808 */ /* 0x002fe40001000000 */
[----:B------:R-:W-:-:S05]  /*9810*/  ISETP.GT.AND P2, PT, R42, 0x80, PT ;  /* 0x000000802a00780c */ /* 0x000fca0003f44270 */
[----:B------:R-:W1:Y:S01]  /*9820*/  MUFU.TANH R155, R155 ;  /* 0x0000009b009b7308 */ /* 0x000e620000002400 */
[----:B---3--:R-:W-:Y:S02]  /*9830*/  FSEL R53, R53, -INF , P3 ;  /* 0xff80000035357808 */ /* 0x008fe40001800000 */
[----:B------:R-:W-:-:S05]  /*9840*/  FMNMX.FTZ R44, R147, R44, !PT ;  /* 0x0000002c932c7209 */ /* 0x000fca0007810000 */
[----:B------:R-:W3:Y:S01]  /*9850*/  MUFU.TANH R153, R153 ;  /* 0x0000009900997308 */ /* 0x000ee20000002400 */
[----:B--2---:R-:W-:Y:S02]  /*9860*/  FSEL R29, R12, -INF , P1 ;  /* 0xff8000000c1d7808 */ /* 0x004fe40000800000 */
[----:B------:R-:W-:Y:S02]  /*9870*/  ISETP.GT.AND P1, PT, R42, 0x81, PT ;  /* 0x000000812a00780c */ /* 0x000fe40003f24270 */
[----:B0-----:R-:W-:Y:S02]  /*9880*/  FSEL R149, R10, -INF , P2 ;  /* 0xff8000000a957808 */ /* 0x001fe40001000000 */
[----:B------:R-:W-:Y:S01]  /*9890*/  FMNMX.FTZ R44, R53, R44, !PT ;  /* 0x0000002c352c7209 */ /* 0x000fe20007810000 */
[----:B------:R-:W-:Y:S01]  /*98a0*/  FMUL.FTZ R12, R2, R33 ;  /* 0x00000021020c7220 */ /* 0x000fe20000410000 */
[----:B----4-:R-:W-:Y:S02]  /*98b0*/  FSEL R33, R50, -INF , P6 ;  /* 0xff80000032217808 */ /* 0x010fe40003000000 */
[----:B------:R-:W-:-:S02]  /*98c0*/  ISETP.GT.AND P6, PT, R42, 0x88, PT ;  /* 0x000000882a00780c */ /* 0x000fc40003fc4270 */
[----:B-----5:R-:W-:Y:S02]  /*98d0*/  FSEL R151, R24, -INF , P1 ;  /* 0xff80000018977808 */ /* 0x020fe40000800000 */
[----:B------:R-:W-:Y:S02]  /*98e0*/  FMNMX.FTZ R44, R149, R44, !PT ;  /* 0x0000002c952c7209 */ /* 0x000fe40007810000 */
[----:B------:R-:W-:Y:S02]  /*98f0*/  FSEL R51, R51, -INF , P5 ;  /* 0xff80000033337808 */ /* 0x000fe40002800000 */
[----:B------:R-:W-:Y:S02]  /*9900*/  ISETP.GT.AND P5, PT, R42, 0x89, PT ;  /* 0x000000892a00780c */ /* 0x000fe40003fa4270 */
[----:B-1----:R-:W-:Y:S02]  /*9910*/  FSEL R155, R155, -INF , P6 ;  /* 0xff8000009b9b7808 */ /* 0x002fe40003000000 */
[----:B------:R-:W-:Y:S01]  /*9920*/  FMNMX.FTZ R44, R151, R44, !PT ;  /* 0x0000002c972c7209 */ /* 0x000fe20007810000 */
[----:B------:R-:W-:Y:S01]  /*9930*/  FMUL.FTZ R8, R2, R32 ;  /* 0x0000002002087220 */ /* 0x000fe20000410000 */
[----:B---3--:R-:W-:-:S02]  /*9940*/  FSEL R153, R153, -INF , P5 ;  /* 0xff80000099997808 */ /* 0x008fc40002800000 */
[----:B------:R-:W-:Y:S01]  /*9950*/  FMNMX.FTZ R44, R155, R44, !PT ;  /* 0x0000002c9b2c7209 */ /* 0x000fe20007810000 */
[----:B------:R-:W0:Y:S03]  /*9960*/  MUFU.TANH R54, R54 ;  /* 0x0000003600367308 */ /* 0x000e260000002400 */
[----:B------:R-:W-:Y:S02]  /*9970*/  FMNMX.FTZ R57, R153, R44, !PT ;  /* 0x0000002c99397209 */ /* 0x000fe40007810000 */
[----:B------:R-:W-:-:S03]  /*9980*/  FMNMX.FTZ R44, R9, R15, !PT ;  /* 0x0000000f092c7209 */ /* 0x000fc60007810000 */
[----:B------:R-:W1:Y:S01]  /*9990*/  MUFU.TANH R55, R55 ;  /* 0x0000003700377308 */ /* 0x000e620000002400 */
[----:B------:R-:W-:Y:S01]  /*99a0*/  FMUL.FTZ R28, R2, R36 ;  /* 0x00000024021c7220 */ /* 0x000fe20000410000 */
[----:B------:R-:W-:-:S06]  /*99b0*/  FMNMX.FTZ R44, R21, R44, !PT ;  /* 0x0000002c152c7209 */ /* 0x000fcc0007810000 */
[----:B------:R-:W2:Y:S01]  /*99c0*/  MUFU.TANH R8, R8 ;  /* 0x0000000800087308 */ /* 0x000ea20000002400 */
[----:B------:R-:W-:Y:S01]  /*99d0*/  FMUL.FTZ R24, R2, R37 ;  /* 0x0000002502187220 */ /* 0x000fe20000410000 */
[----:B------:R-:W-:-:S06]  /*99e0*/  FMNMX.FTZ R46, R89, R44, !PT ;  /* 0x0000002c592e7209 */ /* 0x000fcc0007810000 */
[----:B------:R-:W3:Y:S01]  /*99f0*/  MUFU.TANH R20, R20 ;  /* 0x0000001400147308 */ /* 0x000ee20000002400 */
[----:B------:R-:W-:-:S07]  /*9a00*/  FMNMX.FTZ R46, R91, R46, !PT ;  /* 0x0000002e5b2e7209 */ /* 0x000fce0007810000 */
[----:B------:R-:W4:Y:S01]  /*9a10*/  MUFU.TANH R12, R12 ;  /* 0x0000000c000c7308 */ /* 0x000f220000002400 */
[----:B0-----:R-:W-:-:S07]  /*9a20*/  FSEL R37, R54, -INF , P4 ;  /* 0xff80000036257808 */ /* 0x001fce0002000000 */
[----:B------:R-:W0:Y:S01]  /*9a30*/  MUFU.TANH R26, R26 ;  /* 0x0000001a001a7308 */ /* 0x000e220000002400 */
[----:B------:R-:W-:-:S07]  /*9a40*/  ISETP.GT.AND P4, PT, R42, 0x90, PT ;  /* 0x000000902a00780c */ /* 0x000fce0003f84270 */
[----:B------:R-:W5:Y:S01]  /*9a50*/  MUFU.TANH R28, R28 ;  /* 0x0000001c001c7308 */ /* 0x000f620000002400 */
[----:B------:R-:W-:Y:S02]  /*9a60*/  FMNMX.FTZ R46, R93, R46, !PT ;  /* 0x0000002e5d2e7209 */ /* 0x000fe40007810000 */
[----:B-1----:R-:W-:-:S05]  /*9a70*/  FSEL R55, R55, -INF , P3 ;  /* 0xff80000037377808 */ /* 0x002fca0001800000 */
[----:B------:R-:W1:Y:S01]  /*9a80*/  MUFU.TANH R24, R24 ;  /* 0x0000001800187308 */ /* 0x000e620000002400 */
[----:B------:R-:W-:Y:S02]  /*9a90*/  ISETP.GT.AND P3, PT, R42, 0x91, PT ;  /* 0x000000912a00780c */ /* 0x000fe40003f64270 */
[----:B--2---:R-:W-:Y:S02]  /*9aa0*/  FSEL R8, R8, -INF , P4 ;  /* 0xff80000008087808 */ /* 0x004fe40002000000 */
[----:B------:R-:W-:Y:S02]  /*9ab0*/  FMNMX.FTZ R46, R95, R46, !PT ;  /* 0x0000002e5f2e7209 */ /* 0x000fe40007810000 */
[----:B---3--:R-:W-:Y:S02]  /*9ac0*/  FSEL R20, R20, -INF , P2 ;  /* 0xff80000014147808 */ /* 0x008fe40001000000 */
[----:B------:R-:W-:Y:S02]  /*9ad0*/  ISETP.GT.AND P2, PT, R42, 0x98, PT ;  /* 0x000000982a00780c */ /* 0x000fe40003f44270 */
[----:B----4-:R-:W-:-:S02]  /*9ae0*/  FSEL R10, R12, -INF , P3 ;  /* 0xff8000000c0a7808 */ /* 0x010fc40001800000 */
[----:B------:R-:W-:Y:S02]  /*9af0*/  FMNMX.FTZ R57, R8, R57, !PT ;  /* 0x0000003908397209 */ /* 0x000fe40007810000 */
[----:B------:R-:W-:Y:S02]  /*9b00*/  FMNMX.FTZ R48, R97, R46, !PT ;  /* 0x0000002e61307209 */ /* 0x000fe40007810000 */
[----:B0-----:R-:W-:Y:S02]  /*9b10*/  FSEL R26, R26, -INF , P1 ;  /* 0xff8000001a1a7808 */ /* 0x001fe40000800000 */
[----:B------:R-:W-:Y:S02]  /*9b20*/  ISETP.GT.AND P1, PT, R42, 0x99, PT ;  /* 0x000000992a00780c */ /* 0x000fe40003f24270 */
[----:B-----5:R-:W-:Y:S02]  /*9b30*/  FSEL R12, R28, -INF , P2 ;  /* 0xff8000001c0c7808 */ /* 0x020fe40001000000 */
[----:B------:R-:W-:-:S02]  /*9b40*/  FMNMX.FTZ R57, R10, R57, !PT ;  /* 0x000000390a397209 */ /* 0x000fc40007810000 */
[----:B------:R-:W-:Y:S02]  /*9b50*/  FMNMX.FTZ R48, R109, R48, !PT ;  /* 0x000000306d307209 */ /* 0x000fe40007810000 */
[----:B-1----:R-:W-:Y:S02]  /*9b60*/  FSEL R24, R24, -INF , P1 ;  /* 0xff80000018187808 */ /* 0x002fe40000800000 */
[----:B------:R-:W-:Y:S02]  /*9b70*/  FMNMX.FTZ R57, R12, R57, !PT ;  /* 0x000000390c397209 */ /* 0x000fe40007810000 */
[----:B------:R-:W-:Y:S02]  /*9b80*/  FMNMX.FTZ R48, R75, R48, !PT ;  /* 0x000000304b307209 */ /* 0x000fe40007810000 */
[----:B------:R-:W-:Y:S02]  /*9b90*/  FMNMX.FTZ R32, R24, R57, !PT ;  /* 0x0000003918207209 */ /* 0x000fe40007810000 */
[----:B------:R-:W-:-:S03]  /*9ba0*/  FMNMX.FTZ R48, R73, R48, !PT ;  /* 0x0000003049307209 */ /* 0x000fc60007810000 */
[----:B------:R-:W0:Y:S01]  /*9bb0*/  SHFL.BFLY PT, R57, R32, 0x2, 0x1f ;  /* 0x0c401f0020397f89 */ /* 0x000e2200000e0000 */
[----:B------:R-:W-:-:S04]  /*9bc0*/  FMNMX.FTZ R50, R79, R48, !PT ;  /* 0x000000304f327209 */ /* 0x000fc80007810000 */
[----:B------:R-:W-:-:S04]  /*9bd0*/  FMNMX.FTZ R50, R77, R50, !PT ;  /* 0x000000324d327209 */ /* 0x000fc80007810000 */
[----:B------:R-:W-:-:S04]  /*9be0*/  FMNMX.FTZ R50, R83, R50, !PT ;  /* 0x0000003253327209 */ /* 0x000fc80007810000 */
[----:B------:R-:W-:-:S04]  /*9bf0*/  FMNMX.FTZ R50, R121, R50, !PT ;  /* 0x0000003279327209 */ /* 0x000fc80007810000 */
[----:B------:R-:W-:-:S04]  /*9c00*/  FMNMX.FTZ R52, R87, R50, !PT ;  /* 0x0000003257347209 */ /* 0x000fc80007810000 */
[----:B------:R-:W-:Y:S02]  /*9c10*/  FMNMX.FTZ R52, R125, R52, !PT ;  /* 0x000000347d347209 */ /* 0x000fe40007810000 */
[----:B0-----:R-:W-:Y:S02]  /*9c20*/  FMNMX.FTZ R36, R32, R57, !PT ;  /* 0x0000003920247209 */ /* 0x001fe40007810000 */
[----:B------:R-:W-:-:S03]  /*9c30*/  FMNMX.FTZ R52, R11, R52, !PT ;  /* 0x000000340b347209 */ /* 0x000fc60007810000 */
[----:B------:R-:W0:Y:S01]  /*9c40*/  SHFL.BFLY PT, R57, R36, 0x1, 0x1f ;  /* 0x0c201f0024397f89 */ /* 0x000e2200000e0000 */
[----:B------:R-:W-:-:S04]  /*9c50*/  FMNMX.FTZ R52, R129, R52, !PT ;  /* 0x0000003481347209 */ /* 0x000fc80007810000 */
[----:B------:R-:W-:-:S04]  /*9c60*/  FMNMX.FTZ R54, R61, R52, !PT ;  /* 0x000000343d367209 */ /* 0x000fc80007810000 */
[----:B------:R-:W-:-:S04]  /*9c70*/  FMNMX.FTZ R54, R63, R54, !PT ;  /* 0x000000363f367209 */ /* 0x000fc80007810000 */
[----:B------:R-:W-:-:S04]  /*9c80*/  FMNMX.FTZ R54, R65, R54, !PT ;  /* 0x0000003641367209 */ /* 0x000fc80007810000 */
[----:B------:R-:W-:-:S04]  /*9c90*/  FMNMX.FTZ R54, R67, R54, !PT ;  /* 0x0000003643367209 */ /* 0x000fc80007810000 */
[----:B------:R-:W-:Y:S01]  /*9ca0*/  FMNMX.FTZ R58, R69, R54, !PT ;  /* 0x00000036453a7209 */ /* 0x000fe20007810000 */
[----:B------:R-:W-:Y:S01]  /*9cb0*/  IMAD.U32 R56, RZ, RZ, UR4 ;  /* 0x00000004ff387e24 */ /* 0x000fe2000f8e00ff */
[----:B0-----:R-:W-:Y:S02]  /*9cc0*/  FMNMX.FTZ R57, R36, R57, !PT ;  /* 0x0000003924397209 */ /* 0x001fe40007810000 */
[----:B------:R-:W-:-:S04]  /*9cd0*/  FMNMX.FTZ R58, R27, R58, !PT ;  /* 0x0000003a1b3a7209 */ /* 0x000fc80007810000 */
[----:B------:R-:W-:Y:S01]  /*9ce0*/  FMNMX.FTZ R58, R43, R58, !PT ;  /* 0x0000003a2b3a7209 */ /* 0x000fe20007810000 */
[----:B------:R-:W-:-:S01]  /*9cf0*/  FFMA.FTZ R28, R57, R56, -8 ;  /* 0xc1000000391c7423 */ /* 0x000fc20000010038 */
[----:B------:R-:W-:Y:S02]  /*9d00*/  FSETP.NEU.FTZ.AND P0, PT, R57, -INF , PT ;  /* 0xff8000003900780b */ /* 0x000fe40003f1d000 */
[----:B------:R-:W-:Y:S02]  /*9d10*/  FMNMX.FTZ R58, R29, R58, !PT ;  /* 0x0000003a1d3a7209 */ /* 0x000fe40007810000 */
[----:B------:R-:W-:Y:S02]  /*9d20*/  FSEL R28, R28, RZ, P0 ;  /* 0x000000ff1c1c7208 */ /* 0x000fe40000000000 */
[----:B------:R-:W-:Y:S01]  /*9d30*/  ISETP.NE.AND P0, PT, R14, RZ, PT ;  /* 0x000000ff0e00720c */ /* 0x000fe20003f05270 */
[C---:B------:R-:W-:Y:S01]  /*9d40*/  FMUL.FTZ R14, R2.reuse, R30 ;  /* 0x0000001e020e7220 */ /* 0x040fe20000410000 */
[----:B------:R-:W-:Y:S01]  /*9d50*/  FMNMX.FTZ R60, R47, R58, !PT ;  /* 0x0000003a2f3c7209 */ /* 0x000fe20007810000 */
[----:B------:R-:W-:-:S03]  /*9d60*/  FMUL.FTZ R30, R2, R31 ;  /* 0x0000001f021e7220 */ /* 0x000fc60000410000 */
[----:B------:R-:W-:Y:S01]  /*9d70*/  FMNMX.FTZ R60, R33, R60, !PT ;  /* 0x0000003c213c7209 */ /* 0x000fe20007810000 */
[----:B------:R-:W-:Y:S01]  /*9d80*/  MUFU.TANH R14, R14 ;  /* 0x0000000e000e7308 */ /* 0x000fe20000002400 */
[----:B------:R-:W-:Y:S02]  /*9d90*/  FMUL.FTZ R31, R2, R34 ;  /* 0x00000022021f7220 */ /* 0x000fe40000410000 */
[----:B------:R-:W-:Y:S01]  /*9da0*/  FMNMX.FTZ R60, R51, R60, !PT ;  /* 0x0000003c333c7209 */ /* 0x000fe20007810000 */
[----:B------:R-:W-:-:S01]  /*9db0*/  FFMA.FTZ R59, R59, R56, -R28 ;  /* 0x000000383b3b7223 */ /* 0x000fc2000001081c */
[C---:B------:R-:W-:Y:S02]  /*9dc0*/  FMUL.FTZ R32, R2.reuse, R35 ;  /* 0x0000002302207220 */ /* 0x040fe40000410000 */
[----:B------:R-:W-:Y:S01]  /*9dd0*/  FMNMX.FTZ R60, R37, R60, !PT ;  /* 0x0000003c253c7209 */ /* 0x000fe20007810000 */
[----:B------:R-:W0:Y:S01]  /*9de0*/  MUFU.TANH R30, R30 ;  /* 0x0000001e001e7308 */ /* 0x000e220000002400 */
[----:B------:R-:W-:Y:S01]  /*9df0*/  FMUL.FTZ R34, R2, R38 ;  /* 0x0000002602227220 */ /* 0x000fe20000410000 */
[----:B------:R-:W-:-:S06]  /*9e00*/  FFMA.FTZ R111, R111, R56, -R28 ;  /* 0x000000386f6f7223 */ /* 0x000fcc000001081c */
[----:B------:R-:W1:Y:S01]  /*9e10*/  MUFU.TANH R31, R31 ;  /* 0x0000001f001f7308 */ /* 0x000e620000002400 */
[----:B------:R-:W-:-:S07]  /*9e20*/  FMUL.FTZ R35, R2, R39 ;  /* 0x0000002702237220 */ /* 0x000fce0000410000 */
[----:B------:R2:W-:Y:S02]  /*9e30*/  MUFU.EX2 R54, R59 ;  /* 0x0000003b00367308 */ /* 0x0005e40000000800 */
[----:B--2---:R-:W-:-:S06]  /*9e40*/  FMNMX.FTZ R59, R55, R60, !PT ;  /* 0x0000003c373b7209 */ /* 0x004fcc0007810000 */
[----:B------:R-:W-:Y:S01]  /*9e50*/  MUFU.TANH R32, R32 ;  /* 0x0000002000207308 */ /* 0x000fe20000002400 */
[----:B------:R-:W-:Y:S01]  /*9e60*/  FMNMX.FTZ R59, R20, R59, !PT ;  /* 0x0000003b143b7209 */ /* 0x000fe20007810000 */
[----:B------:R-:W-:-:S03]  /*9e70*/  FFMA.FTZ R38, R99, R56, -R28 ;  /* 0x0000003863267223 */ /* 0x000fc6000001081c */
[----:B------:R-:W-:-:S03]  /*9e80*/  FMNMX.FTZ R60, R26, R59, !PT ;  /* 0x0000003b1a3c7209 */ /* 0x000fc60007810000 */
[----:B------:R-:W2:Y:S01]  /*9e90*/  MUFU.TANH R34, R34 ;  /* 0x0000002200227308 */ /* 0x000ea20000002400 */
[----:B------:R-:W-:-:S01]  /*9ea0*/  FFMA.FTZ R99, R113, R56, -R28 ;  /* 0x0000003871637223 */ /* 0x000fc2000001081c */
[----:B0-----:R-:W-:-:S06]  /*9eb0*/  FSEL R113, R30, -INF , P5 ;  /* 0xff8000001e717808 */ /* 0x001fcc0002800000 */
[----:B------:R0:W-:Y:S01]  /*9ec0*/  MUFU.EX2 R44, R111 ;  /* 0x0000006f002c7308 */ /* 0x0001e20000000800 */
[----:B------:R-:W-:-:S01]  /*9ed0*/  FFMA.FTZ R115, R115, R56, -R28 ;  /* 0x0000003873737223 */ /* 0x000fc2000001081c */
[----:B0-----:R-:W-:-:S06]  /*9ee0*/  FSEL R111, R14, -INF , P6 ;  /* 0xff8000000e6f7808 */ /* 0x001fcc0003000000 */
[----:B------:R-:W0:Y:S01]  /*9ef0*/  MUFU.TANH R35, R35 ;  /* 0x0000002300237308 */ /* 0x000e220000002400 */
[----:B------:R-:W-:Y:S02]  /*9f00*/  FMNMX.FTZ R60, R111, R60, !PT ;  /* 0x0000003c6f3c7209 */ /* 0x000fe40007810000 */
[----:B-1----:R-:W-:Y:S02]  /*9f10*/  FSEL R31, R31, -INF , P4 ;  /* 0xff8000001f1f7808 */ /* 0x002fe40002000000 */
[----:B------:R-:W-:-:S03]  /*9f20*/  FMNMX.FTZ R60, R113, R60, !PT ;  /* 0x0000003c713c7209 */ /* 0x000fc60007810000 */
[----:B------:R1:W-:Y:S01]  /*9f30*/  MUFU.EX2 R46, R115 ;  /* 0x00000073002e7308 */ /* 0x0003e20000000800 */
[----:B------:R-:W-:-:S01]  /*9f40*/  FFMA.FTZ R39, R101, R56, -R28 ;  /* 0x0000003865277223 */ /* 0x000fc2000001081c */
[----:B------:R-:W-:Y:S01]  /*9f50*/  FMNMX.FTZ R60, R31, R60, !PT ;  /* 0x0000003c1f3c7209 */ /* 0x000fe20007810000 */
[----:B------:R-:W-:-:S01]  /*9f60*/  FFMA.FTZ R101, R117, R56, -R28 ;  /* 0x0000003875657223 */ /* 0x000fc2000001081c */
[----:B--2---:R-:W-:Y:S02]  /*9f70*/  FSEL R117, R34, -INF , P2 ;  /* 0xff80000022757808 */ /* 0x004fe40001000000 */
[----:B-1----:R-:W-:Y:S01]  /*9f80*/  FSEL R115, R32, -INF , P3 ;  /* 0xff80000020737808 */ /* 0x002fe20001800000 */
[----:B------:R-:W-:-:S03]  /*9f90*/  FFMA.FTZ R64, R41, R56, -R28 ;  /* 0x0000003829407223 */ /* 0x000fc6000001081c */
[----:B------:R-:W-:Y:S02]  /*9fa0*/  FMNMX.FTZ R60, R115, R60, !PT ;  /* 0x0000003c733c7209 */ /* 0x000fe40007810000 */
[----:B0-----:R-:W-:Y:S02]  /*9fb0*/  FSEL R41, R35, -INF , P1 ;  /* 0xff80000023297808 */ /* 0x001fe40000800000 */
[----:B------:R-:W-:-:S04]  /*9fc0*/  FMNMX.FTZ R60, R117, R60, !PT ;  /* 0x0000003c753c7209 */ /* 0x000fc80007810000 */
[----:B------:R-:W-:-:S05]  /*9fd0*/  FMNMX.FTZ R59, R41, R60, !PT ;  /* 0x0000003c293b7209 */ /* 0x000fca0007810000 */
[----:B------:R-:W0:Y:S02]  /*9fe0*/  SHFL.BFLY PT, R62, R59, 0x2, 0x1f ;  /* 0x0c401f003b3e7f89 */ /* 0x000e2400000e0000 */
[----:B0-----:R-:W-:-:S05]  /*9ff0*/  FMNMX.FTZ R66, R59, R62, !PT ;  /* 0x0000003e3b427209 */ /* 0x001fca0007810000 */
[----:B------:R-:W0:Y:S01]  /*a000*/  SHFL.BFLY PT, R59, R66, 0x1, 0x1f ;  /* 0x0c201f00423b7f89 */ /* 0x000e2200000e0000 */
[----:B------:R-:W-:-:S04]  /*a010*/  FFMA.FTZ R127, R127, R56, -R28 ;  /* 0x000000387f7f7223 */ /* 0x000fc8000001081c */
[----:B------:R1:W-:Y:S02]  /*a020*/  MUFU.EX2 R52, R127 ;  /* 0x0000007f00347308 */ /* 0x0003e40000000800 */
[----:B-1----:R-:W-:-:S01]  /*a030*/  FFMA.FTZ R127, R10, R56, -R28 ;  /* 0x000000380a7f7223 */ /* 0x002fc2000001081c */
[----:B------:R-:W-:Y:S01]  /*a040*/  FFMA.FTZ R10, R12, R56, -R28 ;  /* 0x000000380c0a7223 */ /* 0x000fe2000001081c */
[----:B0-----:R-:W-:-:S04]  /*a050*/  FMNMX.FTZ R59, R66, R59, !PT ;  /* 0x0000003b423b7209 */ /* 0x001fc80007810000 */
[C---:B------:R-:W-:Y:S01]  /*a060*/  FSETP.NEU.FTZ.AND P1, PT, R59.reuse, -INF , PT ;  /* 0xff8000003b00780b */ /* 0x040fe20003f3d000 */
[----:B------:R-:W-:-:S05]  /*a070*/  FFMA.FTZ R12, R59, R56, -8 ;  /* 0xc10000003b0c7423 */ /* 0x000fca0000010038 */
[----:B------:R-:W-:-:S05]  /*a080*/  FSEL R12, R12, RZ, P1 ;  /* 0x000000ff0c0c7208 */ /* 0x000fca0000800000 */
[-CC-:B------:R-:W-:Y:S01]  /*a090*/  FFMA.FTZ R72, R73, R56.reuse, -R12.reuse ;  /* 0x0000003849487223 */ /* 0x180fe2000001080c */
[----:B------:R-:W-:-:S01]  /*a0a0*/  FFMA.FTZ R73, R79, R56, -R12 ;  /* 0x000000384f497223 */ /* 0x000fc2000001080c */
[-C--:B------:R-:W-:Y:S02]  /*a0b0*/  FFMA.FTZ R79, R87, R56.reuse, -R12 ;  /* 0x00000038574f7223 */ /* 0x080fe4000001080c */
[----:B------:R-:W2:Y:S01]  /*a0c0*/  LDL R87, [R1+0x1c] ;  /* 0x00001c0001577983 */ /* 0x000ea20000100800 */
[----:B------:R-:W0:Y:S01]  /*a0d0*/  S2R R108, SR_TID.X ;  /* 0x00000000006c7919 */ /* 0x000e220000002100 */
[----:B------:R-:W-:-:S01]  /*a0e0*/  FFMA.FTZ R3, R3, R56, -R28 ;  /* 0x0000003803037223 */ /* 0x000fc2000001081c */
[-CC-:B------:R-:W-:Y:S01]  /*a0f0*/  FFMA.FTZ R36, R13, R56.reuse, -R28.reuse ;  /* 0x000000380d247223 */ /* 0x180fe2000001081c */
[----:B------:R-:W-:-:S01]  /*a100*/  FFMA.FTZ R40, R103, R56, -R28 ;  /* 0x0000003867287223 */ /* 0x000fc2000001081c */
[-CC-:B------:R-:W-:Y:S01]  /*a110*/  FFMA.FTZ R13, R71, R56.reuse, -R28.reuse ;  /* 0x00000038470d7223 */ /* 0x180fe2000001081c */
[----:B------:R-:W-:-:S01]  /*a120*/  FFMA.FTZ R103, R131, R56, -R28 ;  /* 0x0000003883677223 */ /* 0x000fc2000001081c */
[-C--:B------:R-:W-:Y:S01]  /*a130*/  FFMA.FTZ R131, R24, R56.reuse, -R28 ;  /* 0x0000003818837223 */ /* 0x080fe2000001081c */
[----:B------:R-:W-:Y:S01]  /*a140*/  MUFU.EX2 R3, R3 ;  /* 0x0000000300037308 */ /* 0x000fe20000000800 */
[----:B------:R-:W-:-:S01]  /*a150*/  FFMA.FTZ R9, R9, R56, -R12 ;  /* 0x0000003809097223 */ /* 0x000fc2000001080c */
[-C--:B------:R-:W-:Y:S01]  /*a160*/  FFMA.FTZ R24, R15, R56.reuse, -R12 ;  /* 0x000000380f187223 */ /* 0x080fe2000001080c */
[----:B------:R-:W-:-:S01]  /*a170*/  FFMA.FTZ R119, R119, R56, -R28 ;  /* 0x0000003877777223 */ /* 0x000fc2000001081c */
[----:B------:R-:W-:-:S04]  /*a180*/  FFMA.FTZ R123, R123, R56, -R28 ;  /* 0x000000387b7b7223 */ /* 0x000fc8000001081c */
[----:B------:R-:W1:Y:S01]  /*a190*/  MUFU.EX2 R36, R36 ;  /* 0x0000002400247308 */ /* 0x000e620000000800 */
[----:B------:R-:W-:-:S01]  /*a1a0*/  FFMA.FTZ R15, R21, R56, -R12 ;  /* 0x00000038150f7223 */ /* 0x000fc2000001080c */
[-CC-:B------:R-:W-:Y:S01]  /*a1b0*/  FFMA.FTZ R42, R105, R56.reuse, -R28.reuse ;  /* 0x00000038692a7223 */ /* 0x180fe2000001081c */
[----:B------:R-:W-:-:S01]  /*a1c0*/  FFMA.FTZ R71, R107, R56, -R28 ;  /* 0x000000386b477223 */ /* 0x000fc2000001081c */
[-CC-:B------:R-:W-:Y:S01]  /*a1d0*/  FFMA.FTZ R81, R81, R56.reuse, -R28.reuse ;  /* 0x0000003851517223 */ /* 0x180fe2000001081c */
[----:B------:R-:W-:-:S03]  /*a1e0*/  FFMA.FTZ R85, R85, R56, -R28 ;  /* 0x0000003855557223 */ /* 0x000fc6000001081c */
[----:B------:R-:W3:Y:S01]  /*a1f0*/  MUFU.EX2 R13, R13 ;  /* 0x0000000d000d7308 */ /* 0x000ee20000000800 */
[----:B------:R-:W-:-:S01]  /*a200*/  FFMA.FTZ R105, R133, R56, -R28 ;  /* 0x0000003885697223 */ /* 0x000fc2000001081c */
[-CC-:B------:R-:W-:Y:S01]  /*a210*/  FFMA.FTZ R135, R135, R56.reuse, -R28.reuse ;  /* 0x0000003887877223 */ /* 0x180fe2000001081c */
[----:B------:R-:W-:-:S01]  /*a220*/  FFMA.FTZ R107, R137, R56, -R28 ;  /* 0x00000038896b7223 */ /* 0x000fc2000001081c */
[-CC-:B------:R-:W-:Y:S01]  /*a230*/  FFMA.FTZ R25, R25, R56.reuse, -R28.reuse ;  /* 0x0000003819197223 */ /* 0x180fe2000001081c */
[----:B------:R-:W-:-:S01]  /*a240*/  FFMA.FTZ R14, R139, R56, -R28 ;  /* 0x000000388b0e7223 */ /* 0x000fc2000001081c */
[-CC-:B------:R-:W-:Y:S01]  /*a250*/  FFMA.FTZ R30, R141, R56.reuse, -R28.reuse ;  /* 0x000000388d1e7223 */ /* 0x180fe2000001081c */
[----:B------:R-:W-:-:S01]  /*a260*/  FFMA.FTZ R32, R143, R56, -R28 ;  /* 0x000000388f207223 */ /* 0x000fc2000001081c */
[----:B------:R4:W-:Y:S01]  /*a270*/  MUFU.EX2 R48, R119 ;  /* 0x0000007700307308 */ /* 0x0009e20000000800 */
        /* <DEDUP_REMOVED lines=8> */
[----:B----4-:R-:W-:-:S01]  /*a300*/  FFMA.FTZ R119, R151, R56, -R28 ;  /* 0x0000003897777223 */ /* 0x010fc2000001081c */
[----:B------:R-:W-:-:S06]  /*a310*/  FFMA.FTZ R21, R91, R56, -R12 ;  /* 0x000000385b157223 */ /* 0x000fcc000001080c */
[----:B------:R4:W-:Y:S01]  /*a320*/  MUFU.EX2 R35, R64 ;  /* 0x0000004000237308 */ /* 0x0009e20000000800 */
[----:B-----5:R-:W-:-:S07]  /*a330*/  FFMA.FTZ R123, R153, R56, -R28 ;  /* 0x00000038997b7223 */ /* 0x020fce000001081c */
[----:B------:R-:W-:Y:S01]  /*a340*/  MUFU.EX2 R9, R9 ;  /* 0x0000000900097308 */ /* 0x000fe20000000800 */
[----:B----4-:R-:W-:-:S01]  /*a350*/  FFMA.FTZ R64, R155, R56, -R28 ;  /* 0x000000389b407223 */ /* 0x010fc2000001081c */
[----:B------:R-:W-:-:S06]  /*a360*/  FFMA.FTZ R28, R89, R56, -R12 ;  /* 0x00000038591c7223 */ /* 0x000fcc000001080c */
[----:B------:R-:W4:Y:S08]  /*a370*/  MUFU.EX2 R24, R24 ;  /* 0x0000001800187308 */ /* 0x000f300000000800 */
[----:B------:R-:W5:Y:S01]  /*a380*/  MUFU.EX2 R38, R38 ;  /* 0x0000002600267308 */ /* 0x000f620000000800 */
[----:B------:R-:W-:-:S01]  /*a390*/  FFMA.FTZ R66, R93, R56, -R12 ;  /* 0x000000385d427223 */ /* 0x000fc2000001080c */
[----:B------:R-:W-:-:S06]  /*a3a0*/  FFMA.FTZ R74, R77, R56, -R12 ;  /* 0x000000384d4a7223 */ /* 0x000fcc000001080c */
[----:B------:R-:W5:Y:S01]  /*a3b0*/  MUFU.EX2 R15, R15 ;  /* 0x0000000f000f7308 */ /* 0x000f620000000800 */
[----:B------:R-:W-:-:S01]  /*a3c0*/  FFMA.FTZ R77, R83, R56, -R12 ;  /* 0x00000038534d7223 */ /* 0x000fc2000001080c */
[----:B-1----:R-:W-:-:S06]  /*a3d0*/  FADD.FTZ R86, R3, R36 ;  /* 0x0000002403567221 */ /* 0x002fcc0000010000 */
[----:B------:R-:W1:Y:S01]  /*a3e0*/  MUFU.EX2 R39, R39 ;  /* 0x0000002700277308 */ /* 0x000e620000000800 */
[----:B------:R-:W-:-:S01]  /*a3f0*/  FFMA.FTZ R83, R61, R56, -R12 ;  /* 0x000000383d537223 */ /* 0x000fc2000001080c */
[----:B------:R-:W-:Y:S01]  /*a400*/  FFMA.FTZ R61, R63, R56, -R12 ;  /* 0x000000383f3d7223 */ /* 0x000fe2000001080c */
[----:B0-----:R-:W-:-:S05]  /*a410*/  LOP3.LUT R98, R108, 0x7f, RZ, 0xc0, !PT ;  /* 0x0000007f6c627812 */ /* 0x001fca00078ec0ff */
[----:B------:R-:W0:Y:S01]  /*a420*/  MUFU.EX2 R28, R28 ;  /* 0x0000001c001c7308 */ /* 0x000e220000000800 */
[----:B------:R-:W-:-:S01]  /*a430*/  FFMA.FTZ R68, R95, R56, -R12 ;  /* 0x000000385f447223 */ /* 0x000fc2000001080c */
[----:B------:R-:W-:Y:S01]  /*a440*/  FFMA.FTZ R63, R67, R56, -R12 ;  /* 0x00000038433f7223 */ /* 0x000fe2000001080c */
[----:B---3--:R-:W-:-:S05]  /*a450*/  FADD.FTZ R67, R13, R86 ;  /* 0x000000560d437221 */ /* 0x008fca0000010000 */
[----:B------:R-:W3:Y:S01]  /*a460*/  MUFU.EX2 R40, R40 ;  /* 0x0000002800287308 */ /* 0x000ee20000000800 */
[----:B------:R-:W-:Y:S01]  /*a470*/  ISETP.NE.AND P1, PT, R98, RZ, PT ;  /* 0x000000ff6200720c */ /* 0x000fe20003f25270 */
[----:B----4-:R-:W-:-:S06]  /*a480*/  FADD.FTZ R86, R9, R24 ;  /* 0x0000001809567221 */ /* 0x010fcc0000010000 */
[----:B------:R-:W4:Y:S01]  /*a490*/  MUFU.EX2 R21, R21 ;  /* 0x0000001500157308 */ /* 0x000f220000000800 */
[----:B------:R-:W-:-:S01]  /*a4a0*/  FFMA.FTZ R89, R97, R56, -R12 ;  /* 0x0000003861597223 */ /* 0x000fc2000001080c */
[----:B-----5:R-:W-:-:S06]  /*a4b0*/  FADD.FTZ R88, R38, R67 ;  /* 0x0000004326587221 */ /* 0x020fcc0000010000 */
[----:B------:R-:W5:Y:S01]  /*a4c0*/  MUFU.EX2 R42, R42 ;  /* 0x0000002a002a7308 */ /* 0x000f620000000800 */
[----:B------:R-:W-:-:S01]  /*a4d0*/  FADD.FTZ R67, R15, R86 ;  /* 0x000000560f437221 */ /* 0x000fc20000010000 */
[----:B------:R-:W-:-:S06]  /*a4e0*/  FFMA.FTZ R70, R109, R56, -R12 ;  /* 0x000000386d467223 */ /* 0x000fcc000001080c */
[----:B------:R-:W5:Y:S01]  /*a4f0*/  MUFU.EX2 R66, R66 ;  /* 0x0000004200427308 */ /* 0x000f620000000800 */
[----:B------:R-:W-:-:S01]  /*a500*/  FFMA.FTZ R84, R69, R56, -R12 ;  /* 0x0000003845547223 */ /* 0x000fc2000001080c */
[----:B-1----:R-:W-:-:S06]  /*a510*/  FADD.FTZ R69, R39, R88 ;  /* 0x0000005827457221 */ /* 0x002fcc0000010000 */
[----:B------:R-:W1:Y:S01]  /*a520*/  MUFU.EX2 R71, R71 ;  /* 0x0000004700477308 */ /* 0x000e620000000800 */
[----:B0-----:R-:W-:-:S07]  /*a530*/  FADD.FTZ R86, R28, R67 ;  /* 0x000000431c567221 */ /* 0x001fce0000010000 */
[----:B------:R-:W0:Y:S01]  /*a540*/  MUFU.EX2 R68, R68 ;  /* 0x0000004400447308 */ /* 0x000e220000000800 */
[----:B------:R-:W-:-:S01]  /*a550*/  FFMA.FTZ R75, R75, R56, -R12 ;  /* 0x000000384b4b7223 */ /* 0x000fc2000001080c */
[----:B---3--:R-:W-:Y:S01]  /*a560*/  FADD.FTZ R69, R40, R69 ;  /* 0x0000004528457221 */ /* 0x008fe20000010000 */
[----:B------:R-:W-:-:S05]  /*a570*/  FFMA.FTZ R82, R65, R56, -R12 ;  /* 0x0000003841527223 */ /* 0x000fca000001080c */
[----:B------:R-:W3:Y:S01]  /*a580*/  MUFU.EX2 R89, R89 ;  /* 0x0000005900597308 */ /* 0x000ee20000000800 */
[----:B------:R-:W-:-:S01]  /*a590*/  FFMA.FTZ R65, R27, R56, -R12 ;  /* 0x000000381b417223 */ /* 0x000fc2000001080c */
[----:B----4-:R-:W-:Y:S01]  /*a5a0*/  FADD.FTZ R67, R21, R86 ;  /* 0x0000005615437221 */ /* 0x010fe20000010000 */
[----:B------:R-:W-:-:S05]  /*a5b0*/  @!P1 VIADD R27, R0, 0x13240 ;  /* 0x00013240001b9836 */ /* 0x000fca0000000000 */
[----:B------:R-:W-:Y:S01]  /*a5c0*/  MUFU.EX2 R99, R99 ;  /* 0x0000006300637308 */ /* 0x000fe20000000800 */
[----:B-----5:R-:W-:-:S01]  /*a5d0*/  FADD.FTZ R88, R42, R69 ;  /* 0x000000452a587221 */ /* 0x020fc20000010000 */
[----:B------:R-:W-:Y:S01]  /*a5e0*/  FADD.FTZ R67, R66, R67 ;  /* 0x0000004342437221 */ /* 0x000fe20000010000 */
[----:B------:R-:W-:-:S05]  /*a5f0*/  FFMA.FTZ R86, R47, R56, -R12 ;  /* 0x000000382f567223 */ /* 0x000fca000001080c */
[----:B------:R-:W4:Y:S01]  /*a600*/  MUFU.EX2 R70, R70 ;  /* 0x0000004600467308 */ /* 0x000f220000000800 */
[----:B------:R-:W-:-:S01]  /*a610*/  FFMA.FTZ R47, R33, R56, -R12 ;  /* 0x00000038212f7223 */ /* 0x000fc2000001080c */
[----:B------:R-:W-:Y:S01]  /*a620*/  @!P1 PRMT R27, RZ, 0x654, R27 ;  /* 0x00000654ff1b9816 */ /* 0x000fe2000000001b */
[----:B-1----:R-:W-:-:S01]  /*a630*/  FADD.FTZ R33, R71, R88 ;  /* 0x0000005847217221 */ /* 0x002fc20000010000 */
[----:B------:R-:W-:-:S04]  /*a640*/  FFMA.FTZ R43, R43, R56, -R12 ;  /* 0x000000382b2b7223 */ /* 0x000fc8000001080c */
[----:B------:R-:W-:Y:S01]  /*a650*/  MUFU.EX2 R75, R75 ;  /* 0x0000004b004b7308 */ /* 0x000fe20000000800 */
[----:B0-----:R-:W-:-:S01]  /*a660*/  FADD.FTZ R88, R68, R67 ;  /* 0x0000004344587221 */ /* 0x001fc20000010000 */
[----:B------:R-:W-:Y:S01]  /*a670*/  FADD.FTZ R90, R44, R33 ;  /* 0x000000212c5a7221 */ /* 0x000fe20000010000 */
[----:B------:R0:W-:Y:S05]  /*a680*/  @!P1 SYNCS.ARRIVE.TRANS64.RED.A1T0 RZ, [R27+URZ], RZ ;  /* 0x000000ff1bff99a7 */ /* 0x0001ea000810043f */
[----:B------:R-:W1:Y:S01]  /*a690*/  MUFU.EX2 R101, R101 ;  /* 0x0000006500657308 */ /* 0x000e620000000800 */
[----:B---3--:R-:W-:-:S07]  /*a6a0*/  FADD.FTZ R33, R89, R88 ;  /* 0x0000005859217221 */ /* 0x008fce0000010000 */
[----:B------:R-:W3:Y:S01]  /*a6b0*/  MUFU.EX2 R72, R72 ;  /* 0x0000004800487308 */ /* 0x000ee20000000800 */
[----:B----4-:R-:W-:-:S01]  /*a6c0*/  FADD.FTZ R88, R70, R33 ;  /* 0x0000002146587221 */ /* 0x010fc20000010000 */
[----:B------:R-:W-:-:S06]  /*a6d0*/  FFMA.FTZ R33, R20, R56, -R12 ;  /* 0x0000003814217223 */ /* 0x000fcc000001080c */
[----:B------:R-:W4:Y:S01]  /*a6e0*/  MUFU.EX2 R73, R73 ;  /* 0x0000004900497308 */ /* 0x000f220000000800 */
[----:B------:R-:W-:-:S07]  /*a6f0*/  FFMA.FTZ R76, R121, R56, -R12 ;  /* 0x00000038794c7223 */ /* 0x000fce000001080c */
[----:B0-----:R0:W-:Y:S08]  /*a700*/  MUFU.EX2 R27, R43 ;  /* 0x0000002b001b7308 */ /* 0x0011f00000000800 */
[----:B------:R-:W5:Y:S01]  /*a710*/  MUFU.EX2 R81, R81 ;  /* 0x0000005100517308 */ /* 0x000f620000000800 */
[----:B0-----:R-:W-:-:S01]  /*a720*/  FFMA.FTZ R43, R37, R56, -R12 ;  /* 0x00000038252b7223 */ /* 0x001fc2000001080c */
[----:B------:R-:W-:-:S04]  /*a730*/  FADD.FTZ R37, R99, R90 ;  /* 0x0000005a63257221 */ /* 0x000fc80000010000 */
[----:B------:R-:W-:Y:S02]  /*a740*/  FADD.FTZ R20, R46, R37 ;  /* 0x000000252e147221 */ /* 0x000fe40000010000 */
[----:B------:R-:W0:Y:S02]  /*a750*/  MUFU.EX2 R74, R74 ;  /* 0x0000004a004a7308 */ /* 0x000e240000000800 */
[----:B-1----:R-:W-:-:S01]  /*a760*/  FADD.FTZ R67, R101, R20 ;  /* 0x0000001465437221 */ /* 0x002fc20000010000 */
[----:B------:R-:W-:-:S05]  /*a770*/  FFMA.FTZ R37, R26, R56, -R12 ;  /* 0x000000381a257223 */ /* 0x000fca000001080c */
[----:B------:R-:W-:Y:S01]  /*a780*/  MUFU.EX2 R77, R77 ;  /* 0x0000004d004d7308 */ /* 0x000fe20000000800 */
[----:B------:R-:W-:-:S07]  /*a790*/  FFMA.FTZ R78, R125, R56, -R12 ;  /* 0x000000387d4e7223 */ /* 0x000fce000001080c */
[----:B------:R1:W-:Y:S08]  /*a7a0*/  MUFU.EX2 R0, R65 ;  /* 0x0000004100007308 */ /* 0x0003f00000000800 */
[----:B------:R-:W0:Y:S01]  /*a7b0*/  MUFU.EX2 R85, R85 ;  /* 0x0000005500557308 */ /* 0x000e220000000800 */
[----:B-1----:R-:W-:-:S01]  /*a7c0*/  FADD.FTZ R65, R75, R88 ;  /* 0x000000584b417221 */ /* 0x002fc20000010000 */
[----:B------:R-:W-:-:S03]  /*a7d0*/  FADD.FTZ R88, R48, R67 ;  /* 0x0000004330587221 */ /* 0x000fc60000010000 */
[----:B---3--:R-:W-:-:S03]  /*a7e0*/  FADD.FTZ R26, R72, R65 ;  /* 0x00000041481a7221 */ /* 0x008fc60000010000 */
[----:B------:R-:W1:Y:S01]  /*a7f0*/  MUFU.EX2 R76, R76 ;  /* 0x0000004c004c7308 */ /* 0x000e620000000800 */
[----:B----4-:R-:W-:-:S01]  /*a800*/  FADD.FTZ R65, R73, R26 ;  /* 0x0000001a49417221 */ /* 0x010fc20000010000 */
[----:B------:R-:W-:Y:S01]  /*a810*/  FFMA.FTZ R11, R11, R56, -R12 ;  /* 0x000000380b0b7223 */ /* 0x000fe2000001080c */
[----:B-----5:R-:W-:-:S05]  /*a820*/  FADD.FTZ R67, R81, R88 ;  /* 0x0000005851437221 */ /* 0x020fca0000010000 */
[----:B------:R-:W3:Y:S01]  /*a830*/  MUFU.EX2 R79, R79 ;  /* 0x0000004f004f7308 */ /* 0x000ee20000000800 */
[----:B0-----:R-:W-:-:S01]  /*a840*/  FADD.FTZ R88, R74, R65 ;  /* 0x000000414a587221 */ /* 0x001fc20000010000 */
[----:B------:R-:W-:Y:S01]  /*a850*/  FFMA.FTZ R80, R129, R56, -R12 ;  /* 0x0000003881507223 */ /* 0x000fe2000001080c */
[----:B------:R-:W-:-:S05]  /*a860*/  FADD.FTZ R90, R50, R67 ;  /* 0x00000043325a7221 */ /* 0x000fca0000010000 */
[----:B------:R-:W0:Y:S01]  /*a870*/  MUFU.EX2 R103, R103 ;  /* 0x0000006700677308 */ /* 0x000e220000000800 */
[----:B------:R-:W-:-:S01]  /*a880*/  FFMA.FTZ R29, R29, R56, -R12 ;  /* 0x000000381d1d7223 */ /* 0x000fc2000001080c */
[-CC-:B------:R-:W-:Y:S01]  /*a890*/  FFMA.FTZ R51, R51, R56.reuse, -R12.reuse ;  /* 0x0000003833337223 */ /* 0x180fe2000001080c */
[----:B------:R-:W-:-:S01]  /*a8a0*/  FFMA.FTZ R55, R55, R56, -R12 ;  /* 0x0000003837377223 */ /* 0x000fc2000001080c */
[----:B------:R-:W-:-:S04]  /*a8b0*/  FFMA.FTZ R111, R111, R56, -R12 ;  /* 0x000000386f6f7223 */ /* 0x000fc8000001080c */
[----:B------:R-:W4:Y:S01]  /*a8c0*/  MUFU.EX2 R78, R78 ;  /* 0x0000004e004e7308 */ /* 0x000f220000000800 */
[----:B------:R-:W-:-:S01]  /*a8d0*/  FFMA.FTZ R113, R113, R56, -R12 ;  /* 0x0000003871717223 */ /* 0x000fc2000001080c */
[-CC-:B------:R-:W-:Y:S01]  /*a8e0*/  FFMA.FTZ R26, R31, R56.reuse, -R12.reuse ;  /* 0x000000381f1a7223 */ /* 0x180fe2000001080c */
[----:B------:R-:W-:-:S01]  /*a8f0*/  FFMA.FTZ R115, R115, R56, -R12 ;  /* 0x0000003873737223 */ /* 0x000fc2000001080c */
[-CC-:B------:R-:W-:Y:S01]  /*a900*/  FFMA.FTZ R117, R117, R56.reuse, -R12.reuse ;  /* 0x0000003875757223 */ /* 0x180fe2000001080c */
[----:B------:R-:W-:-:S01]  /*a910*/  FFMA.FTZ R12, R41, R56, -R12 ;  /* 0x00000038290c7223 */ /* 0x000fc2000001080c */
[----:B------:R-:W-:Y:S02]  /*a920*/  FADD.FTZ R41, R85, R90 ;  /* 0x0000005a55297221 */ /* 0x000fe40000010000 */
[----:B------:R-:W-:Y:S01]  /*a930*/  MUFU.EX2 R105, R105 ;  /* 0x0000006900697308 */ /* 0x000fe20000000800 */
[----:B------:R-:W-:Y:S02]  /*a940*/  F2FP.SATFINITE.E4M3.F32.PACK_AB_MERGE_C R152, R38, R13, RZ ;  /* 0x0000000d2698723e */ /* 0x000fe400048070ff */
[----:B------:R-:W-:-:S05]  /*a950*/  F2FP.SATFINITE.E4M3.F32.PACK_AB_MERGE_C R154, R71, R42, RZ ;  /* 0x0000002a479a723e */ /* 0x000fca00048070ff */
[----:B------:R-:W5:Y:S01]  /*a960*/  MUFU.EX2 R11, R11 ;  /* 0x0000000b000b7308 */ /* 0x000f620000000800 */
[----:B------:R-:W-:-:S07]  /*a970*/  FADD.FTZ R42, R52, R41 ;  /* 0x00000029342a7221 */ /* 0x000fce0000010000 */
[----:B------:R1:W-:Y:S02]  /*a980*/  MUFU.EX2 R20, R47 ;  /* 0x0000002f00147308 */ /* 0x0003e40000000800 */
[----:B-1----:R-:W-:-:S06]  /*a990*/  FADD.FTZ R47, R77, R88 ;  /* 0x000000584d2f7221 */ /* 0x002fcc0000010000 */
[----:B------:R-:W1:Y:S01]  /*a9a0*/  MUFU.EX2 R80, R80 ;  /* 0x0000005000507308 */ /* 0x000e620000000800 */
[----:B------:R-:W-:-:S07]  /*a9b0*/  FADD.FTZ R38, R76, R47 ;  /* 0x0000002f4c267221 */ /* 0x000fce0000010000 */
[----:B------:R-:W2:Y:S01]  /*a9c0*/  MUFU.EX2 R58, R135 ;  /* 0x00000087003a7308 */ /* 0x000ea20000000800 */
[----:B---3--:R-:W-:-:S01]  /*a9d0*/  FADD.FTZ R41, R79, R38 ;  /* 0x000000264f297221 */ /* 0x008fc20000010000 */
[----:B0-----:R-:W-:Y:S01]  /*a9e0*/  FADD.FTZ R47, R103, R42 ;  /* 0x0000002a672f7221 */ /* 0x001fe20000010000 */
[----:B------:R-:W-:-:S05]  /*a9f0*/  F2FP.SATFINITE.E4M3.F32.PACK_AB_MERGE_C R153, R28, R15, RZ ;  /* 0x0000000f1c99723e */ /* 0x000fca00048070ff */
[----:B------:R-:W0:Y:S01]  /*aa00*/  MUFU.EX2 R83, R83 ;  /* 0x0000005300537308 */ /* 0x000e220000000800 */
[----:B----4-:R-:W-:-:S01]  /*aa10*/  FADD.FTZ R42, R78, R41 ;  /* 0x000000294e2a7221 */ /* 0x010fc20000010000 */
[----:B------:R-:W-:-:S06]  /*aa20*/  FADD.FTZ R28, R54, R47 ;  /* 0x0000002f361c7221 */ /* 0x000fcc0000010000 */
[----:B------:R-:W3:Y:S01]  /*aa30*/  MUFU.EX2 R107, R107 ;  /* 0x0000006b006b7308 */ /* 0x000ee20000000800 */
[----:B-----5:R-:W-:-:S01]  /*aa40*/  FADD.FTZ R15, R11, R42 ;  /* 0x0000002a0b0f7221 */ /* 0x020fc20000010000 */
[----:B------:R-:W-:-:S06]  /*aa50*/  F2FP.SATFINITE.E4M3.F32.PACK_AB_MERGE_C R136, R105, R54, RZ ;  /* 0x000000366988723e */ /* 0x000fcc00048070ff */
[----:B------:R-:W4:Y:S01]  /*aa60*/  MUFU.EX2 R61, R61 ;  /* 0x0000003d003d7308 */ /* 0x000f220000000800 */
[----:B------:R-:W-:-:S07]  /*aa70*/  FADD.FTZ R105, R105, R28 ;  /* 0x0000001c69697221 */ /* 0x000fce0000010000 */
[----:B------:R-:W5:Y:S01]  /*aa80*/  MUFU.EX2 R25, R25 ;  /* 0x0000001900197308 */ /* 0x000f620000000800 */
[----:B-1----:R-:W-:-:S01]  /*aa90*/  FADD.FTZ R28, R80, R15 ;  /* 0x0000000f501c7221 */ /* 0x002fc20000010000 */
[----:B--2---:R-:W-:-:S06]  /*aaa0*/  FADD.FTZ R42, R58, R105 ;  /* 0x000000693a2a7221 */ /* 0x004fcc0000010000 */
[----:B------:R-:W1:Y:S08]  /*aab0*/  MUFU.EX2 R82, R82 ;  /* 0x0000005200527308 */ /* 0x000e700000000800 */
[----:B------:R-:W2:Y:S01]  /*aac0*/  MUFU.EX2 R14, R14 ;  /* 0x0000000e000e7308 */ /* 0x000ea20000000800 */
[----:B0-----:R-:W-:-:S01]  /*aad0*/  FADD.FTZ R28, R83, R28 ;  /* 0x0000001c531c7221 */ /* 0x001fc20000010000 */
[----:B---3--:R-:W-:-:S06]  /*aae0*/  FADD.FTZ R42, R107, R42 ;  /* 0x0000002a6b2a7221 */ /* 0x008fcc0000010000 */
[----:B------:R-:W0:Y:S01]  /*aaf0*/  MUFU.EX2 R30, R30 ;  /* 0x0000001e001e7308 */ /* 0x000e220000000800 */
[----:B----4-:R-:W-:-:S01]  /*ab00*/  FADD.FTZ R15, R61, R28 ;  /* 0x0000001c3d0f7221 */ /* 0x010fc20000010000 */
[----:B------:R-:W-:Y:S01]  /*ab10*/  F2FP.SATFINITE.E4M3.F32.PACK_AB_MERGE_C R152, R36, R3, R152 ;  /* 0x000000032498723e */ /* 0x000fe20004807098 */
[----:B-----5:R-:W-:-:S05]  /*ab20*/  FADD.FTZ R3, R25, R42 ;  /* 0x0000002a19037221 */ /* 0x020fca0000010000 */
[----:B------:R-:W3:Y:S01]  /*ab30*/  MUFU.EX2 R63, R63 ;  /* 0x0000003f003f7308 */ /* 0x000ee20000000800 */
[----:B-1----:R-:W-:-:S01]  /*ab40*/  FADD.FTZ R36, R82, R15 ;  /* 0x0000000f52247221 */ /* 0x002fc20000010000 */
[----:B--2---:R-:W-:-:S06]  /*ab50*/  FADD.FTZ R15, R14, R3 ;  /* 0x000000030e0f7221 */ /* 0x004fcc0000010000 */
[----:B------:R-:W-:Y:S08]  /*ab60*/  MUFU.EX2 R32, R32 ;  /* 0x0000002000207308 */ /* 0x000ff00000000800 */
[----:B------:R-:W1:Y:S01]  /*ab70*/  MUFU.EX2 R84, R84 ;  /* 0x0000005400547308 */ /* 0x000e620000000800 */
[----:B------:R-:W-:Y:S01]  /*ab80*/  F2FP.SATFINITE.E4M3.F32.PACK_AB_MERGE_C R138, R14, R25, RZ ;  /* 0x000000190e8a723e */ /* 0x000fe200048070ff */
[----:B0-----:R-:W-:-:S06]  /*ab90*/  FADD.FTZ R14, R30, R15 ;  /* 0x0000000f1e0e7221 */ /* 0x001fcc0000010000 */
[----:B------:R-:W0:Y:S01]  /*aba0*/  MUFU.EX2 R45, R45 ;  /* 0x0000002d002d7308 */ /* 0x000e220000000800 */
[----:B---3--:R-:W-:-:S01]  /*abb0*/  FADD.FTZ R3, R63, R36 ;  /* 0x000000243f037221 */ /* 0x008fc20000010000 */
[----:B------:R-:W-:-:S06]  /*abc0*/  FADD.FTZ R15, R35, R14 ;  /* 0x0000000e230f7221 */ /* 0x000fcc0000010000 */
[----:B------:R-:W-:Y:S08]  /*abd0*/  MUFU.EX2 R60, R60 ;  /* 0x0000003c003c7308 */ /* 0x000ff00000000800 */
[----:B------:R-:W2:Y:S08]  /*abe0*/  MUFU.EX2 R53, R53 ;  /* 0x0000003500357308 */ /* 0x000eb00000000800 */
[----:B------:R-:W3:Y:S01]  /*abf0*/  MUFU.EX2 R34, R34 ;  /* 0x0000002200227308 */ /* 0x000ee20000000800 */
[----:B------:R-:W-:Y:S01]  /*ac00*/  F2FP.SATFINITE.E4M3.F32.PACK_AB_MERGE_C R154, R40, R39, R154 ;  /* 0x00000027289a723e */ /* 0x000fe2000480709a */
[----:B-1----:R-:W-:-:S06]  /*ac10*/  FADD.FTZ R3, R84, R3 ;  /* 0x0000000354037221 */ /* 0x002fcc0000010000 */
[----:B------:R-:W1:Y:S01]  /*ac20*/  MUFU.EX2 R49, R49 ;  /* 0x0000003100317308 */ /* 0x000e620000000800 */
[----:B------:R-:W-:-:S07]  /*ac30*/  FADD.FTZ R40, R32, R15 ;  /* 0x0000000f20287221 */ /* 0x000fce0000010000 */
[----:B------:R-:W4:Y:S01]  /*ac40*/  MUFU.EX2 R29, R29 ;  /* 0x0000001d001d7308 */ /* 0x000f220000000800 */
[C---:B0-----:R-:W-:Y:S01]  /*ac50*/  F2FP.SATFINITE.E4M3.F32.PACK_AB_MERGE_C R140, R45.reuse, R32, RZ ;  /* 0x000000202d8c723e */ /* 0x041fe200048070ff */
[----:B------:R-:W-:Y:S01]  /*ac60*/  FADD.FTZ R36, R0, R3 ;  /* 0x0000000300247221 */ /* 0x000fe20000010000 */
[----:B------:R-:W-:-:S05]  /*ac70*/  FADD.FTZ R45, R45, R40 ;  /* 0x000000282d2d7221 */ /* 0x000fca0000010000 */
[----:B------:R-:W0:Y:S01]  /*ac80*/  MUFU.EX2 R86, R86 ;  /* 0x0000005600567308 */ /* 0x000e220000000800 */
[----:B--2---:R-:W-:Y:S01]  /*ac90*/  F2FP.SATFINITE.E4M3.F32.PACK_AB_MERGE_C R142, R53, R60, RZ ;  /* 0x0000003c358e723e */ /* 0x004fe200048070ff */
[----:B------:R-:W-:Y:S01]  /*aca0*/  FADD.FTZ R36, R27, R36 ;  /* 0x000000241b247221 */ /* 0x000fe20000010000 */
[----:B---3--:R-:W-:-:S05]  /*acb0*/  FADD.FTZ R32, R34, R45 ;  /* 0x0000002d22207221 */ /* 0x008fca0000010000 */
[----:B------:R-:W-:Y:S01]  /*acc0*/  MUFU.EX2 R64, R64 ;  /* 0x0000004000407308 */ /* 0x000fe20000000800 */
[----:B-1----:R-:W-:Y:S01]  /*acd0*/  F2FP.SATFINITE.E4M3.F32.PACK_AB_MERGE_C R142, R49, R34, R142 ;  /* 0x00000022318e723e */ /* 0x002fe2000480708e */
[----:B----4-:R-:W-:-:S06]  /*ace0*/  FADD.FTZ R3, R29, R36 ;  /* 0x000000241d037221 */ /* 0x010fcc0000010000 */
[----:B------:R-:W-:Y:S01]  /*acf0*/  MUFU.EX2 R123, R123 ;  /* 0x0000007b007b7308 */ /* 0x000fe20000000800 */
[----:B------:R-:W-:-:S07]  /*ad00*/  FADD.FTZ R49, R49, R32 ;  /* 0x0000002031317221 */ /* 0x000fce0000010000 */
[----:B------:R-:W-:Y:S08]  /*ad10*/  MUFU.EX2 R62, R62 ;  /* 0x0000003e003e7308 */ /* 0x000ff00000000800 */
[----:B------:R-:W1:Y:S01]  /*ad20*/  MUFU.EX2 R31, R51 ;  /* 0x00000033001f7308 */ /* 0x000e620000000800 */
[----:B0-----:R-:W-:-:S01]  /*ad30*/  FADD.FTZ R3, R86, R3 ;  /* 0x0000000356037221 */ /* 0x001fc20000010000 */
[----:B------:R-:W-:-:S06]  /*ad40*/  FADD.FTZ R60, R60, R49 ;  /* 0x000000313c3c7221 */ /* 0x000fcc0000010000 */
[----:B------:R-:W0:Y:S08]  /*ad50*/  MUFU.EX2 R119, R119 ;  /* 0x0000007700777308 */ /* 0x000e300000000800 */
[----:B------:R-:W2:Y:S01]  /*ad60*/  MUFU.EX2 R13, R43 ;  /* 0x0000002b000d7308 */ /* 0x000ea20000000800 */
[----:B------:R-:W-:Y:S01]  /*ad70*/  F2FP.SATFINITE.E4M3.F32.PACK_AB_MERGE_C R140, R35, R30, R140 ;  /* 0x0000001e238c723e */ /* 0x000fe2000480708c */
[----:B------:R-:W-:-:S06]  /*ad80*/  FADD.FTZ R30, R20, R3 ;  /* 0x00000003141e7221 */ /* 0x000fcc0000010000 */
[----:B------:R-:W3:Y:S01]  /*ad90*/  MUFU.EX2 R38, R55 ;  /* 0x0000003700267308 */ /* 0x000ee20000000800 */
[----:B------:R-:W-:-:S01]  /*ada0*/  FADD.FTZ R53, R53, R60 ;  /* 0x0000003c35357221 */ /* 0x000fc20000010000 */
[----:B------:R-:W-:Y:S01]  /*adb0*/  F2FP.SATFINITE.E4M3.F32.PACK_AB_MERGE_C R153, R24, R9, R153 ;  /* 0x000000091899723e */ /* 0x000fe20004807099 */
[----:B-1----:R-:W-:-:S01]  /*adc0*/  FADD.FTZ R30, R31, R30 ;  /* 0x0000001e1f1e7221 */ /* 0x002fc20000010000 */
[----:B------:R-:W-:-:S04]  /*add0*/  F2FP.SATFINITE.E4M3.F32.PACK_AB_MERGE_C R144, R123, R64, RZ ;  /* 0x000000407b90723e */ /* 0x000fc800048070ff */
[----:B------:R-:W1:Y:S01]  /*ade0*/  MUFU.EX2 R33, R33 ;  /* 0x0000002100217308 */ /* 0x000e620000000800 */
[----:B------:R-:W-:-:S01]  /*adf0*/  FADD.FTZ R24, R62, R53 ;  /* 0x000000353e187221 */ /* 0x000fc20000010000 */
[----:B0-----:R-:W-:-:S06]  /*ae00*/  F2FP.SATFINITE.E4M3.F32.PACK_AB_MERGE_C R144, R119, R62, R144 ;  /* 0x0000003e7790723e */ /* 0x001fcc0004807090 */
[----:B------:R-:W-:Y:S01]  /*ae10*/  MUFU.EX2 R10, R10 ;  /* 0x0000000a000a7308 */ /* 0x000fe20000000800 */
[----:B--2---:R-:W-:-:S01]  /*ae20*/  FADD.FTZ R3, R13, R30 ;  /* 0x0000001e0d037221 */ /* 0x004fc20000010000 */
[----:B------:R-:W-:-:S06]  /*ae30*/  FADD.FTZ R119, R119, R24 ;  /* 0x0000001877777221 */ /* 0x000fcc0000010000 */
[----:B------:R-:W-:Y:S08]  /*ae40*/  MUFU.EX2 R131, R131 ;  /* 0x0000008300837308 */ /* 0x000ff00000000800 */
[----:B------:R-:W-:Y:S08]  /*ae50*/  MUFU.EX2 R8, R8 ;  /* 0x0000000800087308 */ /* 0x000ff00000000800 */
[----:B------:R-:W0:Y:S01]  /*ae60*/  MUFU.EX2 R28, R37 ;  /* 0x00000025001c7308 */ /* 0x000e220000000800 */
[C---:B---3--:R-:W-:Y:S01]  /*ae70*/  F2FP.SATFINITE.E4M3.F32.PACK_AB_MERGE_C R13, R38.reuse, R13, RZ ;  /* 0x0000000d260d723e */ /* 0x048fe200048070ff */
[----:B------:R-:W-:-:S06]  /*ae80*/  FADD.FTZ R38, R38, R3 ;  /* 0x0000000326267221 */ /* 0x000fcc0000010000 */
[----:B------:R-:W2:Y:S01]  /*ae90*/  MUFU.EX2 R127, R127 ;  /* 0x0000007f007f7308 */ /* 0x000ea20000000800 */
[----:B------:R-:W-:-:S07]  /*aea0*/  FADD.FTZ R64, R64, R119 ;  /* 0x0000007740407221 */ /* 0x000fce0000010000 */
[----:B------:R-:W3:Y:S01]  /*aeb0*/  MUFU.EX2 R111, R111 ;  /* 0x0000006f006f7308 */ /* 0x000ee20000000800 */
[----:B------:R-:W-:Y:S01]  /*aec0*/  F2FP.SATFINITE.E4M3.F32.PACK_AB_MERGE_C R141, R86, R29, RZ ;  /* 0x0000001d568d723e */ /* 0x000fe200048070ff */
[----:B-1----:R-:W-:Y:S01]  /*aed0*/  FADD.FTZ R3, R33, R38 ;  /* 0x0000002621037221 */ /* 0x002fe20000010000 */
[----:B------:R-:W-:-:S05]  /*aee0*/  FADD.FTZ R123, R123, R64 ;  /* 0x000000407b7b7221 */ /* 0x000fca0000010000 */
[----:B------:R-:W1:Y:S01]  /*aef0*/  MUFU.EX2 R14, R113 ;  /* 0x00000071000e7308 */ /* 0x000e620000000800 */
[----:B------:R-:W-:Y:S01]  /*af00*/  F2FP.SATFINITE.E4M3.F32.PACK_AB_MERGE_C R141, R27, R0, R141 ;  /* 0x000000001b8d723e */ /* 0x000fe2000480708d */
[----:B0-----:R-:W-:Y:S01]  /*af10*/  FADD.FTZ R24, R28, R3 ;  /* 0x000000031c187221 */ /* 0x001fe20000010000 */
[----:B------:R-:W-:-:S05]  /*af20*/  F2FP.SATFINITE.E4M3.F32.PACK_AB_MERGE_C R9, R131, R10, RZ ;  /* 0x0000000a8309723e */ /* 0x000fca00048070ff */
[----:B------:R-:W0:Y:S01]  /*af30*/  MUFU.EX2 R26, R26 ;  /* 0x0000001a001a7308 */ /* 0x000e220000000800 */
[----:B------:R-:W-:-:S01]  /*af40*/  FADD.FTZ R0, R8, R123 ;  /* 0x0000007b08007221 */ /* 0x000fc20000010000 */
[----:B--2---:R-:W-:Y:S01]  /*af50*/  F2FP.SATFINITE.E4M3.F32.PACK_AB_MERGE_C R146, R127, R8, R9 ;  /* 0x000000087f92723e */ /* 0x004fe20004807009 */
[----:B---3--:R-:W-:-:S05]  /*af60*/  FADD.FTZ R3, R111, R24 ;  /* 0x000000186f037221 */ /* 0x008fca0000010000 */
[----:B------:R-:W2:Y:S01]  /*af70*/  MUFU.EX2 R115, R115 ;  /* 0x0000007300737308 */ /* 0x000ea20000000800 */
[----:B------:R-:W-:-:S01]  /*af80*/  FADD.FTZ R127, R127, R0 ;  /* 0x000000007f7f7221 */ /* 0x000fc20000010000 */
[----:B------:R-:W-:-:S06]  /*af90*/  IADD3 R0, R104, -0x2, RZ ;  /* 0xfffffffe68007810 */ /* 0x000fcc0007ffe0ff */
[----:B------:R-:W3:Y:S01]  /*afa0*/  MUFU.EX2 R117, R117 ;  /* 0x0000007500757308 */ /* 0x000ee20000000800 */
[----:B-1----:R-:W-:-:S07]  /*afb0*/  FADD.FTZ R3, R14, R3 ;  /* 0x000000030e037221 */ /* 0x002fce0000010000 */
[----:B------:R-:W1:Y:S01]  /*afc0*/  MUFU.EX2 R12, R12 ;  /* 0x0000000c000c7308 */ /* 0x000e620000000800 */
[----:B------:R-:W-:Y:S02]  /*afd0*/  ISETP.GE.AND P1, PT, R0, R87, PT ;  /* 0x000000570000720c */ /* 0x000fe40003f26270 */
[----:B------:R-:W-:Y:S01]  /*afe0*/  F2FP.SATFINITE.E4M3.F32.PACK_AB_MERGE_C R111, R14, R111, RZ ;  /* 0x0000006f0e6f723e */ /* 0x000fe200048070ff */
[----:B0-----:R-:W-:-:S01]  /*aff0*/  FADD.FTZ R14, R26, R3 ;  /* 0x000000031a0e7221 */ /* 0x001fc20000010000 */
[----:B------:R-:W-:-:S03]  /*b000*/  F2FP.SATFINITE.E4M3.F32.PACK_AB_MERGE_C R148, R101, R46, RZ ;  /* 0x0000002e6594723e */ /* 0x000fc600048070ff */
[----:B--2---:R-:W-:Y:S01]  /*b010*/  FADD.FTZ R14, R115, R14 ;  /* 0x0000000e730e7221 */ /* 0x004fe20000010000 */
[----:B------:R-:W-:Y:S01]  /*b020*/  F2FP.SATFINITE.E4M3.F32.PACK_AB_MERGE_C R150, R85, R50, RZ ;  /* 0x000000325596723e */ /* 0x000fe200048070ff */
[----:B------:R-:W-:Y:S01]  /*b030*/  IMAD.MOV.U32 R25, RZ, RZ, RZ ;  /* 0x000000ffff197224 */ /* 0x000fe200078e00ff */
[----:B------:R-:W-:Y:S01]  /*b040*/  F2FP.SATFINITE.E4M3.F32.PACK_AB_MERGE_C R155, R89, R68, RZ ;  /* 0x00000044599b723e */ /* 0x000fe200048070ff */
[----:B------:R-:W-:Y:S01]  /*b050*/  FADD.FTZ R10, R10, R127 ;  /* 0x0000007f0a0a7221 */ /* 0x000fe20000010000 */
[----:B------:R-:W-:Y:S01]  /*b060*/  F2FP.SATFINITE.E4M3.F32.PACK_AB_MERGE_C R149, R73, R72, RZ ;  /* 0x000000484995723e */ /* 0x000fe200048070ff */
[----:B---3--:R-:W-:Y:S01]  /*b070*/  FADD.FTZ R15, R117, R14 ;  /* 0x0000000e750f7221 */ /* 0x008fe20000010000 */
[----:B------:R-:W-:Y:S02]  /*b080*/  F2FP.SATFINITE.E4M3.F32.PACK_AB_MERGE_C R76, R79, R76, RZ ;  /* 0x0000004c4f4c723e */ /* 0x000fe400048070ff */
[----:B-1----:R-:W-:Y:S01]  /*b090*/  F2FP.SATFINITE.E4M3.F32.PACK_AB_MERGE_C R3, R12, R117, RZ ;  /* 0x000000750c03723e */ /* 0x002fe200048070ff */
[----:B------:R-:W-:Y:S01]  /*b0a0*/  BSSY B0, `(.L_x_386) ;  /* 0x0000337000007945 */ /* 0x000fe20003800000 */
[----:B------:R-:W-:-:S02]  /*b0b0*/  F2FP.SATFINITE.E4M3.F32.PACK_AB_MERGE_C R80, R83, R80, RZ ;  /* 0x000000505350723e */ /* 0x000fc400048070ff */
[----:B------:R-:W-:Y:S01]  /*b0c0*/  F2FP.SATFINITE.E4M3.F32.PACK_AB_MERGE_C R63, R84, R63, RZ ;  /* 0x0000003f543f723e */ /* 0x000fe200048070ff */
[----:B------:R-:W-:-:S01]  /*b0d0*/  FADD.FTZ R15, R12, R15 ;  /* 0x0000000f0c0f7221 */ /* 0x000fc20000010000 */
[----:B------:R-:W-:Y:S01]  /*b0e0*/  F2FP.SATFINITE.E4M3.F32.PACK_AB_MERGE_C R148, R99, R44, R148 ;  /* 0x0000002c6394723e */ /* 0x000fe20004807094 */
[--C-:B------:R-:W-:Y:S01]  /*b0f0*/  IMAD.MOV.U32 R24, RZ, RZ, R25.reuse ;  /* 0x000000ffff187224 */ /* 0x100fe200078e0019 */
[----:B------:R-:W-:Y:S01]  /*b100*/  F2FP.SATFINITE.E4M3.F32.PACK_AB_MERGE_C R150, R81, R48, R150 ;  /* 0x000000305196723e */ /* 0x000fe20004807096 */
[--C-:B------:R-:W-:Y:S01]  /*b110*/  IMAD.MOV.U32 R27, RZ, RZ, R25.reuse ;  /* 0x000000ffff1b7224 */ /* 0x100fe200078e0019 */
[----:B------:R-:W-:Y:S01]  /*b120*/  F2FP.SATFINITE.E4M3.F32.PACK_AB_MERGE_C R136, R103, R52, R136 ;  /* 0x000000346788723e */ /* 0x000fe20004807088 */
[----:B------:R-:W-:Y:S01]  /*b130*/  IMAD.MOV.U32 R29, RZ, RZ, R25 ;  /* 0x000000ffff1d7224 */ /* 0x000fe200078e0019 */
[----:B------:R-:W-:Y:S01]  /*b140*/  F2FP.SATFINITE.E4M3.F32.PACK_AB_MERGE_C R143, R31, R20, R13 ;  /* 0x000000141f8f723e */ /* 0x000fe2000480700d */
[----:B------:R-:W-:-:S01]  /*b150*/  FADD.FTZ R20, R131, R10 ;  /* 0x0000000a83147221 */ /* 0x000fc20000010000 */
[----:B------:R-:W-:Y:S01]  /*b160*/  F2FP.SATFINITE.E4M3.F32.PACK_AB_MERGE_C R145, R28, R33, R111 ;  /* 0x000000211c91723e */ /* 0x000fe2000480706f */
[----:B------:R-:W-:Y:S01]  /*b170*/  IMAD.MOV.U32 R28, RZ, RZ, R25 ;  /* 0x000000ffff1c7224 */ /* 0x000fe200078e0019 */
[----:B------:R-:W-:Y:S01]  /*b180*/  F2FP.SATFINITE.E4M3.F32.PACK_AB_MERGE_C R147, R115, R26, R3 ;  /* 0x0000001a7393723e */ /* 0x000fe20004807003 */
[--C-:B------:R-:W-:Y:S01]  /*b190*/  IMAD.MOV.U32 R26, RZ, RZ, R25.reuse ;  /* 0x000000ffff1a7224 */ /* 0x100fe200078e0019 */
[----:B------:R-:W-:Y:S01]  /*b1a0*/  F2FP.SATFINITE.E4M3.F32.PACK_AB_MERGE_C R138, R107, R58, R138 ;  /* 0x0000003a6b8a723e */ /* 0x000fe2000480708a */
[----:B------:R-:W-:Y:S01]  /*b1b0*/  IMAD.MOV.U32 R31, RZ, RZ, R25 ;  /* 0x000000ffff1f7224 */ /* 0x000fe200078e0019 */
[----:B------:R-:W-:Y:S01]  /*b1c0*/  F2FP.SATFINITE.E4M3.F32.PACK_AB_MERGE_C R155, R66, R21, R155 ;  /* 0x00000015429b723e */ /* 0x000fe2000480709b */
[----:B------:R-:W-:Y:S01]  /*b1d0*/  IMAD.MOV.U32 R30, RZ, RZ, R25 ;  /* 0x000000ffff1e7224 */ /* 0x000fe200078e0019 */
[----:B------:R-:W-:Y:S01]  /*b1e0*/  F2FP.SATFINITE.E4M3.F32.PACK_AB_MERGE_C R149, R75, R70, R149 ;  /* 0x000000464b95723e */ /* 0x000fe20004807095 */
[--C-:B------:R-:W-:Y:S01]  /*b1f0*/  IMAD.MOV.U32 R33, RZ, RZ, R25.reuse ;  /* 0x000000ffff217224 */ /* 0x100fe200078e0019 */
[----:B------:R-:W-:Y:S01]  /*b200*/  F2FP.SATFINITE.E4M3.F32.PACK_AB_MERGE_C R151, R77, R74, R76 ;  /* 0x0000004a4d97723e */ /* 0x000fe2000480704c */
[--C-:B------:R-:W-:Y:S01]  /*b210*/  IMAD.MOV.U32 R35, RZ, RZ, R25.reuse ;  /* 0x000000ffff237224 */ /* 0x100fe200078e0019 */
[----:B------:R-:W-:Y:S01]  /*b220*/  F2FP.SATFINITE.E4M3.F32.PACK_AB_MERGE_C R137, R11, R78, R80 ;  /* 0x0000004e0b89723e */ /* 0x000fe20004807050 */
[----:B------:R-:W-:Y:S01]  /*b230*/  IMAD.MOV.U32 R34, RZ, RZ, R25 ;  /* 0x000000ffff227224 */ /* 0x000fe200078e0019 */
[----:B------:R-:W-:Y:S01]  /*b240*/  F2FP.SATFINITE.E4M3.F32.PACK_AB_MERGE_C R139, R82, R61, R63 ;  /* 0x0000003d528b723e */ /* 0x000fe2000480703f */
[--C-:B------:R-:W-:Y:S01]  /*b250*/  IMAD.MOV.U32 R37, RZ, RZ, R25.reuse ;  /* 0x000000ffff257224 */ /* 0x100fe200078e0019 */
[-C--:B------:R-:W-:Y:S01]  /*b260*/  MOV R32, R25.reuse ;  /* 0x0000001900207202 */ /* 0x080fe20000000f00 */
[--C-:B------:R-:W-:Y:S01]  /*b270*/  IMAD.MOV.U32 R36, RZ, RZ, R25.reuse ;  /* 0x000000ffff247224 */ /* 0x100fe200078e0019 */
[-C--:B------:R-:W-:Y:S01]  /*b280*/  MOV R42, R25.reuse ;  /* 0x00000019002a7202 */ /* 0x080fe20000000f00 */
[--C-:B------:R-:W-:Y:S01]  /*b290*/  IMAD.MOV.U32 R39, RZ, RZ, R25.reuse ;  /* 0x000000ffff277224 */ /* 0x100fe200078e0019 */
[----:B------:R-:W-:Y:S01]  /*b2a0*/  MOV R52, R25 ;  /* 0x0000001900347202 */ /* 0x000fe20000000f00 */
[----:B------:R-:W-:-:S02]  /*b2b0*/  IMAD.MOV.U32 R38, RZ, RZ, R25 ;  /* 0x000000ffff267224 */ /* 0x000fc400078e0019 */
[--C-:B------:R-:W-:Y:S02]  /*b2c0*/  IMAD.MOV.U32 R41, RZ, RZ, R25.reuse ;  /* 0x000000ffff297224 */ /* 0x100fe400078e0019 */
[--C-:B------:R-:W-:Y:S02]  /*b2d0*/  IMAD.MOV.U32 R40, RZ, RZ, R25.reuse ;  /* 0x000000ffff287224 */ /* 0x100fe400078e0019 */
[--C-:B------:R-:W-:Y:S02]  /*b2e0*/  IMAD.MOV.U32 R43, RZ, RZ, R25.reuse ;  /* 0x000000ffff2b7224 */ /* 0x100fe400078e0019 */
[--C-:B------:R-:W-:Y:S02]  /*b2f0*/  IMAD.MOV.U32 R45, RZ, RZ, R25.reuse ;  /* 0x000000ffff2d7224 */ /* 0x100fe400078e0019 */
[--C-:B------:R-:W-:Y:S02]  /*b300*/  IMAD.MOV.U32 R44, RZ, RZ, R25.reuse ;  /* 0x000000ffff2c7224 */ /* 0x100fe400078e0019 */
        /* <DEDUP_REMOVED lines=8> */
[----:B------:R-:W-:Y:S01]  /*b390*/  IMAD.MOV.U32 R54, RZ, RZ, R25 ;  /* 0x000000ffff367224 */ /* 0x000fe200078e0019 */
[----:B------:R-:W-:Y:S06]  /*b3a0*/  @!P1 BRA `(.L_x_387) ;  /* 0x0000003000189947 */ /* 0x000fec0003800000 */
[----:B------:R0:W5:Y:S01]  /*b3b0*/  LDL.LU R9, [R1+0xc] ;  /* 0x00000c0001097983 */ /* 0x0001620000300800 */
[----:B------:R-:W-:Y:S01]  /*b3c0*/  IMAD.MOV.U32 R3, RZ, RZ, R59 ;  /* 0x000000ffff037224 */ /* 0x000fe200078e003b */
[----:B------:R-:W-:Y:S01]  /*b3d0*/  CS2R R24, SRZ ;  /* 0x0000000000187805 */ /* 0x000fe2000001ff00 */
[----:B------:R-:W-:Y:S01]  /*b3e0*/  IMAD.MOV.U32 R12, RZ, RZ, R57 ;  /* 0x000000ffff0c7224 */ /* 0x000fe200078e0039 */
[----:B------:R-:W-:Y:S01]  /*b3f0*/  CS2R R26, SRZ ;  /* 0x00000000001a7805 */ /* 0x000fe2000001ff00 */
[----:B------:R-:W-:Y:S01]  /*b400*/  IMAD.MOV.U32 R8, RZ, RZ, R106 ;  /* 0x000000ffff087224 */ /* 0x000fe200078e006a */
        /* <DEDUP_REMOVED lines=13> */
[----:B0-----:R-:W-:-:S07]  /*b4e0*/  CS2R R54, SRZ ;  /* 0x0000000000367805 */ /* 0x001fce000001ff00 */
.L_x_399:
[----:B-----5:R-:W-:-:S04]  /*b4f0*/  ISETP.NE.AND P1, PT, R8, 0x1, PT ;  /* 0x000000010800780c */ /* 0x020fc80003f25270 */
[----:B------:R-:W-:-:S04]  /*b500*/  SEL R10, RZ, 0x1, P1 ;  /* 0x00000001ff0a7807 */ /* 0x000fc80000800000 */
[----:B-----5:R-:W-:-:S05]  /*b510*/  LOP3.LUT R13, R9, R10, RZ, 0x3c, !PT ;  /* 0x0000000a090d7212 */ /* 0x020fca00078e3cff */
[----:B------:R0:W-:Y:S01]  /*b520*/  STL [R1+0xc], R13 ;  /* 0x00000c0d01007387 */ /* 0x0001e20000100800 */
[----:B------:R-:W-:Y:S05]  /*b530*/  @!P0 BRA `(.L_x_388) ;  /* 0x0000000000048947 */ /* 0x000fea0003800000 */
[----:B------:R-:W-:Y:S01]  /*b540*/  BPT.TRAP 0x1 ;  /* 0x000000040000795c */ /* 0x000fe20000300000 */
.L_x_388:
[----:B------:R-:W-:-:S05]  /*b550*/  VIADD R10, R8, 0x1 ;  /* 0x00000001080a7836 */ /* 0x000fca0000000000 */
[----:B------:R-:W-:-:S04]  /*b560*/  ISETP.NE.AND P1, PT, R10, 0x2, PT ;  /* 0x000000020a00780c */ /* 0x000fc80003f25270 */
[----:B------:R-:W-:Y:S02]  /*b570*/  SEL R11, R10, RZ, P1 ;  /* 0x000000ff0a0b7207 */ /* 0x000fe40000800000 */
[----:B------:R-:W-:-:S03]  /*b580*/  SHF.L.U32 R10, R13, 0x1f, RZ ;  /* 0x0000001f0d0a7819 */ /* 0x000fc600000006ff */
[----:B------:R1:W-:Y:S01]  /*b590*/  STL [R1+0x4], R11 ;  /* 0x0000040b01007387 */ /* 0x0003e20000100800 */
[----:B0-----:R-:W-:-:S04]  /*b5a0*/  IMAD R13, R11, 0x8, R16 ;  /* 0x000000080b0d7824 */ /* 0x001fc800078e0210 */
[----:B------:R1:W0:Y:S01]  /*b5b0*/  SYNCS.PHASECHK.TRANS64.TRYWAIT P1, [R13+URZ+0x13230], R10 ;  /* 0x0132300a0d0075a7 */ /* 0x000222000802017f */
[----:B------:R-:W-:Y:S05]  /*b5c0*/  @!P0 BRA `(.L_x_389) ;  /* 0x0000000000048947 */ /* 0x000fea0003800000 */
[----:B------:R-:W-:Y:S01]  /*b5d0*/  BPT.TRAP 0x1 ;  /* 0x000000040000795c */ /* 0x000fe20000300000 */
.L_x_389:
[----:B------:R-:W2:Y:S01]  /*b5e0*/  LDL R14, [R1+0x24] ;  /* 0x00002400010e7983 */ /* 0x000ea20000100800 */
[----:B------:R-:W-:Y:S01]  /*b5f0*/  BSSY B1, `(.L_x_390) ;  /* 0x0000007000017945 */ /* 0x000fe20003800000 */
[----:B--2---:R-:W-:-:S04]  /*b600*/  IMAD R14, R11, 0x280, R14 ;  /* 0x000002800b0e7824 */ /* 0x004fc800078e020e */
[C---:B------:R-:W-:Y:S02]  /*b610*/  VIADD R21, R14.reuse, 0x80 ;  /* 0x000000800e157836 */ /* 0x040fe40000000000 */
[----:B------:R-:W-:Y:S01]  /*b620*/  VIADD R57, R14, 0x100 ;  /* 0x000001000e397836 */ /* 0x000fe20000000000 */
[----:B0-----:R-:W-:Y:S06]  /*b630*/  @P1 BRA `(.L_x_391) ;  /* 0x0000000000081947 */ /* 0x001fec0003800000 */
[----:B------:R-:W0:Y:S02]  /*b640*/  SYNCS.PHASECHK.TRANS64.TRYWAIT P1, [R13+URZ+0x13230], R10 ;  /* 0x0132300a0d0075a7 */ /* 0x000e24000802017f */
[----:B0-----:R-:W-:Y:S05]  /*b650*/  @!P1 BRA `(.L_x_392) ;  /* 0x000000c8004c9947 */ /* 0x001fea0003800000 */
.L_x_391:
[----:B------:R-:W-:Y:S05]  /*b660*/  BSYNC B1 ;  /* 0x0000000000017941 */ /* 0x000fea0003800000 */
.L_x_390:
[----:B-1----:R-:W-:Y:S01]  /*b670*/  IMAD.MOV.U32 R11, RZ, RZ, -0x7fffffe0 ;  /* 0x80000020ff0b7424 */ /* 0x002fe200078e00ff */
[----:B0-----:R-:W-:Y:S01]  /*b680*/  MOV R10, R14 ;  /* 0x0000000e000a7202 */ /* 0x001fe20000000f00 */
[----:B------:R-:W-:Y:S01]  /*b690*/  WARPGROUP.ARRIVE ;  /* 0x00000000000079c5 */ /* 0x000fe20000000000 */
[----:B------:R-:W-:Y:S01]  /*b6a0*/  R2UR UR4, R4 ;  /* 0x00000000040472ca */ /* 0x000fe200000e0000 */
[----:B------:R-:W-:Y:S01]  /*b6b0*/  VIADD R56, R14, 0x180 ;  /* 0x000001800e387836 */ /* 0x000fe20000000000 */
[----:B------:R-:W-:Y:S01]  /*b6c0*/  R2UR UR6, R10 ;  /* 0x000000000a0672ca */ /* 0x000fe200000e0000 */
[----:B------:R-:W-:Y:S01]  /*b6d0*/  IMAD.MOV.U32 R10, RZ, RZ, R21 ;  /* 0x000000ffff0a7224 */ /* 0x000fe200078e0015 */
[----:B------:R-:W-:Y:S01]  /*b6e0*/  R2UR UR7, R11 ;  /* 0x000000000b0772ca */ /* 0x000fe200000e0000 */
[----:B------:R-:W-:Y:S01]  /*b6f0*/  VIADD R58, R14, 0x102 ;  /* 0x000001020e3a7836 */ /* 0x000fe20000000000 */
[----:B------:R-:W-:Y:S01]  /*b700*/  R2UR UR5, R5 ;  /* 0x00000000050572ca */ /* 0x000fe200000e0000 */
[----:B------:R-:W-:Y:S01]  /*b710*/  IMAD.MOV.U32 R59, RZ, RZ, -0x7fffffe0 ;  /* 0x80000020ff3b7424 */ /* 0x000fe200078e00ff */
[----:B------:R-:W-:Y:S01]  /*b720*/  R2UR UR10, R10 ;  /* 0x000000000a0a72ca */ /* 0x000fe200000e0000 */
[----:B------:R-:W-:Y:S01]  /*b730*/  IMAD.MOV.U32 R10, RZ, RZ, R57 ;  /* 0x000000ffff0a7224 */ /* 0x000fe200078e0039 */
[----:B------:R-:W-:Y:S01]  /*b740*/  R2UR UR11, R11 ;  /* 0x000000000b0b72ca */ /* 0x000fe200000e0000 */
[----:B------:R-:W-:Y:S01]  /*b750*/  IMAD.MOV.U32 R57, RZ, RZ, -0x7fffffe0 ;  /* 0x80000020ff397424 */ /* 0x000fe200078e00ff */
[----:B------:R-:W-:-:S02]  /*b760*/  R2UR UR8, R4 ;  /* 0x00000000040872ca */ /* 0x000fc400000e0000 */
[----:B------:R-:W-:Y:S02]  /*b770*/  R2UR UR9, R5 ;  /* 0x00000000050972ca */ /* 0x000fe400000e0000 */
[----:B------:R-:W-:Y:S01]  /*b780*/  R2UR UR14, R10 ;  /* 0x000000000a0e72ca */ /* 0x000fe200000e0000 */
[----:B------:R-:W-:Y:S01]  /*b790*/  VIADD R10, R14, 0x200 ;  /* 0x000002000e0a7836 */ /* 0x000fe20000000000 */
[----:B------:R-:W-:Y:S01]  /*b7a0*/  R2UR UR15, R11 ;  /* 0x000000000b0f72ca */ /* 0x000fe200000e0000 */
[----:B------:R-:W-:Y:S01]  /*b7b0*/  QGMMA.64x32x32.F32.E4M3.E4M3 R120, gdesc[UR4], RZ, !UPT, gsb0 ;  /* 0x00600000047879f3 */ /* 0x000fe2000c0008ff */
[----:B------:R-:W-:Y:S02]  /*b7c0*/  R2UR UR12, R4 ;  /* 0x00000000040c72ca */ /* 0x000fe400000e0000 */
[----:B------:R-:W-:Y:S02]  /*b7d0*/  R2UR UR13, R5 ;  /* 0x00000000050d72ca */ /* 0x000fe400000e0000 */
[----:B------:R-:W-:Y:S01]  /*b7e0*/  R2UR UR18, R56 ;  /* 0x00000000381272ca */ /* 0x000fe200000e0000 */
[----:B------:R-:W-:Y:S01]  /*b7f0*/  VIADD R56, R14, 0x2 ;  /* 0x000000020e387836 */ /* 0x000fe20000000000 */
[----:B------:R-:W-:-:S02]  /*b800*/  R2UR UR19, R57 ;  /* 0x00000000391372ca */ /* 0x000fc400000e0000 */
[----:B------:R-:W-:Y:S02]  /*b810*/  R2UR UR16, R4 ;  /* 0x00000000041072ca */ /* 0x000fe400000e0000 */
[----:B------:R-:W-:Y:S02]  /*b820*/  R2UR UR17, R5 ;  /* 0x00000000051172ca */ /* 0x000fe400000e0000 */
[----:B------:R-:W-:Y:S01]  /*b830*/  R2UR UR22, R10 ;  /* 0x000000000a1672ca */ /* 0x000fe200000e0000 */
[----:B------:R-:W-:Y:S01]  /*b840*/  VIADD R10, R14, 0x82 ;  /* 0x000000820e0a7836 */ /* 0x000fe20000000000 */
[----:B------:R-:W-:Y:S02]  /*b850*/  R2UR UR23, R11 ;  /* 0x000000000b1772ca */ /* 0x000fe400000e0000 */
[----:B------:R-:W-:Y:S01]  /*b860*/  R2UR UR26, R56 ;  /* 0x00000000381a72ca */ /* 0x000fe200000e0000 */
[----:B------:R-:W-:Y:S01]  /*b870*/  VIADD R56, R14, 0x202 ;  /* 0x000002020e387836 */ /* 0x000fe20000000000 */
[----:B------:R-:W-:Y:S01]  /*b880*/  R2UR UR27, R57 ;  /* 0x00000000391b72ca */ /* 0x000fe200000e0000 */
[----:B------:R-:W-:Y:S01]  /*b890*/  IMAD.MOV.U32 R57, RZ, RZ, -0x7fffffe0 ;  /* 0x80000020ff397424 */ /* 0x000fe200078e00ff */
[----:B------:R-:W-:-:S02]  /*b8a0*/  R2UR UR20, R4 ;  /* 0x00000000041472ca */ /* 0x000fc400000e0000 */
[----:B------:R-:W-:Y:S02]  /*b8b0*/  R2UR UR21, R5 ;  /* 0x00000000051572ca */ /* 0x000fe400000e0000 */
[----:B------:R-:W-:Y:S02]  /*b8c0*/  R2UR UR30, R56 ;  /* 0x00000000381e72ca */ /* 0x000fe400000e0000 */
[----:B------:R-:W-:Y:S02]  /*b8d0*/  R2UR UR31, R57 ;  /* 0x00000000391f72ca */ /* 0x000fe400000e0000 */
[----:B------:R-:W-:Y:S02]  /*b8e0*/  R2UR UR24, R6 ;  /* 0x00000000061872ca */ /* 0x000fe400000e0000 */
[----:B------:R-:W-:Y:S02]  /*b8f0*/  R2UR UR25, R7 ;  /* 0x00000000071972ca */ /* 0x000fe400000e0000 */
[----:B------:R-:W-:-:S02]  /*b900*/  R2UR UR6, R10 ;  /* 0x000000000a0672ca */ /* 0x000fc400000e0000 */
[----:B------:R-:W-:Y:S01]  /*b910*/  R2UR UR7, R11 ;  /* 0x000000000b0772ca */ /* 0x000fe200000e0000 */
[----:B------:R-:W-:Y:S01]  /*b920*/  IMAD.MOV.U32 R11, RZ, RZ, -0x7fffffe0 ;  /* 0x80000020ff0b7424 */ /* 0x000fe200078e00ff */
[----:B------:R-:W-:Y:S02]  /*b930*/  R2UR UR4, R6 ;  /* 0x00000000060472ca */ /* 0x000fe400000e0000 */
[C---:B------:R-:W-:Y:S02]  /*b940*/  R2UR UR5, R7.reuse ;  /* 0x00000000070572ca */ /* 0x040fe400000e0000 */
[----:B------:R-:W-:Y:S02]  /*b950*/  IADD3 R10, R14, 0x182, RZ ;  /* 0x000001820e0a7810 */ /* 0x000fe40007ffe0ff */
[----:B------:R-:W-:Y:S02]  /*b960*/  R2UR UR28, R6 ;  /* 0x00000000061c72ca */ /* 0x000fe400000e0000 */
[----:B------:R-:W-:Y:S01]  /*b970*/  R2UR UR29, R7 ;  /* 0x00000000071d72ca */ /* 0x000fe200000e0000 */
[----:B------:R-:W-:-:S02]  /*b980*/  WARPGROUP.DEPBAR.LE gsb0, 0x0 ;  /* 0x00008000000079c5 */ /* 0x000fc40000010000 */
[----:B------:R-:W-:-:S06]  /*b990*/  WARPGROUP.ARRIVE ;  /* 0x00000000000079c5 */ /* 0x000fcc0000000000 */
[----:B------:R-:W-:Y:S01]  /*b9a0*/  QGMMA.64x32x32.F32.E4M3.E4M3 R104, gdesc[UR8], RZ, !UPT, gsb0 ;  /* 0x00600000086879f3 */ /* 0x000fe2000c0008ff */
[----:B------:R-:W-:Y:S02]  /*b9b0*/  R2UR UR10, R58 ;  /* 0x000000003a0a72ca */ /* 0x000fe400000e0000 */
[----:B------:R-:W-:Y:S02]  /*b9c0*/  R2UR UR11, R59 ;  /* 0x000000003b0b72ca */ /* 0x000fe400000e0000 */
[----:B------:R-:W-:Y:S02]  /*b9d0*/  R2UR UR8, R6 ;  /* 0x00000000060872ca */ /* 0x000fe400000e0000 */
[----:B------:R-:W-:Y:S01]  /*b9e0*/  R2UR UR9, R7 ;  /* 0x00000000070972ca */ /* 0x000fe200000e0000 */
[----:B------:R-:W-:Y:S02]  /*b9f0*/  WARPGROUP.DEPBAR.LE gsb0, 0x0 ;  /* 0x00008000000079c5 */ /* 0x000fe40000010000 */
        /* <DEDUP_REMOVED lines=28> */
[----:B------:R-:W-:Y:S05]  /*bbc0*/  @!P0 BRA `(.L_x_393) ;  /* 0x0000000000048947 */ /* 0x000fea0003800000 */
[----:B------:R-:W-:Y:S01]  /*bbd0*/  BPT.TRAP 0x1 ;  /* 0x000000040000795c */ /* 0x000fe20000300000 */
.L_x_393:
[----:B------:R-:W-:Y:S01]  /*bbe0*/  SHF.L.U32 R9, R9, 0x1f, RZ ;  /* 0x0000001f09097819 */ /* 0x000fe200000006ff */
[----:B------:R-:W-:-:S04]  /*bbf0*/  IMAD R14, R8, 0x8, R16 ;  /* 0x00000008080e7824 */ /* 0x000fc800078e0210 */
[----:B------:R0:W1:Y:S01]  /*bc00*/  SYNCS.PHASECHK.TRANS64.TRYWAIT P1, [R14+URZ+0x13250], R9 ;  /* 0x013250090e0075a7 */ /* 0x000062000802017f */
[----:B------:R-:W-:Y:S05]  /*bc10*/  @!P0 BRA `(.L_x_394) ;  /* 0x0000000000048947 */ /* 0x000fea0003800000 */
[----:B------:R-:W-:Y:S01]  /*bc20*/  BPT.TRAP 0x1 ;  /* 0x000000040000795c */ /* 0x000fe20000300000 */
.L_x_394:
[----:B------:R-:W-:Y:S04]  /*bc30*/  BSSY B1, `(.L_x_395) ;  /* 0x0000004000017945 */ /* 0x000fe80003800000 */
[----:B-1----:R-:W-:Y:S05]  /*bc40*/  @P1 BRA `(.L_x_396) ;  /* 0x0000000000081947 */ /* 0x002fea0003800000 */
[----:B------:R-:W1:Y:S02]  /*bc50*/  SYNCS.PHASECHK.TRANS64.TRYWAIT P1, [R14+URZ+0x13250], R9 ;  /* 0x013250090e0075a7 */ /* 0x000e64000802017f */
[----:B-1----:R-:W-:Y:S05]  /*bc60*/  @!P1 BRA `(.L_x_397) ;  /* 0x000000c000dc9947 */ /* 0x002fea0003800000 */
.L_x_396:
[----:B------:R-:W-:Y:S05]  /*bc70*/  BSYNC B1 ;  /* 0x0000000000017941 */ /* 0x000fea0003800000 */
.L_x_395:
[----:B01----:R-:W-:Y:S01]  /*bc80*/  VIADD R9, R16, 0x1000 ;  /* 0x0000100010097836 */ /* 0x003fe20000000000 */
[----:B------:R-:W-:Y:S01]  /*bc90*/  WARPGROUP.ARRIVE ;  /* 0x00000000000079c5 */ /* 0x000fe20000000000 */
[----:B------:R-:W-:Y:S02]  /*bca0*/  IMAD.MOV.U32 R11, RZ, RZ, -0x3ffffff0 ;  /* 0xc0000010ff0b7424 */ /* 0x000fe400078e00ff */
[C---:B------:R-:W-:Y:S01]  /*bcb0*/  FMUL.FTZ R21, R2.reuse, R123 ;  /* 0x0000007b02157220 */ /* 0x040fe20000410000 */
[C---:B------:R-:W-:Y:S01]  /*bcc0*/  FMUL.FTZ R123, R2.reuse, R127 ;  /* 0x0000007f027b7220 */ /* 0x040fe20000410000 */
[----:B------:R-:W-:Y:S01]  /*bcd0*/  SHF.R.U32.HI R9, RZ, 0x4, R9 ;  /* 0x00000004ff097819 */ /* 0x000fe20000011609 */
[C---:B------:R-:W-:Y:S01]  /*bce0*/  FMUL.FTZ R127, R2.reuse, R131 ;  /* 0x00000083027f7220 */ /* 0x040fe20000410000 */
[C---:B------:R-:W-:Y:S01]  /*bcf0*/  FMUL.FTZ R104, R2.reuse, R104 ;  /* 0x0000006802687220 */ /* 0x040fe20000410000 */
[C---:B------:R-:W-:Y:S01]  /*bd00*/  FMUL.FTZ R131, R2.reuse, R135 ;  /* 0x0000008702837220 */ /* 0x040fe20000410000 */
[----:B------:R-:W-:Y:S01]  /*bd10*/  LOP3.LUT R9, R9, 0x3fff, RZ, 0xc0, !PT ;  /* 0x00003fff09097812 */ /* 0x000fe200078ec0ff */
[----:B------:R-:W-:Y:S01]  /*bd20*/  MUFU.TANH R21, R21 ;  /* 0x0000001500157308 */ /* 0x000fe20000002400 */
[C---:B------:R-:W-:Y:S01]  /*bd30*/  FMUL.FTZ R105, R2.reuse, R105 ;  /* 0x0000006902697220 */ /* 0x040fe20000410000 */
[C---:B------:R-:W-:Y:S01]  /*bd40*/  FMUL.FTZ R106, R2.reuse, R106 ;  /* 0x0000006a026a7220 */ /* 0x040fe20000410000 */
[----:B------:R-:W-:Y:S01]  /*bd50*/  LOP3.LUT R9, R9, 0x10000, RZ, 0xfc, !PT ;  /* 0x0001000009097812 */ /* 0x000fe200078efcff */
[C---:B------:R-:W-:Y:S01]  /*bd60*/  FMUL.FTZ R108, R2.reuse, R108 ;  /* 0x0000006c026c7220 */ /* 0x040fe20000410000 */
[C---:B------:R-:W-:Y:S01]  /*bd70*/  FMUL.FTZ R107, R2.reuse, R107 ;  /* 0x0000006b026b7220 */ /* 0x040fe20000410000 */
[C---:B------:R-:W-:Y:S01]  /*bd80*/  FMUL.FTZ R109, R2.reuse, R109 ;  /* 0x0000006d026d7220 */ /* 0x040fe20000410000 */
[----:B------:R-:W-:Y:S01]  /*bd90*/  FMUL.FTZ R110, R2, R110 ;  /* 0x0000006e026e7220 */ /* 0x000fe20000410000 */
[----:B------:R-:W-:Y:S01]  /*bda0*/  IMAD R8, R8, 0x280, R9 ;  /* 0x0000028008087824 */ /* 0x000fe200078e0209 */
[----:B------:R-:W-:Y:S01]  /*bdb0*/  MUFU.TANH R123, R123 ;  /* 0x0000007b007b7308 */ /* 0x000fe20000002400 */
[----:B------:R-:W-:-:S02]  /*bdc0*/  IMAD.MOV.U32 R9, RZ, RZ, -0x3ffffff0 ;  /* 0xc0000010ff097424 */ /* 0x000fc400078e00ff */
[----:B------:R-:W-:Y:S01]  /*bdd0*/  FMUL.FTZ R112, R2, R112 ;  /* 0x0000007002707220 */ /* 0x000fe20000410000 */
[C---:B------:R-:W-:Y:S01]  /*bde0*/  VIADD R10, R8.reuse, 0x80 ;  /* 0x00000080080a7836 */ /* 0x040fe20000000000 */
[----:B------:R-:W-:Y:S01]  /*bdf0*/  R2UR UR6, R8 ;  /* 0x00000000080672ca */ /* 0x000fe200000e0000 */
[C---:B------:R-:W-:Y:S01]  /*be00*/  FMUL.FTZ R111, R2.reuse, R111 ;  /* 0x0000006f026f7220 */ /* 0x040fe20000410000 */
[----:B------:R-:W-:Y:S01]  /*be10*/  R2UR UR7, R9 ;  /* 0x00000000090772ca */ /* 0x000fe200000e0000 */
[C---:B------:R-:W-:Y:S01]  /*be20*/  FMUL.FTZ R9, R2.reuse, R120 ;  /* 0x0000007802097220 */ /* 0x040fe20000410000 */
[C---:B------:R-:W-:Y:S01]  /*be30*/  FMUL.FTZ R120, R2.reuse, R124 ;  /* 0x0000007c02787220 */ /* 0x040fe20000410000 */
[C---:B------:R-:W-:Y:S01]  /*be40*/  FMUL.FTZ R124, R2.reuse, R128 ;  /* 0x00000080027c7220 */ /* 0x040fe20000410000 */
        /* <DEDUP_REMOVED lines=8> */
[----:B------:R-:W-:Y:S01]  /*bed0*/  FMUL.FTZ R118, R2, R118 ;  /* 0x0000007602767220 */ /* 0x000fe20000410000 */
[----:B------:R-:W-:Y:S01]  /*bee0*/  QGMMA.64x64x32.F32.E4M3.E4M3 R24, R152, gdesc[UR4], R24, gsb0 ;  /* 0x00e0000498187df3 */ /* 0x000fe20008000818 */
[----:B------:R-:W-:Y:S01]  /*bef0*/  R2UR UR6, R10 ;  /* 0x000000000a0672ca */ /* 0x000fe200000e0000 */
[----:B------:R-:W0:Y:S01]  /*bf00*/  MUFU.TANH R9, R9 ;  /* 0x0000000900097308 */ /* 0x000e220000002400 */
[----:B------:R-:W-:Y:S01]  /*bf10*/  R2UR UR7, R11 ;  /* 0x000000000b0772ca */ /* 0x000fe200000e0000 */
[----:B------:R-:W-:Y:S01]  /*bf20*/  IMAD.MOV.U32 R11, RZ, RZ, -0x3ffffff0 ;  /* 0xc0000010ff0b7424 */ /* 0x000fe200078e00ff */
[----:B------:R-:W-:Y:S01]  /*bf30*/  IADD3 R10, R8, 0x100, RZ ;  /* 0x00000100080a7810 */ /* 0x000fe20007ffe0ff */
        /* <DEDUP_REMOVED lines=48> */
[----:B------:R-:W-:Y:S01]  /*c240*/  FMUL.FTZ R69, R2, R71 ;  /* 0x0000004702457220 */ /* 0x000fe20000410000 */
[----:B------:R-:W-:-:S03]  /*c250*/  ULDC UR4, c[0x0][0x988] ;  /* 0x0002620000047ab9 */ /* 0x000fc60000000800 */
[----:B------:R-:W-:Y:S08]  /*c260*/  MUFU.TANH R106, R106 ;  /* 0x0000006a006a7308 */ /* 0x000ff00000002400 */
[----:B------:R-:W-:Y:S08]  /*c270*/  MUFU.TANH R108, R108 ;  /* 0x0000006c006c7308 */ /* 0x000ff00000002400 */
[----:B------:R-:W-:Y:S01]  /*c280*/  MUFU.TANH R107, R107 ;  /* 0x0000006b006b7308 */ /* 0x000fe20000002400 */
[----:B------:R-:W-:-:S02]  /*c290*/  WARPGROUP.DEPBAR.LE gsb0, 0x0 ;  /* 0x00008000000079c5 */ /* 0x000fc40000010000 */
[----:B------:R-:W-:-:S06]  /*c2a0*/  WARPGROUP.ARRIVE ;  /* 0x00000000000079c5 */ /* 0x000fcc0000000000 */
[----:B------:R-:W1:Y:S01]  /*c2b0*/  S2R R155, SR_TID.X ;  /* 0x00000000009b7919 */ /* 0x000e620000002100 */
[----:B------:R-:W-:Y:S01]  /*c2c0*/  MUFU.TANH R109, R109 ;  /* 0x0000006d006d7308 */ /* 0x000fe20000002400 */
[----:B------:R-:W-:Y:S01]  /*c2d0*/  QGMMA.64x64x32.F32.E4M3.E4M3 R24, R148, gdesc[UR4], R24, gsb0 ;  /* 0x00e0000494187df3 */ /* 0x000fe20008000818 */
[----:B------:R-:W-:Y:S01]  /*c2e0*/  R2UR UR6, R10 ;  /* 0x000000000a0672ca */ /* 0x000fe200000e0000 */
[C---:B------:R-:W-:Y:S01]  /*c2f0*/  FMUL.FTZ R10, R2.reuse, R121 ;  /* 0x00000079020a7220 */ /* 0x040fe20000410000 */
[----:B------:R-:W-:Y:S01]  /*c300*/  R2UR UR7, R11 ;  /* 0x000000000b0772ca */ /* 0x000fe200000e0000 */
[C---:B------:R-:W-:Y:S01]  /*c310*/  FMUL.FTZ R11, R2.reuse, R122 ;  /* 0x0000007a020b7220 */ /* 0x040fe20000410000 */
[C---:B------:R-:W-:Y:S01]  /*c320*/  FMUL.FTZ R121, R2.reuse, R125 ;  /* 0x0000007d02797220 */ /* 0x040fe20000410000 */
[C---:B------:R-:W-:Y:S01]  /*c330*/  FMUL.FTZ R122, R2.reuse, R126 ;  /* 0x0000007e027a7220 */ /* 0x040fe20000410000 */
[C---:B------:R-:W-:Y:S01]  /*c340*/  FMUL.FTZ R125, R2.reuse, R129 ;  /* 0x00000081027d7220 */ /* 0x040fe20000410000 */
[----:B------:R-:W2:Y:S01]  /*c350*/  MUFU.TANH R10, R10 ;  /* 0x0000000a000a7308 */ /* 0x000ea20000002400 */
[C---:B------:R-:W-:Y:S01]  /*c360*/  FMUL.FTZ R129, R2.reuse, R133 ;  /* 0x0000008502817220 */ /* 0x040fe20000410000 */
[----:B0-----:R-:W-:Y:S01]  /*c370*/  FMNMX.FTZ R133, R9, R12, !PT ;  /* 0x0000000c09857209 */ /* 0x001fe20007810000 */
[C---:B------:R-:W-:Y:S01]  /*c380*/  FMUL.FTZ R126, R2.reuse, R130 ;  /* 0x00000082027e7220 */ /* 0x040fe20000410000 */
[----:B------:R-:W-:-:S04]  /*c390*/  FMUL.FTZ R130, R2, R134 ;  /* 0x0000008602827220 */ /* 0x000fc80000410000 */
[----:B------:R-:W0:Y:S08]  /*c3a0*/  MUFU.TANH R11, R11 ;  /* 0x0000000b000b7308 */ /* 0x000e300000002400 */
[----:B------:R-:W3:Y:S01]  /*c3b0*/  MUFU.TANH R121, R121 ;  /* 0x0000007900797308 */ /* 0x000ee20000002400 */
[----:B--2---:R-:W-:Y:S02]  /*c3c0*/  FMNMX.FTZ R133, R10, R133, !PT ;  /* 0x000000850a857209 */ /* 0x004fe40007810000 */
[----:B-1----:R-:W-:-:S02]  /*c3d0*/  LOP3.LUT R155, R155, 0x7f, RZ, 0xc0, !PT ;  /* 0x0000007f9b9b7812 */ /* 0x002fc400078ec0ff */
[----:B------:R-:W-:Y:S02]  /*c3e0*/  FMNMX.FTZ R133, R120, R133, !PT ;  /* 0x0000008578857209 */ /* 0x000fe40007810000 */
[----:B------:R-:W-:Y:S01]  /*c3f0*/  ISETP.NE.AND P1, PT, R155, RZ, PT ;  /* 0x000000ff9b00720c */ /* 0x000fe20003f25270 */
[----:B------:R-:W1:Y:S01]  /*c400*/  MUFU.TANH R122, R122 ;  /* 0x0000007a007a7308 */ /* 0x000e620000002400 */
[----:B0-----:R-:W-:-:S04]  /*c410*/  FMNMX.FTZ R134, R11, R3, !PT ;  /* 0x000000030b867209 */ /* 0x001fc80007810000 */
[----:B------:R-:W-:-:S03]  /*c420*/  FMNMX.FTZ R134, R21, R134, !PT ;  /* 0x0000008615867209 */ /* 0x000fc60007810000 */
[----:B------:R-:W0:Y:S01]  /*c430*/  MUFU.TANH R125, R125 ;  /* 0x0000007d007d7308 */ /* 0x000e220000002400 */
[----:B---3--:R-:W-:-:S03]  /*c440*/  FMNMX.FTZ R133, R121, R133, !PT ;  /* 0x0000008579857209 */ /* 0x008fc60007810000 */
[----:B------:R-:W-:Y:S01]  /*c450*/  @!P1 VIADD R13, R13, 0x13240 ;  /* 0x000132400d0d9836 */ /* 0x000fe20000000000 */
[----:B------:R-:W-:-:S03]  /*c460*/  FMNMX.FTZ R133, R124, R133, !PT ;  /* 0x000000857c857209 */ /* 0x000fc60007810000 */
[----:B------:R-:W2:Y:S01]  /*c470*/  MUFU.TANH R126, R126 ;  /* 0x0000007e007e7308 */ /* 0x000ea20000002400 */
[----:B-1----:R-:W-:Y:S02]  /*c480*/  FMNMX.FTZ R134, R122, R134, !PT ;  /* 0x000000867a867209 */ /* 0x002fe40007810000 */
[----:B------:R-:W-:Y:S02]  /*c490*/  @!P1 PRMT R13, RZ, 0x654, R13 ;  /* 0x00000654ff0d9816 */ /* 0x000fe4000000000d */
[----:B------:R-:W-:-:S03]  /*c4a0*/  FMNMX.FTZ R134, R123, R134, !PT ;  /* 0x000000867b867209 */ /* 0x000fc60007810000 */
[----:B------:R-:W1:Y:S01]  /*c4b0*/  MUFU.TANH R129, R129 ;  /* 0x0000008100817308 */ /* 0x000e620000002400 */
[----:B0-----:R-:W-:-:S04]  /*c4c0*/  FMNMX.FTZ R133, R125, R133, !PT ;  /* 0x000000857d857209 */ /* 0x001fc80007810000 */
[----:B------:R-:W-:-:S03]  /*c4d0*/  FMNMX.FTZ R133, R128, R133, !PT ;  /* 0x0000008580857209 */ /* 0x000fc60007810000 */
[----:B------:R-:W0:Y:S01]  /*c4e0*/  MUFU.TANH R130, R130 ;  /* 0x0000008200827308 */ /* 0x000e220000002400 */
[----:B--2---:R-:W-:Y:S01]  /*c4f0*/  FMNMX.FTZ R56, R126, R134, !PT ;  /* 0x000000867e387209 */ /* 0x004fe20007810000 */
[----:B------:R-:W-:-:S03]  /*c500*/  FMUL.FTZ R134, R2, R57 ;  /* 0x0000003902867220 */ /* 0x000fc60000410000 */
[----:B------:R-:W-:-:S03]  /*c510*/  FMNMX.FTZ R56, R127, R56, !PT ;  /* 0x000000387f387209 */ /* 0x000fc60007810000 */
[----:B------:R-:W2:Y:S01]  /*c520*/  MUFU.TANH R110, R110 ;  /* 0x0000006e006e7308 */ /* 0x000ea20000002400 */
[----:B-1----:R-:W-:-:S04]  /*c530*/  FMNMX.FTZ R57, R129, R133, !PT ;  /* 0x0000008581397209 */ /* 0x002fc80007810000 */
[----:B------:R-:W-:Y:S01]  /*c540*/  FMNMX.FTZ R57, R104, R57, !PT ;  /* 0x0000003968397209 */ /* 0x000fe20007810000 */
[----:B------:R-:W-:Y:S02]  /*c550*/  WARPGROUP.DEPBAR.LE gsb0, 0x0 ;  /* 0x00008000000079c5 */ /* 0x000fe40000010000 */
[----:B------:R-:W1:Y:S01]  /*c560*/  MUFU.TANH R112, R112 ;  /* 0x0000007000707308 */ /* 0x000e620000002400 */
[----:B0-----:R-:W-:Y:S01]  /*c570*/  FMNMX.FTZ R56, R130, R56, !PT ;  /* 0x0000003882387209 */ /* 0x001fe20007810000 */
[----:B------:R-:W-:Y:S01]  /*c580*/  WARPGROUP.ARRIVE ;  /* 0x00000000000079c5 */ /* 0x000fe20000000000 */
[----:B------:R-:W-:Y:S02]  /*c590*/  FMNMX.FTZ R57, R105, R57, !PT ;  /* 0x0000003969397209 */ /* 0x000fe40007810000 */
[----:B------:R-:W-:Y:S02]  /*c5a0*/  FMNMX.FTZ R56, R131, R56, !PT ;  /* 0x0000003883387209 */ /* 0x000fe40007810000 */
[----:B------:R-:W-:Y:S01]  /*c5b0*/  FMNMX.FTZ R57, R108, R57, !PT ;  /* 0x000000396c397209 */ /* 0x000fe20007810000 */
[----:B------:R-:W0:Y:S01]  /*c5c0*/  MUFU.TANH R111, R111 ;  /* 0x0000006f006f7308 */ /* 0x000e220000002400 */
[----:B------:R-:W-:Y:S01]  /*c5d0*/  FMNMX.FTZ R56, R106, R56, !PT ;  /* 0x000000386a387209 */ /* 0x000fe20007810000 */
[----:B------:R-:W-:Y:S01]  /*c5e0*/  QGMMA.64x64x32.F32.E4M3.E4M3 R24, R136, gdesc[UR4], R24, gsb0 ;  /* 0x00e0000488187df3 */ /* 0x000fe20008000818 */
[----:B------:R-:W-:-:S02]  /*c5f0*/  FMNMX.FTZ R57, R109, R57, !PT ;  /* 0x000000396d397209 */ /* 0x000fc40007810000 */
[----:B------:R-:W-:-:S03]  /*c600*/  FMNMX.FTZ R56, R107, R56, !PT ;  /* 0x000000386b387209 */ /* 0x000fc60007810000 */
[----:B------:R-:W3:Y:S01]  /*c610*/  MUFU.TANH R113, R113 ;  /* 0x0000007100717308 */ /* 0x000ee20000002400 */
[----:B--2---:R-:W-:Y:S02]  /*c620*/  FMNMX.FTZ R56, R110, R56, !PT ;  /* 0x000000386e387209 */ /* 0x004fe40007810000 */
[----:B-1----:R-:W-:-:S05]  /*c630*/  FMNMX.FTZ R57, R112, R57, !PT ;  /* 0x0000003970397209 */ /* 0x002fca0007810000 */
[----:B------:R-:W1:Y:S01]  /*c640*/  MUFU.TANH R114, R114 ;  /* 0x0000007200727308 */ /* 0x000e620000002400 */
[----:B0-----:R-:W-:-:S07]  /*c650*/  FMNMX.FTZ R56, R111, R56, !PT ;  /* 0x000000386f387209 */ /* 0x001fce0007810000 */
[----:B------:R-:W0:Y:S01]  /*c660*/  MUFU.TANH R116, R116 ;  /* 0x0000007400747308 */ /* 0x000e220000002400 */
[----:B---3--:R-:W-:-:S07]  /*c670*/  FMNMX.FTZ R57, R113, R57, !PT ;  /* 0x0000003971397209 */ /* 0x008fce0007810000 */
[----:B------:R-:W2:Y:S01]  /*c680*/  MUFU.TANH R115, R115 ;  /* 0x0000007300737308 */ /* 0x000ea20000002400 */
[----:B-1----:R-:W-:-:S07]  /*c690*/  FMNMX.FTZ R56, R114, R56, !PT ;  /* 0x0000003872387209 */ /* 0x002fce0007810000 */
[----:B------:R-:W1:Y:S01]  /*c6a0*/  MUFU.TANH R117, R117 ;  /* 0x0000007500757308 */ /* 0x000e620000002400 */
[----:B0-----:R-:W-:-:S07]  /*c6b0*/  FMNMX.FTZ R57, R116, R57, !PT ;  /* 0x0000003974397209 */ /* 0x001fce0007810000 */
[----:B------:R-:W0:Y:S01]  /*c6c0*/  MUFU.TANH R118, R118 ;  /* 0x0000007600767308 */ /* 0x000e220000002400 */
[----:B--2---:R-:W-:-:S07]  /*c6d0*/  FMNMX.FTZ R56, R115, R56, !PT ;  /* 0x0000003873387209 */ /* 0x004fce0007810000 */
[----:B------:R-:W2:Y:S01]  /*c6e0*/  MUFU.TANH R88, R88 ;  /* 0x0000005800587308 */ /* 0x000ea20000002400 */
[----:B-1----:R-:W-:-:S07]  /*c6f0*/  FMNMX.FTZ R57, R117, R57, !PT ;  /* 0x0000003975397209 */ /* 0x002fce0007810000 */
[----:B------:R-:W1:Y:S01]  /*c700*/  MUFU.TANH R119, R119 ;  /* 0x0000007700777308 */ /* 0x000e620000002400 */
[----:B0-----:R-:W-:-:S07]  /*c710*/  FMNMX.FTZ R56, R118, R56, !PT ;  /* 0x0000003876387209 */ /* 0x001fce0007810000 */
[----:B------:R-:W0:Y:S01]  /*c720*/  MUFU.TANH R89, R89 ;  /* 0x0000005900597308 */ /* 0x000e220000002400 */
[----:B--2---:R-:W-:-:S07]  /*c730*/  FMNMX.FTZ R57, R88, R57, !PT ;  /* 0x0000003958397209 */ /* 0x004fce0007810000 */
[----:B------:R-:W2:Y:S01]  /*c740*/  MUFU.TANH R90, R90 ;  /* 0x0000005a005a7308 */ /* 0x000ea20000002400 */
[----:B-1----:R-:W-:Y:S01]  /*c750*/  FMNMX.FTZ R56, R119, R56, !PT ;  /* 0x0000003877387209 */ /* 0x002fe20007810000 */
[----:B------:R-:W-:Y:S02]  /*c760*/  WARPGROUP.DEPBAR.LE gsb0, 0x0 ;  /* 0x00008000000079c5 */ /* 0x000fe40000010000 */
[C---:B------:R-:W-:Y:S01]  /*c770*/  FMUL.FTZ R136, R2.reuse, R65 ;  /* 0x0000004102887220 */ /* 0x040fe20000410000 */
[C---:B------:R-:W-:Y:S01]  /*c780*/  FMUL.FTZ R65, R2.reuse, R67 ;  /* 0x0000004302417220 */ /* 0x040fe20000410000 */
[----:B------:R-:W-:Y:S01]  /*c790*/  FMUL.FTZ R67, R2, R70 ;  /* 0x0000004602437220 */ /* 0x000fe20000410000 */
[----:B------:R-:W-:Y:S01]  /*c7a0*/  WARPGROUP.ARRIVE ;  /* 0x00000000000079c5 */ /* 0x000fe20000000000 */
        /* <DEDUP_REMOVED lines=60> */
[----:B------:R1:W3:Y:S01]  /*cb70*/  MUFU.TANH R133, R134 ;  /* 0x0000008600857308 */ /* 0x0002e20000002400 */
[----:B0-----:R-:W-:-:S07]  /*cb80*/  FMNMX.FTZ R57, R132, R57, !PT ;  /* 0x0000003984397209 */ /* 0x001fce0007810000 */
[----:B------:R-:W0:Y:S01]  /*cb90*/  MUFU.TANH R58, R58 ;  /* 0x0000003a003a7308 */ /* 0x000e220000002400 */
[----:B-1----:R-:W-:Y:S01]  /*cba0*/  FMUL.FTZ R134, R2, R59 ;  /* 0x0000003b02867220 */ /* 0x002fe20000410000 */
[----:B--2---:R-:W-:-:S06]  /*cbb0*/  FMNMX.FTZ R56, R87, R56, !PT ;  /* 0x0000003857387209 */ /* 0x004fcc0007810000 */
[----:B------:R-:W1:Y:S01]  /*cbc0*/  MUFU.TANH R60, R60 ;  /* 0x0000003c003c7308 */ /* 0x000e620000002400 */
[----:B---3--:R-:W-:-:S07]  /*cbd0*/  FMNMX.FTZ R57, R133, R57, !PT ;  /* 0x0000003985397209 */ /* 0x008fce0007810000 */
        /* <DEDUP_REMOVED lines=23> */
[----:B--2---:R-:W-:-:S05]  /*cd50*/  FMNMX.FTZ R71, R66, R57, !PT ;  /* 0x0000003942477209 */ /* 0x004fca0007810000 */
[----:B------:R-:W2:Y:S01]  /*cd60*/  SHFL.BFLY PT, R57, R71, 0x2, 0x1f ;  /* 0x0c401f0047397f89 */ /* 0x000ea200000e0000 */
[----:B0-----:R-:W-:-:S04]  /*cd70*/  FMNMX.FTZ R56, R67, R56, !PT ;  /* 0x0000003843387209 */ /* 0x001fc80007810000 */
[----:B-1----:R-:W-:-:S05]  /*cd80*/  FMNMX.FTZ R59, R69, R56, !PT ;  /* 0x00000038453b7209 */ /* 0x002fca0007810000 */
[----:B------:R-:W0:Y:S01]  /*cd90*/  SHFL.BFLY PT, R56, R59, 0x2, 0x1f ;  /* 0x0c401f003b387f89 */ /* 0x000e2200000e0000 */
[----:B--2---:R-:W-:Y:S01]  /*cda0*/  FMNMX.FTZ R71, R71, R57, !PT ;  /* 0x0000003947477209 */ /* 0x004fe20007810000 */
[----:B------:R-:W-:-:S04]  /*cdb0*/  IMAD.MOV.U32 R57, RZ, RZ, -0x3ffffff0 ;  /* 0xc0000010ff397424 */ /* 0x000fc800078e00ff */
[----:B------:R-:W1:Y:S01]  /*cdc0*/  SHFL.BFLY PT, R137, R71, 0x1, 0x1f ;  /* 0x0c201f0047897f89 */ /* 0x000e6200000e0000 */
[----:B------:R-:W-:Y:S02]  /*cdd0*/  R2UR UR7, R57 ;  /* 0x00000000390772ca */ /* 0x000fe400000e0000 */
[----:B0-----:R-:W-:Y:S01]  /*cde0*/  FMNMX.FTZ R59, R59, R56, !PT ;  /* 0x000000383b3b7209 */ /* 0x001fe20007810000 */
[C---:B------:R-:W-:Y:S02]  /*cdf0*/  VIADD R56, R8.reuse, 0x180 ;  /* 0x0000018008387836 */ /* 0x040fe40000000000 */
[----:B------:R-:W-:Y:S02]  /*ce00*/  VIADD R8, R8, 0x200 ;  /* 0x0000020008087836 */ /* 0x000fe40000000000 */
[----:B------:R-:W0:Y:S01]  /*ce10*/  SHFL.BFLY PT, R70, R59, 0x1, 0x1f ;  /* 0x0c201f003b467f89 */ /* 0x000e2200000e0000 */
[----:B------:R-:W-:Y:S01]  /*ce20*/  R2UR UR6, R56 ;  /* 0x00000000380672ca */ /* 0x000fe200000e0000 */
[----:B------:R-:W-:Y:S01]  /*ce30*/  IMAD.U32 R56, RZ, RZ, UR4 ;  /* 0x00000004ff387e24 */ /* 0x000fe2000f8e00ff */
[----:B-1----:R-:W-:-:S05]  /*ce40*/  FMNMX.FTZ R57, R71, R137, !PT ;  /* 0x0000008947397209 */ /* 0x002fca0007810000 */
[----:B------:R-:W-:-:S06]  /*ce50*/  FFMA.FTZ R71, R57, R56, -8 ;  /* 0xc100000039477423 */ /* 0x000fcc0000010038 */
[----:B------:R-:W-:Y:S01]  /*ce60*/  QGMMA.64x64x32.F32.E4M3.E4M3 R24, R140, gdesc[UR4], R24, gsb0 ;  /* 0x00e000048c187df3 */ /* 0x000fe20008000818 */
[----:B------:R-:W-:-:S01]  /*ce70*/  FADD.FTZ R12, -R57, R12 ;  /* 0x0000000c390c7221 */ /* 0x000fc20000010100 */
[----:B------:R-:W-:Y:S01]  /*ce80*/  R2UR UR6, R8 ;  /* 0x00000000080672ca */ /* 0x000fe200000e0000 */
[----:B------:R-:W-:-:S01]  /*ce90*/  FFMA.FTZ R10, R10, R56, -R71 ;  /* 0x000000380a0a7223 */ /* 0x000fc20000010847 */
[-CC-:B------:R-:W-:Y:S01]  /*cea0*/  FFMA.FTZ R120, R120, R56.reuse, -R71.reuse ;  /* 0x0000003878787223 */ /* 0x180fe20000010847 */
[-C--:B------:R-:W-:Y:S01]  /*ceb0*/  FMUL.FTZ R12, R12, R56.reuse ;  /* 0x000000380c0c7220 */ /* 0x080fe20000410000 */
[-CC-:B------:R-:W-:Y:S01]  /*cec0*/  FFMA.FTZ R121, R121, R56.reuse, -R71.reuse ;  /* 0x0000003879797223 */ /* 0x180fe20000010847 */
[----:B------:R-:W-:-:S01]  /*ced0*/  FFMA.FTZ R124, R124, R56, -R71 ;  /* 0x000000387c7c7223 */ /* 0x000fc20000010847 */
[--C-:B------:R-:W-:Y:S01]  /*cee0*/  FFMA.FTZ R125, R125, R56, -R71.reuse ;  /* 0x000000387d7d7223 */ /* 0x100fe20000010847 */
[----:B------:R-:W-:Y:S01]  /*cef0*/  MUFU.EX2 R10, R10 ;  /* 0x0000000a000a7308 */ /* 0x000fe20000000800 */
[----:B0-----:R-:W-:Y:S01]  /*cf00*/  FMNMX.FTZ R59, R59, R70, !PT ;  /* 0x000000463b3b7209 */ /* 0x001fe20007810000 */
[----:B------:R-:W-:Y:S01]  /*cf10*/  FFMA.FTZ R70, R9, R56, -R71 ;  /* 0x0000003809467223 */ /* 0x000fe20000010847 */
[----:B------:R-:W-:-:S02]  /*cf20*/  IMAD.MOV.U32 R9, RZ, RZ, -0x3ffffff0 ;  /* 0xc0000010ff097424 */ /* 0x000fc400078e00ff */
[-CC-:B------:R-:W-:Y:S01]  /*cf30*/  FFMA.FTZ R128, R128, R56.reuse, -R71.reuse ;  /* 0x0000003880807223 */ /* 0x180fe20000010847 */
[----:B------:R-:W-:-:S01]  /*cf40*/  FFMA.FTZ R129, R129, R56, -R71 ;  /* 0x0000003881817223 */ /* 0x000fc20000010847 */
[----:B------:R-:W-:Y:S01]  /*cf50*/  FADD.FTZ R3, -R59, R3 ;  /* 0x000000033b037221 */ /* 0x000fe20000010100 */
[----:B------:R-:W-:-:S01]  /*cf60*/  FFMA.FTZ R104, R104, R56, -R71 ;  /* 0x0000003868687223 */ /* 0x000fc20000010847 */
[----:B------:R-:W-:Y:S01]  /*cf70*/  R2UR UR7, R9 ;  /* 0x00000000090772ca */ /* 0x000fe200000e0000 */
[----:B------:R-:W-:-:S01]  /*cf80*/  FFMA.FTZ R9, R59, R56, -8 ;  /* 0xc10000003b097423 */ /* 0x000fc20000010038 */
[-C--:B------:R-:W-:Y:S01]  /*cf90*/  FMUL.FTZ R3, R3, R56.reuse ;  /* 0x0000003803037220 */ /* 0x080fe20000410000 */
[----:B------:R-:W-:Y:S01]  /*cfa0*/  MUFU.EX2 R12, R12 ;  /* 0x0000000c000c7308 */ /* 0x000fe20000000800 */
[----:B------:R-:W-:-:S01]  /*cfb0*/  FFMA.FTZ R105, R105, R56, -R71 ;  /* 0x0000003869697223 */ /* 0x000fc20000010847 */
[-CC-:B------:R-:W-:Y:S01]  /*cfc0*/  FFMA.FTZ R8, R11, R56.reuse, -R9.reuse ;  /* 0x000000380b087223 */ /* 0x180fe20000010809 */
[----:B------:R-:W-:-:S01]  /*cfd0*/  FFMA.FTZ R11, R21, R56, -R9 ;  /* 0x00000038150b7223 */ /* 0x000fc20000010809 */
[-C--:B------:R-:W-:Y:S01]  /*cfe0*/  FFMA.FTZ R21, R122, R56.reuse, -R9 ;  /* 0x000000387a157223 */ /* 0x080fe20000010809 */
[----:B------:R-:W-:-:S01]  /*cff0*/  FFMA.FTZ R108, R108, R56, -R71 ;  /* 0x000000386c6c7223 */ /* 0x000fc20000010847 */
[-CC-:B------:R-:W-:Y:S01]  /*d000*/  FFMA.FTZ R109, R109, R56.reuse, -R71.reuse ;  /* 0x000000386d6d7223 */ /* 0x180fe20000010847 */
[----:B------:R-:W-:-:S01]  /*d010*/  FFMA.FTZ R112, R112, R56, -R71 ;  /* 0x0000003870707223 */ /* 0x000fc20000010847 */
[----:B------:R-:W-:Y:S01]  /*d020*/  MUFU.EX2 R3, R3 ;  /* 0x0000000300037308 */ /* 0x000fe20000000800 */
[----:B------:R-:W-:-:S01]  /*d030*/  FFMA.FTZ R113, R113, R56, -R71 ;  /* 0x0000003871717223 */ /* 0x000fc20000010847 */
[-CC-:B------:R-:W-:Y:S01]  /*d040*/  FFMA.FTZ R116, R116, R56.reuse, -R71.reuse ;  /* 0x0000003874747223 */ /* 0x180fe20000010847 */
[----:B------:R-:W-:-:S01]  /*d050*/  FFMA.FTZ R117, R117, R56, -R71 ;  /* 0x0000003875757223 */ /* 0x000fc20000010847 */
[-CC-:B------:R-:W-:Y:S01]  /*d060*/  FFMA.FTZ R88, R88, R56.reuse, -R71.reuse ;  /* 0x0000003858587223 */ /* 0x180fe20000010847 */
[----:B------:R-:W-:-:S01]  /*d070*/  FFMA.FTZ R89, R89, R56, -R71 ;  /* 0x0000003859597223 */ /* 0x000fc20000010847 */
[-CC-:B------:R-:W-:Y:S01]  /*d080*/  FFMA.FTZ R92, R92, R56.reuse, -R71.reuse ;  /* 0x000000385c5c7223 */ /* 0x180fe20000010847 */
[----:B------:R-:W-:-:S01]  /*d090*/  FFMA.FTZ R93, R93, R56, -R71 ;  /* 0x000000385d5d7223 */ /* 0x000fc20000010847 */
[----:B------:R-:W0:Y:S01]  /*d0a0*/  MUFU.EX2 R70, R70 ;  /* 0x0000004600467308 */ /* 0x000e220000000800 */
[----:B------:R-:W-:-:S01]  /*d0b0*/  FFMA.FTZ R96, R96, R56, -R71 ;  /* 0x0000003860607223 */ /* 0x000fc20000010847 */
[-CC-:B------:R-:W-:Y:S01]  /*d0c0*/  FFMA.FTZ R97, R97, R56.reuse, -R71.reuse ;  /* 0x0000003861617223 */ /* 0x180fe20000010847 */
[----:B------:R-:W-:-:S01]  /*d0d0*/  FFMA.FTZ R100, R100, R56, -R71 ;  /* 0x0000003864647223 */ /* 0x000fc20000010847 */
[-CC-:B------:R-:W-:Y:S01]  /*d0e0*/  FFMA.FTZ R101, R101, R56.reuse, -R71.reuse ;  /* 0x0000003865657223 */ /* 0x180fe20000010847 */
[----:B------:R-:W-:-:S01]  /*d0f0*/  FFMA.FTZ R72, R72, R56, -R71 ;  /* 0x0000003848487223 */ /* 0x000fc20000010847 */
[-CC-:B------:R-:W-:Y:S01]  /*d100*/  FFMA.FTZ R73, R73, R56.reuse, -R71.reuse ;  /* 0x0000003849497223 */ /* 0x180fe20000010847 */
[----:B------:R-:W-:-:S01]  /*d110*/  FFMA.FTZ R76, R76, R56, -R71 ;  /* 0x000000384c4c7223 */ /* 0x000fc20000010847 */
[----:B------:R-:W1:Y:S01]  /*d120*/  MUFU.EX2 R8, R8 ;  /* 0x0000000800087308 */ /* 0x000e620000000800 */
[----:B------:R-:W-:-:S01]  /*d130*/  FFMA.FTZ R77, R77, R56, -R71 ;  /* 0x000000384d4d7223 */ /* 0x000fc20000010847 */
[-CC-:B------:R-:W-:Y:S01]  /*d140*/  FFMA.FTZ R80, R80, R56.reuse, -R71.reuse ;  /* 0x0000003850507223 */ /* 0x180fe20000010847 */
[----:B------:R-:W-:-:S01]  /*d150*/  FFMA.FTZ R81, R81, R56, -R71 ;  /* 0x0000003851517223 */ /* 0x000fc20000010847 */
[-CC-:B------:R-:W-:Y:S01]  /*d160*/  FFMA.FTZ R84, R84, R56.reuse, -R71.reuse ;  /* 0x0000003854547223 */ /* 0x180fe20000010847 */
[----:B------:R-:W-:-:S01]  /*d170*/  FFMA.FTZ R85, R85, R56, -R71 ;  /* 0x0000003855557223 */ /* 0x000fc20000010847 */
[-CC-:B------:R-:W-:Y:S01]  /*d180*/  FFMA.FTZ R132, R132, R56.reuse, -R71.reuse ;  /* 0x0000003884847223 */ /* 0x180fe20000010847 */
[----:B------:R-:W-:-:S01]  /*d190*/  FFMA.FTZ R133, R133, R56, -R71 ;  /* 0x0000003885857223 */ /* 0x000fc20000010847 */
[----:B------:R-:W2:Y:S01]  /*d1a0*/  MUFU.EX2 R11, R11 ;  /* 0x0000000b000b7308 */ /* 0x000ea20000000800 */
[----:B------:R-:W-:-:S01]  /*d1b0*/  FFMA.FTZ R60, R60, R56, -R71 ;  /* 0x000000383c3c7223 */ /* 0x000fc20000010847 */
[-CC-:B------:R-:W-:Y:S01]  /*d1c0*/  FFMA.FTZ R135, R135, R56.reuse, -R71.reuse ;  /* 0x0000003887877223 */ /* 0x180fe20000010847 */
[----:B------:R-:W-:-:S01]  /*d1d0*/  FFMA.FTZ R63, R63, R56, -R71 ;  /* 0x000000383f3f7223 */ /* 0x000fc20000010847 */
[-CC-:B------:R-:W-:Y:S01]  /*d1e0*/  FFMA.FTZ R136, R136, R56.reuse, -R71.reuse ;  /* 0x0000003888887223 */ /* 0x180fe20000010847 */
[----:B------:R-:W-:-:S01]  /*d1f0*/  FFMA.FTZ R68, R68, R56, -R71 ;  /* 0x0000003844447223 */ /* 0x000fc20000010847 */
[-C--:B------:R-:W-:Y:S01]  /*d200*/  FFMA.FTZ R66, R66, R56.reuse, -R71 ;  /* 0x0000003842427223 */ /* 0x080fe20000010847 */
[----:B------:R-:W-:-:S01]  /*d210*/  FFMA.FTZ R71, R123, R56, -R9 ;  /* 0x000000387b477223 */ /* 0x000fc20000010809 */
[----:B------:R-:W3:Y:S01]  /*d220*/  MUFU.EX2 R120, R120 ;  /* 0x0000007800787308 */ /* 0x000ee20000000800 */
[----:B------:R-:W-:-:S01]  /*d230*/  FFMA.FTZ R122, R126, R56, -R9 ;  /* 0x000000387e7a7223 */ /* 0x000fc20000010809 */
[----:B------:R-:W-:Y:S01]  /*d240*/  FFMA.FTZ R123, R127, R56, -R9 ;  /* 0x000000387f7b7223 */ /* 0x000fe20000010809 */
[----:B0-----:R-:W-:-:S01]  /*d250*/  FFMA.FTZ R20, R12, R20, R70 ;  /* 0x000000140c147223 */ /* 0x001fc20000010046 */
[----:B-1----:R-:W-:Y:S01]  /*d260*/  FFMA.FTZ R15, R3, R15, R8 ;  /* 0x0000000f030f7223 */ /* 0x002fe20000010008 */
[----:B------:R-:W-:-:S01]  /*d270*/  FFMA.FTZ R126, R130, R56, -R9 ;  /* 0x00000038827e7223 */ /* 0x000fc20000010809 */
[----:B------:R-:W-:Y:S01]  /*d280*/  FFMA.FTZ R127, R131, R56, -R9 ;  /* 0x00000038837f7223 */ /* 0x000fe20000010809 */
[----:B------:R-:W-:-:S01]  /*d290*/  FADD.FTZ R20, R10, R20 ;  /* 0x000000140a147221 */ /* 0x000fc20000010000 */
[----:B------:R-:W0:Y:S01]  /*d2a0*/  MUFU.EX2 R21, R21 ;  /* 0x0000001500157308 */ /* 0x000e220000000800 */
[----:B--2---:R-:W-:-:S01]  /*d2b0*/  FADD.FTZ R15, R11, R15 ;  /* 0x0000000f0b0f7221 */ /* 0x004fc20000010000 */
[-CC-:B------:R-:W-:Y:S01]  /*d2c0*/  FFMA.FTZ R106, R106, R56.reuse, -R9.reuse ;  /* 0x000000386a6a7223 */ /* 0x180fe20000010809 */
[----:B------:R-:W-:-:S01]  /*d2d0*/  FFMA.FTZ R107, R107, R56, -R9 ;  /* 0x000000386b6b7223 */ /* 0x000fc20000010809 */
[-CC-:B------:R-:W-:Y:S01]  /*d2e0*/  FFMA.FTZ R110, R110, R56.reuse, -R9.reuse ;  /* 0x000000386e6e7223 */ /* 0x180fe20000010809 */
[----:B------:R-:W-:-:S01]  /*d2f0*/  FFMA.FTZ R111, R111, R56, -R9 ;  /* 0x000000386f6f7223 */ /* 0x000fc20000010809 */
[-CC-:B------:R-:W-:Y:S01]  /*d300*/  FFMA.FTZ R114, R114, R56.reuse, -R9.reuse ;  /* 0x0000003872727223 */ /* 0x180fe20000010809 */
[----:B------:R-:W-:-:S01]  /*d310*/  FFMA.FTZ R115, R115, R56, -R9 ;  /* 0x0000003873737223 */ /* 0x000fc20000010809 */
[----:B------:R-:W1:Y:S01]  /*d320*/  MUFU.EX2 R121, R121 ;  /* 0x0000007900797308 */ /* 0x000e620000000800 */
[----:B---3--:R-:W-:-:S01]  /*d330*/  FADD.FTZ R20, R120, R20 ;  /* 0x0000001478147221 */ /* 0x008fc20000010000 */
[-CC-:B------:R-:W-:Y:S01]  /*d340*/  FFMA.FTZ R118, R118, R56.reuse, -R9.reuse ;  /* 0x0000003876767223 */ /* 0x180fe20000010809 */
[----:B------:R-:W-:-:S01]  /*d350*/  FFMA.FTZ R119, R119, R56, -R9 ;  /* 0x0000003877777223 */ /* 0x000fc20000010809 */
[-CC-:B------:R-:W-:Y:S01]  /*d360*/  FFMA.FTZ R90, R90, R56.reuse, -R9.reuse ;  /* 0x000000385a5a7223 */ /* 0x180fe20000010809 */
[----:B------:R-:W-:-:S01]  /*d370*/  FFMA.FTZ R91, R91, R56, -R9 ;  /* 0x000000385b5b7223 */ /* 0x000fc20000010809 */
[-CC-:B------:R-:W-:Y:S01]  /*d380*/  FFMA.FTZ R94, R94, R56.reuse, -R9.reuse ;  /* 0x000000385e5e7223 */ /* 0x180fe20000010809 */
[----:B------:R-:W-:-:S01]  /*d390*/  FFMA.FTZ R95, R95, R56, -R9 ;  /* 0x000000385f5f7223 */ /* 0x000fc20000010809 */
[----:B------:R-:W2:Y:S01]  /*d3a0*/  MUFU.EX2 R71, R71 ;  /* 0x0000004700477308 */ /* 0x000ea20000000800 */
[----:B0-----:R-:W-:-:S01]  /*d3b0*/  FADD.FTZ R15, R21, R15 ;  /* 0x0000000f150f7221 */ /* 0x001fc20000010000 */
[-CC-:B------:R-:W-:Y:S01]  /*d3c0*/  FFMA.FTZ R98, R98, R56.reuse, -R9.reuse ;  /* 0x0000003862627223 */ /* 0x180fe20000010809 */
[----:B------:R-:W-:-:S01]  /*d3d0*/  FFMA.FTZ R99, R99, R56, -R9 ;  /* 0x0000003863637223 */ /* 0x000fc20000010809 */
[-CC-:B------:R-:W-:Y:S01]  /*d3e0*/  FFMA.FTZ R102, R102, R56.reuse, -R9.reuse ;  /* 0x0000003866667223 */ /* 0x180fe20000010809 */
[----:B------:R-:W-:-:S01]  /*d3f0*/  FFMA.FTZ R103, R103, R56, -R9 ;  /* 0x0000003867677223 */ /* 0x000fc20000010809 */
[-CC-:B------:R-:W-:Y:S01]  /*d400*/  FFMA.FTZ R74, R74, R56.reuse, -R9.reuse ;  /* 0x000000384a4a7223 */ /* 0x180fe20000010809 */
[----:B------:R-:W-:-:S01]  /*d410*/  FFMA.FTZ R75, R75, R56, -R9 ;  /* 0x000000384b4b7223 */ /* 0x000fc20000010809 */
[----:B------:R-:W0:Y:S01]  /*d420*/  MUFU.EX2 R124, R124 ;  /* 0x0000007c007c7308 */ /* 0x000e220000000800 */
[----:B-1----:R-:W-:-:S01]  /*d430*/  FADD.FTZ R20, R121, R20 ;  /* 0x0000001479147221 */ /* 0x002fc20000010000 */
[----:B------:R-:W-:-:S02]  /*d440*/  WARPGROUP.DEPBAR.LE gsb0, 0x0 ;  /* 0x00008000000079c5 */ /* 0x000fc40000010000 */
[----:B------:R-:W-:Y:S01]  /*d450*/  WARPGROUP.ARRIVE ;  /* 0x00000000000079c5 */ /* 0x000fe20000000000 */
[-CC-:B------:R-:W-:Y:S01]  /*d460*/  FFMA.FTZ R78, R78, R56.reuse, -R9.reuse ;  /* 0x000000384e4e7223 */ /* 0x180fe20000010809 */
[----:B------:R-:W-:-:S01]  /*d470*/  FFMA.FTZ R79, R79, R56, -R9 ;  /* 0x000000384f4f7223 */ /* 0x000fc20000010809 */
[----:B------:R-:W-:Y:S01]  /*d480*/  FFMA.FTZ R82, R82, R56, -R9 ;  /* 0x0000003852527223 */ /* 0x000fe20000010809 */
[----:B------:R-:W1:Y:S01]  /*d490*/  MUFU.EX2 R122, R122 ;  /* 0x0000007a007a7308 */ /* 0x000e620000000800 */
[----:B--2---:R-:W-:-:S01]  /*d4a0*/  FADD.FTZ R15, R71, R15 ;  /* 0x0000000f470f7221 */ /* 0x004fc20000010000 */
[----:B------:R-:W-:Y:S01]  /*d4b0*/  QGMMA.64x64x32.F32.E4M3.E4M3 R24, R144, gdesc[UR4], R24, gsb0 ;  /* 0x00e0000490187df3 */ /* 0x000fe20008000818 */
        /* <DEDUP_REMOVED lines=14> */
[----:B-1----:R-:W-:-:S07]  /*d5a0*/  FADD.FTZ R15, R122, R15 ;  /* 0x0000000f7a0f7221 */ /* 0x002fce0000010000 */
[----:B------:R-:W1:Y:S01]  /*d5b0*/  MUFU.EX2 R128, R128 ;  /* 0x0000008000807308 */ /* 0x000e620000000800 */
[----:B--2---:R-:W-:-:S07]  /*d5c0*/  FADD.FTZ R20, R125, R20 ;  /* 0x000000147d147221 */ /* 0x004fce0000010000 */
[----:B------:R-:W2:Y:S01]  /*d5d0*/  MUFU.EX2 R126, R126 ;  /* 0x0000007e007e7308 */ /* 0x000ea20000000800 */
[----:B0-----:R-:W-:-:S07]  /*d5e0*/  FADD.FTZ R15, R123, R15 ;  /* 0x0000000f7b0f7221 */ /* 0x001fce0000010000 */
        /* <DEDUP_REMOVED lines=11> */
[----:B0-----:R-:W-:-:S01]  /*d6a0*/  FADD.FTZ R15, R106, R15 ;  /* 0x0000000f6a0f7221 */ /* 0x001fc20000010000 */
[----:B------:R-:W-:Y:S02]  /*d6b0*/  WARPGROUP.DEPBAR.LE gsb0, 0x0 ;  /* 0x00008000000079c5 */ /* 0x000fe40000010000 */
[----:B------:R0:W-:Y:S04]  /*d6c0*/  @!P1 SYNCS.ARRIVE.TRANS64.RED.A1T0 RZ, [R13+URZ], RZ ;  /* 0x000000ff0dff99a7 */ /* 0x0001e8000810043f */
[----:B------:R-:W3:Y:S01]  /*d6d0*/  MUFU.EX2 R108, R108 ;  /* 0x0000006c006c7308 */ /* 0x000ee20000000800 */
[----:B-1----:R-:W-:-:S07]  /*d6e0*/  FADD.FTZ R20, R105, R20 ;  /* 0x0000001469147221 */ /* 0x002fce0000010000 */
[----:B------:R-:W1:Y:S01]  /*d6f0*/  MUFU.EX2 R110, R110 ;  /* 0x0000006e006e7308 */ /* 0x000e620000000800 */
[----:B--2---:R-:W-:-:S07]  /*d700*/  FADD.FTZ R15, R107, R15 ;  /* 0x0000000f6b0f7221 */ /* 0x004fce0000010000 */
[----:B------:R-:W2:Y:S01]  /*d710*/  MUFU.EX2 R109, R109 ;  /* 0x0000006d006d7308 */ /* 0x000ea20000000800 */
[----:B---3--:R-:W-:-:S07]  /*d720*/  FADD.FTZ R20, R108, R20 ;  /* 0x000000146c147221 */ /* 0x008fce0000010000 */
        /* <DEDUP_REMOVED lines=113> */
[----:B---3--:R-:W-:-:S01]  /*de40*/  FADD.FTZ R15, R67, R15 ;  /* 0x0000000f430f7221 */ /* 0x008fc20000010000 */
[----:B-1----:R-:W-:-:S03]  /*de50*/  FADD.FTZ R20, R66, R20 ;  /* 0x0000001442147221 */ /* 0x002fc60000010000 */
[----:B--2---:R-:W-:Y:S01]  /*de60*/  FADD.FTZ R15, R9, R15 ;  /* 0x0000000f090f7221 */ /* 0x004fe20000010000 */
[----:B0-----:R-:W-:Y:S06]  /*de70*/  @!P0 BRA `(.L_x_398) ;  /* 0x0000000000048947 */ /* 0x001fec0003800000 */
[----:B------:R-:W-:Y:S01]  /*de80*/  BPT.TRAP 0x1 ;  /* 0x000000040000795c */ /* 0x000fe20000300000 */
.L_x_398:
[----:B------:R-:W2:Y:S01]  /*de90*/  LDL R13, [R1+0x20] ;  /* 0x00002000010d7983 */ /* 0x000ea20000100800 */
[----:B------:R-:W-:Y:S01]  /*dea0*/  VIADD R14, R14, 0x13260 ;  /* 0x000132600e0e7836 */ /* 0x000fe20000000000 */
[----:B------:R-:W-:Y:S02]  /*deb0*/  F2FP.SATFINITE.E4M3.F32.PACK_AB_MERGE_C R9, R9, R67, RZ ;  /* 0x000000430909723e */ /* 0x000fe400048070ff */
[----:B------:R-:W-:Y:S02]  /*dec0*/  F2FP.SATFINITE.E4M3.F32.PACK_AB_MERGE_C R21, R71, R21, RZ ;  /* 0x000000154715723e */ /* 0x000fe400048070ff */
[----:B------:R-:W-:Y:S02]  /*ded0*/  F2FP.SATFINITE.E4M3.F32.PACK_AB_MERGE_C R147, R65, R64, R9 ;  /* 0x000000404193723e */ /* 0x000fe40004807009 */
[----:B------:R-:W-:Y:S01]  /*dee0*/  F2FP.SATFINITE.E4M3.F32.PACK_AB_MERGE_C R21, R11, R8, R21 ;  /* 0x000000080b15723e */ /* 0x000fe20004807015 */
[----:B------:R0:W5:Y:S04]  /*def0*/  LDL R9, [R1+0xc] ;  /* 0x00000c0001097983 */ /* 0x0001680000100800 */
[----:B------:R0:W5:Y:S01]  /*df00*/  LDL R8, [R1+0x4] ;  /* 0x0000040001087983 */ /* 0x0001620000100800 */
[----:B--2---:R-:W-:-:S03]  /*df10*/  PRMT R14, R13, 0x654, R14 ;  /* 0x000006540d0e7816 */ /* 0x004fc6000000000e */
[----:B------:R-:W2:Y:S01]  /*df20*/  LDL R13, [R1+0x1c] ;  /* 0x00001c00010d7983 */ /* 0x000ea20000100800 */
[----:B------:R-:W-:Y:S01]  /*df30*/  F2FP.SATFINITE.E4M3.F32.PACK_AB_MERGE_C R120, R121, R120, RZ ;  /* 0x000000787978723e */ /* 0x000fe200048070ff */
[----:B------:R0:W-:Y:S01]  /*df40*/  SYNCS.ARRIVE.TRANS64.RED.A1T0 RZ, [R14+URZ], RZ ;  /* 0x000000ff0eff79a7 */ /* 0x0001e2000810043f */
[----:B------:R-:W-:Y:S01]  /*df50*/  F2FP.SATFINITE.E4M3.F32.PACK_AB_MERGE_C R128, R129, R128, RZ ;  /* 0x000000808180723e */ /* 0x000fe200048070ff */
[----:B------:R-:W-:Y:S01]  /*df60*/  FMUL.FTZ R24, R24, R12 ;  /* 0x0000000c18187220 */ /* 0x000fe20000410000 */
[----:B------:R-:W-:Y:S01]  /*df70*/  F2FP.SATFINITE.E4M3.F32.PACK_AB_MERGE_C R92, R93, R92, RZ ;  /* 0x0000005c5d5c723e */ /* 0x000fe200048070ff */
[----:B------:R-:W-:Y:S01]  /*df80*/  FMUL.FTZ R25, R25, R12 ;  /* 0x0000000c19197220 */ /* 0x000fe20000410000 */
[----:B------:R-:W-:Y:S01]  /*df90*/  F2FP.SATFINITE.E4M3.F32.PACK_AB_MERGE_C R66, R66, R68, RZ ;  /* 0x000000444242723e */ /* 0x000fe200048070ff */
[----:B------:R-:W-:Y:S01]  /*dfa0*/  FMUL.FTZ R28, R28, R12 ;  /* 0x0000000c1c1c7220 */ /* 0x000fe20000410000 */
[----:B------:R-:W-:Y:S01]  /*dfb0*/  F2FP.SATFINITE.E4M3.F32.PACK_AB_MERGE_C R120, R10, R70, R120 ;  /* 0x000000460a78723e */ /* 0x000fe20004807078 */
[----:B------:R-:W-:Y:S01]  /*dfc0*/  FMUL.FTZ R29, R29, R12 ;  /* 0x0000000c1d1d7220 */ /* 0x000fe20000410000 */
[----:B------:R-:W-:Y:S01]  /*dfd0*/  F2FP.SATFINITE.E4M3.F32.PACK_AB_MERGE_C R128, R125, R124, R128 ;  /* 0x0000007c7d80723e */ /* 0x000fe20004807080 */
[----:B------:R-:W-:Y:S01]  /*dfe0*/  FMUL.FTZ R32, R32, R12 ;  /* 0x0000000c20207220 */ /* 0x000fe20000410000 */
[----:B------:R-:W-:Y:S01]  /*dff0*/  F2FP.SATFINITE.E4M3.F32.PACK_AB_MERGE_C R92, R89, R88, R92 ;  /* 0x00000058595c723e */ /* 0x000fe2000480705c */
        /* <DEDUP_REMOVED lines=22> */
[-C--:B------:R-:W-:Y:S01]  /*e160*/  FMUL.FTZ R26, R26, R3.reuse ;  /* 0x000000031a1a7220 */ /* 0x080fe20000410000 */
[----:B------:R-:W-:Y:S01]  /*e170*/  F2FP.SATFINITE.E4M3.F32.PACK_AB_MERGE_C R86, R87, R86, RZ ;  /* 0x000000565756723e */ /* 0x000fe200048070ff */
[-C--:B------:R-:W-:Y:S01]  /*e180*/  FMUL.FTZ R27, R27, R3.reuse ;  /* 0x000000031b1b7220 */ /* 0x080fe20000410000 */
[----:B------:R-:W-:Y:S01]  /*e190*/  F2FP.SATFINITE.E4M3.F32.PACK_AB_MERGE_C R60, R135, R60, RZ ;  /* 0x0000003c873c723e */ /* 0x000fe200048070ff */
[----:B------:R-:W-:Y:S01]  /*e1a0*/  FMUL.FTZ R30, R30, R3 ;  /* 0x000000031e1e7220 */ /* 0x000fe20000410000 */
[----:B------:R-:W-:Y:S01]  /*e1b0*/  F2FP.SATFINITE.E4M3.F32.PACK_AB_MERGE_C R61, R62, R61, RZ ;  /* 0x0000003d3e3d723e */ /* 0x000fe200048070ff */
[----:B------:R-:W-:Y:S01]  /*e1c0*/  FMUL.FTZ R31, R31, R3 ;  /* 0x000000031f1f7220 */ /* 0x000fe20000410000 */
[----:B------:R-:W-:Y:S01]  /*e1d0*/  F2FP.SATFINITE.E4M3.F32.PACK_AB_MERGE_C R146, R136, R63, R66 ;  /* 0x0000003f8892723e */ /* 0x000fe20004807042 */
        /* <DEDUP_REMOVED lines=31> */
[----:B------:R-:W-:Y:S02]  /*e3d0*/  MOV R3, R59 ;  /* 0x0000003b00037202 */ /* 0x000fe40000000f00 */
[C---:B--2---:R-:W-:Y:S01]  /*e3e0*/  ISETP.GT.AND P1, PT, R0.reuse, R13, PT ;  /* 0x0000000d0000720c */ /* 0x044fe20003f24270 */
[----:B------:R-:W-:-:S12]  /*e3f0*/  VIADD R0, R0, 0xffffffff ;  /* 0xffffffff00007836 */ /* 0x000fd80000000000 */
[----:B0-----:R-:W-:Y:S05]  /*e400*/  @P1 BRA `(.L_x_399) ;  /* 0xffffffd000381947 */ /* 0x001fea000383ffff */
.L_x_387:
[----:B------:R-:W-:Y:S05]  /*e410*/  BSYNC B0 ;  /* 0x0000000000007941 */ /* 0x000fea0003800000 */
.L_x_386:
[----:B------:R-:W-:Y:S06]  /*e420*/  BAR.ARV 0x8, 0x200 ;  /* 0x0208000000007b1d */ /* 0x000fec0000002000 */
[----:B------:R-:W-:Y:S05]  /*e430*/  @!P0 BRA `(.L_x_400) ;  /* 0x0000000000048947 */ /* 0x000fea0003800000 */
[----:B------:R-:W-:Y:S01]  /*e440*/  BPT.TRAP 0x1 ;  /* 0x000000040000795c */ /* 0x000fe20000300000 */
.L_x_400:
[----:B------:R-:W2:Y:S04]  /*e450*/  LDL R0, [R1+0xc] ;  /* 0x00000c0001007983 */ /* 0x000ea80000100800 */
[----:B------:R-:W3:Y:S01]  /*e460*/  LDL R2, [R1+0x4] ;  /* 0x0000040001027983 */ /* 0x000ee20000100800 */
[----:B--2---:R-:W-:Y:S01]  /*e470*/  SHF.L.U32 R3, R0, 0x1f, RZ ;  /* 0x0000001f00037819 */ /* 0x004fe200000006ff */
[----:B---3-5:R-:W-:-:S04]  /*e480*/  IMAD R8, R2, 0x8, R16 ;  /* 0x0000000802087824 */ /* 0x028fc800078e0210 */
[----:B------:R0:W1:Y:S01]  /*e490*/  SYNCS.PHASECHK.TRANS64.TRYWAIT P1, [R8+URZ+0x13250], R3 ;  /* 0x01325003080075a7 */ /* 0x000062000802017f */
[----:B------:R-:W-:Y:S05]  /*e4a0*/  @!P0 BRA `(.L_x_401) ;  /* 0x0000000000048947 */ /* 0x000fea0003800000 */
[----:B------:R-:W-:Y:S01]  /*e4b0*/  BPT.TRAP 0x1 ;  /* 0x000000040000795c */ /* 0x000fe20000300000 */
.L_x_401:
[----:B------:R-:W-:Y:S04]  /*e4c0*/  BSSY B0, `(.L_x_402) ;  /* 0x0000004000007945 */ /* 0x000fe80003800000 */
[----:B-1----:R-:W-:Y:S05]  /*e4d0*/  @P1 BRA `(.L_x_403) ;  /* 0x0000000000081947 */ /* 0x002fea0003800000 */
[----:B------:R-:W1:Y:S02]  /*e4e0*/  SYNCS.PHASECHK.TRANS64.TRYWAIT P1, [R8+URZ+0x13250], R3 ;  /* 0x01325003080075a7 */ /* 0x000e64000802017f */
[----:B-1----:R-:W-:Y:S05]  /*e4f0*/  @!P1 BRA `(.L_x_404) ;  /* 0x0000009800cc9947 */ /* 0x002fea0003800000 */
.L_x_403:
[----:B------:R-:W-:Y:S05]  /*e500*/  BSYNC B0 ;  /* 0x0000000000007941 */ /* 0x000fea0003800000 */
.L_x_402:
[----:B------:R-:W2:Y:S04]  /*e510*/  LDL R58, [R1+0x4] ;  /* 0x00000400013a7983 */ /* 0x000ea80000100800 */
[----:B------:R-:W3:Y:S04]  /*e520*/  LDL R0, [R1+0x4c] ;  /* 0x00004c0001007983 */ /* 0x000ee80000100800 */
[----:B------:R-:W4:Y:S04]  /*e530*/  LDL R10, [R1+0x34] ;  /* 0x00003400010a7983 */ /* 0x000f280000100800 */
[----:B------:R-:W5:Y:S01]  /*e540*/  LDL R9, [R1+0x18] ;  /* 0x0000180001097983 */ /* 0x000f620000100800 */
[----:B------:R-:W-:Y:S01]  /*e550*/  VIADD R16, R16, 0x1000 ;  /* 0x0000100010107836 */ /* 0x000fe20000000000 */
[----:B------:R-:W-:-:S04]  /*e560*/  ULDC.64 UR4, c[0x0][0x9a0] ;  /* 0x0002680000047ab9 */ /* 0x000fc80000000a00 */
[----:B------:R-:W-:-:S04]  /*e570*/  SHF.R.U32.HI R16, RZ, 0x4, R16 ;  /* 0x00000004ff107819 */ /* 0x000fc80000011610 */
[----:B------:R-:W-:-:S04]  /*e580*/  LOP3.LUT R16, R16, 0x3fff, RZ, 0xc0, !PT ;  /* 0x00003fff10107812 */ /* 0x000fc800078ec0ff */
[----:B------:R-:W-:Y:S01]  /*e590*/  LOP3.LUT R16, R16, 0x10000, RZ, 0xfc, !PT ;  /* 0x0001000010107812 */ /* 0x000fe200078efcff */
[----:B01----:R-:W-:Y:S01]  /*e5a0*/  IMAD.MOV.U32 R3, RZ, RZ, -0x3ffffff0 ;  /* 0xc0000010ff037424 */ /* 0x003fe200078e00ff */
[----:B------:R-:W-:-:S04]  /*e5b0*/  ISETP.NE.U32.AND P1, PT, RZ, UR4, PT ;  /* 0x00000004ff007c0c */ /* 0x000fc8000bf25070 */
[----:B------:R-:W-:Y:S02]  /*e5c0*/  R2UR UR7, R3 ;  /* 0x00000000030772ca */ /* 0x000fe400000e0000 */
[----:B------:R-:W-:Y:S01]  /*e5d0*/  ISETP.NE.AND.EX P1, PT, RZ, UR5, PT, P1 ;  /* 0x00000005ff007c0c */ /* 0x000fe2000bf25310 */
[----:B------:R-:W-:-:S12]  /*e5e0*/  WARPGROUP.ARRIVE ;  /* 0x00000000000079c5 */ /* 0x000fd80000000000 */
[----:B------:R-:W3:Y:S08]  /*e5f0*/  @P1 LDC.64 R6, c[0x0][0x9c8] ;  /* 0x00027200ff061b82 */ /* 0x000ef00000000a00 */
[----:B------:R-:W5:Y:S01]  /*e600*/  @P1 LDC.64 R4, c[0x0][0x9d0] ;  /* 0x00027400ff041b82 */ /* 0x000f620000000a00 */
[----:B--2---:R-:W-:-:S05]  /*e610*/  IMAD R2, R58, 0x280, R16 ;  /* 0x000002803a027824 */ /* 0x004fca00078e0210 */
[----:B------:R-:W-:-:S13]  /*e620*/  R2UR UR6, R2 ;  /* 0x00000000020672ca */ /* 0x000fda00000e0000 */
[----:B------:R-:W-:Y:S01]  /*e630*/  QGMMA.64x64x32.F32.E4M3.E4M3 R24, R152, gdesc[UR4], R24, gsb0 ;  /* 0x00e0000498187df3 */ /* 0x000fe20008000818 */
[----:B---3--:R-:W-:-:S04]  /*e640*/  @P1 IMAD R0, R0, R6, RZ ;  /* 0x0000000600001224 */ /* 0x008fc800078e02ff */
[C---:B----4-:R-:W-:Y:S02]  /*e650*/  @P1 IMAD R3, R10.reuse, R7, R0 ;  /* 0x000000070a031224 */ /* 0x050fe400078e0200 */
[----:B------:R-:W-:-:S04]  /*e660*/  @P1 IMAD.WIDE.U32 R6, R10, R6, RZ ;  /* 0x000000060a061225 */ /* 0x000fc800078e00ff */
[----:B------:R-:W-:Y:S02]  /*e670*/  @P1 IMAD.IADD R7, R7, 0x1, R3 ;  /* 0x0000000107071824 */ /* 0x000fe400078e0203 */
[----:B-----5:R-:W-:-:S04]  /*e680*/  @P1 IMAD.WIDE.U32 R6, R9, R4, R6 ;  /* 0x0000000409061225 */ /* 0x020fc800078e0006 */
[----:B------:R-:W-:Y:S01]  /*e690*/  @P1 IMAD R5, R9, R5, R7 ;  /* 0x0000000509051224 */ /* 0x000fe200078e0207 */
[C---:B------:R-:W-:Y:S02]  /*e6a0*/  @P1 LEA R4, P2, R6.reuse, UR4, 0x2 ;  /* 0x0000000406041c11 */ /* 0x040fe4000f8410ff */
[----:B------:R-:W-:Y:S02]  /*e6b0*/  MOV R9, 0x3f800000 ;  /* 0x3f80000000097802 */ /* 0x000fe40000000f00 */
[----:B------:R-:W-:-:S05]  /*e6c0*/  @P1 LEA.HI.X R5, R6, UR5, R5, 0x2, P2 ;  /* 0x0000000506051c11 */ /* 0x000fca00090f1405 */
[----:B------:R0:W2:Y:S02]  /*e6d0*/  @P1 LDG.E R9, desc[UR40][R4.64] ;  /* 0x0000002804091981 */ /* 0x0000a4000c1e1900 */
[----:B0-----:R-:W-:Y:S02]  /*e6e0*/  VIADD R4, R2, 0x80 ;  /* 0x0000008002047836 */ /* 0x001fe40000000000 */
[----:B------:R-:W-:-:S03]  /*e6f0*/  IMAD.MOV.U32 R5, RZ, RZ, -0x3ffffff0 ;  /* 0xc0000010ff057424 */ /* 0x000fc600078e00ff */
[----:B------:R-:W-:Y:S02]  /*e700*/  R2UR UR6, R4 ;  /* 0x00000000040672ca */ /* 0x000fe400000e0000 */
[----:B------:R-:W-:Y:S01]  /*e710*/  R2UR UR7, R5 ;  /* 0x00000000050772ca */ /* 0x000fe200000e0000 */
[----:B------:R-:W-:Y:S02]  /*e720*/  WARPGROUP.DEPBAR.LE gsb0, 0x0 ;  /* 0x00008000000079c5 */ /* 0x000fe40000010000 */
[----:B------:R-:W-:-:S10]  /*e730*/  WARPGROUP.ARRIVE ;  /* 0x00000000000079c5 */ /* 0x000fd40000000000 */
[----:B------:R-:W-:Y:S01]  /*e740*/  QGMMA.64x64x32.F32.E4M3.E4M3 R24, R148, gdesc[UR4], R24, gsb0 ;  /* 0x00e0000494187df3 */ /* 0x000fe20008000818 */
[----:B------:R-:W-:Y:S02]  /*e750*/  VIADD R6, R2, 0x100 ;  /* 0x0000010002067836 */ /* 0x000fe40000000000 */
[----:B------:R-:W-:-:S03]  /*e760*/  IMAD.MOV.U32 R7, RZ, RZ, -0x3ffffff0 ;  /* 0xc0000010ff077424 */ /* 0x000fc600078e00ff */
        /* <DEDUP_REMOVED lines=9> */
[----:B------:R-:W0:Y:S04]  /*e800*/  SHFL.BFLY PT, R3, R20, 0x2, 0x1f ;  /* 0x0c401f0014037f89 */ /* 0x000e2800000e0000 */
[----:B------:R-:W1:Y:S01]  /*e810*/  SHFL.BFLY PT, R4, R15, 0x2, 0x1f ;  /* 0x0c401f000f047f89 */ /* 0x000e6200000e0000 */
[----:B------:R-:W-:Y:S01]  /*e820*/  VIADD R2, R2, 0x200 ;  /* 0x0000020002027836 */ /* 0x000fe20000000000 */
[----:B------:R-:W-:-:S02]  /*e830*/  WARPGROUP.DEPBAR.LE gsb0, 0x0 ;  /* 0x00008000000079c5 */ /* 0x000fc40000010000 */
[----:B------:R-:W-:-:S06]  /*e840*/  WARPGROUP.ARRIVE ;  /* 0x00000000000079c5 */ /* 0x000fcc0000000000 */
[----:B------:R-:W-:Y:S01]  /*e850*/  QGMMA.64x64x32.F32.E4M3.E4M3 R24, R140, gdesc[UR4], R24, gsb0 ;  /* 0x00e000048c187df3 */ /* 0x000fe20008000818 */
[----:B0-----:R-:W-:-:S01]  /*e860*/  FADD.FTZ R0, R3, R20 ;  /* 0x0000001403007221 */ /* 0x001fc20000010000 */
[----:B------:R-:W-:Y:S01]  /*e870*/  IMAD.MOV.U32 R3, RZ, RZ, -0x3ffffff0 ;  /* 0xc0000010ff037424 */ /* 0x000fe200078e00ff */
[----:B------:R-:W-:-:S04]  /*e880*/  R2UR UR6, R2 ;  /* 0x00000000020672ca */ /* 0x000fc800000e0000 */
[----:B------:R-:W-:Y:S01]  /*e890*/  R2UR UR7, R3 ;  /* 0x00000000030772ca */ /* 0x000fe200000e0000 */
[----:B------:R-:W0:Y:S01]  /*e8a0*/  SHFL.BFLY PT, R5, R0, 0x1, 0x1f ;  /* 0x0c201f0000057f89 */ /* 0x000e2200000e0000 */
[----:B-1----:R-:W-:-:S05]  /*e8b0*/  FADD.FTZ R4, R4, R15 ;  /* 0x0000000f04047221 */ /* 0x002fca0000010000 */
[----:B------:R-:W1:Y:S01]  /*e8c0*/  SHFL.BFLY PT, R3, R4, 0x1, 0x1f ;  /* 0x0c201f0004037f89 */ /* 0x000e6200000e0000 */
[----:B------:R-:W-:Y:S02]  /*e8d0*/  IMAD.MOV.U32 R2, RZ, RZ, RZ ;  /* 0x000000ffff027224 */ /* 0x000fe400078e00ff */
[----:B0-----:R-:W-:-:S05]  /*e8e0*/  FADD.FTZ R7, R0, R5 ;  /* 0x0000000500077221 */ /* 0x001fca0000010000 */
[----:B------:R-:W-:Y:S01]  /*e8f0*/  FSETP.NE.FTZ.AND P1, PT, R7, RZ, PT ;  /* 0x000000ff0700720b */ /* 0x000fe20003f35000 */
[----:B-1----:R-:W-:-:S01]  /*e900*/  FADD.FTZ R11, R4, R3 ;  /* 0x00000003040b7221 */ /* 0x002fc20000010000 */
[----:B------:R-:W-:-:S03]  /*e910*/  FMUL.FTZ R12, R7, 0.00390625 ;  /* 0x3b800000070c7820 */ /* 0x000fc60000410000 */
[----:B------:R-:W-:Y:S01]  /*e920*/  FMUL.FTZ R5, R11, 0.00390625 ;  /* 0x3b8000000b057820 */ /* 0x000fe20000410000 */
[----:B------:R-:W-:Y:S02]  /*e930*/  WARPGROUP.DEPBAR.LE gsb0, 0x0 ;  /* 0x00008000000079c5 */ /* 0x000fe40000010000 */
[----:B------:R-:W-:-:S06]  /*e940*/  WARPGROUP.ARRIVE ;  /* 0x00000000000079c5 */ /* 0x000fcc0000000000 */
[----:B------:R-:W-:Y:S01]  /*e950*/  QGMMA.64x64x32.F32.E4M3.E4M3 R24, R144, gdesc[UR4], R24, gsb0 ;  /* 0x00e0000490187df3 */ /* 0x000fe20008000818 */
[----:B------:R-:W-:Y:S02]  /*e960*/  FSETP.NE.FTZ.AND P2, PT, R12, RZ, PT ;  /* 0x000000ff0c00720b */ /* 0x000fe40003f55000 */
[----:B------:R-:W-:Y:S01]  /*e970*/  FSETP.NE.FTZ.AND P3, PT, R5, RZ, PT ;  /* 0x000000ff0500720b */ /* 0x000fe20003f75000 */
[----:B------:R-:W-:Y:S01]  /*e980*/  @P1 MUFU.RCP R2, R7 ;  /* 0x0000000700021308 */ /* 0x000fe20000001000 */
[----:B------:R-:W-:Y:S02]  /*e990*/  FSETP.NE.FTZ.AND P1, PT, R11, RZ, PT ;  /* 0x000000ff0b00720b */ /* 0x000fe40003f35000 */
[----:B------:R-:W-:-:S07]  /*e9a0*/  MOV R6, RZ ;  /* 0x000000ff00067202 */ /* 0x000fce0000000f00 */
[----:B------:R-:W0:Y:S08]  /*e9b0*/  @P2 MUFU.LG2 R3, R12 ;  /* 0x0000000c00032308 */ /* 0x000e300000000c00 */
[----:B------:R-:W1:Y:S08]  /*e9c0*/  @P3 MUFU.LG2 R5, R5 ;  /* 0x0000000500053308 */ /* 0x000e700000000c00 */
[----:B------:R-:W3:Y:S01]  /*e9d0*/  @P1 MUFU.RCP R6, R11 ;  /* 0x0000000b00061308 */ /* 0x000ee20000001000 */
[C---:B------:R-:W-:Y:S01]  /*e9e0*/  @P2 FMUL.FTZ R4, R56.reuse, 0.69314718246459960938 ;  /* 0x3f31721838042820 */ /* 0x040fe20000410000 */
[----:B------:R-:W-:Y:S01]  /*e9f0*/  @P3 FMUL.FTZ R13, R56, 0.69314718246459960938 ;  /* 0x3f317218380d3820 */ /* 0x000fe20000410000 */
[----:B0-----:R-:W-:Y:S01]  /*ea00*/  @P2 FMUL.FTZ R3, R3, 0.69314718246459960938 ;  /* 0x3f31721803032820 */ /* 0x001fe20000410000 */
[----:B------:R-:W-:-:S02]  /*ea10*/  IMAD.MOV.U32 R0, RZ, RZ, -0x800000 ;  /* 0xff800000ff007424 */ /* 0x000fc400078e00ff */
[----:B------:R-:W-:Y:S02]  /*ea20*/  IMAD.MOV.U32 R60, RZ, RZ, -0x800000 ;  /* 0xff800000ff3c7424 */ /* 0x000fe400078e00ff */
[----:B-1----:R-:W-:Y:S01]  /*ea30*/  @P3 FMUL.FTZ R10, R5, 0.69314718246459960938 ;  /* 0x3f317218050a3820 */ /* 0x002fe20000410000 */
[----:B------:R-:W-:-:S01]  /*ea40*/  @P2 FFMA.FTZ R0, R4, R57, R3 ;  /* 0x0000003904002223 */ /* 0x000fc20000010003 */
[----:B--2---:R-:W-:Y:S02]  /*ea50*/  FMUL.FTZ R3, R2, R9 ;  /* 0x0000000902037220 */ /* 0x004fe40000410000 */
[----:B------:R-:W-:-:S01]  /*ea60*/  @P3 FFMA.FTZ R60, R13, R59, R10 ;  /* 0x0000003b0d3c3223 */ /* 0x000fc2000001000a */
[----:B---3--:R-:W-:Y:S01]  /*ea70*/  FMUL.FTZ R10, R6, R9 ;  /* 0x00000009060a7220 */ /* 0x008fe20000410000 */
[----:B------:R-:W-:Y:S02]  /*ea80*/  WARPGROUP.DEPBAR.LE gsb0, 0x0 ;  /* 0x00008000000079c5 */ /* 0x000fe40000010000 */
[----:B------:R-:W-:Y:S05]  /*ea90*/  @!P0 BRA `(.L_x_405) ;  /* 0x0000000000048947 */ /* 0x000fea0003800000 */
[----:B------:R-:W-:Y:S01]  /*eaa0*/  BPT.TRAP 0x1 ;  /* 0x000000040000795c */ /* 0x000fe20000300000 */
.L_x_405:
[----:B------:R-:W2:Y:S01]  /*eab0*/  LDL.LU R2, [R1+0x20] ;  /* 0x0000200001027983 */ /* 0x000ea20000300800 */
[-C--:B------:R-:W-:Y:S01]  /*eac0*/  FMUL.FTZ R11, R24, R3.reuse ;  /* 0x00000003180b7220 */ /* 0x080fe20000410000 */
[----:B------:R-:W-:Y:S02]  /*ead0*/  VIADD R8, R8, 0x13260 ;  /* 0x0001326008087836 */ /* 0x000fe40000000000 */
[-C--:B------:R-:W-:Y:S01]  /*eae0*/  FMUL.FTZ R7, R29, R3.reuse ;  /* 0x000000031d077220 */ /* 0x080fe20000410000 */
[----:B------:R-:W3:Y:S04]  /*eaf0*/  LDL.LU R24, [R1+0xc] ;  /* 0x00000c0001187983 */ /* 0x000ee80000300800 */
[----:B------:R-:W4:Y:S01]  /*eb00*/  LDL.LU R16, [R1+0x48] ;  /* 0x0000480001107983 */ /* 0x000f220000300800 */
        /* <DEDUP_REMOVED lines=29> */
[----:B------:R-:W-:Y:S01]  /*ece0*/  FMUL.FTZ R51, R51, R10 ;  /* 0x0000000a33337220 */ /* 0x000fe20000410000 */
[----:B--2---:R-:W-:-:S04]  /*ecf0*/  PRMT R2, R2, 0x654, R8 ;  /* 0x0000065402027816 */ /* 0x004fc80000000008 */
[----:B------:R0:W-:Y:S02]  /*ed00*/  SYNCS.ARRIVE.TRANS64.RED.A1T0 RZ, [R2+URZ], RZ ;  /* 0x000000ff02ff79a7 */ /* 0x0001e4000810043f */
[----:B0-----:R-:W-:Y:S02]  /*ed10*/  VIADD R2, R58, 0x1 ;  /* 0x000000013a027836 */ /* 0x001fe40000000000 */
[----:B------:R-:W-:-:S03]  /*ed20*/  FMUL.FTZ R8, R33, R3 ;  /* 0x0000000321087220 */ /* 0x000fc60000410000 */
[----:B------:R-:W-:-:S04]  /*ed30*/  ISETP.NE.AND P1, PT, R2, 0x2, PT ;  /* 0x000000020200780c */ /* 0x000fc80003f25270 */
[----:B------:R-:W-:Y:S02]  /*ed40*/  SEL R3, RZ, 0x1, P1 ;  /* 0x00000001ff037807 */ /* 0x000fe40000800000 */
[----:B------:R-:W-:Y:S01]  /*ed50*/  SEL R2, R2, RZ, P1 ;  /* 0x000000ff02027207 */ /* 0x000fe20000800000 */
[----:B----4-:R-:W-:Y:S01]  /*ed60*/  VIADD R16, R16, 0x1 ;  /* 0x0000000110107836 */ /* 0x010fe20000000000 */
[----:B---3--:R-:W-:-:S03]  /*ed70*/  LOP3.LUT R24, R24, R3, RZ, 0x3c, !PT ;  /* 0x0000000318187212 */ /* 0x008fc600078e3cff */
[----:B------:R0:W-:Y:S04]  /*ed80*/  STL [R1+0x4], R2 ;  /* 0x0000040201007387 */ /* 0x0001e80000100800 */
[----:B------:R0:W-:Y:S04]  /*ed90*/  STL [R1+0xc], R24 ;  /* 0x00000c1801007387 */ /* 0x0001e80000100800 */
[----:B------:R0:W-:Y:S02]  /*eda0*/  STL [R1+0x48], R16 ;  /* 0x0000481001007387 */ /* 0x0001e40000100800 */
.L_x_357:
[----:B------:R-:W2:Y:S01]  /*edb0*/  LDL R74, [R1+0x3c] ;  /* 0x00003c00014a7983 */ /* 0x000ea20000100800 */
[----:B------:R-:W1:Y:S01]  /*edc0*/  S2UR UR4, SR_CgaCtaId ;  /* 0x00000000000479c3 */ /* 0x000e620000008800 */
[----:B0-----:R-:W-:Y:S01]  /*edd0*/  MOV R16, 0x400 ;  /* 0x0000040000107802 */ /* 0x001fe20000000f00 */
[----:B------:R-:W-:Y:S01]  /*ede0*/  BSSY B0, `(.L_x_406) ;  /* 0x00002a2000007945 */ /* 0x000fe20003800000 */
[----:B------:R-:W0:Y:S01]  /*edf0*/  S2R R41, SR_TID.X ;  /* 0x0000000000297919 */ /* 0x000e220000002100 */
[----:B-1----:R-:W-:-:S05]  /*ee00*/  IMAD.U32 R2, RZ, RZ, UR4 ;  /* 0x00000004ff027e24 */ /* 0x002fca000f8e00ff */
[----:B------:R1:W-:Y:S01]  /*ee10*/  STL [R1+0x20], R2 ;  /* 0x0000200201007387 */ /* 0x0003e20000100800 */
[----:B------:R-:W-:Y:S01]  /*ee20*/  LEA R16, R2, R16, 0x18 ;  /* 0x0000001002107211 */ /* 0x000fe200078ec0ff */
[----:B------:R-:W-:Y:S01]  /*ee30*/  BAR.SYNC.DEFER_BLOCKING 0x5, 0x200 ;  /* 0x0148000000007b1d */ /* 0x000fe20000010000 */
[----:B0-----:R-:W-:-:S05]  /*ee40*/  VIADD R82, R41, 0xffffff80 ;  /* 0xffffff8029527836 */ /* 0x001fca0000000000 */
[----:B------:R-:W-:-:S04]  /*ee50*/  SHF.R.S32.HI R72, RZ, 0x1f, R82 ;  /* 0x0000001fff487819 */ /* 0x000fc80000011452 */
[----:B------:R-:W-:-:S04]  /*ee60*/  LEA.HI R72, R72, R82, RZ, 0x3 ;  /* 0x0000005248487211 */ /* 0x000fc800078f18ff */
[----:B------:R-:W-:-:S05]  /*ee70*/  LOP3.LUT R72, R72, 0xfffffff8, RZ, 0xc0, !PT ;  /* 0xfffffff848487812 */ /* 0x000fca00078ec0ff */
[----:B------:R-:W-:-:S04]  /*ee80*/  IMAD.IADD R72, R82, 0x1, -R72 ;  /* 0x0000000152487824 */ /* 0x000fc800078e0a48 */
[----:B------:R-:W-:Y:S01]  /*ee90*/  IMAD.SHL.U32 R61, R72, 0x8, RZ ;  /* 0x00000008483d7824 */ /* 0x000fe200078e00ff */
[----:B-----5:R1:W0:Y:S04]  /*eea0*/  LDS.128 R24, [R16+0x132d0] ;  /* 0x0132d00010187984 */ /* 0x0202280000000c00 */
[----:B------:R-:W-:Y:S01]  /*eeb0*/  SHF.R.S32.HI R62, RZ, 0x1f, R61 ;  /* 0x0000001fff3e7819 */ /* 0x000fe2000001143d */
[----:B------:R-:W-:Y:S06]  /*eec0*/  BAR.ARV 0x4, 0x200 ;  /* 0x0108000000007b1d */ /* 0x000fec0000002000 */
[----:B--2---:R-:W-:-:S13]  /*eed0*/  ISETP.NE.AND P1, PT, R74, RZ, PT ;  /* 0x000000ff4a00720c */ /* 0x004fda0003f25270 */
[----:B------:R-:W2:Y:S02]  /*eee0*/  @!P1 LDC R74, c[0x0][0xad4] ;  /* 0x0002b500ff4a9b82 */ /* 0x000ea40000000800 */
[----:B--2---:R1:W-:Y:S01]  /*eef0*/  @!P1 STL [R1+0x3c], R74 ;  /* 0x00003c4a01009387 */ /* 0x0043e20000100800 */
[----:B0-----:R-:W-:Y:S05]  /*ef00*/  @P0 BRA `(.L_x_407) ;  /* 0x0000001c00b40947 */ /* 0x001fea0003800000 */
[----:B------:R-:W2:Y:S01]  /*ef10*/  LDL.LU R36, [R1+0x34] ;  /* 0x0000340001247983 */ /* 0x000ea20000300800 */
[----:B-1----:R-:W-:Y:S01]  /*ef20*/  SHF.L.U32 R2, R41, 0x2, RZ ;  /* 0x0000000229027819 */ /* 0x002fe200000006ff */
[----:B------:R-:W-:Y:S01]  /*ef30*/  ULDC.64 UR4, c[0x4][0x38] ;  /* 0x01000e0000047ab9 */ /* 0x000fe20000000a00 */
[----:B------:R-:W-:Y:S01]  /*ef40*/  ULDC.64 UR6, c[0x0][0xc08] ;  /* 0x0003020000067ab9 */ /* 0x000fe20000000a00 */
[----:B------:R-:W3:Y:S04]  /*ef50*/  LDL.LU R40, [R1+0x4c] ;  /* 0x00004c0001287983 */ /* 0x000ee80000300800 */
[----:B------:R-:W4:Y:S01]  /*ef60*/  LDL R48, [R1+0x90] ;  /* 0x0000900001307983 */ /* 0x000f220000100800 */
[----:B------:R-:W-:-:S03]  /*ef70*/  LOP3.LUT R2, R2, 0xc, RZ, 0xc0, !PT ;  /* 0x0000000c02027812 */ /* 0x000fc600078ec0ff */
[----:B------:R-:W2:Y:S01]  /*ef80*/  LDL R44, [R1+0x18] ;  /* 0x00001800012c7983 */ /* 0x000ea20000100800 */
[----:B------:R-:W-:Y:S01]  /*ef90*/  BAR.SYNC.DEFER_BLOCKING 0x1, 0x180 ;  /* 0x0046000000007b1d */ /* 0x000fe20000010000 */
[----:B------:R-:W-:-:S05]  /*efa0*/  IADD3 R2, P0, R2, UR4, RZ ;  /* 0x0000000402027c10 */ /* 0x000fca000ff1e0ff */
[----:B------:R-:W-:Y:S01]  /*efb0*/  IMAD.X R3, RZ, RZ, UR5, P0 ;  /* 0x00000005ff037e24 */ /* 0x000fe200080e06ff */
[----:B------:R-:W-:Y:S01]  /*efc0*/  ULDC.64 UR4, c[0x0][0xc00] ;  /* 0x0003000000047ab9 */ /* 0x000fe20000000a00 */
[----:B------:R-:W3:Y:S04]  /*efd0*/  LDL.LU R87, [R1+0x40] ;  /* 0x0000400001577983 */ /* 0x000ee80000300800 */
[----:B------:R0:W2:Y:S04]  /*efe0*/  LDG.E.CONSTANT R10, desc[UR40][R2.64] ;  /* 0x00000028020a7981 */ /* 0x0000a8000c1e9900 */
[----:B------:R-:W3:Y:S01]  /*eff0*/  LDL.LU R86, [R1+0x44] ;  /* 0x0000440001567983 */ /* 0x000ee20000300800 */
[----:B------:R-:W1:Y:S01]  /*f000*/  S2R R33, SR_SWINHI ;  /* 0x0000000000217919 */ /* 0x000e620000002f00 */
[----:B------:R-:W-:-:S02]  /*f010*/  LOP3.LUT P0, R24, R41, 0x3, RZ, 0xc0, !PT ;  /* 0x0000000329187812 */ /* 0x000fc4000780c0ff */
[----:B------:R-:W3:Y:S02]  /*f020*/  LDL R83, [R1+0x8c] ;  /* 0x00008c0001537983 */ /* 0x000ee40000100800 */
[----:B------:R-:W-:Y:S02]  /*f030*/  ISETP.EQ.OR P0, PT, R24, 0x3, !P0 ;  /* 0x000000031800780c */ /* 0x000fe40004702670 */
[----:B------:R-:W3:Y:S02]  /*f040*/  LDL R80, [R1+0x50] ;  /* 0x0000500001507983 */ /* 0x000ee40000100800 */
[----:B------:R-:W-:Y:S02]  /*f050*/  SEL R67, R5, R30, P0 ;  /* 0x0000001e05437207 */ /* 0x000fe40000000000 */
[----:B------:R-:W-:Y:S01]  /*f060*/  SEL R30, R30, R5, P0 ;  /* 0x000000051e1e7207 */ /* 0x000fe20000000000 */
[----:B------:R-:W3:Y:S01]  /*f070*/  LDL R76, [R1+0x58] ;  /* 0x00005800014c7983 */ /* 0x000ee20000100800 */
[----:B------:R-:W-:-:S02]  /*f080*/  SEL R45, R4, R31, P0 ;  /* 0x0000001f042d7207 */ /* 0x000fc40000000000 */
[----:B------:R-:W-:Y:S02]  /*f090*/  SEL R70, R31, R4, P0 ;  /* 0x000000041f467207 */ /* 0x000fe40000000000 */
[----:B------:R-:W-:Y:S02]  /*f0a0*/  SEL R73, R20, R21, P0 ;  /* 0x0000001514497207 */ /* 0x000fe40000000000 */
[----:B------:R-:W-:Y:S02]  /*f0b0*/  SEL R20, R21, R20, P0 ;  /* 0x0000001415147207 */ /* 0x000fe40000000000 */
[----:B------:R-:W-:Y:S02]  /*f0c0*/  SEL R81, R12, R7, P0 ;  /* 0x000000070c517207 */ /* 0x000fe40000000000 */
[----:B------:R-:W-:Y:S02]  /*f0d0*/  SEL R69, R29, R32, P0 ;  /* 0x000000201d457207 */ /* 0x000fe40000000000 */
[----:B0-----:R-:W-:-:S02]  /*f0e0*/  MOV R2, R16 ;  /* 0x0000001000027202 */ /* 0x001fc40000000f00 */
[----:B-1----:R-:W-:Y:S02]  /*f0f0*/  MOV R3, R33 ;  /* 0x0000002100037202 */ /* 0x002fe40000000f00 */
        /* <DEDUP_REMOVED lines=23> */
[----:B------:R-:W-:Y:S01]  /*f270*/  SEL R58, R55, R54, P0 ;  /* 0x00000036373a7207 */ /* 0x000fe20000000000 */
[----:B----4-:R-:W-:-:S03]  /*f280*/  IMAD.WIDE R4, R48, 0x2, R2 ;  /* 0x0000000230047825 */ /* 0x010fc600078e0202 */
        /* <DEDUP_REMOVED lines=15> */
[--C-:B------:R-:W-:Y:S01]  /*f380*/  IMAD.X R7, RZ, RZ, R5.reuse, P1 ;  /* 0x000000ffff077224 */ /* 0x100fe200008e0605 */
[----:B------:R-:W-:Y:S01]  /*f390*/  LOP3.LUT R6, R24, R35, RZ, 0x3c, !PT ;  /* 0x0000002318067212 */ /* 0x000fe200078e3cff */
[----:B------:R-:W-:Y:S01]  /*f3a0*/  IMAD.X R9, RZ, RZ, R5, P3 ;  /* 0x000000ffff097224 */ /* 0x000fe200018e0605 */
[----:B------:R-:W-:Y:S02]  /*f3b0*/  MOV R24, R4 ;  /* 0x0000000400187202 */ /* 0x000fe40000000f00 */
[----:B--2---:R-:W-:Y:S01]  /*f3c0*/  LOP3.LUT R5, R10, 0x2, RZ, 0x3c, !PT ;  /* 0x000000020a057812 */ /* 0x004fe200078e3cff */
[----:B------:R-:W-:Y:S01]  /*f3d0*/  SHFL.IDX PT, R48, R59, R10, 0x1c1f ;  /* 0x001c1f0a3b307589 */ /* 0x000fe200000e0000 */
[----:B------:R-:W-:Y:S01]  /*f3e0*/  IMAD.MOV.U32 R78, RZ, RZ, R44 ;  /* 0x000000ffff4e7224 */ /* 0x000fe200078e002c */
[----:B------:R-:W-:-:S02]  /*f3f0*/  MOV R63, R8 ;  /* 0x00000008003f7202 */ /* 0x000fc40000000f00 */
[----:B------:R-:W0:Y:S01]  /*f400*/  SHFL.IDX PT, R47, R66, R5, 0x1c1f ;  /* 0x001c1f05422f7589 */ /* 0x000e2200000e0000 */
[----:B------:R-:W-:Y:S02]  /*f410*/  MOV R64, R64 ;  /* 0x0000004000407202 */ /* 0x000fe40000000f00 */
[----:B------:R-:W-:Y:S01]  /*f420*/  MOV R65, R6 ;  /* 0x0000000600417202 */ /* 0x000fe20000000f00 */
[----:B------:R-:W-:Y:S04]  /*f430*/  SHFL.IDX PT, R44, R67, R10, 0x1c1f ;  /* 0x001c1f0a432c7589 */ /* 0x000fe800000e0000 */
[----:B------:R-:W-:Y:S04]  /*f440*/  SHFL.IDX PT, R49, R49, R10, 0x1c1f ;  /* 0x001c1f0a31317589 */ /* 0x000fe800000e0000 */
[----:B------:R-:W1:Y:S04]  /*f450*/  SHFL.IDX PT, R43, R30, R5, 0x1c1f ;  /* 0x001c1f051e2b7589 */ /* 0x000e6800000e0000 */
[----:B------:R-:W2:Y:S01]  /*f460*/  SHFL.IDX PT, R50, R68, R5, 0x1c1f ;  /* 0x001c1f0544327589 */ /* 0x000ea200000e0000 */
[----:B------:R-:W-:-:S03]  /*f470*/  IMAD.MOV.U32 R85, RZ, RZ, R36 ;  /* 0x000000ffff557224 */ /* 0x000fc600078e0024 */
[----:B------:R-:W-:Y:S04]  /*f480*/  SHFL.IDX PT, R9, R14, R5, 0x1c1f ;  /* 0x001c1f050e097589 */ /* 0x000fe800000e0000 */
[----:B------:R-:W-:Y:S04]  /*f490*/  SHFL.IDX PT, R29, R79, R10, 0x1c1f ;  /* 0x001c1f0a4f1d7589 */ /* 0x000fe800000e0000 */
[----:B------:R-:W4:Y:S04]  /*f4a0*/  SHFL.IDX PT, R6, R11, R5, 0x1c1f ;  /* 0x001c1f050b067589 */ /* 0x000f2800000e0000 */
[----:B------:R-:W-:Y:S04]  /*f4b0*/  SHFL.IDX PT, R45, R45, R10, 0x1c1f ;  /* 0x001c1f0a2d2d7589 */ /* 0x000fe800000e0000 */
[----:B------:R-:W-:Y:S04]  /*f4c0*/  SHFL.IDX PT, R52, R33, R10, 0x1c1f ;  /* 0x001c1f0a21347589 */ /* 0x000fe800000e0000 */
[----:B------:R-:W4:Y:S04]  /*f4d0*/  SHFL.IDX PT, R14, R70, R5, 0x1c1f ;  /* 0x001c1f05460e7589 */ /* 0x000f2800000e0000 */
[----:B------:R-:W4:Y:S04]  /*f4e0*/  SHFL.IDX PT, R51, R34, R5, 0x1c1f ;  /* 0x001c1f0522337589 */ /* 0x000f2800000e0000 */
[----:B------:R-:W-:Y:S04]  /*f4f0*/  SHFL.IDX PT, R4, R81, R10, 0x1c1f ;  /* 0x001c1f0a51047589 */ /* 0x000fe800000e0000 */
[----:B------:R-:W4:Y:S01]  /*f500*/  SHFL.IDX PT, R7, R12, R5, 0x1c1f ;  /* 0x001c1f050c077589 */ /* 0x000f2200000e0000 */
[----:B---3--:R-:W-:-:S03]  /*f510*/  IMAD.MOV.U32 R84, RZ, RZ, R40 ;  /* 0x000000ffff547224 */ /* 0x008fc600078e0028 */
[----:B------:R-:W-:Y:S04]  /*f520*/  SHFL.IDX PT, R53, R53, R10, 0x1c1f ;  /* 0x001c1f0a35357589 */ /* 0x000fe800000e0000 */
[----:B------:R0:W3:Y:S04]  /*f530*/  SHFL.IDX PT, R54, R46, R5, 0x1c1f ;  /* 0x001c1f052e367589 */ /* 0x0000e800000e0000 */
[----:B------:R-:W-:Y:S04]  /*f540*/  SHFL.IDX PT, R32, R75, R10, 0x1c1f ;  /* 0x001c1f0a4b207589 */ /* 0x000fe800000e0000 */
[----:B------:R-:W-:Y:S04]  /*f550*/  SHFL.IDX PT, R36, R71, R10, 0x1c1f ;  /* 0x001c1f0a47247589 */ /* 0x000fe800000e0000 */
[----:B------:R-:W-:Y:S04]  /*f560*/  SHFL.IDX PT, R41, R41, R10, 0x1c1f ;  /* 0x001c1f0a29297589 */ /* 0x000fe800000e0000 */
[----:B------:R-:W3:Y:S04]  /*f570*/  SHFL.IDX PT, R13, R13, R5, 0x1c1f ;  /* 0x001c1f050d0d7589 */ /* 0x000ee800000e0000 */
[----:B------:R-:W3:Y:S04]  /*f580*/  SHFL.IDX PT, R15, R15, R5, 0x1c1f ;  /* 0x001c1f050f0f7589 */ /* 0x000ee800000e0000 */
[----:B------:R-:W3:Y:S04]  /*f590*/  SHFL.IDX PT, R12, R28, R5, 0x1c1f ;  /* 0x001c1f051c0c7589 */ /* 0x000ee800000e0000 */
[----:B------:R-:W-:Y:S04]  /*f5a0*/  SHFL.IDX PT, R37, R73, R10, 0x1c1f ;  /* 0x001c1f0a49257589 */ /* 0x000fe800000e0000 */
[----:B------:R-:W3:Y:S04]  /*f5b0*/  SHFL.IDX PT, R38, R20, R5, 0x1c1f ;  /* 0x001c1f0514267589 */ /* 0x000ee800000e0000 */
[----:B------:R-:W-:Y:S04]  /*f5c0*/  SHFL.IDX PT, R56, R31, R10, 0x1c1f ;  /* 0x001c1f0a1f387589 */ /* 0x000fe800000e0000 */
[----:B------:R1:W3:Y:S04]  /*f5d0*/  SHFL.IDX PT, R55, R42, R5, 0x1c1f ;  /* 0x001c1f052a377589 */ /* 0x0002e800000e0000 */
[----:B------:R-:W3:Y:S04]  /*f5e0*/  SHFL.IDX PT, R8, R77, R10, 0x1c1f ;  /* 0x001c1f0a4d087589 */ /* 0x000ee800000e0000 */
[----:B------:R-:W-:Y:S04]  /*f5f0*/  SHFL.IDX PT, R40, R69, R10, 0x1c1f ;  /* 0x001c1f0a45287589 */ /* 0x000fe800000e0000 */
[----:B------:R3:W3:Y:S04]  /*f600*/  SHFL.IDX PT, R11, R21, R5, 0x1c1f ;  /* 0x001c1f05150b7589 */ /* 0x0006e800000e0000 */
[----:B------:R-:W-:Y:S04]  /*f610*/  SHFL.IDX PT, R57, R57, R10, 0x1c1f ;  /* 0x001c1f0a39397589 */ /* 0x000fe800000e0000 */
[----:B------:R-:W3:Y:S01]  /*f620*/  SHFL.IDX PT, R58, R58, R5, 0x1c1f ;  /* 0x001c1f053a3a7589 */ /* 0x000ee200000e0000 */
[----:B0-----:R-:W-:-:S02]  /*f630*/  SEL R46, R48, R47, P0 ;  /* 0x0000002f302e7207 */ /* 0x001fc40000000000 */
[----:B------:R-:W-:Y:S02]  /*f640*/  SEL R48, R47, R48, P0 ;  /* 0x000000302f307207 */ /* 0x000fe40000000000 */
[----:B-1----:R-:W-:Y:S02]  /*f650*/  SEL R42, R44, R43, P0 ;  /* 0x0000002b2c2a7207 */ /* 0x002fe40000000000 */
[----:B--2---:R-:W-:Y:S02]  /*f660*/  SEL R47, R49, R50, P0 ;  /* 0x00000032312f7207 */ /* 0x004fe40000000000 */
[----:B------:R-:W-:Y:S02]  /*f670*/  SEL R44, R43, R44, P0 ;  /* 0x0000002c2b2c7207 */ /* 0x000fe40000000000 */
[----:B------:R-:W-:Y:S02]  /*f680*/  SEL R49, R50, R49, P0 ;  /* 0x0000003132317207 */ /* 0x000fe40000000000 */
[----:B----4-:R-:W-:-:S02]  /*f690*/  SEL R20, R29, R6, P0 ;  /* 0x000000061d147207 */ /* 0x010fc40000000000 */
[----:B------:R-:W-:Y:S02]  /*f6a0*/  SEL R28, R6, R29, P0 ;  /* 0x0000001d061c7207 */ /* 0x000fe40000000000 */
[----:B------:R-:W-:Y:S02]  /*f6b0*/  SEL R43, R45, R14, P0 ;  /* 0x0000000e2d2b7207 */ /* 0x000fe40000000000 */
[----:B------:R-:W-:Y:S02]  /*f6c0*/  SEL R50, R52, R51, P0 ;  /* 0x0000003334327207 */ /* 0x000fe40000000000 */
[----:B---3--:R-:W-:Y:S02]  /*f6d0*/  SEL R21, R4, R7, P0 ;  /* 0x0000000704157207 */ /* 0x008fe40000000000 */
        /* <DEDUP_REMOVED lines=17> */
[----:B------:R-:W-:Y:S02]  /*f7f0*/  F2FP.BF16.F32.PACK_AB R12, R21, R20 ;  /* 0x00000014150c723e */ /* 0x000fe400000010ff */
[----:B------:R-:W-:Y:S02]  /*f800*/  F2FP.BF16.F32.PACK_AB R13, R43, R42 ;  /* 0x0000002a2b0d723e */ /* 0x000fe400000010ff */
[----:B------:R-:W-:-:S02]  /*f810*/  F2FP.BF16.F32.PACK_AB R14, R29, R28 ;  /* 0x0000001c1d0e723e */ /* 0x000fc400000010ff */
[----:B------:R-:W-:Y:S02]  /*f820*/  F2FP.BF16.F32.PACK_AB R15, R45, R44 ;  /* 0x0000002c2d0f723e */ /* 0x000fe400000010ff */
[----:B------:R-:W-:Y:S02]  /*f830*/  SEL R38, R40, R11, P0 ;  /* 0x0000000b28267207 */ /* 0x000fe40000000000 */
[----:B------:R-:W-:Y:S02]  /*f840*/  SEL R55, R57, R58, P0 ;  /* 0x0000003a39377207 */ /* 0x000fe40000000000 */
[----:B------:R-:W-:Y:S02]  /*f850*/  SEL R40, R11, R40, P0 ;  /* 0x000000280b287207 */ /* 0x000fe40000000000 */
[----:B------:R-:W-:Y:S01]  /*f860*/  SEL R57, R58, R57, P0 ;  /* 0x000000393a397207 */ /* 0x000fe20000000000 */
[----:B------:R0:W-:Y:S01]  /*f870*/  STSM.16.M88.4 [R24], R12 ;  /* 0x0000000c18007844 */ /* 0x0001e20000000200 */
        /* <DEDUP_REMOVED lines=8> */
[----:B0-----:R-:W-:Y:S02]  /*f900*/  F2FP.BF16.F32.PACK_AB R12, R39, R38 ;  /* 0x00000026270c723e */ /* 0x001fe400000010ff */
[----:B------:R-:W-:Y:S02]  /*f910*/  F2FP.BF16.F32.PACK_AB R13, R55, R54 ;  /* 0x00000036370d723e */ /* 0x000fe400000010ff */
[----:B------:R-:W-:Y:S02]  /*f920*/  F2FP.BF16.F32.PACK_AB R14, R41, R40 ;  /* 0x00000028290e723e */ /* 0x000fe400000010ff */
[----:B------:R-:W-:Y:S01]  /*f930*/  F2FP.BF16.F32.PACK_AB R15, R57, R56 ;  /* 0x00000038390f723e */ /* 0x000fe200000010ff */
[----:B------:R0:W-:Y:S04]  /*f940*/  STSM.16.M88.4 [R63], R4 ;  /* 0x000000043f007844 */ /* 0x0001e80000000200 */
[----:B------:R1:W-:Y:S04]  /*f950*/  STSM.16.M88.4 [R64], R8 ;  /* 0x0000000840007844 */ /* 0x0003e80000000200 */
[----:B------:R2:W-:Y:S01]  /*f960*/  STSM.16.M88.4 [R65], R12 ;  /* 0x0000000c41007844 */ /* 0x0005e20000000200 */
[----:B------:R-:W-:-:S04]  /*f970*/  ISETP.NE.U32.AND P0, PT, RZ, UR4, PT ;  /* 0x00000004ff007c0c */ /* 0x000fc8000bf05070 */
[----:B------:R-:W-:Y:S01]  /*f980*/  ISETP.NE.AND.EX P0, PT, RZ, UR5, PT, P0 ;  /* 0x00000005ff007c0c */ /* 0x000fe2000bf05300 */
[----:B------:R-:W-:Y:S01]  /*f990*/  BAR.SYNC.DEFER_BLOCKING 0x1, 0x180 ;  /* 0x0046000000007b1d */ /* 0x000fe20000010000 */
[----:B------:R-:W-:Y:S01]  /*f9a0*/  IADD3 R58, P1, R87, UR4, RZ ;  /* 0x00000004573a7c10 */ /* 0x000fe2000ff3e0ff */
[----:B------:R-:W-:-:S03]  /*f9b0*/  IMAD.MOV.U32 R24, RZ, RZ, RZ ;  /* 0x000000ffff187224 */ /* 0x000fc600078e00ff */
[----:B------:R-:W-:-:S03]  /*f9c0*/  IADD3.X R59, R86, UR5, RZ, P1, !PT ;  /* 0x00000005563b7c10 */ /* 0x000fc60008ffe4ff */
[----:B0-----:R-:W0:Y:S01]  /*f9d0*/  LDC R63, c[0x0][0xbe8] ;  /* 0x0002fa00ff3f7b82 */ /* 0x001e220000000800 */
[----:B------:R-:W-:-:S07]  /*f9e0*/  ISETP.GT.AND P3, PT, R74, 0x1, PT ;  /* 0x000000014a00780c */ /* 0x000fce0003f64270 */
[----:B-1----:R-:W1:Y:S01]  /*f9f0*/  LDC.64 R10, c[0x0][0xba8] ;  /* 0x0002ea00ff0a7b82 */ /* 0x002e620000000a00 */
[----:B------:R-:W3:Y:S01]  /*fa00*/  @P0 LDG.E R24, desc[UR40][R58.64] ;  /* 0x000000283a180981 */ /* 0x000ee2000c1e1900 */
[----:B------:R-:W-:-:S04]  /*fa10*/  MOV R64, 0x9b8 ;  /* 0x000009b800407802 */ /* 0x000fc80000000f00 */
[----:B------:R-:W-:-:S04]  /*fa20*/  SEL R64, R64, 0x978, P3 ;  /* 0x0000097840407807 */ /* 0x000fc80001800000 */
[----:B------:R-:W4:Y:S08]  /*fa30*/  LDC.64 R8, c[0x0][R64+0x220] ;  /* 0x0000880040087b82 */ /* 0x000f300000000a00 */
[----:B--2---:R-:W2:Y:S01]  /*fa40*/  LDC.64 R12, c[0x0][R64+0x218] ;  /* 0x00008600400c7b82 */ /* 0x004ea20000000a00 */
[----:B------:R-:W-:-:S04]  /*fa50*/  ISETP.NE.U32.AND P1, PT, RZ, UR6, PT ;  /* 0x00000006ff007c0c */ /* 0x000fc8000bf25070 */
[----:B------:R-:W-:-:S03]  /*fa60*/  ISETP.NE.AND.EX P1, PT, RZ, UR7, PT, P1 ;  /* 0x00000007ff007c0c */ /* 0x000fc6000bf25310 */
[----:B------:R-:W2:Y:S01]  /*fa70*/  LDC.64 R6, c[0x0][R64+0x228] ;  /* 0x00008a0040067b82 */ /* 0x000ea20000000a00 */
[----:B0-----:R-:W-:-:S07]  /*fa80*/  ISETP.NE.AND P4, PT, R63, 0x1, PT ;  /* 0x000000013f00780c */ /* 0x001fce0003f85270 */
[----:B------:R0:W0:Y:S02]  /*fa90*/  LDC.64 R4, c[0x0][R64+0x210] ;  /* 0x0000840040047b82 */ /* 0x0000240000000a00 */
[----:B------:R-:W-:-:S04]  /*faa0*/  @P1 IADD3 R66, P2, R87, UR6, RZ ;  /* 0x0000000657421c10 */ /* 0x000fc8000ff5e0ff */
[----:B------:R-:W-:Y:S02]  /*fab0*/  @P1 IADD3.X R67, R86, UR7, RZ, P2, !PT ;  /* 0x0000000756431c10 */ /* 0x000fe400097fe4ff */
[----:B------:R-:W-:Y:S01]  /*fac0*/  ISETP.NE.U32.AND P2, PT, RZ, UR4, PT ;  /* 0x00000004ff007c0c */ /* 0x000fe2000bf45070 */
[----:B------:R-:W0:Y:S03]  /*fad0*/  @P4 LDC R71, c[0x0][0xbec] ;  /* 0x0002fb00ff474b82 */ /* 0x000e260000000800 */
[----:B------:R-:W-:Y:S01]  /*fae0*/  ISETP.NE.AND.EX P2, PT, RZ, UR5, PT, P2 ;  /* 0x00000005ff007c0c */ /* 0x000fe2000bf45320 */
[----:B------:R-:W-:-:S04]  /*faf0*/  ULDC UR6, c[0x0][0xa88] ;  /* 0x0002a20000067ab9 */ /* 0x000fc80000000800 */
[----:B------:R-:W0:Y:S01]  /*fb00*/  @P4 LDC R73, c[0x0][0xbf0] ;  /* 0x0002fc00ff494b82 */ /* 0x000e220000000800 */
[----:B------:R-:W-:Y:S01]  /*fb10*/  SEL R65, R85, RZ, !P2 ;  /* 0x000000ff55417207 */ /* 0x000fe20005000000 */
[----:B------:R-:W-:Y:S01]  /*fb20*/  IMAD.U32 R68, RZ, RZ, UR6 ;  /* 0x00000006ff447e24 */ /* 0x000fe2000f8e00ff */
[----:B------:R-:W-:-:S03]  /*fb30*/  SEL R15, R84, RZ, !P2 ;  /* 0x000000ff540f7207 */ /* 0x000fc60005000000 */
[----:B----4-:R-:W-:Y:S02]  /*fb40*/  IMAD R9, R9, R65, RZ ;  /* 0x0000004109097224 */ /* 0x010fe400078e02ff */
[----:B------:R2:W5:Y:S01]  /*fb50*/  @P1 LDG.E R68, desc[UR40][R66.64] ;  /* 0x0000002842441981 */ /* 0x000562000c1e1900 */
[----:B------:R-:W-:Y:S01]  /*fb60*/  IMAD R14, R80, 0xc0, R83 ;  /* 0x000000c0500e7824 */ /* 0x000fe200078e0253 */
[----:B-1----:R-:W1:Y:S01]  /*fb70*/  @!P3 LDC R10, c[0x0][0xb50] ;  /* 0x0002d400ff0abb82 */ /* 0x002e620000000800 */
[C---:B------:R-:W-:Y:S02]  /*fb80*/  IMAD R69, R8.reuse, R15, R9 ;  /* 0x0000000f08457224 */ /* 0x040fe400078e0209 */
[----:B------:R-:W-:-:S04]  /*fb90*/  IMAD.WIDE.U32 R8, R8, R65, RZ ;  /* 0x0000004108087225 */ /* 0x000fc800078e00ff */
[-C--:B--2---:R-:W-:Y:S01]  /*fba0*/  IMAD R67, R13, R78.reuse, RZ ;  /* 0x0000004e0d437224 */ /* 0x084fe200078e02ff */
[----:B------:R-:W2:Y:S01]  /*fbb0*/  @!P3 LDC R11, c[0x0][0xb54] ;  /* 0x0002d500ff0bbb82 */ /* 0x000ea20000000800 */
[----:B------:R-:W-:Y:S01]  /*fbc0*/  IMAD.WIDE.U32 R12, R12, R78, RZ ;  /* 0x0000004e0c0c7225 */ /* 0x000fe200078e00ff */
[----:B------:R-:W-:-:S03]  /*fbd0*/  SEL R15, R76, RZ, P3 ;  /* 0x000000ff4c0f7207 */ /* 0x000fc60001800000 */
[----:B------:R-:W-:Y:S02]  /*fbe0*/  IMAD.IADD R69, R9, 0x1, R69 ;  /* 0x0000000109457824 */ /* 0x000fe400078e0245 */
[----:B------:R-:W-:Y:S02]  /*fbf0*/  IMAD.MOV.U32 R9, RZ, RZ, R14 ;  /* 0x000000ffff097224 */ /* 0x000fe400078e000e */
[----:B------:R-:W-:Y:S02]  /*fc00*/  IMAD.IADD R67, R13, 0x1, R67 ;  /* 0x000000010d437824 */ /* 0x000fe400078e0243 */
[-C--:B------:R-:W-:Y:S02]  /*fc10*/  IMAD R13, R7, R15.reuse, RZ ;  /* 0x0000000f070d7224 */ /* 0x080fe400078e02ff */
[----:B------:R-:W-:-:S04]  /*fc20*/  IMAD.WIDE.U32 R6, R6, R15, RZ ;  /* 0x0000000f06067225 */ /* 0x000fc800078e00ff */
[----:B------:R-:W-:Y:S01]  /*fc30*/  IMAD.IADD R13, R7, 0x1, R13 ;  /* 0x00000001070d7824 */ /* 0x000fe200078e020d */
[--C-:B---3--:R-:W-:Y:S01]  /*fc40*/  IADD3 R12, P2, P5, R8, R12, R24.reuse ;  /* 0x0000000c080c7210 */ /* 0x108fe20007d5e018 */
[----:B0-----:R-:W-:Y:S01]  /*fc50*/  @P4 IMAD.HI.U32 R8, R14, R71, RZ ;  /* 0x000000470e084227 */ /* 0x001fe200078e00ff */
[----:B------:R-:W-:-:S04]  /*fc60*/  SHF.R.S32.HI R64, RZ, 0x1f, R24 ;  /* 0x0000001fff407819 */ /* 0x000fc80000011418 */
[----:B------:R-:W-:Y:S02]  /*fc70*/  @P4 SHF.R.U32.HI R9, RZ, R73, R8 ;  /* 0x00000049ff094219 */ /* 0x000fe40000011608 */
[----:B------:R-:W-:-:S03]  /*fc80*/  IADD3.X R8, R69, R67, R64, P2, P5 ;  /* 0x0000004345087210 */ /* 0x000fc600017ea440 */
[--C-:B------:R-:W-:Y:S01]  /*fc90*/  IMAD.MOV R15, RZ, RZ, -R9.reuse ;  /* 0x000000ffff0f7224 */ /* 0x100fe200078e0a09 */
[----:B------:R-:W-:Y:S02]  /*fca0*/  IADD3 R6, P2, P5, R9, R12, R6 ;  /* 0x0000000c09067210 */ /* 0x000fe40007d5e006 */
[----:B------:R-:W-:Y:S01]  /*fcb0*/  SHF.R.S32.HI R7, RZ, 0x1f, R9 ;  /* 0x0000001fff077819 */ /* 0x000fe20000011409 */
[----:B------:R-:W-:-:S03]  /*fcc0*/  IMAD R9, R63, R15, R14 ;  /* 0x0000000f3f097224 */ /* 0x000fc600078e020e */
[----:B------:R-:W-:Y:S01]  /*fcd0*/  IADD3.X R7, R7, R8, R13, P2, P5 ;  /* 0x0000000807077210 */ /* 0x000fe200017ea40d */
[-C--:B------:R-:W-:Y:S01]  /*fce0*/  IMAD R5, R5, R9.reuse, RZ ;  /* 0x0000000905057224 */ /* 0x080fe200078e02ff */
[----:B------:R-:W-:Y:S01]  /*fcf0*/  SHF.R.S32.HI R13, RZ, 0x1f, R9 ;  /* 0x0000001fff0d7819 */ /* 0x000fe20000011409 */
[----:B------:R-:W-:-:S04]  /*fd00*/  IMAD.WIDE.U32 R6, R4, R9, R6 ;  /* 0x0000000904067225 */ /* 0x000fc800078e0006 */
[----:B------:R-:W-:Y:S01]  /*fd10*/  IMAD R5, R4, R13, R5 ;  /* 0x0000000d04057224 */ /* 0x000fe200078e0205 */
[----:B-1----:R-:W-:-:S03]  /*fd20*/  LEA R10, P2, R6, R10, 0x2 ;  /* 0x0000000a060a7211 */ /* 0x002fc600078410ff */
[----:B------:R-:W-:-:S05]  /*fd30*/  IMAD.IADD R4, R7, 0x1, R5 ;  /* 0x0000000107047824 */ /* 0x000fca00078e0205 */
[----:B--2---:R-:W-:Y:S01]  /*fd40*/  LEA.HI.X R11, R6, R11, R4, 0x2, P2 ;  /* 0x0000000b060b7211 */ /* 0x004fe200010f1404 */
[----:B------:R-:W-:Y:S06]  /*fd50*/  @P1 BRA `(.L_x_408) ;  /* 0x0000000000101947 */ /* 0x000fec0003800000 */
[----:B------:R-:W-:Y:S05]  /*fd60*/  @!P0 BRA `(.L_x_408) ;  /* 0x00000000000c8947 */ /* 0x000fea0003800000 */
[----:B------:R-:W2:Y:S04]  /*fd70*/  LDG.E R5, desc[UR40][R58.64] ;  /* 0x000000283a057981 */ /* 0x000ea8000c1e1900 */
[----:B-----5:R-:W2:Y:S02]  /*fd80*/  LDG.E R68, desc[UR40][R58.64+0x4] ;  /* 0x000004283a447981 */ /* 0x020ea4000c1e1900 */
[----:B--2---:R-:W-:-:S07]  /*fd90*/  IMAD.IADD R68, R68, 0x1, -R5 ;  /* 0x0000000144447824 */ /* 0x004fce00078e0a05 */
.L_x_408:
        /* <DEDUP_REMOVED lines=10> */
[----:B-----5:R-:W-:-:S04]  /*fe40*/  IMAD R58, R68, R63, RZ ;  /* 0x0000003f443a7224 */ /* 0x020fc800078e02ff */
[----:B------:R-:W-:-:S05]  /*fe50*/  IMAD.IADD R8, R12, 0x1, -R8 ;  /* 0x000000010c087824 */ /* 0x000fca00078e0a08 */
[----:B------:R-:W-:Y:S01]  /*fe60*/  LOP3.LUT P0, RZ, R8, 0x3, RZ, 0xc0, !PT ;  /* 0x0000000308ff7812 */ /* 0x000fe2000780c0ff */
[----:B--2---:R-:W-:-:S05]  /*fe70*/  IMAD R13, R80, 0xc0, R9 ;  /* 0x000000c0500d7824 */ /* 0x004fca00078e0209 */
[C---:B------:R-:W-:Y:S02]  /*fe80*/  IADD3 R9, R13.reuse, 0x8, RZ ;  /* 0x000000080d097810 */ /* 0x040fe40007ffe0ff */
[-C--:B------:R-:W-:Y:S02]  /*fe90*/  ISETP.GE.OR P1, PT, R13, R58.reuse, P0 ;  /* 0x0000003a0d00720c */ /* 0x080fe40000726670 */
[----:B------:R-:W-:-:S11]  /*fea0*/  ISETP.GE.OR P0, PT, R9, R58, P0 ;  /* 0x0000003a0900720c */ /* 0x000fd60000706670 */
[----:B0-----:R0:W-:Y:S04]  /*feb0*/  @!P1 ST.E desc[UR40][R4.64], R0 ;  /* 0x0000000004009985 */ /* 0x0011e8000c101928 */
[----:B------:R0:W-:Y:S01]  /*fec0*/  @!P0 ST.E desc[UR40][R6.64], R60 ;  /* 0x0000003c06008985 */ /* 0x0001e2000c101928 */
[----:B------:R-:W-:Y:S05]  /*fed0*/  @P3 BRA `(.L_x_409) ;  /* 0x0000000400ac3947 */ /* 0x000fea0003800000 */
[----:B------:R-:W-:Y:S01]  /*fee0*/  SHF.R.S32.HI R59, RZ, 0x1f, R82 ;  /* 0x0000001fff3b7819 */ /* 0x000fe20000011452 */
[----:B------:R-:W1:Y:S01]  /*fef0*/  @P4 LDC R33, c[0x0][0xbec] ;  /* 0x0002fb00ff214b82 */ /* 0x000e620000000800 */
[----:B------:R-:W-:Y:S02]  /*ff00*/  ULDC.64 UR4, c[0x0][0xaa0] ;  /* 0x0002a80000047ab9 */ /* 0x000fe40000000a00 */
[----:B------:R-:W-:-:S04]  /*ff10*/  LEA.HI R59, R59, R82, RZ, 0x3 ;  /* 0x000000523b3b7211 */ /* 0x000fc800078f18ff */
[----:B------:R-:W-:Y:S01]  /*ff20*/  SHF.R.S32.HI R59, RZ, 0x3, R59 ;  /* 0x00000003ff3b7819 */ /* 0x000fe2000001143b */
[----:B------:R-:W2:Y:S04]  /*ff30*/  @P4 LDC R35, c[0x0][0xbf0] ;  /* 0x0002fc00ff234b82 */ /* 0x000ea80000000800 */
[----:B0-----:R-:W-:-:S04]  /*ff40*/  IMAD R5, R59, 0x40, R61 ;  /* 0x000000403b057824 */ /* 0x001fc800078e023d */
        /* <DEDUP_REMOVED lines=15> */
[----:B------:R-:W3:Y:S04]  /*10040*/  LD.E.128 R8, desc[UR40][R8.64] ;  /* 0x0000002808087980 */ /* 0x000ee8000c101d00 */
[----:B------:R-:W4:Y:S04]  /*10050*/  LD.E.128 R12, desc[UR40][R12.64] ;  /* 0x000000280c0c7980 */ /* 0x000f28000c101d00 */
[----:B------:R-:W4:Y:S01]  /*10060*/  LD.E.128 R28, desc[UR40][R28.64] ;  /* 0x000000281c1c7980 */ /* 0x000f22000c101d00 */
[----:B------:R-:W-:-:S04]  /*10070*/  IADD3 R7, P0, R2, 0x4800, RZ ;  /* 0x0000480002077810 */ /* 0x000fc80007f1e0ff */
[----:B------:R-:W-:Y:S01]  /*10080*/  LOP3.LUT R0, R7, 0x380, RZ, 0xc0, !PT ;  /* 0x0000038007007812 */ /* 0x000fe200078ec0ff */
[----:B------:R-:W-:Y:S02]  /*10090*/  IMAD.X R5, RZ, RZ, R3, P0 ;  /* 0x000000ffff057224 */ /* 0x000fe400000e0603 */
[----:B------:R-:W-:Y:S01]  /*100a0*/  IMAD R3, R64, UR4, RZ ;  /* 0x0000000440037c24 */ /* 0x000fe2000f8e02ff */
[----:B------:R-:W-:-:S03]  /*100b0*/  SHF.R.U64 R0, R0, 0x3, RZ ;  /* 0x0000000300007819 */ /* 0x000fc600000012ff */
[----:B------:R-:W-:Y:S01]  /*100c0*/  IMAD R21, R24, UR5, R3 ;  /* 0x0000000518157c24 */ /* 0x000fe2000f8e0203 */
[----:B------:R-:W-:Y:S01]  /*100d0*/  LOP3.LUT R4, R0, R7, RZ, 0x3c, !PT ;  /* 0x0000000700047212 */ /* 0x000fe200078e3cff */
[----:B------:R-:W-:Y:S01]  /*100e0*/  IMAD.WIDE.U32 R2, R24, UR4, RZ ;  /* 0x0000000418027c25 */ /* 0x000fe2000f8e00ff */
[----:B------:R-:W-:-:S03]  /*100f0*/  ULDC.64 UR4, c[0x0][0xae8] ;  /* 0x0002ba0000047ab9 */ /* 0x000fc60000000a00 */
[----:B------:R-:W-:Y:S01]  /*10100*/  IMAD R0, R72, 0x30, R59 ;  /* 0x0000003048007824 */ /* 0x000fe200078e023b */
[----:B------:R-:W-:Y:S01]  /*10110*/  SHF.R.S32.HI R20, RZ, 0x1f, R65 ;  /* 0x0000001fff147819 */ /* 0x000fe20000011441 */
[----:B------:R-:W-:Y:S01]  /*10120*/  IMAD.IADD R3, R3, 0x1, R21 ;  /* 0x0000000103037824 */ /* 0x000fe200078e0215 */
[----:B------:R-:W5:Y:S01]  /*10130*/  LD.E.128 R4, desc[UR40][R4.64] ;  /* 0x0000002804047980 */ /* 0x000f62000c101d00 */
[----:B------:R-:W-:Y:S02]  /*10140*/  IMAD R24, R80, 0xc0, R0 ;  /* 0x000000c050187824 */ /* 0x000fe400078e0200 */
[----:B------:R-:W-:Y:S01]  /*10150*/  IMAD.WIDE.U32 R2, R78, UR4, R2 ;  /* 0x000000044e027c25 */ /* 0x000fe2000f8e0002 */
[----:B------:R-:W-:Y:S01]  /*10160*/  @!PT LDS RZ, [RZ] ;  /* 0x00000000fffff984 */ /* 0x000fe20000000800 */
[----:B------:R-:W-:Y:S01]  /*10170*/  @!PT LDS RZ, [RZ] ;  /* 0x00000000fffff984 */ /* 0x000fe20000000800 */
[----:B------:R-:W-:Y:S01]  /*10180*/  @!PT LDS RZ, [RZ] ;  /* 0x00000000fffff984 */ /* 0x000fe20000000800 */
[----:B------:R-:W-:Y:S01]  /*10190*/  @!PT LDS RZ, [RZ] ;  /* 0x00000000fffff984 */ /* 0x000fe20000000800 */
[----:B------:R0:W-:Y:S06]  /*101a0*/  MEMBAR.ALL.CTA ;  /* 0x0000000000007992 */ /* 0x0001ec0000008000 */
[----:B0-----:R-:W0:Y:S01]  /*101b0*/  FENCE.VIEW.ASYNC.S ;  /* 0x00000000000073c6 */ /* 0x001e220000000000 */
[----:B-1----:R-:W-:-:S04]  /*101c0*/  @P4 IMAD.HI.U32 R0, R24, R33, RZ ;  /* 0x0000002118004227 */ /* 0x002fc800078e00ff */
[----:B------:R-:W-:Y:S01]  /*101d0*/  IMAD R3, R78, UR5, R3 ;  /* 0x000000054e037c24 */ /* 0x000fe2000f8e0203 */
[----:B------:R-:W-:Y:S01]  /*101e0*/  ULDC.64 UR4, c[0x0][0xaf0] ;  /* 0x0002bc0000047ab9 */ /* 0x000fe20000000a00 */
[----:B------:R-:W-:Y:S01]  /*101f0*/  IMAD.MOV.U32 R21, RZ, RZ, R24 ;  /* 0x000000ffff157224 */ /* 0x000fe200078e0018 */
[----:B--2---:R-:W-:Y:S01]  /*10200*/  @P4 SHF.R.U32.HI R21, RZ, R35, R0 ;  /* 0x00000023ff154219 */ /* 0x004fe20000011600 */
[----:B------:R-:W-:Y:S02]  /*10210*/  IMAD R20, R20, UR4, RZ ;  /* 0x0000000414147c24 */ /* 0x000fe4000f8e02ff */
[----:B------:R-:W-:Y:S01]  /*10220*/  IMAD.WIDE.U32 R2, R65, UR4, R2 ;  /* 0x0000000441027c25 */ /* 0x000fe2000f8e0002 */
[----:B------:R-:W-:-:S03]  /*10230*/  SHF.R.S32.HI R0, RZ, 0x1f, R21 ;  /* 0x0000001fff007819 */ /* 0x000fc60000011415 */
[----:B------:R-:W-:Y:S01]  /*10240*/  IMAD R33, R65, UR5, R20 ;  /* 0x0000000541217c24 */ /* 0x000fe2000f8e0214 */
[----:B------:R-:W-:Y:S01]  /*10250*/  ULDC.64 UR4, c[0x0][0xae0] ;  /* 0x0002b80000047ab9 */ /* 0x000fe20000000a00 */
[----:B------:R-:W-:Y:S02]  /*10260*/  IMAD.MOV R20, RZ, RZ, -R21 ;  /* 0x000000ffff147224 */ /* 0x000fe400078e0a15 */
[----:B------:R-:W-:Y:S02]  /*10270*/  IMAD.IADD R3, R3, 0x1, R33 ;  /* 0x0000000103037824 */ /* 0x000fe400078e0221 */
[----:B------:R-:W-:Y:S02]  /*10280*/  IMAD R0, R0, UR4, RZ ;  /* 0x0000000400007c24 */ /* 0x000fe4000f8e02ff */
[----:B------:R-:W-:Y:S02]  /*10290*/  IMAD R63, R63, R20, R24 ;  /* 0x000000143f3f7224 */ /* 0x000fe400078e0218 */
[----:B------:R-:W-:-:S02]  /*102a0*/  IMAD R33, R21, UR5, R0 ;  /* 0x0000000515217c24 */ /* 0x000fc4000f8e0200 */
[----:B------:R-:W-:Y:S01]  /*102b0*/  IMAD.WIDE.U32 R2, R21, UR4, R2 ;  /* 0x0000000415027c25 */ /* 0x000fe2000f8e0002 */
[----:B------:R-:W-:Y:S01]  /*102c0*/  SHF.R.S32.HI R0, RZ, 0x1f, R63 ;  /* 0x0000001fff007819 */ /* 0x000fe2000001143f */
[----:B------:R-:W-:Y:S02]  /*102d0*/  ULDC.64 UR4, c[0x0][0xad8] ;  /* 0x0002b60000047ab9 */ /* 0x000fe40000000a00 */
[----:B------:R-:W-:Y:S01]  /*102e0*/  IMAD R35, R80, 0xc0, R59 ;  /* 0x000000c050237824 */ /* 0x000fe200078e023b */
[----:B------:R-:W-:Y:S01]  /*102f0*/  IADD3 R3, R3, R33, RZ ;  /* 0x0000002103037210 */ /* 0x000fe20007ffe0ff */
[----:B------:R-:W-:-:S04]  /*10300*/  IMAD R0, R0, UR4, RZ ;  /* 0x0000000400007c24 */ /* 0x000fc8000f8e02ff */
[C---:B------:R-:W-:Y:S02]  /*10310*/  IMAD R21, R63.reuse, UR5, R0 ;  /* 0x000000053f157c24 */ /* 0x040fe4000f8e0200 */
[----:B------:R-:W-:Y:S01]  /*10320*/  IMAD.WIDE.U32 R2, R63, UR4, R2 ;  /* 0x000000043f027c25 */ /* 0x000fe2000f8e0002 */
[----:B------:R-:W-:-:S03]  /*10330*/  ULDC.64 UR4, c[0x0][0xa80] ;  /* 0x0002a00000047ab9 */ /* 0x000fc60000000a00 */
[----:B------:R-:W-:Y:S01]  /*10340*/  IMAD.IADD R3, R3, 0x1, R21 ;  /* 0x0000000103037824 */ /* 0x000fe200078e0215 */
[C---:B------:R-:W-:Y:S01]  /*10350*/  LEA R24, P0, R2.reuse, UR4, 0x1 ;  /* 0x0000000402187c11 */ /* 0x040fe2000f8008ff */
[----:B------:R-:W-:Y:S01]  /*10360*/  ULDC UR4, c[0x0][0xac8] ;  /* 0x0002b20000047ab9 */ /* 0x000fe20000000800 */
[----:B------:R-:W-:Y:S02]  /*10370*/  VIADD R21, R35, 0x60 ;  /* 0x0000006023157836 */ /* 0x000fe40000000000 */
[----:B------:R-:W-:Y:S01]  /*10380*/  LEA.HI.X R34, R2, UR5, R3, 0x1, P0 ;  /* 0x0000000502227c11 */ /* 0x000fe200080f0c03 */
[----:B0-----:R-:W0:Y:S01]  /*10390*/  SHFL.IDX PT, R20, R24, 0x1, 0x181f ;  /* 0x00381f0018147f89 */ /* 0x001e2200000e0000 */
[----:B------:R-:W-:Y:S01]  /*103a0*/  ISETP.GE.AND P0, PT, R61, UR4, PT ;  /* 0x000000043d007c0c */ /* 0x000fe2000bf06270 */
[C---:B------:R-:W-:Y:S02]  /*103b0*/  VIADD R3, R35.reuse, 0x30 ;  /* 0x0000003023037836 */ /* 0x040fe40000000000 */
[----:B------:R-:W1:Y:S01]  /*103c0*/  SHFL.IDX PT, R2, R24, RZ, 0x181f ;  /* 0x00181fff18027589 */ /* 0x000e6200000e0000 */
[-C--:B------:R-:W-:Y:S01]  /*103d0*/  ISETP.GE.OR P1, PT, R35, R58.reuse, P0 ;  /* 0x0000003a2300720c */ /* 0x080fe20000726670 */
[----:B------:R-:W-:Y:S01]  /*103e0*/  VIADD R0, R16, 0x13220 ;  /* 0x0001322010007836 */ /* 0x000fe20000000000 */
[-C--:B------:R-:W-:Y:S01]  /*103f0*/  ISETP.GE.OR P2, PT, R3, R58.reuse, P0 ;  /* 0x0000003a0300720c */ /* 0x080fe20000746670 */
[----:B------:R-:W2:Y:S01]  /*10400*/  SHFL.IDX PT, R32, R24, 0x2, 0x181f ;  /* 0x00581f0018207f89 */ /* 0x000ea200000e0000 */
[-C--:B------:R-:W-:Y:S01]  /*10410*/  ISETP.GE.OR P3, PT, R21, R58.reuse, P0 ;  /* 0x0000003a1500720c */ /* 0x080fe20000766670 */
[----:B------:R-:W-:Y:S01]  /*10420*/  VIADD R35, R35, 0x90 ;  /* 0x0000009023237836 */ /* 0x000fe20000000000 */
[----:B------:R-:W-:Y:S01]  /*10430*/  PRMT R0, RZ, 0x654, R0 ;  /* 0x00000654ff007816 */ /* 0x000fe20000000000 */
[----:B------:R-:W2:Y:S03]  /*10440*/  SHFL.IDX PT, R33, R34, RZ, 0x181f ;  /* 0x00181fff22217589 */ /* 0x000ea600000e0000 */
[----:B------:R0:W-:Y:S01]  /*10450*/  SYNCS.ARRIVE.TRANS64.RED.A1T0 RZ, [R0+URZ], RZ ;  /* 0x000000ff00ff79a7 */ /* 0x0001e2000810043f */
[----:B------:R-:W2:Y:S01]  /*10460*/  SHFL.IDX PT, R36, R34, 0x1, 0x181f ;  /* 0x00381f0022247f89 */ /* 0x000ea200000e0000 */
[----:B------:R-:W-:-:S03]  /*10470*/  ISETP.GE.OR P0, PT, R35, R58, P0 ;  /* 0x0000003a2300720c */ /* 0x000fc60000706670 */
[----:B------:R-:W2:Y:S01]  /*10480*/  SHFL.IDX PT, R37, R34, 0x2, 0x181f ;  /* 0x00581f0022257f89 */ /* 0x000ea200000e0000 */
[----:B0-----:R-:W-:-:S03]  /*10490*/  @!P2 LEA R20, P5, R61, R20, 0x1 ;  /* 0x000000143d14a211 */ /* 0x001fc600078a08ff */
[----:B------:R-:W0:Y:S01]  /*104a0*/  SHFL.IDX PT, R24, R24, 0x3, 0x181f ;  /* 0x00781f0018187f89 */ /* 0x000e2200000e0000 */
[----:B-1----:R-:W-:-:S03]  /*104b0*/  @!P1 LEA R2, P4, R61, R2, 0x1 ;  /* 0x000000023d029211 */ /* 0x002fc600078808ff */
[----:B------:R-:W1:Y:S01]  /*104c0*/  SHFL.IDX PT, R34, R34, 0x3, 0x181f ;  /* 0x00781f0022227f89 */ /* 0x000e6200000e0000 */
[C---:B--2---:R-:W-:Y:S02]  /*104d0*/  @!P3 LEA R32, P6, R61.reuse, R32, 0x1 ;  /* 0x000000203d20b211 */ /* 0x044fe400078c08ff */
[C-C-:B------:R-:W-:Y:S02]  /*104e0*/  @!P1 LEA.HI.X R3, R61.reuse, R33, R62.reuse, 0x1, P4 ;  /* 0x000000213d039211 */ /* 0x140fe400020f0c3e */
[C-C-:B------:R-:W-:Y:S02]  /*104f0*/  @!P2 LEA.HI.X R21, R61.reuse, R36, R62.reuse, 0x1, P5 ;  /* 0x000000243d15a211 */ /* 0x140fe400028f0c3e */
[----:B------:R-:W-:Y:S01]  /*10500*/  @!P3 LEA.HI.X R33, R61, R37, R62, 0x1, P6 ;  /* 0x000000253d21b211 */ /* 0x000fe200030f0c3e */
[----:B---3--:R2:W-:Y:S04]  /*10510*/  @!P1 ST.E.128 desc[UR40][R2.64], R8 ;  /* 0x0000000802009985 */ /* 0x0085e8000c101d28 */
[----:B----4-:R2:W-:Y:S04]  /*10520*/  @!P2 ST.E.128 desc[UR40][R20.64], R12 ;  /* 0x0000000c1400a985 */ /* 0x0105e8000c101d28 */
[----:B------:R2:W-:Y:S01]  /*10530*/  @!P3 ST.E.128 desc[UR40][R32.64], R28 ;  /* 0x0000001c2000b985 */ /* 0x0005e2000c101d28 */
[----:B01----:R-:W-:Y:S05]  /*10540*/  @P0 BRA `(.L_x_410) ;  /* 0x0000001000ac0947 */ /* 0x003fea0003800000 */
[----:B--2---:R-:W-:-:S04]  /*10550*/  LEA R2, P0, R61, R24, 0x1 ;  /* 0x000000183d027211 */ /* 0x004fc800078008ff */
[----:B------:R-:W-:-:S05]  /*10560*/  LEA.HI.X R3, R61, R34, R62, 0x1, P0 ;  /* 0x000000223d037211 */ /* 0x000fca00000f0c3e */
[----:B-----5:R0:W-:Y:S01]  /*10570*/  ST.E.128 desc[UR40][R2.64], R4 ;  /* 0x0000000402007985 */ /* 0x0201e2000c101d28 */
[----:B------:R-:W-:Y:S05]  /*10580*/  BRA `(.L_x_410) ;  /* 0x00000010009c7947 */ /* 0x000fea0003800000 */
.L_x_409:
[----:B------:R-:W-:Y:S01]  /*10590*/  ULDC.64 UR4, c[0x0][0xb08] ;  /* 0x0002c20000047ab9 */ /* 0x000fe20000000a00 */
[----:B0-----:R-:W-:Y:S01]  /*105a0*/  SHF.R.S32.HI R0, RZ, 0x1f, R65 ;  /* 0x0000001fff007819 */ /* 0x001fe20000011441 */
[----:B------:R-:W-:Y:S01]  /*105b0*/  IMAD R5, R64, UR4, RZ ;  /* 0x0000000440057c24 */ /* 0x000fe2000f8e02ff */
[----:B------:R-:W2:Y:S01]  /*105c0*/  LDL R72, [R1+0x54] ;  /* 0x0000540001487983 */ /* 0x000ea20000100800 */
[C---:B------:R-:W-:Y:S01]  /*105d0*/  IMAD.WIDE.U32 R2, R24.reuse, UR4, RZ ;  /* 0x0000000418027c25 */ /* 0x040fe2000f8e00ff */
[----:B------:R-:W0:Y:S01]  /*105e0*/  @P4 LDC R11, c[0x0][0xbec] ;  /* 0x0002fb00ff0b4b82 */ /* 0x000e220000000800 */
[----:B------:R-:W-:Y:S01]  /*105f0*/  ULDC.64 UR6, c[0x0][0xb30] ;  /* 0x0002cc0000067ab9 */ /* 0x000fe20000000a00 */
[----:B------:R-:W3:Y:S01]  /*10600*/  LDL R71, [R1+0x5c] ;  /* 0x00005c0001477983 */ /* 0x000ee20000100800 */
[----:B------:R-:W-:Y:S01]  /*10610*/  IMAD R5, R24, UR5, R5 ;  /* 0x0000000518057c24 */ /* 0x000fe2000f8e0205 */
[----:B------:R-:W-:Y:S02]  /*10620*/  ULDC.64 UR4, c[0x0][0xb38] ;  /* 0x0002ce0000047ab9 */ /* 0x000fe40000000a00 */
[----:B------:R1:W5:Y:S01]  /*10630*/  LDL R70, [R1+0x80] ;  /* 0x0000800001467983 */ /* 0x0003620000100800 */
[----:B------:R-:W-:Y:S01]  /*10640*/  IMAD.IADD R3, R3, 0x1, R5 ;  /* 0x0000000103037824 */ /* 0x000fe200078e0205 */
[----:B------:R-:W4:Y:S02]  /*10650*/  @P4 LDC R4, c[0x0][0xbf0] ;  /* 0x0002fc00ff044b82 */ /* 0x000f240000000800 */
[----:B------:R1:W5:Y:S01]  /*10660*/  LDL R69, [R1+0x6c] ;  /* 0x00006c0001457983 */ /* 0x0003620000100800 */
[----:B------:R-:W-:-:S03]  /*10670*/  IMAD.WIDE.U32 R2, R78, UR4, R2 ;  /* 0x000000044e027c25 */ /* 0x000fc6000f8e0002 */
[----:B------:R1:W5:Y:S01]  /*10680*/  LDL R68, [R1+0x7c] ;  /* 0x00007c0001447983 */ /* 0x0003620000100800 */
[----:B------:R-:W-:Y:S01]  /*10690*/  IMAD R3, R78, UR5, R3 ;  /* 0x000000054e037c24 */ /* 0x000fe2000f8e0203 */
[----:B------:R-:W-:Y:S02]  /*106a0*/  ULDC.64 UR4, c[0x0][0xb40] ;  /* 0x0002d00000047ab9 */ /* 0x000fe40000000a00 */
[----:B------:R-:W-:Y:S01]  /*106b0*/  IMAD R0, R0, UR4, RZ ;  /* 0x0000000400007c24 */ /* 0x000fe2000f8e02ff */
[----:B------:R1:W5:Y:S01]  /*106c0*/  LDL R67, [R1+0x68] ;  /* 0x0000680001437983 */ /* 0x0003620000100800 */
[----:B------:R-:W-:-:S03]  /*106d0*/  IMAD.WIDE.U32 R2, R65, UR4, R2 ;  /* 0x0000000441027c25 */ /* 0x000fc6000f8e0002 */
[----:B------:R1:W5:Y:S01]  /*106e0*/  LDL R66, [R1+0x78] ;  /* 0x0000780001427983 */ /* 0x0003620000100800 */
[----:B------:R-:W-:Y:S01]  /*106f0*/  IMAD R7, R65, UR5, R0 ;  /* 0x0000000541077c24 */ /* 0x000fe2000f8e0200 */
[----:B------:R-:W-:Y:S02]  /*10700*/  ULDC.64 UR4, c[0x0][0xb48] ;  /* 0x0002d20000047ab9 */ /* 0x000fe40000000a00 */
[----:B------:R1:W5:Y:S04]  /*10710*/  LDL R65, [R1+0x64] ;  /* 0x0000640001417983 */ /* 0x0003680000100800 */
[----:B------:R1:W5:Y:S04]  /*10720*/  LDL R64, [R1+0x74] ;  /* 0x0000740001407983 */ /* 0x0003680000100800 */
[----:B------:R1:W5:Y:S01]  /*10730*/  LDL R62, [R1+0x60] ;  /* 0x00006000013e7983 */ /* 0x0003620000100800 */
[----:B0-----:R-:W-:-:S04]  /*10740*/  @P4 IMAD.HI.U32 R11, R14, R11, RZ ;  /* 0x0000000b0e0b4227 */ /* 0x001fc800078e00ff */
[----:B------:R-:W-:Y:S01]  /*10750*/  IMAD.MOV.U32 R5, RZ, RZ, R14 ;  /* 0x000000ffff057224 */ /* 0x000fe200078e000e */
[----:B----4-:R-:W-:Y:S01]  /*10760*/  @P4 SHF.R.U32.HI R5, RZ, R4, R11 ;  /* 0x00000004ff054219 */ /* 0x010fe2000001160b */
[----:B------:R-:W-:-:S03]  /*10770*/  IMAD.IADD R3, R3, 0x1, R7 ;  /* 0x0000000103037824 */ /* 0x000fc600078e0207 */
[--C-:B------:R-:W-:Y:S01]  /*10780*/  SHF.R.S32.HI R0, RZ, 0x1f, R5.reuse ;  /* 0x0000001fff007819 */ /* 0x100fe20000011405 */
[----:B------:R-:W-:Y:S02]  /*10790*/  IMAD.MOV R4, RZ, RZ, -R5 ;  /* 0x000000ffff047224 */ /* 0x000fe400078e0a05 */
[----:B------:R-:W-:-:S04]  /*107a0*/  IMAD.WIDE.U32 R2, R76, UR4, R2 ;  /* 0x000000044c027c25 */ /* 0x000fc8000f8e0002 */
[----:B------:R-:W-:Y:S02]  /*107b0*/  IMAD R63, R63, R4, R14 ;  /* 0x000000043f3f7224 */ /* 0x000fe400078e020e */
[----:B------:R-:W-:Y:S02]  /*107c0*/  IMAD R0, R0, UR6, RZ ;  /* 0x0000000600007c24 */ /* 0x000fe4000f8e02ff */
[----:B------:R-:W-:Y:S01]  /*107d0*/  IMAD R3, R76, UR5, R3 ;  /* 0x000000054c037c24 */ /* 0x000fe2000f8e0203 */
[----:B------:R-:W-:Y:S01]  /*107e0*/  ULDC.64 UR4, c[0x0][0xb28] ;  /* 0x0002ca0000047ab9 */ /* 0x000fe20000000a00 */
[C---:B------:R-:W-:Y:S01]  /*107f0*/  IMAD R7, R5.reuse, UR7, R0 ;  /* 0x0000000705077c24 */ /* 0x040fe2000f8e0200 */
[----:B------:R-:W-:Y:S01]  /*10800*/  SHF.R.S32.HI R0, RZ, 0x1f, R63 ;  /* 0x0000001fff007819 */ /* 0x000fe2000001143f */
[----:B------:R-:W-:-:S04]  /*10810*/  IMAD.WIDE.U32 R2, R5, UR6, R2 ;  /* 0x0000000605027c25 */ /* 0x000fc8000f8e0002 */
[----:B------:R-:W-:Y:S01]  /*10820*/  IMAD R0, R0, UR4, RZ ;  /* 0x0000000400007c24 */ /* 0x000fe2000f8e02ff */
[----:B------:R-:W-:-:S03]  /*10830*/  IADD3 R3, R3, R7, RZ ;  /* 0x0000000703037210 */ /* 0x000fc60007ffe0ff */
[C---:B------:R-:W-:Y:S02]  /*10840*/  IMAD R5, R63.reuse, UR5, R0 ;  /* 0x000000053f057c24 */ /* 0x040fe4000f8e0200 */
[----:B------:R-:W-:Y:S01]  /*10850*/  IMAD.WIDE.U32 R2, R63, UR4, R2 ;  /* 0x000000043f027c25 */ /* 0x000fe2000f8e0002 */
[----:B------:R-:W-:Y:S01]  /*10860*/  ISETP.GE.AND P0, PT, R13, R58, PT ;  /* 0x0000003a0d00720c */ /* 0x000fe20003f06270 */
[----:B------:R-:W-:Y:S02]  /*10870*/  ULDC.64 UR4, c[0x0][0xb00] ;  /* 0x0002c00000047ab9 */ /* 0x000fe40000000a00 */
[----:B------:R-:W-:Y:S01]  /*10880*/  VIADD R4, R16, 0x13220 ;  /* 0x0001322010047836 */ /* 0x000fe20000000000 */
[----:B------:R-:W-:Y:S01]  /*10890*/  LEA R0, P1, R2, UR4, 0x2 ;  /* 0x0000000402007c11 */ /* 0x000fe2000f8210ff */
[----:B------:R-:W-:-:S03]  /*108a0*/  IMAD.IADD R3, R3, 0x1, R5 ;  /* 0x0000000103037824 */ /* 0x000fc600078e0205 */
[----:B------:R-:W-:Y:S02]  /*108b0*/  PRMT R4, RZ, 0x654, R4 ;  /* 0x00000654ff047816 */ /* 0x000fe40000000004 */
[----:B------:R-:W-:Y:S01]  /*108c0*/  LEA.HI.X R8, R2, UR5, R3, 0x2, P1 ;  /* 0x0000000502087c11 */ /* 0x000fe200088f1403 */
[----:B------:R-:W-:Y:S01]  /*108d0*/  BSSY B1, `(.L_x_411) ;  /* 0x000002a000017945 */ /* 0x000fe20003800000 */
[----:B------:R0:W-:Y:S03]  /*108e0*/  SYNCS.ARRIVE.TRANS64.RED.A1T0 RZ, [R4+URZ], RZ ;  /* 0x000000ff04ff79a7 */ /* 0x0001e6000810043f */
[----:B------:R1:W4:Y:S04]  /*108f0*/  SHFL.IDX PT, R5, R8, RZ, 0x1c1f ;  /* 0x001c1fff08057589 */ /* 0x00032800000e0000 */
[----:B0-----:R1:W0:Y:S01]  /*10900*/  SHFL.IDX PT, R4, R0, RZ, 0x1c1f ;  /* 0x001c1fff00047589 */ /* 0x00122200000e0000 */
[----:B--2---:R-:W-:-:S02]  /*10910*/  VIADD R59, R72, 0x8 ;  /* 0x00000008483b7836 */ /* 0x004fc40000000000 */
[----:B------:R-:W-:Y:S01]  /*10920*/  VIADD R61, R72, 0x10 ;  /* 0x00000010483d7836 */ /* 0x000fe20000000000 */
[----:B---3--:R-:W-:Y:S02]  /*10930*/  SHF.R.S32.HI R63, RZ, 0x1f, R71 ;  /* 0x0000001fff3f7819 */ /* 0x008fe40000011447 */
[----:B------:R-:W-:Y:S02]  /*10940*/  SHF.R.S32.HI R24, RZ, 0x1f, R59 ;  /* 0x0000001fff187819 */ /* 0x000fe4000001143b */
[----:B------:R-:W-:Y:S01]  /*10950*/  SHF.R.S32.HI R60, RZ, 0x1f, R61 ;  /* 0x0000001fff3c7819 */ /* 0x000fe2000001143d */
[----:B01--4-:R-:W-:Y:S06]  /*10960*/  @P0 BRA `(.L_x_412) ;  /* 0x0000000000800947 */ /* 0x013fec0003800000 */
[----:B------:R-:W-:Y:S02]  /*10970*/  ULDC UR4, c[0x0][0xac8] ;  /* 0x0002b20000047ab9 */ /* 0x000fe40000000800 */
[----:B------:R-:W-:Y:S02]  /*10980*/  ISETP.GE.AND P1, PT, R59, UR4, PT ;  /* 0x000000043b007c0c */ /* 0x000fe4000bf26270 */
[----:B------:R-:W-:Y:S02]  /*10990*/  ISETP.GE.AND P0, PT, R72, UR4, PT ;  /* 0x0000000448007c0c */ /* 0x000fe4000bf06270 */
[----:B------:R-:W-:Y:S02]  /*109a0*/  ISETP.GE.AND P4, PT, R61, UR4, PT ;  /* 0x000000043d007c0c */ /* 0x000fe4000bf86270 */
[----:B------:R-:W-:Y:S02]  /*109b0*/  ISETP.GE.AND P5, PT, R71, UR4, PT ;  /* 0x0000000447007c0c */ /* 0x000fe4000bfa6270 */
[----:B-----5:R-:W-:-:S05]  /*109c0*/  ISETP.GE.AND P3, PT, R69, UR4, PT ;  /* 0x0000000445007c0c */ /* 0x020fca000bf66270 */
[CC--:B------:R-:W-:Y:S02]  /*109d0*/  @!P1 LEA R6, P2, R59.reuse, R4.reuse, 0x2 ;  /* 0x000000043b069211 */ /* 0x0c0fe400078410ff */
[----:B------:R-:W-:Y:S02]  /*109e0*/  @!P0 IMAD.WIDE R2, R72, 0x4, R4 ;  /* 0x0000000448028825 */ /* 0x000fe400078e0204 */
[-C--:B------:R-:W-:Y:S02]  /*109f0*/  @!P1 LEA.HI.X R7, R59, R5.reuse, R24, 0x2, P2 ;  /* 0x000000053b079211 */ /* 0x080fe400010f1418 */
[----:B------:R-:W-:Y:S01]  /*10a00*/  ISETP.GE.AND P2, PT, R67, UR4, PT ;  /* 0x0000000443007c0c */ /* 0x000fe2000bf46270 */
[----:B------:R0:W-:Y:S01]  /*10a10*/  @!P0 ST.E.64 desc[UR40][R2.64], R20 ;  /* 0x0000001402008985 */ /* 0x0001e2000c101b28 */
[-C--:B------:R-:W-:Y:S02]  /*10a20*/  @!P4 LEA R10, P0, R61, R4.reuse, 0x2 ;  /* 0x000000043d0ac211 */ /* 0x080fe400078010ff */
[----:B------:R-:W-:Y:S01]  /*10a30*/  @!P5 LEA R12, P6, R71, R4, 0x2 ;  /* 0x00000004470cd211 */ /* 0x000fe200078c10ff */
[----:B------:R1:W-:Y:S01]  /*10a40*/  @!P1 ST.E.64 desc[UR40][R6.64], R28 ;  /* 0x0000001c06009985 */ /* 0x0003e2000c101b28 */
[----:B------:R-:W-:-:S02]  /*10a50*/  @!P4 LEA.HI.X R11, R61, R5, R60, 0x2, P0 ;  /* 0x000000053d0bc211 */ /* 0x000fc400000f143c */
[----:B------:R-:W-:Y:S02]  /*10a60*/  ISETP.GE.AND P1, PT, R65, UR4, PT ;  /* 0x0000000441007c0c */ /* 0x000fe4000bf26270 */
[----:B------:R-:W-:Y:S01]  /*10a70*/  ISETP.GE.AND P0, PT, R62, UR4, PT ;  /* 0x000000043e007c0c */ /* 0x000fe2000bf06270 */
[----:B------:R2:W-:Y:S01]  /*10a80*/  @!P4 ST.E.64 desc[UR40][R10.64], R30 ;  /* 0x0000001e0a00c985 */ /* 0x0005e2000c101b28 */
[-C--:B------:R-:W-:Y:S02]  /*10a90*/  @!P5 LEA.HI.X R13, R71, R5.reuse, R63, 0x2, P6 ;  /* 0x00000005470dd211 */ /* 0x080fe400030f143f */
[-C--:B------:R-:W-:Y:S02]  /*10aa0*/  @!P2 LEA R14, P4, R67, R4.reuse, 0x2 ;  /* 0x00000004430ea211 */ /* 0x080fe400078810ff */
[----:B0-----:R-:W-:Y:S01]  /*10ab0*/  @!P3 LEA R2, P6, R69, R4, 0x2 ;  /* 0x000000044502b211 */ /* 0x001fe200078c10ff */
[----:B------:R2:W-:Y:S01]  /*10ac0*/  @!P5 ST.E.64 desc[UR40][R12.64], R32 ;  /* 0x000000200c00d985 */ /* 0x0005e2000c101b28 */
[----:B------:R-:W-:-:S02]  /*10ad0*/  @!P2 LEA.HI.X R15, R67, R5, R68, 0x2, P4 ;  /* 0x00000005430fa211 */ /* 0x000fc400020f1444 */
[-C--:B------:R-:W-:Y:S02]  /*10ae0*/  @!P3 LEA.HI.X R3, R69, R5.reuse, R70, 0x2, P6 ;  /* 0x000000054503b211 */ /* 0x080fe400030f1446 */
[CC--:B-1----:R-:W-:Y:S02]  /*10af0*/  @!P1 LEA R6, P5, R65.reuse, R4.reuse, 0x2 ;  /* 0x0000000441069211 */ /* 0x0c2fe400078a10ff */
[C---:B------:R-:W-:Y:S01]  /*10b00*/  @!P0 LEA R4, P6, R62.reuse, R4, 0x2 ;  /* 0x000000043e048211 */ /* 0x040fe200078c10ff */
[----:B------:R2:W-:Y:S01]  /*10b10*/  @!P3 ST.E.64 desc[UR40][R2.64], R34 ;  /* 0x000000220200b985 */ /* 0x0005e2000c101b28 */
[-C--:B------:R-:W-:Y:S02]  /*10b20*/  @!P1 LEA.HI.X R7, R65, R5.reuse, R66, 0x2, P5 ;  /* 0x0000000541079211 */ /* 0x080fe400028f1442 */
[----:B------:R-:W-:Y:S01]  /*10b30*/  @!P0 LEA.HI.X R5, R62, R5, R64, 0x2, P6 ;  /* 0x000000053e058211 */ /* 0x000fe200030f1440 */
[----:B------:R2:W-:Y:S04]  /*10b40*/  @!P2 ST.E.64 desc[UR40][R14.64], R36 ;  /* 0x000000240e00a985 */ /* 0x0005e8000c101b28 */
[----:B------:R2:W-:Y:S04]  /*10b50*/  @!P1 ST.E.64 desc[UR40][R6.64], R38 ;  /* 0x0000002606009985 */ /* 0x0005e8000c101b28 */
[----:B------:R2:W-:Y:S02]  /*10b60*/  @!P0 ST.E.64 desc[UR40][R4.64], R40 ;  /* 0x0000002804008985 */ /* 0x0005e4000c101b28 */
.L_x_412:
[----:B------:R-:W-:Y:S05]  /*10b70*/  BSYNC B1 ;  /* 0x0000000000017941 */ /* 0x000fea0003800000 */
.L_x_411:
[----:B------:R-:W-:Y:S01]  /*10b80*/  ISETP.GE.AND P0, PT, R9, R58, PT ;  /* 0x0000003a0900720c */ /* 0x000fe20003f06270 */
[----:B--2---:R2:W3:Y:S04]  /*10b90*/  SHFL.IDX PT, R5, R8, 0x1, 0x1c1f ;  /* 0x003c1f0008057f89 */ /* 0x0044e800000e0000 */
[----:B------:R2:W4:Y:S08]  /*10ba0*/  SHFL.IDX PT, R4, R0, 0x1, 0x1c1f ;  /* 0x003c1f0000047f89 */ /* 0x00053000000e0000 */
[----:B--2---:R-:W-:Y:S05]  /*10bb0*/  @P0 BRA `(.L_x_410) ;  /* 0x0000000c00100947 */ /* 0x004fea0003800000 */
[----:B------:R-:W-:Y:S02]  /*10bc0*/  ULDC UR4, c[0x0][0xac8] ;  /* 0x0002b20000047ab9 */ /* 0x000fe40000000800 */
[----:B------:R-:W-:Y:S02]  /*10bd0*/  ISETP.GE.AND P4, PT, R59, UR4, PT ;  /* 0x000000043b007c0c */ /* 0x000fe4000bf86270 */
[----:B------:R-:W-:Y:S02]  /*10be0*/  ISETP.GE.AND P2, PT, R72, UR4, PT ;  /* 0x0000000448007c0c */ /* 0x000fe4000bf46270 */
[----:B------:R-:W-:Y:S02]  /*10bf0*/  ISETP.GE.AND P5, PT, R61, UR4, PT ;  /* 0x000000043d007c0c */ /* 0x000fe4000bfa6270 */
[----:B------:R-:W-:Y:S02]  /*10c00*/  ISETP.GE.AND P1, PT, R71, UR4, PT ;  /* 0x0000000447007c0c */ /* 0x000fe4000bf26270 */
[----:B-----5:R-:W-:-:S05]  /*10c10*/  ISETP.GE.AND P3, PT, R65, UR4, PT ;  /* 0x0000000441007c0c */ /* 0x020fca000bf66270 */
[CC--:B----4-:R-:W-:Y:S02]  /*10c20*/  @!P4 LEA R6, P0, R59.reuse, R4.reuse, 0x2 ;  /* 0x000000043b06c211 */ /* 0x0d0fe400078010ff */
[----:B---3--:R-:W-:Y:S02]  /*10c30*/  @!P2 IMAD.WIDE R2, R72, 0x4, R4 ;  /* 0x000000044802a825 */ /* 0x008fe400078e0204 */
[-C--:B------:R-:W-:Y:S02]  /*10c40*/  @!P4 LEA.HI.X R7, R59, R5.reuse, R24, 0x2, P0 ;  /* 0x000000053b07c211 */ /* 0x080fe400000f1418 */
[----:B------:R-:W-:Y:S01]  /*10c50*/  ISETP.GE.AND P0, PT, R69, UR4, PT ;  /* 0x0000000445007c0c */ /* 0x000fe2000bf06270 */
[----:B------:R2:W-:Y:S01]  /*10c60*/  @!P2 ST.E.64 desc[UR40][R2.64], R42 ;  /* 0x0000002a0200a985 */ /* 0x0005e2000c101b28 */
[----:B------:R-:W-:Y:S02]  /*10c70*/  ISETP.GE.AND P2, PT, R67, UR4, PT ;  /* 0x0000000443007c0c */ /* 0x000fe4000bf46270 */
[C---:B------:R-:W-:Y:S01]  /*10c80*/  @!P5 LEA R8, P6, R61.reuse, R4, 0x2 ;  /* 0x000000043d08d211 */ /* 0x040fe200078c10ff */
[----:B------:R2:W-:Y:S03]  /*10c90*/  @!P4 ST.E.64 desc[UR40][R6.64], R44 ;  /* 0x0000002c0600c985 */ /* 0x0005e6000c101b28 */
[----:B------:R-:W-:-:S02]  /*10ca0*/  @!P5 LEA.HI.X R9, R61, R5, R60, 0x2, P6 ;  /* 0x000000053d09d211 */ /* 0x000fc400030f143c */
[----:B------:R-:W-:-:S03]  /*10cb0*/  @!P1 LEA R10, P6, R71, R4, 0x2 ;  /* 0x00000004470a9211 */ /* 0x000fc600078c10ff */
[----:B------:R2:W-:Y:S01]  /*10cc0*/  @!P5 ST.E.64 desc[UR40][R8.64], R46 ;  /* 0x0000002e0800d985 */ /* 0x0005e2000c101b28 */
[-C--:B------:R-:W-:Y:S02]  /*10cd0*/  @!P0 LEA R12, P4, R69, R4.reuse, 0x2 ;  /* 0x00000004450c8211 */ /* 0x080fe400078810ff */
[-C--:B------:R-:W-:Y:S02]  /*10ce0*/  @!P1 LEA.HI.X R11, R71, R5.reuse, R63, 0x2, P6 ;  /* 0x00000005470b9211 */ /* 0x080fe400030f143f */
[-C--:B------:R-:W-:Y:S02]  /*10cf0*/  @!P2 LEA R14, P5, R67, R4.reuse, 0x2 ;  /* 0x00000004430ea211 */ /* 0x080fe400078a10ff */
[----:B------:R-:W-:Y:S01]  /*10d00*/  @!P3 LEA R20, P6, R65, R4, 0x2 ;  /* 0x000000044114b211 */ /* 0x000fe200078c10ff */
[----:B------:R2:W-:Y:S01]  /*10d10*/  @!P1 ST.E.64 desc[UR40][R10.64], R48 ;  /* 0x000000300a009985 */ /* 0x0005e2000c101b28 */
[-C--:B------:R-:W-:Y:S02]  /*10d20*/  @!P0 LEA.HI.X R13, R69, R5.reuse, R70, 0x2, P4 ;  /* 0x00000005450d8211 */ /* 0x080fe400020f1446 */
[----:B------:R-:W-:-:S02]  /*10d30*/  @!P2 LEA.HI.X R15, R67, R5, R68, 0x2, P5 ;  /* 0x00000005430fa211 */ /* 0x000fc400028f1444 */
[----:B------:R-:W-:Y:S01]  /*10d40*/  @!P3 LEA.HI.X R21, R65, R5, R66, 0x2, P6 ;  /* 0x000000054115b211 */ /* 0x000fe200030f1442 */
[----:B------:R2:W-:Y:S01]  /*10d50*/  @!P0 ST.E.64 desc[UR40][R12.64], R50 ;  /* 0x000000320c008985 */ /* 0x0005e2000c101b28 */
[----:B------:R-:W-:-:S03]  /*10d60*/  ISETP.GE.AND P0, PT, R62, UR4, PT ;  /* 0x000000043e007c0c */ /* 0x000fc6000bf06270 */
[----:B------:R2:W-:Y:S04]  /*10d70*/  @!P2 ST.E.64 desc[UR40][R14.64], R52 ;  /* 0x000000340e00a985 */ /* 0x0005e8000c101b28 */
[----:B------:R2:W-:Y:S06]  /*10d80*/  @!P3 ST.E.64 desc[UR40][R20.64], R54 ;  /* 0x000000361400b985 */ /* 0x0005ec000c101b28 */
[----:B------:R-:W-:Y:S05]  /*10d90*/  @P0 BRA `(.L_x_410) ;  /* 0x0000000800980947 */ /* 0x000fea0003800000 */
[----:B--2---:R-:W-:-:S04]  /*10da0*/  LEA R2, P0, R62, R4, 0x2 ;  /* 0x000000043e027211 */ /* 0x004fc800078010ff */
[----:B------:R-:W-:-:S05]  /*10db0*/  LEA.HI.X R3, R62, R5, R64, 0x2, P0 ;  /* 0x000000053e037211 */ /* 0x000fca00000f1440 */
[----:B------:R0:W-:Y:S01]  /*10dc0*/  ST.E.64 desc[UR40][R2.64], R56 ;  /* 0x0000003802007985 */ /* 0x0001e2000c101b28 */
[----:B------:R-:W-:Y:S05]  /*10dd0*/  BRA `(.L_x_410) ;  /* 0x0000000800887947 */ /* 0x000fea0003800000 */
.L_x_407:
[----:B------:R-:W1:Y:S01]  /*10de0*/  LDL.LU R4, [R1+0x40] ;  /* 0x0000400001047983 */ /* 0x000e620000300800 */
[----:B------:R-:W-:Y:S01]  /*10df0*/  ULDC.64 UR6, c[0x0][0xc08] ;  /* 0x0003020000067ab9 */ /* 0x000fe20000000a00 */
[----:B------:R-:W-:Y:S02]  /*10e00*/  ULDC.64 UR4, c[0x0][0xc00] ;  /* 0x0003000000047ab9 */ /* 0x000fe40000000a00 */
[----:B------:R-:W2:Y:S01]  /*10e10*/  LDL.LU R0, [R1+0x44] ;  /* 0x0000440001007983 */ /* 0x000ea20000300800 */
[----:B------:R-:W-:Y:S01]  /*10e20*/  ISETP.NE.U32.AND P1, PT, RZ, UR6, PT ;  /* 0x00000006ff007c0c */ /* 0x000fe2000bf25070 */
[----:B------:R-:W-:Y:S01]  /*10e30*/  IMAD.MOV.U32 R15, RZ, RZ, RZ ;  /* 0x000000ffff0f7224 */ /* 0x000fe200078e00ff */
[----:B------:R-:W-:Y:S01]  /*10e40*/  ISETP.NE.U32.AND P0, PT, RZ, UR4, PT ;  /* 0x00000004ff007c0c */ /* 0x000fe2000bf05070 */
[----:B------:R-:W0:Y:S01]  /*10e50*/  S2R R6, SR_TID.X ;  /* 0x0000000000067919 */ /* 0x000e220000002100 */
[----:B------:R-:W-:Y:S02]  /*10e60*/  ISETP.NE.AND.EX P1, PT, RZ, UR7, PT, P1 ;  /* 0x00000007ff007c0c */ /* 0x000fe4000bf25310 */
[----:B------:R-:W-:-:S02]  /*10e70*/  ISETP.NE.AND.EX P0, PT, RZ, UR5, PT, P0 ;  /* 0x00000005ff007c0c */ /* 0x000fc4000bf05300 */
[----:B-1----:R-:W-:-:S04]  /*10e80*/  IADD3 R2, P2, R4, UR4, RZ ;  /* 0x0000000404027c10 */ /* 0x002fc8000ff5e0ff */
[----:B--2---:R-:W-:-:S05]  /*10e90*/  IADD3.X R3, R0, UR5, RZ, P2, !PT ;  /* 0x0000000500037c10 */ /* 0x004fca00097fe4ff */
[----:B------:R-:W-:Y:S01]  /*10ea0*/  @P1 IADD3 R4, P2, R4, UR6, RZ ;  /* 0x0000000604041c10 */ /* 0x000fe2000ff5e0ff */
[----:B------:R-:W-:Y:S01]  /*10eb0*/  ULDC UR4, c[0x0][0xa88] ;  /* 0x0002a20000047ab9 */ /* 0x000fe20000000800 */
[----:B------:R1:W5:Y:S02]  /*10ec0*/  @P0 LDG.E R15, desc[UR40][R2.64] ;  /* 0x00000028020f0981 */ /* 0x000364000c1e1900 */
[----:B------:R-:W-:Y:S01]  /*10ed0*/  @P1 IADD3.X R5, R0, UR7, RZ, P2, !PT ;  /* 0x0000000700051c10 */ /* 0x000fe200097fe4ff */
[----:B------:R-:W-:Y:S02]  /*10ee0*/  IMAD.U32 R0, RZ, RZ, UR4 ;  /* 0x00000004ff007e24 */ /* 0x000fe4000f8e00ff */
[----:B0-----:R-:W-:-:S04]  /*10ef0*/  VIADD R32, R6, 0xffffff80 ;  /* 0xffffff8006207836 */ /* 0x001fc80000000000 */
[----:B------:R1:W5:Y:S01]  /*10f00*/  @P1 LDG.E R0, desc[UR40][R4.64] ;  /* 0x0000002804001981 */ /* 0x000362000c1e1900 */
[----:B------:R-:W-:Y:S02]  /*10f10*/  ISETP.GT.AND P3, PT, R32, 0xbf, PT ;  /* 0x000000bf2000780c */ /* 0x000fe40003f64270 */
[----:B------:R-:W-:Y:S01]  /*10f20*/  ISETP.GT.AND P2, PT, R74, 0x1, PT ;  /* 0x000000014a00780c */ /* 0x000fe20003f44270 */
[----:B------:R-:W-:-:S12]  /*10f30*/  @P1 BRA `(.L_x_413) ;  /* 0x0000000000101947 */ /* 0x000fd80003800000 */
[----:B------:R-:W-:Y:S05]  /*10f40*/  @!P0 BRA `(.L_x_413) ;  /* 0x00000000000c8947 */ /* 0x000fea0003800000 */
[----:B-1----:R-:W2:Y:S04]  /*10f50*/  LDG.E R5, desc[UR40][R2.64] ;  /* 0x0000002802057981 */ /* 0x002ea8000c1e1900 */
[----:B-----5:R-:W2:Y:S02]  /*10f60*/  LDG.E R0, desc[UR40][R2.64+0x4] ;  /* 0x0000042802007981 */ /* 0x020ea4000c1e1900 */
[----:B--2---:R-:W-:-:S07]  /*10f70*/  IMAD.IADD R0, R0, 0x1, -R5 ;  /* 0x0000000100007824 */ /* 0x004fce00078e0a05 */
.L_x_413:
[----:B-1----:R-:W2:Y:S04]  /*10f80*/  LDL.LU R2, [R1+0x4c] ;  /* 0x00004c0001027983 */ /* 0x002ea80000300800 */
[----:B------:R-:W3:Y:S01]  /*10f90*/  LDL.LU R3, [R1+0x34] ;  /* 0x0000340001037983 */ /* 0x000ee20000300800 */
[----:B------:R-:W-:Y:S01]  /*10fa0*/  BSSY B1, `(.L_x_414) ;  /* 0x0000039000017945 */ /* 0x000fe20003800000 */
[----:B-----5:R-:W-:Y:S02]  /*10fb0*/  SHF.R.S32.HI R20, RZ, 0x1f, R15 ;  /* 0x0000001fff147819 */ /* 0x020fe4000001140f */
[----:B--2---:R-:W-:Y:S02]  /*10fc0*/  SEL R24, R2, RZ, !P0 ;  /* 0x000000ff02187207 */ /* 0x004fe40004000000 */
[----:B---3--:R-:W-:Y:S01]  /*10fd0*/  SEL R29, R3, RZ, !P0 ;  /* 0x000000ff031d7207 */ /* 0x008fe20004000000 */
[----:B------:R-:W-:Y:S06]  /*10fe0*/  @P3 BRA `(.L_x_415) ;  /* 0x0000000000d03947 */ /* 0x000fec0003800000 */
[----:B------:R-:W2:Y:S01]  /*10ff0*/  LDL R2, [R1+0x50] ;  /* 0x0000500001027983 */ /* 0x000ea20000100800 */
[----:B------:R-:W0:Y:S02]  /*11000*/  LDC R31, c[0x0][0xbe8] ;  /* 0x0002fa00ff1f7b82 */ /* 0x000e240000000800 */
[----:B0-----:R-:W-:Y:S02]  /*11010*/  IMAD R3, R0, R31, RZ ;  /* 0x0000001f00037224 */ /* 0x001fe400078e02ff */
[----:B--2---:R-:W-:-:S04]  /*11020*/  IMAD R2, R2, 0xc0, R6 ;  /* 0x000000c002027824 */ /* 0x004fc800078e0206 */
[----:B------:R-:W-:-:S05]  /*11030*/  VIADD R28, R2, 0xffffff80 ;  /* 0xffffff80021c7836 */ /* 0x000fca0000000000 */
[----:B------:R-:W-:-:S13]  /*11040*/  ISETP.GE.AND P0, PT, R28, R3, PT ;  /* 0x000000031c00720c */ /* 0x000fda0003f06270 */
[----:B------:R-:W-:Y:S05]  /*11050*/  @P0 BRA `(.L_x_415) ;  /* 0x0000000000b40947 */ /* 0x000fea0003800000 */
[----:B------:R-:W2:Y:S04]  /*11060*/  LDL R12, [R1+0x18] ;  /* 0x00001800010c7983 */ /* 0x000ea80000100800 */
[----:B------:R-:W3:Y:S01]  /*11070*/  LDL.LU R34, [R1+0x58] ;  /* 0x0000580001227983 */ /* 0x000ee20000300800 */
[----:B------:R-:W-:Y:S01]  /*11080*/  ISETP.GT.AND P3, PT, R74, 0x1, PT ;  /* 0x000000014a00780c */ /* 0x000fe20003f64270 */
[----:B------:R-:W-:Y:S01]  /*11090*/  IMAD.MOV.U32 R21, RZ, RZ, R28 ;  /* 0x000000ffff157224 */ /* 0x000fe200078e001c */
[----:B------:R-:W-:Y:S02]  /*110a0*/  MOV R2, 0x9b8 ;  /* 0x000009b800027802 */ /* 0x000fe40000000f00 */
[----:B------:R-:W-:Y:S02]  /*110b0*/  ISETP.NE.AND P0, PT, R31, 0x1, PT ;  /* 0x000000011f00780c */ /* 0x000fe40003f05270 */
[----:B------:R-:W-:-:S02]  /*110c0*/  SEL R30, R2, 0x978, P3 ;  /* 0x00000978021e7807 */ /* 0x000fc40001800000 */
[----:B------:R-:W0:Y:S08]  /*110d0*/  LDC.64 R2, c[0x0][0xba8] ;  /* 0x0002ea00ff027b82 */ /* 0x000e300000000a00 */
[----:B------:R-:W1:Y:S08]  /*110e0*/  LDC.64 R8, c[0x0][R30+0x220] ;  /* 0x000088001e087b82 */ /* 0x000e700000000a00 */
[----:B------:R-:W2:Y:S08]  /*110f0*/  LDC.64 R6, c[0x0][R30+0x218] ;  /* 0x000086001e067b82 */ /* 0x000eb00000000a00 */
[----:B------:R-:W4:Y:S08]  /*11100*/  LDC.64 R10, c[0x0][R30+0x228] ;  /* 0x00008a001e0a7b82 */ /* 0x000f300000000a00 */
[----:B------:R-:W5:Y:S08]  /*11110*/  LDC.64 R4, c[0x0][R30+0x210] ;  /* 0x000084001e047b82 */ /* 0x000f700000000a00 */
[----:B------:R-:W4:Y:S08]  /*11120*/  @P0 LDC R13, c[0x0][0xbec] ;  /* 0x0002fb00ff0d0b82 */ /* 0x000f300000000800 */
[----:B------:R-:W5:Y:S01]  /*11130*/  @P0 LDC R35, c[0x0][0xbf0] ;  /* 0x0002fc00ff230b82 */ /* 0x000f620000000800 */
[----:B-1----:R-:W-:-:S07]  /*11140*/  IMAD R9, R9, R29, RZ ;  /* 0x0000001d09097224 */ /* 0x002fce00078e02ff */
[----:B0-----:R-:W0:Y:S01]  /*11150*/  @!P3 LDC R2, c[0x0][0xb50] ;  /* 0x0002d400ff02bb82 */ /* 0x001e220000000800 */
[----:B------:R-:W-:Y:S02]  /*11160*/  IMAD R9, R8, R24, R9 ;  /* 0x0000001808097224 */ /* 0x000fe400078e0209 */
[----:B----4-:R-:W-:-:S05]  /*11170*/  @P0 IMAD.HI.U32 R14, R28, R13, RZ ;  /* 0x0000000d1c0e0227 */ /* 0x010fca00078e00ff */
[----:B------:R-:W1:Y:S01]  /*11180*/  @!P3 LDC R3, c[0x0][0xb54] ;  /* 0x0002d500ff03bb82 */ /* 0x000e620000000800 */
[----:B-----5:R-:W-:Y:S01]  /*11190*/  @P0 SHF.R.U32.HI R21, RZ, R35, R14 ;  /* 0x00000023ff150219 */ /* 0x020fe2000001160e */
[-C--:B--2---:R-:W-:Y:S02]  /*111a0*/  IMAD R33, R7, R12.reuse, RZ ;  /* 0x0000000c07217224 */ /* 0x084fe400078e02ff */
[----:B------:R-:W-:Y:S01]  /*111b0*/  IMAD.WIDE.U32 R12, R6, R12, RZ ;  /* 0x0000000c060c7225 */ /* 0x000fe200078e00ff */
[----:B---3--:R-:W-:-:S03]  /*111c0*/  SEL R35, R34, RZ, P3 ;  /* 0x000000ff22237207 */ /* 0x008fc60001800000 */
[----:B------:R-:W-:-:S04]  /*111d0*/  IMAD.WIDE.U32 R6, R8, R29, RZ ;  /* 0x0000001d08067225 */ /* 0x000fc800078e00ff */
[----:B------:R-:W-:Y:S01]  /*111e0*/  IMAD.IADD R13, R33, 0x1, R13 ;  /* 0x00000001210d7824 */ /* 0x000fe200078e020d */
[----:B------:R-:W-:Y:S01]  /*111f0*/  IADD3 R12, P0, P1, R6, R12, R15 ;  /* 0x0000000c060c7210 */ /* 0x000fe2000791e00f */
[----:B------:R-:W-:Y:S02]  /*11200*/  IMAD.MOV R8, RZ, RZ, -R21 ;  /* 0x000000ffff087224 */ /* 0x000fe400078e0a15 */
[----:B------:R-:W-:Y:S02]  /*11210*/  IMAD.IADD R14, R7, 0x1, R9 ;  /* 0x00000001070e7824 */ /* 0x000fe400078e0209 */
[----:B------:R-:W-:-:S04]  /*11220*/  IMAD.WIDE.U32 R6, R10, R35, RZ ;  /* 0x000000230a067225 */ /* 0x000fc800078e00ff */
[----:B------:R-:W-:Y:S02]  /*11230*/  IMAD R11, R11, R35, RZ ;  /* 0x000000230b0b7224 */ /* 0x000fe400078e02ff */
[----:B------:R-:W-:Y:S01]  /*11240*/  IMAD R9, R31, R8, R28 ;  /* 0x000000081f097224 */ /* 0x000fe200078e021c */
[----:B------:R-:W-:Y:S01]  /*11250*/  IADD3.X R8, R14, R13, R20, P0, P1 ;  /* 0x0000000d0e087210 */ /* 0x000fe200007e2414 */
[----:B------:R-:W-:Y:S01]  /*11260*/  IMAD.IADD R7, R11, 0x1, R7 ;  /* 0x000000010b077824 */ /* 0x000fe200078e0207 */
[----:B------:R-:W-:Y:S01]  /*11270*/  IADD3 R6, P0, P1, R21, R12, R6 ;  /* 0x0000000c15067210 */ /* 0x000fe2000791e006 */
[----:B------:R-:W-:Y:S01]  /*11280*/  IMAD R5, R5, R9, RZ ;  /* 0x0000000905057224 */ /* 0x000fe200078e02ff */
[----:B------:R-:W-:Y:S02]  /*11290*/  SHF.R.S32.HI R21, RZ, 0x1f, R21 ;  /* 0x0000001fff157819 */ /* 0x000fe40000011415 */
[----:B------:R-:W-:Y:S02]  /*112a0*/  SHF.R.S32.HI R11, RZ, 0x1f, R9 ;  /* 0x0000001fff0b7819 */ /* 0x000fe40000011409 */
[----:B------:R-:W-:-:S03]  /*112b0*/  IADD3.X R7, R21, R8, R7, P0, P1 ;  /* 0x0000000815077210 */ /* 0x000fc600007e2407 */
[C---:B------:R-:W-:Y:S02]  /*112c0*/  IMAD R11, R4.reuse, R11, R5 ;  /* 0x0000000b040b7224 */ /* 0x040fe400078e0205 */
[----:B------:R-:W-:-:S04]  /*112d0*/  IMAD.WIDE.U32 R4, R4, R9, R6 ;  /* 0x0000000904047225 */ /* 0x000fc800078e0006 */
[----:B------:R-:W-:Y:S01]  /*112e0*/  IMAD.IADD R5, R5, 0x1, R11 ;  /* 0x0000000105057824 */ /* 0x000fe200078e020b */
[----:B0-----:R-:W-:-:S04]  /*112f0*/  LEA R2, P0, R4, R2, 0x2 ;  /* 0x0000000204027211 */ /* 0x001fc800078010ff */
[----:B-1----:R-:W-:Y:S01]  /*11300*/  LEA.HI.X R3, R4, R3, R5, 0x2, P0 ;  /* 0x0000000304037211 */ /* 0x002fe200000f1405 */
[----:B------:R-:W-:-:S05]  /*11310*/  IMAD.MOV.U32 R5, RZ, RZ, -0x800000 ;  /* 0xff800000ff057424 */ /* 0x000fca00078e00ff */
[----:B------:R0:W-:Y:S03]  /*11320*/  STG.E desc[UR40][R2.64], R5 ;  /* 0x0000000502007986 */ /* 0x0001e6000c101928 */
.L_x_415:
[----:B------:R-:W-:Y:S05]  /*11330*/  BSYNC B1 ;  /* 0x0000000000017941 */ /* 0x000fea0003800000 */
.L_x_414:
[----:B------:R-:W-:Y:S05]  /*11340*/  @P2 BRA `(.L_x_410) ;  /* 0x00000004002c2947 */ /* 0x000fea0003800000 */
[----:B------:R-:W2:Y:S01]  /*11350*/  LDL.LU R13, [R1+0x18] ;  /* 0x00001800010d7983 */ /* 0x000ea20000300800 */
[----:B------:R-:W1:Y:S01]  /*11360*/  LDC R11, c[0x0][0xbe8] ;  /* 0x0002fa00ff0b7b82 */ /* 0x000e620000000800 */
[----:B------:R-:W-:Y:S01]  /*11370*/  SHF.R.S32.HI R12, RZ, 0x1f, R32 ;  /* 0x0000001fff0c7819 */ /* 0x000fe20000011420 */
[----:B------:R-:W-:Y:S01]  /*11380*/  ULDC.64 UR4, c[0x0][0xaa0] ;  /* 0x0002a80000047ab9 */ /* 0x000fe20000000a00 */
[----:B------:R-:W3:Y:S01]  /*11390*/  LDL.LU R10, [R1+0x50] ;  /* 0x00005000010a7983 */ /* 0x000ee20000300800 */
[----:B0-----:R-:W-:Y:S01]  /*113a0*/  IMAD R2, R20, UR4, RZ ;  /* 0x0000000414027c24 */ /* 0x001fe2000f8e02ff */
[----:B------:R-:W-:Y:S01]  /*113b0*/  LEA.HI R12, R12, R32, RZ, 0x3 ;  /* 0x000000200c0c7211 */ /* 0x000fe200078f18ff */
[----:B------:R-:W-:Y:S02]  /*113c0*/  ULDC.64 UR6, c[0x0][0xaf0] ;  /* 0x0002bc0000067ab9 */ /* 0x000fe40000000a00 */
[C---:B------:R-:W-:Y:S01]  /*113d0*/  IMAD R5, R15.reuse, UR5, R2 ;  /* 0x000000050f057c24 */ /* 0x040fe2000f8e0202 */
[----:B------:R-:W-:Y:S01]  /*113e0*/  SHF.R.S32.HI R12, RZ, 0x3, R12 ;  /* 0x00000003ff0c7819 */ /* 0x000fe2000001140c */
[----:B------:R-:W-:Y:S01]  /*113f0*/  IMAD.WIDE.U32 R2, R15, UR4, RZ ;  /* 0x000000040f027c25 */ /* 0x000fe2000f8e00ff */
[----:B------:R-:W-:-:S03]  /*11400*/  ULDC.64 UR4, c[0x0][0xae8] ;  /* 0x0002ba0000047ab9 */ /* 0x000fc60000000a00 */
[----:B------:R-:W-:Y:S02]  /*11410*/  IMAD R4, R72, 0x30, R12 ;  /* 0x0000003048047824 */ /* 0x000fe400078e020c */
[----:B------:R-:W-:Y:S02]  /*11420*/  IMAD.IADD R3, R3, 0x1, R5 ;  /* 0x0000000103037824 */ /* 0x000fe400078e0205 */
[----:B------:R-:W-:Y:S01]  /*11430*/  IMAD R6, R24, UR6, RZ ;  /* 0x0000000618067c24 */ /* 0x000fe2000f8e02ff */
[----:B-1----:R-:W-:-:S13]  /*11440*/  ISETP.NE.AND P0, PT, R11, 0x1, PT ;  /* 0x000000010b00780c */ /* 0x002fda0003f05270 */
[----:B------:R-:W0:Y:S08]  /*11450*/  @P0 LDC R7, c[0x0][0xbec] ;  /* 0x0002fb00ff070b82 */ /* 0x000e300000000800 */
[----:B------:R-:W1:Y:S01]  /*11460*/  @P0 LDC R9, c[0x0][0xbf0] ;  /* 0x0002fc00ff090b82 */ /* 0x000e620000000800 */
[----:B--2---:R-:W-:-:S04]  /*11470*/  IMAD.WIDE.U32 R2, R13, UR4, R2 ;  /* 0x000000040d027c25 */ /* 0x004fc8000f8e0002 */
[----:B---3--:R-:W-:Y:S02]  /*11480*/  IMAD R8, R10, 0xc0, R4 ;  /* 0x000000c00a087824 */ /* 0x008fe400078e0204 */
[----:B------:R-:W-:Y:S01]  /*11490*/  IMAD R3, R13, UR5, R3 ;  /* 0x000000050d037c24 */ /* 0x000fe2000f8e0203 */
[----:B------:R-:W-:Y:S01]  /*114a0*/  ULDC.64 UR4, c[0x0][0xae0] ;  /* 0x0002b80000047ab9 */ /* 0x000fe20000000a00 */
[----:B0-----:R-:W-:-:S04]  /*114b0*/  @P0 IMAD.HI.U32 R4, R8, R7, RZ ;  /* 0x0000000708040227 */ /* 0x001fc800078e00ff */
[----:B------:R-:W-:Y:S01]  /*114c0*/  IMAD.MOV.U32 R5, RZ, RZ, R8 ;  /* 0x000000ffff057224 */ /* 0x000fe200078e0008 */
[----:B-1----:R-:W-:Y:S01]  /*114d0*/  @P0 SHF.R.U32.HI R5, RZ, R9, R4 ;  /* 0x00000009ff050219 */ /* 0x002fe20000011604 */
[C---:B------:R-:W-:Y:S02]  /*114e0*/  IMAD R9, R29.reuse, UR7, R6 ;  /* 0x000000071d097c24 */ /* 0x040fe4000f8e0206 */
[----:B------:R-:W-:Y:S01]  /*114f0*/  IMAD.WIDE.U32 R2, R29, UR6, R2 ;  /* 0x000000061d027c25 */ /* 0x000fe2000f8e0002 */
[----:B------:R-:W-:Y:S02]  /*11500*/  IADD3 R7, -R5, RZ, RZ ;  /* 0x000000ff05077210 */ /* 0x000fe40007ffe1ff */
[----:B------:R-:W-:Y:S01]  /*11510*/  SHF.R.S32.HI R4, RZ, 0x1f, R5 ;  /* 0x0000001fff047819 */ /* 0x000fe20000011405 */
[----:B------:R-:W-:Y:S02]  /*11520*/  IMAD.IADD R3, R3, 0x1, R9 ;  /* 0x0000000103037824 */ /* 0x000fe400078e0209 */
[----:B------:R-:W-:-:S02]  /*11530*/  IMAD R7, R11, R7, R8 ;  /* 0x000000070b077224 */ /* 0x000fc400078e0208 */
[----:B------:R-:W-:Y:S02]  /*11540*/  IMAD R4, R4, UR4, RZ ;  /* 0x0000000404047c24 */ /* 0x000fe4000f8e02ff */
[----:B------:R-:W-:-:S04]  /*11550*/  IMAD.WIDE.U32 R2, R5, UR4, R2 ;  /* 0x0000000405027c25 */ /* 0x000fc8000f8e0002 */
[----:B------:R-:W-:Y:S01]  /*11560*/  IMAD R9, R5, UR5, R4 ;  /* 0x0000000505097c24 */ /* 0x000fe2000f8e0204 */
[----:B------:R-:W-:Y:S01]  /*11570*/  SHF.R.S32.HI R4, RZ, 0x1f, R7 ;  /* 0x0000001fff047819 */ /* 0x000fe20000011407 */
[----:B------:R-:W-:Y:S01]  /*11580*/  ULDC.64 UR4, c[0x0][0xad8] ;  /* 0x0002b60000047ab9 */ /* 0x000fe20000000a00 */
[----:B------:R-:W-:Y:S02]  /*11590*/  IMAD R20, R10, 0xc0, R12 ;  /* 0x000000c00a147824 */ /* 0x000fe400078e020c */
[----:B------:R-:W-:Y:S02]  /*115a0*/  IMAD.IADD R3, R3, 0x1, R9 ;  /* 0x0000000103037824 */ /* 0x000fe400078e0209 */
[----:B------:R-:W-:Y:S02]  /*115b0*/  IMAD R4, R4, UR4, RZ ;  /* 0x0000000404047c24 */ /* 0x000fe4000f8e02ff */
[----:B------:R-:W-:-:S04]  /*115c0*/  IMAD.WIDE.U32 R2, R7, UR4, R2 ;  /* 0x0000000407027c25 */ /* 0x000fc8000f8e0002 */
[----:B------:R-:W-:Y:S01]  /*115d0*/  IMAD R5, R7, UR5, R4 ;  /* 0x0000000507057c24 */ /* 0x000fe2000f8e0204 */
[----:B------:R-:W-:Y:S01]  /*115e0*/  ULDC.64 UR4, c[0x0][0xa80] ;  /* 0x0002a00000047ab9 */ /* 0x000fe20000000a00 */
[----:B------:R-:W-:Y:S01]  /*115f0*/  IMAD R13, R0, R11, RZ ;  /* 0x0000000b000d7224 */ /* 0x000fe200078e02ff */
[----:B------:R-:W-:Y:S01]  /*11600*/  LEA R4, P0, R2, UR4, 0x1 ;  /* 0x0000000402047c11 */ /* 0x000fe2000f8008ff */
[----:B------:R-:W-:Y:S01]  /*11610*/  IMAD.IADD R3, R3, 0x1, R5 ;  /* 0x0000000103037824 */ /* 0x000fe200078e0205 */
[----:B------:R-:W-:Y:S01]  /*11620*/  ULDC UR4, c[0x0][0xac8] ;  /* 0x0002b20000047ab9 */ /* 0x000fe20000000800 */
[----:B------:R-:W-:Y:S02]  /*11630*/  VIADD R0, R20, 0x30 ;  /* 0x0000003014007836 */ /* 0x000fe40000000000 */
[----:B------:R-:W0:Y:S01]  /*11640*/  SHFL.IDX PT, R6, R4, RZ, 0x181f ;  /* 0x00181fff04067589 */ /* 0x000e2200000e0000 */
[----:B------:R-:W-:Y:S01]  /*11650*/  LEA.HI.X R8, R2, UR5, R3, 0x1, P0 ;  /* 0x0000000502087c11 */ /* 0x000fe200080f0c03 */
[C---:B------:R-:W-:Y:S01]  /*11660*/  VIADD R2, R20.reuse, 0x60 ;  /* 0x0000006014027836 */ /* 0x040fe20000000000 */
[----:B------:R-:W-:Y:S01]  /*11670*/  ISETP.GE.AND P0, PT, R61, UR4, PT ;  /* 0x000000043d007c0c */ /* 0x000fe2000bf06270 */
[----:B------:R-:W1:Y:S01]  /*11680*/  SHFL.IDX PT, R10, R4, 0x1, 0x181f ;  /* 0x00381f00040a7f89 */ /* 0x000e6200000e0000 */
[----:B------:R-:W-:-:S02]  /*11690*/  VIADD R3, R20, 0x90 ;  /* 0x0000009014037836 */ /* 0x000fc40000000000 */
[-C--:B------:R-:W-:Y:S01]  /*116a0*/  ISETP.GE.OR P3, PT, R20, R13.reuse, P0 ;  /* 0x0000000d1400720c */ /* 0x080fe20000766670 */
[----:B------:R-:W2:Y:S01]  /*116b0*/  SHFL.IDX PT, R12, R4, 0x2, 0x181f ;  /* 0x00581f00040c7f89 */ /* 0x000ea200000e0000 */
[-C--:B------:R-:W-:Y:S02]  /*116c0*/  ISETP.GE.OR P2, PT, R0, R13.reuse, P0 ;  /* 0x0000000d0000720c */ /* 0x080fe40000746670 */
[-C--:B------:R-:W-:Y:S01]  /*116d0*/  ISETP.GE.OR P1, PT, R2, R13.reuse, P0 ;  /* 0x0000000d0200720c */ /* 0x080fe20000726670 */
[----:B------:R-:W3:Y:S01]  /*116e0*/  SHFL.IDX PT, R5, R8, RZ, 0x181f ;  /* 0x00181fff08057589 */ /* 0x000ee200000e0000 */
[----:B------:R-:W-:-:S03]  /*116f0*/  ISETP.GE.OR P0, PT, R3, R13, P0 ;  /* 0x0000000d0300720c */ /* 0x000fc60000706670 */
[----:B------:R1:W4:Y:S04]  /*11700*/  SHFL.IDX PT, R14, R4, 0x3, 0x181f ;  /* 0x00781f00040e7f89 */ /* 0x00032800000e0000 */
[----:B------:R-:W5:Y:S04]  /*11710*/  SHFL.IDX PT, R7, R8, 0x1, 0x181f ;  /* 0x00381f0008077f89 */ /* 0x000f6800000e0000 */
[----:B------:R-:W5:Y:S01]  /*11720*/  SHFL.IDX PT, R9, R8, 0x2, 0x181f ;  /* 0x00581f0008097f89 */ /* 0x000f6200000e0000 */
[----:B0-----:R-:W-:-:S03]  /*11730*/  @!P3 LEA R2, P6, R61, R6, 0x1 ;  /* 0x000000063d02b211 */ /* 0x001fc600078c08ff */
[----:B------:R4:W0:Y:S01]  /*11740*/  SHFL.IDX PT, R11, R8, 0x3, 0x181f ;  /* 0x00781f00080b7f89 */ /* 0x00082200000e0000 */
[C---:B-1----:R-:W-:Y:S02]  /*11750*/  @!P2 LEA R4, P5, R61.reuse, R10, 0x1 ;  /* 0x0000000a3d04a211 */ /* 0x042fe400078a08ff */
[C---:B--2---:R-:W-:Y:S02]  /*11760*/  @!P1 LEA R6, P4, R61.reuse, R12, 0x1 ;  /* 0x0000000c3d069211 */ /* 0x044fe400078808ff */
[C---:B---3--:R-:W-:Y:S02]  /*11770*/  @!P3 LEA.HI.X R3, R61.reuse, R5, R62, 0x1, P6 ;  /* 0x000000053d03b211 */ /* 0x048fe400030f0c3e */
[----:B----4-:R-:W-:-:S03]  /*11780*/  @!P0 LEA R8, P6, R61, R14, 0x1 ;  /* 0x0000000e3d088211 */ /* 0x010fc600078c08ff */
[----:B------:R1:W-:Y:S01]  /*11790*/  @!P3 ST.E.128 desc[UR40][R2.64], RZ ;  /* 0x000000ff0200b985 */ /* 0x0003e2000c101d28 */
[C-C-:B-----5:R-:W-:Y:S02]  /*117a0*/  @!P2 LEA.HI.X R5, R61.reuse, R7, R62.reuse, 0x1, P5 ;  /* 0x000000073d05a211 */ /* 0x160fe400028f0c3e */
[----:B------:R-:W-:-:S03]  /*117b0*/  @!P1 LEA.HI.X R7, R61, R9, R62, 0x1, P4 ;  /* 0x000000093d079211 */ /* 0x000fc600020f0c3e */
[----:B------:R1:W-:Y:S01]  /*117c0*/  @!P2 ST.E.128 desc[UR40][R4.64], RZ ;  /* 0x000000ff0400a985 */ /* 0x0003e2000c101d28 */
[----:B0-----:R-:W-:-:S03]  /*117d0*/  @!P0 LEA.HI.X R9, R61, R11, R62, 0x1, P6 ;  /* 0x0000000b3d098211 */ /* 0x001fc600030f0c3e */
[----:B------:R1:W-:Y:S04]  /*117e0*/  @!P1 ST.E.128 desc[UR40][R6.64], RZ ;  /* 0x000000ff06009985 */ /* 0x0003e8000c101d28 */
[----:B------:R1:W-:Y:S02]  /*117f0*/  @!P0 ST.E.128 desc[UR40][R8.64], RZ ;  /* 0x000000ff08008985 */ /* 0x0003e4000c101d28 */
.L_x_410:
[----:B------:R-:W-:Y:S05]  /*11800*/  BSYNC B0 ;  /* 0x0000000000007941 */ /* 0x000fea0003800000 */
.L_x_406:
[----:B------:R-:W-:Y:S02]  /*11810*/  ULDC UR4, c[0x0][0xc3c] ;  /* 0x00030f0000047ab9 */ /* 0x000fe40000000800 */
[----:B------:R-:W-:-:S13]  /*11820*/  ISETP.GE.AND P0, PT, R27, UR4, PT ;  /* 0x000000041b007c0c */ /* 0x000fda000bf06270 */
[----:B------:R-:W-:Y:S05]  /*11830*/  @!P0 BRA `(.L_x_416) ;  /* 0xfffffef800608947 */ /* 0x000fea000383ffff */
[----:B------:R-:W-:Y:S05]  /*11840*/  BRA `(.L_x_312) ;  /* 0x00000060005c7947 */ /* 0x000fea0003800000 */
.L_x_310:
[----:B------:R-:W-:-:S08]  /*11850*/  NOP ;  /* 0x0000000000007918 */ /* 0x000fd00000000000 */
[----:B--2---:R-:W0:-:S00]  /*11860*/  USETMAXREG.DEALLOC.CTAPOOL 0x20 ;  /* 0x00000020000079c8 */ /* 0x004e0000080e0500 */
[----:B0-----:R-:W-:Y:S01]  /*11870*/  LOP3.LUT R0, R0, 0x3, RZ, 0xc0, !PT ;  /* 0x0000000300007812 */ /* 0x001fe200078ec0ff */
[----:B------:R-:W-:Y:S01]  /*11880*/  IMAD.MOV.U32 R6, RZ, RZ, RZ ;  /* 0x000000ffff067224 */ /* 0x000fe200078e00ff */
[----:B------:R-:W-:-:S04]  /*11890*/  LOP3.LUT R22, R22, 0xfffffffd, RZ, 0xc0, !PT ;  /* 0xfffffffd16167812 */ /* 0x000fc800078ec0ff */
[----:B------:R-:W0:Y:S02]  /*118a0*/  SHFL.IDX PT, R0, R0, RZ, 0x1f ;  /* 0x00001fff00007589 */ /* 0x000e2400000e0000 */
[----:B0-----:R-:W-:-:S13]  /*118b0*/  ISETP.NE.AND P0, PT, R0, RZ, PT ;  /* 0x000000ff0000720c */ /* 0x001fda0003f05270 */
[----:B------:R-:W-:Y:S01]  /*118c0*/  @P0 LOP3.LUT R22, R22, 0x2, RZ, 0xfc, !PT ;  /* 0x0000000216160812 */ /* 0x000fe200078efcff */
[----:B------:R-:W-:Y:S06]  /*118d0*/  @!P0 BRA `(.L_x_417) ;  /* 0x00000000001c8947 */ /* 0x000fec0003800000 */
[----:B------:R-:W0:Y:S08]  /*118e0*/  S2UR UR5, SR_CgaCtaId ;  /* 0x00000000000579c3 */ /* 0x000e300000008800 */
[----:B------:R-:W-:Y:S06]  /*118f0*/  BAR.SYNC.DEFER_BLOCKING 0x5, 0x200 ;  /* 0x0148000000007b1d */ /* 0x000fec0000010000 */
[----:B------:R-:W-:-:S02]  /*11900*/  UMOV UR4, 0x400 ;  /* 0x0000040000047882 */ /* 0x000fc40000000000 */
[----:B0-----:R-:W-:-:S09]  /*11910*/  ULEA UR4, UR5, UR4, 0x18 ;  /* 0x0000000405047291 */ /* 0x001fd2000f8ec03f */
[----:B------:R-:W0:Y:S01]  /*11920*/  LDS.128 R24, [UR4+0x132d0] ;  /* 0x0132d004ff187984 */ /* 0x000e220008000c00 */
[----:B------:R-:W-:Y:S06]  /*11930*/  BAR.ARV 0x4, 0x200 ;  /* 0x0108000000007b1d */ /* 0x000fec0000002000 */
[----:B------:R-:W-:Y:S05]  /*11940*/  BRA `(.L_x_418) ;  /* 0x0000000800887947 */ /* 0x000fea0003800000 */
.L_x_417:
[----:B------:R-:W0:Y:S01]  /*11950*/  S2R R0, SR_TID.X ;  /* 0x0000000000007919 */ /* 0x000e220000002100 */
[----:B------:R-:W-:Y:S01]  /*11960*/  ULDC UR4, c[0x0][0xc3c] ;  /* 0x00030f0000047ab9 */ /* 0x000fe20000000800 */
[----:B------:R-:W-:Y:S01]  /*11970*/  IMAD.MOV.U32 R7, RZ, RZ, RZ ;  /* 0x000000ffff077224 */ /* 0x000fe200078e00ff */
[----:B------:R-:W1:Y:S01]  /*11980*/  S2UR UR6, SR_CTAID.X ;  /* 0x00000000000679c3 */ /* 0x000e620000002500 */
[----:B------:R-:W-:Y:S01]  /*11990*/  ULDC UR5, c[0x0][0xc38] ;  /* 0x00030e0000057ab9 */ /* 0x000fe20000000800 */
        /* <DEDUP_REMOVED lines=20> */
[----:B0-----:R-:W-:-:S04]  /*11ae0*/  SEL R10, R10, RZ, P2 ;  /* 0x000000ff0a0a7207 */ /* 0x001fc80001000000 */
[----:B------:R-:W-:-:S05]  /*11af0*/  IADD3 R10, R9, R10, RZ ;  /* 0x0000000a090a7210 */ /* 0x000fca0007ffe0ff */
        /* <DEDUP_REMOVED lines=9> */
[----:B------:R-:W0:Y:S02]  /*11b90*/  SHFL.IDX PT, R8, R2, 0x1f, 0x1f ;  /* 0x03e01f0002087f89 */ /* 0x000e2400000e0000 */
[----:B0-----:R-:W-:-:S05]  /*11ba0*/  IMAD R8, R8, UR5, RZ ;  /* 0x0000000508087c24 */ /* 0x001fca000f8e02ff */
[----:B-1----:R-:W-:Y:S01]  /*11bb0*/  ISETP.GT.AND P6, PT, R8, UR6, PT ;  /* 0x0000000608007c0c */ /* 0x002fe2000bfc4270 */
[----:B------:R-:W-:-:S12]  /*11bc0*/  IMAD.MOV.U32 R3, RZ, RZ, R8 ;  /* 0x000000ffff037224 */ /* 0x000fd800078e0008 */
[----:B------:R-:W-:Y:S05]  /*11bd0*/  @P6 BRA `(.L_x_419) ;  /* 0x00000000009c6947 */ /* 0x000fea0003800000 */
[----:B------:R-:W-:Y:S01]  /*11be0*/  IMAD.MOV.U32 R8, RZ, RZ, R3 ;  /* 0x000000ffff087224 */ /* 0x000fe200078e0003 */
[----:B------:R-:W-:Y:S01]  /*11bf0*/  UMOV UR4, URZ ;  /* 0x0000003f00047c82 */ /* 0x000fe20008000000 */
[----:B------:R-:W-:-:S05]  /*11c00*/  ULDC UR5, c[0x0][0xc38] ;  /* 0x00030e0000057ab9 */ /* 0x000fca0000000800 */
.L_x_421:
[----:B------:R-:W0:Y:S01]  /*11c10*/  LDC R2, c[0x0][0xc3c] ;  /* 0x00030f00ff027b82 */ /* 0x000e220000000800 */
[----:B------:R-:W-:Y:S01]  /*11c20*/  UIADD3 UR4, UR4, 0x1f, URZ ;  /* 0x0000001f04047890 */ /* 0x000fe2000fffe03f */
[----:B------:R-:W-:Y:S02]  /*11c30*/  ULDC UR7, c[0x0][0xc3c] ;  /* 0x00030f0000077ab9 */ /* 0x000fe40000000800 */
[----:B------:R-:W-:-:S03]  /*11c40*/  IMAD.U32 R27, RZ, RZ, UR7 ;  /* 0x00000007ff1b7e24 */ /* 0x000fc6000f8e00ff */
[----:B0-----:R-:W-:-:S13]  /*11c50*/  ISETP.LE.AND P6, PT, R2, UR4, PT ;  /* 0x0000000402007c0c */ /* 0x001fda000bfc3270 */
[----:B------:R-:W-:Y:S05]  /*11c60*/  @P6 BRA `(.L_x_420) ;  /* 0x00000004009c6947 */ /* 0x000fea0003800000 */
[----:B------:R-:W-:-:S05]  /*11c70*/  VIADD R7, R0, UR4 ;  /* 0x0000000400077c36 */ /* 0x000fca0008000000 */
[----:B------:R-:W-:-:S13]  /*11c80*/  ISETP.GE.OR P6, PT, R7, R2, !P0 ;  /* 0x000000020700720c */ /* 0x000fda00047c6670 */
[----:B------:R-:W0:Y:S08]  /*11c90*/  @!P6 LDC.64 R4, c[0x0][0xc80] ;  /* 0x00032000ff04eb82 */ /* 0x000e300000000a00 */
[----:B------:R-:W1:Y:S01]  /*11ca0*/  @!P6 LDC.64 R2, c[0x0][0xc78] ;  /* 0x00031e00ff02eb82 */ /* 0x000e620000000a00 */
[----:B0-----:R-:W-:-:S04]  /*11cb0*/  @!P6 IMAD.WIDE R4, R7, 0x4, R4 ;  /* 0x000000040704e825 */ /* 0x001fc800078e0204 */
[----:B-1----:R-:W-:Y:S01]  /*11cc0*/  @!P6 IMAD.WIDE R2, R7, 0x4, R2 ;  /* 0x000000040702e825 */ /* 0x002fe200078e0202 */
[----:B------:R-:W-:-:S06]  /*11cd0*/  CS2R R6, SRZ ;  /* 0x0000000000067805 */ /* 0x000fcc000001ff00 */
[----:B------:R-:W2:Y:S04]  /*11ce0*/  @!P6 LDG.E R6, desc[UR40][R4.64] ;  /* 0x000000280406e981 */ /* 0x000ea8000c1e1900 */
        /* <DEDUP_REMOVED lines=17> */
[----:B------:R-:W0:Y:S02]  /*11e00*/  SHFL.IDX PT, R3, R2, 0x1f, 0x1f ;  /* 0x03e01f0002037f89 */ /* 0x000e2400000e0000 */
[----:B0-----:R-:W-:-:S04]  /*11e10*/  IMAD R3, R3, UR5, RZ ;  /* 0x0000000503037c24 */ /* 0x001fc8000f8e02ff */
[----:B------:R-:W-:-:S05]  /*11e20*/  IMAD.IADD R8, R3, 0x1, R8 ;  /* 0x0000000103087824 */ /* 0x000fca00078e0208 */
[----:B------:R-:W-:-:S13]  /*11e30*/  ISETP.GT.AND P6, PT, R8, UR6, PT ;  /* 0x0000000608007c0c */ /* 0x000fda000bfc4270 */
[----:B------:R-:W-:Y:S05]  /*11e40*/  @!P6 BRA `(.L_x_421) ;  /* 0xfffffffc0070e947 */ /* 0x000fea000383ffff */
.L_x_419:
[----:B------:R-:W-:Y:S02]  /*11e50*/  IMAD.IADD R9, R8, 0x1, -R3 ;  /* 0x0000000108097824 */ /* 0x000fe400078e0a03 */
[----:B------:R-:W-:Y:S02]  /*11e60*/  IMAD.MOV.U32 R24, RZ, RZ, RZ ;  /* 0x000000ffff187224 */ /* 0x000fe400078e00ff */
[----:B------:R-:W-:-:S05]  /*11e70*/  IMAD R3, R2, UR5, R9 ;  /* 0x0000000502037c24 */ /* 0x000fca000f8e0209 */
[----:B------:R-:W-:-:S13]  /*11e80*/  ISETP.GT.AND P0, PT, R3, UR6, PT ;  /* 0x0000000603007c0c */ /* 0x000fda000bf04270 */
[----:B------:R-:W-:-:S04]  /*11e90*/  VOTE.ANY R5, PT, !P0 ;  /* 0x0000000000057806 */ /* 0x000fc800040e0100 */
[----:B------:R-:W0:Y:S01]  /*11ea0*/  POPC R27, R5 ;  /* 0x00000005001b7309 */ /* 0x000e220000000000 */
[----:B------:R-:W-:Y:S01]  /*11eb0*/  ISETP.NE.AND P0, PT, R5, RZ, PT ;  /* 0x000000ff0500720c */ /* 0x000fe20003f05270 */
[----:B0-----:R-:W0:Y:S04]  /*11ec0*/  SHFL.IDX PT, R6, R6, R27, 0x1f ;  /* 0x00001f1b06067589 */ /* 0x001e2800000e0000 */
[----:B------:R-:W1:Y:S01]  /*11ed0*/  SHFL.IDX PT, R7, R7, R27, 0x1f ;  /* 0x00001f1b07077589 */ /* 0x000e6200000e0000 */
[----:B0-----:R-:W-:-:S04]  /*11ee0*/  IABS R4, R6 ;  /* 0x0000000600047213 */ /* 0x001fc80000000000 */
[----:B------:R-:W0:Y:S01]  /*11ef0*/  I2F.RP R8, R4 ;  /* 0x0000000400087306 */ /* 0x000e220000209400 */
[----:B-1----:R-:W-:-:S07]  /*11f00*/  IABS R10, R7 ;  /* 0x00000007000a7213 */ /* 0x002fce0000000000 */
[----:B0-----:R-:W0:Y:S02]  /*11f10*/  MUFU.RCP R8, R8 ;  /* 0x0000000800087308 */ /* 0x001e240000001000 */
[----:B0-----:R-:W-:-:S06]  /*11f20*/  VIADD R3, R8, 0xffffffe ;  /* 0x0ffffffe08037836 */ /* 0x001fcc0000000000 */
[----:B------:R-:W0:Y:S02]  /*11f30*/  F2I.FTZ.U32.TRUNC.NTZ R3, R3 ;  /* 0x0000000300037305 */ /* 0x000e24000021f000 */
[----:B0-----:R-:W-:Y:S01]  /*11f40*/  IMAD.MOV R11, RZ, RZ, -R3 ;  /* 0x000000ffff0b7224 */ /* 0x001fe200078e0a03 */
[----:B------:R-:W-:Y:S06]  /*11f50*/  @!P0 BRA `(.L_x_422) ;  /* 0x0000000000088947 */ /* 0x000fec0003800000 */
[----:B------:R-:W-:-:S05]  /*11f60*/  VIADD R5, R27, 0xffffffff ;  /* 0xffffffff1b057836 */ /* 0x000fca0000000000 */
[----:B------:R0:W1:Y:S02]  /*11f70*/  SHFL.IDX PT, R24, R2, R5, 0x1f ;  /* 0x00001f0502187589 */ /* 0x00006400000e0000 */
.L_x_422:
[----:B0-----:R-:W-:Y:S01]  /*11f80*/  IMAD.MOV.U32 R5, RZ, RZ, R10 ;  /* 0x000000ffff057224 */ /* 0x001fe200078e000a */
[----:B------:R-:W-:Y:S01]  /*11f90*/  MOV R2, RZ ;  /* 0x000000ff00027202 */ /* 0x000fe20000000f00 */
[----:B-1----:R-:W-:Y:S02]  /*11fa0*/  IMAD R24, R24, UR5, R9 ;  /* 0x0000000518187c24 */ /* 0x002fe4000f8e0209 */
[----:B------:R-:W0:Y:S01]  /*11fb0*/  I2F.RP R8, R5 ;  /* 0x0000000500087306 */ /* 0x000e220000209400 */
[----:B------:R-:W-:Y:S02]  /*11fc0*/  IMAD R9, R11, R4, RZ ;  /* 0x000000040b097224 */ /* 0x000fe400078e02ff */
[----:B------:R-:W-:Y:S01]  /*11fd0*/  IADD3 R25, -R24, UR6, RZ ;  /* 0x0000000618197c10 */ /* 0x000fe2000fffe1ff */
[----:B------:R-:W-:Y:S02]  /*11fe0*/  VIADD R27, R27, UR4 ;  /* 0x000000041b1b7c36 */ /* 0x000fe40008000000 */
[----:B------:R-:W-:Y:S01]  /*11ff0*/  IMAD.HI.U32 R2, R3, R9, R2 ;  /* 0x0000000903027227 */ /* 0x000fe200078e0002 */
[----:B------:R-:W-:-:S02]  /*12000*/  IABS R3, R6 ;  /* 0x0000000600037213 */ /* 0x000fc40000000000 */
[----:B------:R-:W-:-:S03]  /*12010*/  IABS R9, R25 ;  /* 0x0000001900097213 */ /* 0x000fc60000000000 */
[----:B------:R-:W-:Y:S02]  /*12020*/  IMAD.MOV R3, RZ, RZ, -R3 ;  /* 0x000000ffff037224 */ /* 0x000fe400078e0a03 */
[----:B------:R-:W-:Y:S01]  /*12030*/  IMAD.HI.U32 R2, R2, R9, RZ ;  /* 0x0000000902027227 */ /* 0x000fe200078e00ff */
[----:B0-----:R-:W0:Y:S03]  /*12040*/  MUFU.RCP R8, R8 ;  /* 0x0000000800087308 */ /* 0x001e260000001000 */
[----:B------:R-:W-:-:S05]  /*12050*/  IMAD R9, R2, R3, R9 ;  /* 0x0000000302097224 */ /* 0x000fca00078e0209 */
[----:B------:R-:W-:Y:S01]  /*12060*/  ISETP.GT.U32.AND P1, PT, R4, R9, PT ;  /* 0x000000090400720c */ /* 0x000fe20003f24070 */
[----:B0-----:R-:W-:-:S12]  /*12070*/  VIADD R3, R8, 0xffffffe ;  /* 0x0ffffffe08037836 */ /* 0x001fd80000000000 */
[----:B------:R-:W-:Y:S01]  /*12080*/  @!P1 IMAD.IADD R9, R9, 0x1, -R4 ;  /* 0x0000000109099824 */ /* 0x000fe200078e0a04 */
[----:B------:R-:W0:Y:S01]  /*12090*/  F2I.FTZ.U32.TRUNC.NTZ R3, R3 ;  /* 0x0000000300037305 */ /* 0x000e22000021f000 */
[----:B------:R-:W-:Y:S01]  /*120a0*/  @!P1 VIADD R2, R2, 0x1 ;  /* 0x0000000102029836 */ /* 0x000fe20000000000 */
[----:B------:R-:W-:Y:S02]  /*120b0*/  ISETP.NE.AND P1, PT, R6, RZ, PT ;  /* 0x000000ff0600720c */ /* 0x000fe40003f25270 */
[----:B------:R-:W-:Y:S02]  /*120c0*/  ISETP.GE.U32.AND P0, PT, R9, R4, PT ;  /* 0x000000040900720c */ /* 0x000fe40003f06070 */
[----:B------:R-:W-:-:S04]  /*120d0*/  LOP3.LUT R4, R25, R6, RZ, 0x3c, !PT ;  /* 0x0000000619047212 */ /* 0x000fc800078e3cff */
[----:B------:R-:W-:Y:S01]  /*120e0*/  ISETP.GE.AND P2, PT, R4, RZ, PT ;  /* 0x000000ff0400720c */ /* 0x000fe20003f46270 */
[----:B0-----:R-:W-:-:S06]  /*120f0*/  IMAD.MOV R8, RZ, RZ, -R3 ;  /* 0x000000ffff087224 */ /* 0x001fcc00078e0a03 */
[----:B------:R-:W-:-:S04]  /*12100*/  @P0 VIADD R2, R2, 0x1 ;  /* 0x0000000102020836 */ /* 0x000fc80000000000 */
[----:B------:R-:W-:Y:S02]  /*12110*/  IMAD.MOV.U32 R4, RZ, RZ, R2 ;  /* 0x000000ffff047224 */ /* 0x000fe400078e0002 */
[----:B------:R-:W-:Y:S01]  /*12120*/  IMAD.MOV.U32 R2, RZ, RZ, R8 ;  /* 0x000000ffff027224 */ /* 0x000fe200078e0008 */
[----:B------:R-:W-:Y:S01]  /*12130*/  IABS R8, R7 ;  /* 0x0000000700087213 */ /* 0x000fe20000000000 */
[----:B------:R-:W-:Y:S01]  /*12140*/  @!P2 IMAD.MOV R4, RZ, RZ, -R4 ;  /* 0x000000ffff04a224 */ /* 0x000fe200078e0a04 */
[----:B------:R-:W-:Y:S01]  /*12150*/  @!P1 LOP3.LUT R4, RZ, R6, RZ, 0x33, !PT ;  /* 0x00000006ff049212 */ /* 0x000fe200078e33ff */
[----:B------:R-:W-:Y:S01]  /*12160*/  IMAD R9, R2, R5, RZ ;  /* 0x0000000502097224 */ /* 0x000fe200078e02ff */
[----:B------:R-:W-:Y:S01]  /*12170*/  MOV R2, RZ ;  /* 0x000000ff00027202 */ /* 0x000fe20000000f00 */
[----:B------:R-:W-:Y:S02]  /*12180*/  IMAD.MOV R8, RZ, RZ, -R8 ;  /* 0x000000ffff087224 */ /* 0x000fe400078e0a08 */
[----:B------:R-:W-:-:S02]  /*12190*/  IMAD R6, R6, R4, RZ ;  /* 0x0000000406067224 */ /* 0x000fc400078e02ff */
[----:B------:R-:W-:Y:S01]  /*121a0*/  IMAD.HI.U32 R2, R3, R9, R2 ;  /* 0x0000000903027227 */ /* 0x000fe200078e0002 */
[----:B------:R-:W-:-:S03]  /*121b0*/  IABS R3, R4 ;  /* 0x0000000400037213 */ /* 0x000fc60000000000 */
[----:B------:R-:W-:Y:S02]  /*121c0*/  IMAD.IADD R25, R25, 0x1, -R6 ;  /* 0x0000000119197824 */ /* 0x000fe400078e0a06 */
[----:B------:R-:W-:-:S04]  /*121d0*/  IMAD.HI.U32 R2, R2, R3, RZ ;  /* 0x0000000302027227 */ /* 0x000fc800078e00ff */
[----:B------:R-:W-:Y:S01]  /*121e0*/  IMAD R8, R2, R8, R3 ;  /* 0x0000000802087224 */ /* 0x000fe200078e0203 */
[----:B------:R-:W-:-:S04]  /*121f0*/  LOP3.LUT R3, R4, R7, RZ, 0x3c, !PT ;  /* 0x0000000704037212 */ /* 0x000fc800078e3cff */
        /* <DEDUP_REMOVED lines=11> */
[----:B------:R-:W-:-:S05]  /*122b0*/  IMAD R7, R7, 0x1000000, R2 ;  /* 0x0100000007077824 */ /* 0x000fca00078e0202 */
[----:B------:R-:W-:Y:S01]  /*122c0*/  LEA R26, R4, R7, 0x10 ;  /* 0x00000007041a7211 */ /* 0x000fe200078e80ff */
[----:B------:R-:W-:Y:S06]  /*122d0*/  BRA `(.L_x_423) ;  /* 0x00000000000c7947 */ /* 0x000fec0003800000 */
.L_x_420:
[----:B------:R-:W-:Y:S02]  /*122e0*/  IMAD.MOV.U32 R25, RZ, RZ, RZ ;  /* 0x000000ffff197224 */ /* 0x000fe400078e00ff */
[----:B------:R-:W-:Y:S02]  /*122f0*/  IMAD.U32 R24, RZ, RZ, UR6 ;  /* 0x00000006ff187e24 */ /* 0x000fe4000f8e00ff */
[----:B------:R-:W-:-:S07]  /*12300*/  IMAD.MOV.U32 R26, RZ, RZ, RZ ;  /* 0x000000ffff1a7224 */ /* 0x000fce00078e00ff */
.L_x_423:
[----:B------:R-:W-:-:S13]  /*12310*/  ISETP.NE.AND P0, PT, R0, RZ, PT ;  /* 0x000000ff0000720c */ /* 0x000fda0003f05270 */
[----:B------:R-:W0:Y:S01]  /*12320*/  @!P0 S2R R3, SR_CgaCtaId ;  /* 0x0000000000038919 */ /* 0x000e220000008800 */
[----:B------:R-:W-:-:S04]  /*12330*/  @!P0 MOV R0, 0x400 ;  /* 0x0000040000008802 */ /* 0x000fc80000000f00 */
[----:B0-----:R-:W-:-:S05]  /*12340*/  @!P0 LEA R0, R3, R0, 0x18 ;  /* 0x0000000003008211 */ /* 0x001fca00078ec0ff */
[----:B------:R1:W-:Y:S01]  /*12350*/  @!P0 STS.128 [R0+0x132d0], R24 ;  /* 0x0132d01800008388 */ /* 0x0003e20000000c00 */
[----:B------:R-:W-:Y:S06]  /*12360*/  BAR.ARV 0x5, 0x200 ;  /* 0x0148000000007b1d */ /* 0x000fec0000002000 */
.L_x_418:
[----:B------:R2:W-:Y:S01]  /*12370*/  STL [R1+0x40], RZ ;  /* 0x000040ff01007387 */ /* 0x0005e20000100800 */
[----:B------:R-:W-:Y:S01]  /*12380*/  ULDC UR4, c[0x0][0xc3c] ;  /* 0x00030f0000047ab9 */ /* 0x000fe20000000800 */
[----:B------:R-:W-:Y:S01]  /*12390*/  IMAD.MOV.U32 R28, RZ, RZ, 0x1 ;  /* 0x00000001ff1c7424 */ /* 0x000fe200078e00ff */
[----:B0-----:R-:W-:Y:S01]  /*123a0*/  ISETP.GE.AND P0, PT, R27, UR4, PT ;  /* 0x000000041b007c0c */ /* 0x001fe2000bf06270 */
[----:B------:R-:W-:-:S12]  /*123b0*/  IMAD.MOV.U32 R19, RZ, RZ, RZ ;  /* 0x000000ffff137224 */ /* 0x000fd800078e00ff */
[----:B--2---:R-:W-:Y:S05]  /*123c0*/  @P0 BRA `(.L_x_424) ;  /* 0x0000005000840947 */ /* 0x004fea0003800000 */
[----:B------:R-:W2:Y:S01]  /*123d0*/  LDL R10, [R1+0x38] ;  /* 0x00003800010a7983 */ /* 0x000ea20000100800 */
[----:B------:R-:W0:Y:S01]  /*123e0*/  S2R R12, SR_TID.X ;  /* 0x00000000000c7919 */ /* 0x000e220000002100 */
[----:B------:R-:W3:Y:S01]  /*123f0*/  S2UR UR5, SR_CgaCtaId ;  /* 0x00000000000579c3 */ /* 0x000ee20000008800 */
[----:B------:R-:W-:Y:S01]  /*12400*/  UMOV UR4, 0x400 ;  /* 0x0000040000047882 */ /* 0x000fe20000000000 */
[C---:B0-----:R-:W-:Y:S01]  /*12410*/  IMAD.SHL.U32 R3, R12.reuse, 0x40, RZ ;  /* 0x000000400c037824 */ /* 0x041fe200078e00ff */
[C---:B------:R-:W-:Y:S01]  /*12420*/  LOP3.LUT R11, R12.reuse, 0x7f, RZ, 0xc0, !PT ;  /* 0x0000007f0c0b7812 */ /* 0x040fe200078ec0ff */
[C---:B------:R-:W-:Y:S01]  /*12430*/  IMAD.SHL.U32 R2, R12.reuse, 0x10, RZ ;  /* 0x000000100c027824 */ /* 0x040fe200078e00ff */
[----:B------:R-:W-:Y:S02]  /*12440*/  SHF.R.U32.HI R5, RZ, 0x1, R12 ;  /* 0x00000001ff057819 */ /* 0x000fe4000001160c */
[----:B------:R-:W-:Y:S01]  /*12450*/  LOP3.LUT R4, R3, 0x180, RZ, 0xc0, !PT ;  /* 0x0000018003047812 */ /* 0x000fe200078ec0ff */
[C---:B-1----:R-:W-:Y:S01]  /*12460*/  IMAD.SHL.U32 R0, R12.reuse, 0x20, RZ ;  /* 0x000000200c007824 */ /* 0x042fe200078e00ff */
[----:B------:R-:W-:Y:S01]  /*12470*/  SHF.L.U32 R7, R11, 0x4, RZ ;  /* 0x000000040b077819 */ /* 0x000fe200000006ff */
[----:B------:R-:W-:Y:S01]  /*12480*/  IMAD.SHL.U32 R9, R12, 0x2, RZ ;  /* 0x000000020c097824 */ /* 0x000fe200078e00ff */
[----:B------:R-:W-:Y:S01]  /*12490*/  LOP3.LUT R4, R4, 0x30, R5, 0xf8, !PT ;  /* 0x0000003004047812 */ /* 0x000fe200078ef805 */
[----:B------:R-:W-:Y:S01]  /*124a0*/  IMAD.SHL.U32 R5, R12, 0x8, RZ ;  /* 0x000000080c057824 */ /* 0x000fe200078e00ff */
[----:B------:R-:W-:-:S02]  /*124b0*/  LOP3.LUT R8, R2, 0x1b0, RZ, 0xc0, !PT ;  /* 0x000001b002087812 */ /* 0x000fc400078ec0ff */
[----:B------:R-:W-:Y:S02]  /*124c0*/  LOP3.LUT R6, R0, 0x80, RZ, 0xc0, !PT ;  /* 0x0000008000067812 */ /* 0x000fe400078ec0ff */
[----:B------:R-:W-:Y:S02]  /*124d0*/  LOP3.LUT R7, R7, 0x600, RZ, 0xc0, !PT ;  /* 0x0000060007077812 */ /* 0x000fe400078ec0ff */
[----:B------:R-:W-:Y:S01]  /*124e0*/  LOP3.LUT R8, R8, 0x30, R9, 0x78, !PT ;  /* 0x0000003008087812 */ /* 0x000fe200078e7809 */
[----:B------:R-:W-:Y:S01]  /*124f0*/  IMAD.SHL.U32 R9, R12, 0x4, RZ ;  /* 0x000000040c097824 */ /* 0x000fe200078e00ff */
[----:B------:R-:W-:Y:S02]  /*12500*/  LOP3.LUT R4, R4, 0x30, R5, 0x78, !PT ;  /* 0x0000003004047812 */ /* 0x000fe400078e7805 */
[----:B------:R-:W-:Y:S02]  /*12510*/  LOP3.LUT R6, R6, 0x10, R12, 0xf8, !PT ;  /* 0x0000001006067812 */ /* 0x000fe400078ef80c */
[----:B------:R-:W-:Y:S01]  /*12520*/  LOP3.LUT R5, R7, 0x60, R0, 0xf8, !PT ;  /* 0x0000006007057812 */ /* 0x000fe200078ef800 */
[----:B---3--:R-:W-:Y:S01]  /*12530*/  ULEA UR4, UR5, UR4, 0x18 ;  /* 0x0000000405047291 */ /* 0x008fe2000f8ec03f */
[----:B------:R-:W-:-:S02]  /*12540*/  LOP3.LUT R6, R6, 0x10, R9, 0x78, !PT ;  /* 0x0000001006067812 */ /* 0x000fc400078e7809 */
[----:B------:R-:W-:Y:S02]  /*12550*/  LOP3.LUT R5, R5, 0x100, R0, 0xf8, !PT ;  /* 0x0000010005057812 */ /* 0x000fe400078ef800 */
[----:B------:R-:W-:Y:S02]  /*12560*/  LOP3.LUT R3, R4, 0x640, R3, 0xf8, !PT ;  /* 0x0000064004037812 */ /* 0x000fe400078ef803 */
[----:B------:R-:W-:Y:S02]  /*12570*/  LOP3.LUT R7, R7, 0x40, R2, 0xf8, !PT ;  /* 0x0000004007077812 */ /* 0x000fe400078ef802 */
[----:B------:R-:W-:Y:S01]  /*12580*/  LOP3.LUT R2, R5, R6, RZ, 0xfc, !PT ;  /* 0x0000000605027212 */ /* 0x000fe200078efcff */
[----:B------:R0:W-:Y:S01]  /*12590*/  STL [R1+0x10], R3 ;  /* 0x0000100301007387 */ /* 0x0001e20000100800 */
[----:B------:R-:W-:Y:S01]  /*125a0*/  LOP3.LUT R7, R7, R8, RZ, 0xfc, !PT ;  /* 0x0000000807077212 */ /* 0x000fe200078efcff */
[----:B------:R-:W-:Y:S02]  /*125b0*/  IMAD.U32 R18, RZ, RZ, UR4 ;  /* 0x00000004ff127e24 */ /* 0x000fe4000f8e00ff */
[----:B------:R1:W-:Y:S01]  /*125c0*/  STL [R1+0xc], R2 ;  /* 0x00000c0201007387 */ /* 0x0003e20000100800 */
[----:B0-----:R-:W-:-:S04]  /*125d0*/  SHF.R.U32.HI R3, RZ, 0x2, R11 ;  /* 0x00000002ff037819 */ /* 0x001fc8000001160b */
[----:B------:R-:W-:Y:S01]  /*125e0*/  LOP3.LUT R3, R3, 0x60, R0, 0xf8, !PT ;  /* 0x0000006003037812 */ /* 0x000fe200078ef800 */
[----:B-1----:R-:W-:Y:S01]  /*125f0*/  IMAD.IADD R2, R18, 0x1, R7 ;  /* 0x0000000112027824 */ /* 0x002fe200078e0207 */
[----:B------:R-:W-:Y:S01]  /*12600*/  BSSY B7, `(.L_x_424) ;  /* 0x00004fd000077945 */ /* 0x000fe20003800000 */
[----:B------:R-:W-:Y:S02]  /*12610*/  IMAD.MOV.U32 R29, RZ, RZ, 0x1 ;  /* 0x00000001ff1d7424 */ /* 0x000fe400078e00ff */
[----:B------:R-:W-:Y:S02]  /*12620*/  IMAD.MOV.U32 R23, RZ, RZ, RZ ;  /* 0x000000ffff177224 */ /* 0x000fe400078e00ff */
[----:B------:R-:W-:Y:S02]  /*12630*/  IMAD.MOV.U32 R19, RZ, RZ, RZ ;  /* 0x000000ffff137224 */ /* 0x000fe400078e00ff */
[----:B------:R-:W-:Y:S01]  /*12640*/  IMAD.MOV.U32 R28, RZ, RZ, 0x1 ;  /* 0x00000001ff1c7424 */ /* 0x000fe200078e00ff */
[----:B------:R-:W-:Y:S01]  /*12650*/  ULDC.64 UR38, c[0x0][0x198] ;  /* 0x0000660000267ab9 */ /* 0x000fe20000000a00 */
[----:B------:R-:W-:Y:S01]  /*12660*/  ULDC UR36, c[0x0][0xc] ;  /* 0x0000030000247ab9 */ /* 0x000fe20000000800 */
[----:B--2---:R-:W-:-:S02]  /*12670*/  LOP3.LUT R4, R10, 0x1, RZ, 0xfc, !PT ;  /* 0x000000010a047812 */ /* 0x004fc400078efcff */
[----:B------:R-:W-:-:S03]  /*12680*/  LOP3.LUT R0, R10, 0x2, RZ, 0xfc, !PT ;  /* 0x000000020a007812 */ /* 0x000fc600078efcff */
[----:B------:R0:W-:Y:S04]  /*12690*/  STL [R1+0x44], R4 ;  /* 0x0000440401007387 */ /* 0x0001e80000100800 */
[----:B------:R0:W-:Y:S04]  /*126a0*/  STL [R1+0x34], R2 ;  /* 0x0000340201007387 */ /* 0x0001e80000100800 */
[----:B------:R0:W-:Y:S04]  /*126b0*/  STL [R1+0x1c], R0 ;  /* 0x00001c0001007387 */ /* 0x0001e80000100800 */
[----:B------:R0:W-:Y:S02]  /*126c0*/  STL [R1+0x40], RZ ;  /* 0x000040ff01007387 */ /* 0x0001e40000100800 */
.L_x_528:
[----:B0-----:R-:W0:Y:S02]  /*126d0*/  LDC.64 R2, c[0x0][0xc88] ;  /* 0x00032200ff027b82 */ /* 0x001e240000000a00 */
[----:B0-----:R-:W-:-:S05]  /*126e0*/  IMAD.WIDE R2, R27, 0x4, R2 ;  /* 0x000000041b027825 */ /* 0x001fca00078e0202 */
[----:B--2---:R-:W2:Y:S01]  /*126f0*/  LDG.E R14, desc[UR40][R2.64] ;  /* 0x00000028020e7981 */ /* 0x004ea2000c1e1900 */
[----:B------:R-:W-:Y:S05]  /*12700*/  YIELD ;  /* 0x0000000000007946 */ /* 0x000fea0003800000 */
[----:B------:R-:W-:Y:S01]  /*12710*/  ULDC.64 UR4, c[0x0][0xa28] ;  /* 0x00028a0000047ab9 */ /* 0x000fe20000000a00 */
[----:B------:R-:W-:Y:S02]  /*12720*/  CS2R R8, SRZ ;  /* 0x0000000000087805 */ /* 0x000fe4000001ff00 */
[----:B------:R-:W-:Y:S01]  /*12730*/  ISETP.NE.U32.AND P0, PT, RZ, UR4, PT ;  /* 0x00000004ff007c0c */ /* 0x000fe2000bf05070 */
[----:B------:R-:W-:-:S03]  /*12740*/  ULDC.64 UR6, c[0x0][0xa00] ;  /* 0x0002800000067ab9 */ /* 0x000fc60000000a00 */
[----:B------:R-:W-:Y:S02]  /*12750*/  ISETP.NE.AND.EX P0, PT, RZ, UR5, PT, P0 ;  /* 0x00000005ff007c0c */ /* 0x000fe4000bf05300 */
[----:B--2---:R-:W-:Y:S01]  /*12760*/  SHF.R.S32.HI R0, RZ, 0x1f, R14 ;  /* 0x0000001fff007819 */ /* 0x004fe2000001140e */
[----:B------:R-:W-:-:S10]  /*12770*/  IMAD.SHL.U32 R17, R14, 0x4, RZ ;  /* 0x000000040e117824 */ /* 0x000fd400078e00ff */
[C---:B------:R-:W-:Y:S01]  /*12780*/  @P0 LEA R4, P1, R14.reuse, UR4, 0x2 ;  /* 0x000000040e040c11 */ /* 0x040fe2000f8210ff */
[----:B------:R-:W-:Y:S01]  /*12790*/  STL [R1+0x14], R14 ;  /* 0x0000140e01007387 */ /* 0x000fe20000100800 */
[C-C-:B------:R-:W-:Y:S02]  /*127a0*/  SHF.L.U64.HI R13, R14.reuse, 0x2, R0.reuse ;  /* 0x000000020e0d7819 */ /* 0x140fe40000010200 */
[----:B------:R-:W-:Y:S01]  /*127b0*/  @P0 LEA.HI.X R5, R14, UR5, R0, 0x2, P1 ;  /* 0x000000050e050c11 */ /* 0x000fe200088f1400 */
[----:B------:R-:W-:Y:S01]  /*127c0*/  ULDC.64 UR4, c[0x0][0xa08] ;  /* 0x0002820000047ab9 */ /* 0x000fe20000000a00 */
[----:B------:R-:W-:Y:S01]  /*127d0*/  ISETP.NE.U32.AND P1, PT, RZ, UR6, PT ;  /* 0x00000006ff007c0c */ /* 0x000fe2000bf25070 */
[----:B------:R0:W-:Y:S01]  /*127e0*/  STL [R1+0x30], R0 ;  /* 0x0000300001007387 */ /* 0x0001e20000100800 */
[----:B------:R-:W-:-:S03]  /*127f0*/  IADD3 R2, P2, R17, UR6, RZ ;  /* 0x0000000611027c10 */ /* 0x000fc6000ff5e0ff */
[----:B-1----:R1:W5:Y:S01]  /*12800*/  @P0 LDG.E R9, desc[UR40][R4.64] ;  /* 0x0000002804090981 */ /* 0x002362000c1e1900 */
[----:B------:R-:W-:Y:S02]  /*12810*/  ISETP.NE.AND.EX P0, PT, RZ, UR7, PT, P1 ;  /* 0x00000007ff007c0c */ /* 0x000fe4000bf05310 */
[----:B------:R-:W-:Y:S01]  /*12820*/  IADD3.X R3, R13, UR7, RZ, P2, !PT ;  /* 0x000000070d037c10 */ /* 0x000fe200097fe4ff */
[----:B------:R-:W-:Y:S01]  /*12830*/  ULDC.64 UR6, c[0x0][0xa10] ;  /* 0x0002840000067ab9 */ /* 0x000fe20000000a00 */
[----:B------:R-:W-:Y:S01]  /*12840*/  ISETP.NE.U32.AND P1, PT, RZ, UR4, PT ;  /* 0x00000004ff007c0c */ /* 0x000fe2000bf25070 */
[----:B------:R-:W-:Y:S01]  /*12850*/  STL [R1+0x4], R13 ;  /* 0x0000040d01007387 */ /* 0x000fe20000100800 */
[----:B------:R-:W-:Y:S01]  /*12860*/  IADD3 R6, P3, R17, UR4, RZ ;  /* 0x0000000411067c10 */ /* 0x000fe2000ff7e0ff */
[----:B0-----:R-:W-:Y:S01]  /*12870*/  IMAD.MOV.U32 R0, RZ, RZ, RZ ;  /* 0x000000ffff007224 */ /* 0x001fe200078e00ff */
[----:B------:R-:W-:Y:S02]  /*12880*/  ISETP.NE.AND.EX P1, PT, RZ, UR5, PT, P1 ;  /* 0x00000005ff007c0c */ /* 0x000fe4000bf25310 */
[----:B------:R-:W-:Y:S01]  /*12890*/  IADD3.X R7, R13, UR5, RZ, P3, !PT ;  /* 0x000000050d077c10 */ /* 0x000fe20009ffe4ff */
[----:B------:R-:W-:Y:S01]  /*128a0*/  ULDC.64 UR4, c[0x0][0xa18] ;  /* 0x0002860000047ab9 */ /* 0x000fe20000000a00 */
[----:B-1----:R-:W-:Y:S01]  /*128b0*/  IADD3 R4, P4, R17, UR6, RZ ;  /* 0x0000000611047c10 */ /* 0x002fe2000ff9e0ff */
[----:B------:R-:W2:Y:S01]  /*128c0*/  @P0 LDG.E R8, desc[UR40][R2.64] ;  /* 0x0000002802080981 */ /* 0x000ea2000c1e1900 */
[----:B------:R-:W-:-:S02]  /*128d0*/  ISETP.NE.U32.AND P3, PT, RZ, UR4, PT ;  /* 0x00000004ff007c0c */ /* 0x000fc4000bf65070 */
[----:B------:R-:W-:Y:S02]  /*128e0*/  IADD3.X R5, R13, UR7, RZ, P4, !PT ;  /* 0x000000070d057c10 */ /* 0x000fe4000a7fe4ff */
[----:B------:R-:W-:Y:S02]  /*128f0*/  ISETP.NE.AND.EX P3, PT, RZ, UR5, PT, P3 ;  /* 0x00000005ff007c0c */ /* 0x000fe4000bf65330 */
[----:B------:R-:W-:Y:S02]  /*12900*/  ISETP.NE.U32.AND P2, PT, RZ, UR6, PT ;  /* 0x00000006ff007c0c */ /* 0x000fe4000bf45070 */
[----:B------:R-:W-:Y:S02]  /*12910*/  MOV R12, RZ ;  /* 0x000000ff000c7202 */ /* 0x000fe40000000f00 */
[----:B------:R-:W-:-:S04]  /*12920*/  ISETP.NE.AND.EX P2, PT, RZ, UR7, PT, P2 ;  /* 0x00000007ff007c0c */ /* 0x000fc8000bf45320 */
[----:B------:R-:W5:Y:S03]  /*12930*/  @P1 LDG.E R12, desc[UR40][R6.64] ;  /* 0x00000028060c1981 */ /* 0x000f66000c1e1900 */
[----:B------:R-:W-:Y:S01]  /*12940*/  @P3 IADD3 R10, P4, R17, UR4, RZ ;  /* 0x00000004110a3c10 */ /* 0x000fe2000ff9e0ff */
[----:B------:R-:W-:-:S03]  /*12950*/  ULDC UR4, c[0x0][0x288] ;  /* 0x0000a20000047ab9 */ /* 0x000fc60000000800 */
[----:B------:R-:W-:Y:S02]  /*12960*/  @P3 IADD3.X R11, R13, UR5, RZ, P4, !PT ;  /* 0x000000050d0b3c10 */ /* 0x000fe4000a7fe4ff */
[----:B------:R-:W5:Y:S04]  /*12970*/  @P2 LDG.E R0, desc[UR40][R4.64] ;  /* 0x0000002804002981 */ /* 0x000f68000c1e1900 */
[----:B--2---:R0:W-:Y:S02]  /*12980*/  STL [R1+0x18], R8 ;  /* 0x0000180801007387 */ /* 0x0041e40000100800 */
[----:B0-----:R-:W-:Y:S01]  /*12990*/  IMAD.U32 R8, RZ, RZ, UR4 ;  /* 0x00000004ff087e24 */ /* 0x001fe2000f8e00ff */
[----:B------:R-:W-:-:S05]  /*129a0*/  ULDC.64 UR4, c[0x0][0x418] ;  /* 0x0001060000047ab9 */ /* 0x000fca0000000a00 */
[----:B------:R0:W2:Y:S01]  /*129b0*/  @P3 LDG.E R8, desc[UR40][R10.64] ;  /* 0x000000280a083981 */ /* 0x0000a2000c1e1900 */
[----:B------:R-:W-:-:S03]  /*129c0*/  UISETP.NE.U32.AND UP0, UPT, UR4, URZ, UPT ;  /* 0x0000003f0400728c */ /* 0x000fc6000bf05070 */
[----:B------:R-:W-:Y:S01]  /*129d0*/  ULDC UR4, c[0x0][0x424] ;  /* 0x0001090000047ab9 */ /* 0x000fe20000000800 */
[----:B------:R-:W-:-:S03]  /*129e0*/  UISETP.NE.AND.EX UP0, UPT, UR5, URZ, UPT, UP0 ;  /* 0x0000003f0500728c */ /* 0x000fc6000bf05300 */
[----:B------:R-:W-:Y:S01]  /*129f0*/  ULDC UR5, c[0x0][0x2f0] ;  /* 0x0000bc0000057ab9 */ /* 0x000fe20000000800 */
[----:B------:R-:W-:-:S04]  /*12a00*/  USEL UR4, UR4, 0x1, UP0 ;  /* 0x0000000104047887 */ /* 0x000fc80008000000 */
[----:B------:R-:W-:-:S03]  /*12a10*/  UIMAD UR4, UR4, UR5, URZ ;  /* 0x00000005040472a4 */ /* 0x000fc6000f8e023f */
[----:B------:R-:W-:-:S03]  /*12a20*/  ULDC UR5, c[0x0][0x348] ;  /* 0x0000d20000057ab9 */ /* 0x000fc60000000800 */
[----:B0-----:R-:W-:Y:S01]  /*12a30*/  IMAD.U32 R10, RZ, RZ, UR4 ;  /* 0x00000004ff0a7e24 */ /* 0x001fe2000f8e00ff */
[----:B--2---:R0:W-:Y:S02]  /*12a40*/  STL [R1+0x3c], R8 ;  /* 0x00003c0801007387 */ /* 0x0041e40000100800 */
[----:B0-----:R-:W-:Y:S01]  /*12a50*/  IMAD.U32 R8, RZ, RZ, UR5 ;  /* 0x00000005ff087e24 */ /* 0x001fe2000f8e00ff */
[----:B----4-:R-:W-:Y:S06]  /*12a60*/  @P3 BRA `(.L_x_425) ;  /* 0x0000000000143947 */ /* 0x010fec0003800000 */
[----:B------:R-:W-:Y:S05]  /*12a70*/  @!P0 BRA `(.L_x_425) ;  /* 0x0000000000108947 */ /* 0x000fea0003800000 */
[----:B------:R-:W2:Y:S04]  /*12a80*/  LDG.E R11, desc[UR40][R2.64] ;  /* 0x00000028020b7981 */ /* 0x000ea8000c1e1900 */
[----:B------:R-:W2:Y:S02]  /*12a90*/  LDG.E R2, desc[UR40][R2.64+0x4] ;  /* 0x0000042802027981 */ /* 0x000ea4000c1e1900 */
[----:B--2---:R-:W-:-:S05]  /*12aa0*/  IMAD.IADD R2, R2, 0x1, -R11 ;  /* 0x0000000102027824 */ /* 0x004fca00078e0a0b */
[----:B------:R0:W-:Y:S02]  /*12ab0*/  STL [R1+0x3c], R2 ;  /* 0x00003c0201007387 */ /* 0x0001e40000100800 */
.L_x_425:
[C---:B0-----:R-:W-:Y:S01]  /*12ac0*/  LOP3.LUT R2, R26.reuse, 0xff000000, RZ, 0xc0, !PT ;  /* 0xff0000001a027812 */ /* 0x041fe200078ec0ff */
[----:B------:R-:W-:Y:S01]  /*12ad0*/  ULDC.64 UR4, c[0x0][0xa20] ;  /* 0x0002880000047ab9 */ /* 0x000fe20000000a00 */
[----:B------:R-:W-:Y:S02]  /*12ae0*/  LOP3.LUT R3, R26, 0xff0000, RZ, 0xc0, !PT ;  /* 0x00ff00001a037812 */ /* 0x000fe400078ec0ff */
[----:B------:R-:W-:Y:S02]  /*12af0*/  SHF.R.U32.HI R2, RZ, 0x8, R2 ;  /* 0x00000008ff027819 */ /* 0x000fe40000011602 */
[----:B------:R-:W-:Y:S02]  /*12b00*/  ISETP.NE.U32.AND P0, PT, RZ, UR4, PT ;  /* 0x00000004ff007c0c */ /* 0x000fe4000bf05070 */
[----:B------:R-:W-:Y:S01]  /*12b10*/  LEA.HI R2, R3, R2, RZ, 0x10 ;  /* 0x0000000203027211 */ /* 0x000fe200078f80ff */
[----:B-----5:R-:W-:Y:S01]  /*12b20*/  IMAD.IADD R3, R12, 0x1, R9 ;  /* 0x000000010c037824 */ /* 0x020fe200078e0209 */
[----:B------:R-:W-:-:S02]  /*12b30*/  ISETP.NE.AND.EX P0, PT, RZ, UR5, PT, P0 ;  /* 0x00000005ff007c0c */ /* 0x000fc4000bf05300 */
[----:B------:R-:W-:Y:S01]  /*12b40*/  LOP3.LUT R16, R26, 0xffff, RZ, 0xc0, !PT ;  /* 0x0000ffff1a107812 */ /* 0x000fe200078ec0ff */
[----:B------:R-:W-:Y:S01]  /*12b50*/  IMAD.MOV.U32 R26, RZ, RZ, R14 ;  /* 0x000000ffff1a7224 */ /* 0x000fe200078e000e */
[----:B------:R0:W-:Y:S09]  /*12b60*/  STL [R1+0x8], R3 ;  /* 0x0000080301007387 */ /* 0x0001f20000100800 */
[----:B------:R-:W-:Y:S05]  /*12b70*/  @!P0 BRA `(.L_x_426) ;  /* 0x0000000000108947 */ /* 0x000fea0003800000 */
[----:B------:R-:W-:-:S04]  /*12b80*/  IADD3 R10, P0, R17, UR4, RZ ;  /* 0x00000004110a7c10 */ /* 0x000fc8000ff1e0ff */
[----:B------:R-:W-:-:S05]  /*12b90*/  IADD3.X R11, R13, UR5, RZ, P0, !PT ;  /* 0x000000050d0b7c10 */ /* 0x000fca00087fe4ff */
[----:B------:R1:W5:Y:S01]  /*12ba0*/  LDG.E R10, desc[UR40][R10.64] ;  /* 0x000000280a0a7981 */ /* 0x000362000c1e1900 */
[----:B------:R-:W-:Y:S05]  /*12bb0*/  BRA `(.L_x_427) ;  /* 0x0000000000107947 */ /* 0x000fea0003800000 */
.L_x_426:
[----:B------:R-:W-:Y:S05]  /*12bc0*/  @!P1 BRA `(.L_x_427) ;  /* 0x00000000000c9947 */ /* 0x000fea0003800000 */
[----:B------:R-:W2:Y:S04]  /*12bd0*/  LDG.E R10, desc[UR40][R6.64] ;  /* 0x00000028060a7981 */ /* 0x000ea8000c1e1900 */
[----:B------:R-:W2:Y:S02]  /*12be0*/  LDG.E R6, desc[UR40][R6.64+0x4] ;  /* 0x0000042806067981 */ /* 0x000ea4000c1e1900 */
[----:B--2---:R-:W-:-:S07]  /*12bf0*/  IMAD.IADD R10, R6, 0x1, -R10 ;  /* 0x00000001060a7824 */ /* 0x004fce00078e0a0a */
.L_x_427:
[----:B0-----:R-:W2:Y:S01]  /*12c00*/  @P2 LDG.E R3, desc[UR40][R4.64] ;  /* 0x0000002804032981 */ /* 0x001ea2000c1e1900 */
[----:B-----5:R-:W-:-:S03]  /*12c10*/  IMAD.IADD R10, R10, 0x1, -R9 ;  /* 0x000000010a0a7824 */ /* 0x020fc600078e0a09 */
[----:B------:R0:W2:Y:S01]  /*12c20*/  @P2 LDG.E R4, desc[UR40][R4.64+0x4] ;  /* 0x0000042804042981 */ /* 0x0000a2000c1e1900 */
[----:B------:R-:W-:Y:S01]  /*12c30*/  BSSY B0, `(.L_x_428) ;  /* 0x0000029000007945 */ /* 0x000fe20003800000 */
[----:B------:R-:W-:Y:S02]  /*12c40*/  LOP3.LUT R20, R2, 0xff, RZ, 0xc0, !PT ;  /* 0x000000ff02147812 */ /* 0x000fe400078ec0ff */
[----:B0-----:R-:W-:Y:S01]  /*12c50*/  SHF.R.U32.HI R5, RZ, 0x10, R2 ;  /* 0x00000010ff057819 */ /* 0x001fe20000011602 */
[----:B------:R-:W-:Y:S01]  /*12c60*/  IMAD.MOV.U32 R2, RZ, RZ, RZ ;  /* 0x000000ffff027224 */ /* 0x000fe200078e00ff */
[----:B--2---:R-:W-:-:S05]  /*12c70*/  @P2 IADD3 R8, -R3, R4, RZ ;  /* 0x0000000403082210 */ /* 0x004fca0007ffe1ff */
[----:B------:R-:W-:-:S05]  /*12c80*/  IMAD.IADD R3, R10, 0x1, R8 ;  /* 0x000000010a037824 */ /* 0x000fca00078e0208 */
[C---:B------:R-:W-:Y:S01]  /*12c90*/  ISETP.GE.AND P1, PT, R3.reuse, 0x1, PT ;  /* 0x000000010300780c */ /* 0x040fe20003f26270 */
[----:B------:R-:W-:-:S04]  /*12ca0*/  VIADD R4, R3, 0x9f ;  /* 0x0000009f03047836 */ /* 0x000fc80000000000 */
[----:B------:R-:W-:-:S05]  /*12cb0*/  IMAD.HI R4, R4, 0x66666667, RZ ;  /* 0x6666666704047827 */ /* 0x000fca00078e02ff */
[----:B------:R-:W-:-:S04]  /*12cc0*/  SHF.R.U32.HI R3, RZ, 0x1f, R4 ;  /* 0x0000001fff037819 */ /* 0x000fc80000011604 */
[----:B------:R-:W-:Y:S01]  /*12cd0*/  LEA.HI.SX32 R4, R4, R3, 0x1a ;  /* 0x0000000304047211 */ /* 0x000fe200078fd2ff */
[----:B------:R-:W-:Y:S06]  /*12ce0*/  @!P1 BRA `(.L_x_429) ;  /* 0x0000000000749947 */ /* 0x000fec0003800000 */
[----:B------:R-:W-:Y:S01]  /*12cf0*/  ISETP.NE.AND P0, PT, R5, RZ, PT ;  /* 0x000000ff0500720c */ /* 0x000fe20003f05270 */
[----:B------:R-:W-:-:S03]  /*12d00*/  ULDC UR4, c[0x0][0x9f0] ;  /* 0x00027c0000047ab9 */ /* 0x000fc60000000800 */
[----:B------:R-:W-:-:S04]  /*12d10*/  SEL R6, R5, UR4, P0 ;  /* 0x0000000405067c07 */ /* 0x000fc80008000000 */
[----:B------:R-:W-:Y:S02]  /*12d20*/  IABS R7, R6 ;  /* 0x0000000600077213 */ /* 0x000fe40000000000 */
[----:B------:R-:W-:Y:S02]  /*12d30*/  IADD3 R9, R6, -0x1, R4 ;  /* 0xffffffff06097810 */ /* 0x000fe40007ffe004 */
[----:B------:R-:W0:Y:S08]  /*12d40*/  I2F.RP R2, R7 ;  /* 0x0000000700027306 */ /* 0x000e300000209400 */
[----:B0-----:R-:W0:Y:S02]  /*12d50*/  MUFU.RCP R2, R2 ;  /* 0x0000000200027308 */ /* 0x001e240000001000 */
[----:B0-----:R-:W-:-:S06]  /*12d60*/  VIADD R2, R2, 0xffffffe ;  /* 0x0ffffffe02027836 */ /* 0x001fcc0000000000 */
[----:B------:R0:W2:Y:S02]  /*12d70*/  F2I.FTZ.U32.TRUNC.NTZ R3, R2 ;  /* 0x0000000200037305 */ /* 0x0000a4000021f000 */
[----:B0-----:R-:W-:-:S04]  /*12d80*/  LOP3.LUT R2, R9, R6, RZ, 0x3c, !PT ;  /* 0x0000000609027212 */ /* 0x001fc800078e3cff */
[----:B------:R-:W-:Y:S01]  /*12d90*/  ISETP.GE.AND P4, PT, R2, RZ, PT ;  /* 0x000000ff0200720c */ /* 0x000fe20003f86270 */
[----:B--2---:R-:W-:-:S04]  /*12da0*/  IMAD.MOV R2, RZ, RZ, -R3 ;  /* 0x000000ffff027224 */ /* 0x004fc800078e0a03 */
[----:B-1----:R-:W-:Y:S02]  /*12db0*/  IMAD R11, R2, R7, RZ ;  /* 0x00000007020b7224 */ /* 0x002fe400078e02ff */
[----:B------:R-:W-:-:S04]  /*12dc0*/  IMAD.MOV.U32 R2, RZ, RZ, RZ ;  /* 0x000000ffff027224 */ /* 0x000fc800078e00ff */
[----:B------:R-:W-:Y:S01]  /*12dd0*/  IMAD.HI.U32 R11, R3, R11, R2 ;  /* 0x0000000b030b7227 */ /* 0x000fe200078e0002 */
[----:B------:R-:W-:Y:S02]  /*12de0*/  IABS R2, R6 ;  /* 0x0000000600027213 */ /* 0x000fe40000000000 */
[----:B------:R-:W-:-:S03]  /*12df0*/  IABS R3, R9 ;  /* 0x0000000900037213 */ /* 0x000fc60000000000 */
[----:B------:R-:W-:-:S04]  /*12e00*/  IMAD.MOV R2, RZ, RZ, -R2 ;  /* 0x000000ffff027224 */ /* 0x000fc800078e0a02 */
[----:B------:R-:W-:Y:S02]  /*12e10*/  IMAD.MOV.U32 R9, RZ, RZ, R2 ;  /* 0x000000ffff097224 */ /* 0x000fe400078e0002 */
[----:B------:R-:W-:-:S04]  /*12e20*/  IMAD.HI.U32 R2, R11, R3, RZ ;  /* 0x000000030b027227 */ /* 0x000fc800078e00ff */
[----:B------:R-:W-:-:S05]  /*12e30*/  IMAD R3, R2, R9, R3 ;  /* 0x0000000902037224 */ /* 0x000fca00078e0203 */
[----:B------:R-:W-:-:S13]  /*12e40*/  ISETP.GT.U32.AND P3, PT, R7, R3, PT ;  /* 0x000000030700720c */ /* 0x000fda0003f64070 */
[----:B------:R-:W-:Y:S01]  /*12e50*/  @!P3 IMAD.IADD R3, R3, 0x1, -R7 ;  /* 0x000000010303b824 */ /* 0x000fe200078e0a07 */
[----:B------:R-:W-:Y:S02]  /*12e60*/  @!P3 IADD3 R2, R2, 0x1, RZ ;  /* 0x000000010202b810 */ /* 0x000fe40007ffe0ff */
[----:B------:R-:W-:Y:S02]  /*12e70*/  ISETP.NE.AND P3, PT, R6, RZ, PT ;  /* 0x000000ff0600720c */ /* 0x000fe40003f65270 */
[----:B------:R-:W-:-:S13]  /*12e80*/  ISETP.GE.U32.AND P0, PT, R3, R7, PT ;  /* 0x000000070300720c */ /* 0x000fda0003f06070 */
[----:B------:R-:W-:-:S04]  /*12e90*/  @P0 VIADD R2, R2, 0x1 ;  /* 0x0000000102020836 */ /* 0x000fc80000000000 */
[----:B------:R-:W-:Y:S01]  /*12ea0*/  @!P4 IMAD.MOV R2, RZ, RZ, -R2 ;  /* 0x000000ffff02c224 */ /* 0x000fe200078e0a02 */
[----:B------:R-:W-:-:S07]  /*12eb0*/  @!P3 LOP3.LUT R2, RZ, R6, RZ, 0x33, !PT ;  /* 0x00000006ff02b212 */ /* 0x000fce00078e33ff */
.L_x_429:
[----:B------:R-:W-:Y:S05]  /*12ec0*/  BSYNC B0 ;  /* 0x0000000000007941 */ /* 0x000fea0003800000 */
.L_x_428:
[-C--:B------:R-:W-:Y:S01]  /*12ed0*/  IMAD R3, R20, R2.reuse, RZ ;  /* 0x0000000214037224 */ /* 0x080fe200078e02ff */
[----:B------:R-:W-:Y:S04]  /*12ee0*/  BSSY B0, `(.L_x_430) ;  /* 0x00000d5000007945 */ /* 0x000fe80003800000 */
[C---:B------:R-:W-:Y:S01]  /*12ef0*/  VIADDMNMX R2, R3.reuse, R2, R4, PT ;  /* 0x0000000203027246 */ /* 0x040fe20003800104 */
[----:B------:R-:W-:-:S04]  /*12f00*/  IMAD R3, R3, 0xa0, -R10 ;  /* 0x000000a003037824 */ /* 0x000fc800078e0a0a */
[----:B------:R-:W-:Y:S01]  /*12f10*/  IMAD R2, R2, 0xa0, -R10 ;  /* 0x000000a002027824 */ /* 0x000fe200078e0a0a */
[----:B------:R-:W-:-:S04]  /*12f20*/  VIMNMX R3, RZ, R3, !PT ;  /* 0x00000003ff037248 */ /* 0x000fc80007fe0100 */
[----:B------:R-:W-:-:S04]  /*12f30*/  VIMNMX R2, R2, R8, PT ;  /* 0x0000000802027248 */ /* 0x000fc80003fe0100 */
[----:B------:R-:W-:-:S13]  /*12f40*/  ISETP.GT.AND P0, PT, R2, R3, PT ;  /* 0x000000030200720c */ /* 0x000fda0003f04270 */
[----:B------:R-:W-:Y:S02]  /*12f50*/  @P0 VIADD R6, R2, 0x9f ;  /* 0x0000009f02060836 */ /* 0x000fe40000000000 */
[----:B------:R-:W-:-:S04]  /*12f60*/  IMAD.WIDE.U32 R2, R3, -0x33333333, RZ ;  /* 0xcccccccd03027825 */ /* 0x000fc800078e00ff */
[----:B------:R-:W-:Y:S01]  /*12f70*/  @P0 IMAD.HI R2, R6, 0x66666667, RZ ;  /* 0x6666666706020827 */ /* 0x000fe200078e02ff */
[----:B------:R-:W-:-:S04]  /*12f80*/  SHF.R.U32.HI R3, RZ, 0x7, R3 ;  /* 0x00000007ff037819 */ /* 0x000fc80000011603 */
[----:B------:R-:W-:Y:S01]  /*12f90*/  @P0 SHF.R.U32.HI R7, RZ, 0x1f, R2 ;  /* 0x0000001fff070819 */ /* 0x000fe20000011602 */
[----:B------:R-:W-:-:S03]  /*12fa0*/  IMAD.MOV.U32 R6, RZ, RZ, R3 ;  /* 0x000000ffff067224 */ /* 0x000fc600078e0003 */
[----:B------:R-:W-:Y:S02]  /*12fb0*/  @P0 LEA.HI.SX32 R6, R2, R7, 0x1a ;  /* 0x0000000702060211 */ /* 0x000fe400078fd2ff */
[----:B------:R-:W-:Y:S02]  /*12fc0*/  PLOP3.LUT P0, PT, PT, PT, PT, 0x80, 0x0 ;  /* 0x000000000000781c */ /* 0x000fe40003f0f070 */
[----:B------:R-:W-:-:S13]  /*12fd0*/  ISETP.GT.AND P3, PT, R6, R3, PT ;  /* 0x000000030600720c */ /* 0x000fda0003f64270 */
[----:B------:R-:W-:Y:S05]  /*12fe0*/  @!P3 BRA `(.L_x_431) ;  /* 0x0000000c0010b947 */ /* 0x000fea0003800000 */
[----:B------:R-:W-:Y:S01]  /*12ff0*/  UMOV UR4, 0xffffffff ;  /* 0xffffffff00047882 */ /* 0x000fe20000000000 */
[----:B------:R-:W-:Y:S02]  /*13000*/  SEL R2, R26, RZ, !P2 ;  /* 0x000000ff1a027207 */ /* 0x000fe40005000000 */
[----:B------:R-:W-:Y:S05]  /*13010*/  BRA.DIV UR4, `(.L_x_432) ;  /* 0x0000005204187947 */ /* 0x000fea000b800000 */
[----:B------:R-:W0:Y:S02]  /*13020*/  S2R R7, SR_TID.X ;  /* 0x0000000000077919 */ /* 0x000e240000002100 */
[----:B0-----:R-:W-:-:S04]  /*13030*/  SHF.R.U32.HI R7, RZ, 0x5, R7 ;  /* 0x00000005ff077819 */ /* 0x001fc80000011607 */
[----:B------:R-:W-:-:S05]  /*13040*/  LOP3.LUT R7, R7, 0x3, RZ, 0xc0, !PT ;  /* 0x0000000307077812 */ /* 0x000fca00078ec0ff */
[----:B------:R0:W2:Y:S02]  /*13050*/  SHFL.IDX PT, R14, R7, RZ, 0x1f ;  /* 0x00001fff070e7589 */ /* 0x0000a400000e0000 */
.L_x_563:
[----:B--2---:R-:W-:Y:S02]  /*13060*/  ISETP.NE.AND P0, PT, R14, RZ, PT ;  /* 0x000000ff0e00720c */ /* 0x004fe40003f05270 */
[----:B------:R-:W-:-:S11]  /*13070*/  PLOP3.LUT P6, PT, PT, PT, PT, 0x8, 0x0 ;  /* 0x000000000000781c */ /* 0x000fd60003fce170 */
[----:B------:R-:W-:Y:S05]  /*13080*/  @P0 BRA `(.L_x_433) ;  /* 0x00000000000c0947 */ /* 0x000fea0003800000 */
[----:B------:R-:W-:-:S03]  /*13090*/  UMOV UR4, 0xffffffff ;  /* 0xffffffff00047882 */ /* 0x000fc60000000000 */
[----:B------:R-:W-:Y:S05]  /*130a0*/  BRA.DIV UR4, `(.L_x_434) ;  /* 0x0000005204287947 */ /* 0x000fea000b800000 */
[----:B------:R-:W-:-:S13]  /*130b0*/  ELECT P6, URZ, PT ;  /* 0x00000000003f782f */ /* 0x000fda00038c0000 */
.L_x_433:
[----:B0-----:R-:W2:Y:S01]  /*130c0*/  LDL R7, [R1+0x40] ;  /* 0x0000400001077983 */ /* 0x001ea20000100800 */
[----:B------:R-:W-:Y:S01]  /*130d0*/  BSSY B1, `(.L_x_435) ;  /* 0x0000008000017945 */ /* 0x000fe20003800000 */
[----:B--2---:R-:W-:-:S05]  /*130e0*/  VIADD R7, R7, 0x1 ;  /* 0x0000000107077836 */ /* 0x004fca0000000000 */
[----:B------:R-:W-:-:S04]  /*130f0*/  LEA.HI R8, R7, R7, RZ, 0x1 ;  /* 0x0000000707087211 */ /* 0x000fc800078f08ff */
[----:B------:R-:W-:-:S05]  /*13100*/  LOP3.LUT R8, R8, 0xfffffffe, RZ, 0xc0, !PT ;  /* 0xfffffffe08087812 */ /* 0x000fca00078ec0ff */
[----:B------:R-:W-:-:S05]  /*13110*/  IMAD.IADD R7, R7, 0x1, -R8 ;  /* 0x0000000107077824 */ /* 0x000fca00078e0a08 */
[----:B------:R-:W-:-:S04]  /*13120*/  SHF.L.U32 R7, R7, 0x1f, RZ ;  /* 0x0000001f07077819 */ /* 0x000fc800000006ff */
[----:B------:R-:W0:Y:S02]  /*13130*/  SYNCS.PHASECHK.TRANS64.TRYWAIT P0, [R18+URZ+0x13220], R7 ;  /* 0x01322007120075a7 */ /* 0x000e24000800017f */
[----:B0-----:R-:W-:Y:S05]  /*13140*/  @!P0 BRA `(.L_x_436) ;  /* 0x0000005000208947 */ /* 0x001fea0003800000 */
.L_x_566:
[----:B------:R-:W-:Y:S05]  /*13150*/  BSYNC B1 ;  /* 0x0000000000017941 */ /* 0x000fea0003800000 */
.L_x_435:
[----:B------:R-:W-:Y:S04]  /*13160*/  BSSY B1, `(.L_x_437) ;  /* 0x000004d000017945 */ /* 0x000fe80003800000 */
[----:B------:R-:W-:Y:S05]  /*13170*/  @!P6 BRA `(.L_x_438) ;  /* 0x00000004002ce947 */ /* 0x000fea0003800000 */
[----:B0-----:R-:W-:Y:S01]  /*13180*/  IMAD R7, R23, 0x8, R18 ;  /* 0x0000000817077824 */ /* 0x001fe200078e0212 */
[----:B-1----:R-:W-:Y:S01]  /*13190*/  SHF.L.U32 R11, R29, 0x1f, RZ ;  /* 0x0000001f1d0b7819 */ /* 0x002fe200000006ff */
[----:B------:R-:W0:Y:S01]  /*131a0*/  S2R R8, SR_TID.X ;  /* 0x0000000000087919 */ /* 0x000e220000002100 */
[----:B------:R-:W-:Y:S02]  /*131b0*/  BSSY B2, `(.L_x_439) ;  /* 0x0000005000027945 */ /* 0x000fe40003800000 */
[----:B------:R-:W1:Y:S01]  /*131c0*/  SYNCS.PHASECHK.TRANS64.TRYWAIT P0, [R7+URZ+0x132a0], R11 ;  /* 0x0132a00b070075a7 */ /* 0x000e62000800017f */
[----:B0-----:R-:W-:-:S04]  /*131d0*/  LOP3.LUT R8, R8, 0x7f, RZ, 0xc0, !PT ;  /* 0x0000007f08087812 */ /* 0x001fc800078ec0ff */
[----:B------:R-:W-:Y:S01]  /*131e0*/  ISETP.NE.AND P2, PT, R8, RZ, PT ;  /* 0x000000ff0800720c */ /* 0x000fe20003f45270 */
[----:B-1----:R-:W-:-:S12]  /*131f0*/  @!P0 BRA `(.L_x_440) ;  /* 0x0000005000088947 */ /* 0x002fd80003800000 */
.L_x_567:
[----:B------:R-:W-:Y:S05]  /*13200*/  BSYNC B2 ;  /* 0x0000000000027941 */ /* 0x000fea0003800000 */
.L_x_439:
[----:B------:R-:W-:Y:S04]  /*13210*/  BSSY B2, `(.L_x_441) ;  /* 0x0000009000027945 */ /* 0x000fe80003800000 */
[----:B------:R-:W-:Y:S05]  /*13220*/  @P2 BRA `(.L_x_442) ;  /* 0x00000000001c2947 */ /* 0x000fea0003800000 */
[----:B------:R-:W1:Y:S02]  /*13230*/  S2R R8, SR_TID.X ;  /* 0x0000000000087919 */ /* 0x000e640000002100 */
[----:B-1----:R-:W-:Y:S01]  /*13240*/  LOP3.LUT R9, R8, 0x1f, RZ, 0xc0, !PT ;  /* 0x0000001f08097812 */ /* 0x002fe200078ec0ff */
[----:B------:R-:W-:-:S03]  /*13250*/  IMAD.MOV.U32 R8, RZ, RZ, 0x2800 ;  /* 0x00002800ff087424 */ /* 0x000fc600078e00ff */
[----:B------:R-:W-:Y:S01]  /*13260*/  ISETP.NE.AND P0, PT, R9, RZ, PT ;  /* 0x000000ff0900720c */ /* 0x000fe20003f05270 */
[----:B------:R1:W-:-:S12]  /*13270*/  SYNCS.ARRIVE.TRANS64 RZ, [R7+URZ+0x13290], R8 ;  /* 0x0132900807ff79a7 */ /* 0x0003d8000800003f */
[----:B-1----:R-:W-:Y:S05]  /*13280*/  @!P0 BRA `(.L_x_442) ;  /* 0x0000000000048947 */ /* 0x002fea0003800000 */
[----:B------:R-:W-:Y:S01]  /*13290*/  BPT.TRAP 0x1 ;  /* 0x000000040000795c */ /* 0x000fe20000300000 */
.L_x_442:
[----:B------:R-:W-:Y:S05]  /*132a0*/  BSYNC B2 ;  /* 0x0000000000027941 */ /* 0x000fea0003800000 */
.L_x_441:
[----:B------:R-:W-:Y:S01]  /*132b0*/  IMAD.MOV.U32 R13, RZ, RZ, RZ ;  /* 0x000000ffff0d7224 */ /* 0x000fe200078e00ff */
[----:B------:R-:W-:Y:S01]  /*132c0*/  UIADD3 UR4, UP0, UR38, 0x570, URZ ;  /* 0x0000057026047890 */ /* 0x000fe2000ff1e03f */
[----:B------:R-:W-:Y:S01]  /*132d0*/  IMAD R8, R6, 0xa0, R0 ;  /* 0x000000a006087824 */ /* 0x000fe200078e0200 */
[----:B------:R-:W-:Y:S01]  /*132e0*/  PLOP3.LUT P0, PT, PT, PT, PT, 0x80, 0x0 ;  /* 0x000000000000781c */ /* 0x000fe20003f0f070 */
[----:B------:R-:W-:Y:S01]  /*132f0*/  IMAD R12, R23, 0x2800, R18 ;  /* 0x00002800170c7824 */ /* 0x000fe200078e0212 */
[----:B------:R-:W-:Y:S01]  /*13300*/  R2UR UR10, R13 ;  /* 0x000000000d0a72ca */ /* 0x000fe200000e0000 */
[----:B------:R-:W-:Y:S01]  /*13310*/  VIADD R9, R7, 0x13290 ;  /* 0x0001329007097836 */ /* 0x000fe20000000000 */
[----:B------:R-:W-:Y:S01]  /*13320*/  IADD3 R8, R8, -0xa0, RZ ;  /* 0xffffff6008087810 */ /* 0x000fe20007ffe0ff */
[----:B------:R-:W-:Y:S01]  /*13330*/  VIADD R10, R12, 0xe000 ;  /* 0x0000e0000c0a7836 */ /* 0x000fe20000000000 */
[----:B------:R-:W-:Y:S01]  /*13340*/  UIADD3.X UR5, URZ, UR39, URZ, UP0, !UPT ;  /* 0x000000273f057290 */ /* 0x000fe200087fe43f */
[----:B------:R-:W-:Y:S01]  /*13350*/  UMOV UR6, 0x0 ;  /* 0x0000000000067882 */ /* 0x000fe20000000000 */
[----:B------:R-:W-:-:S10]  /*13360*/  UMOV UR7, 0x12f00000 ;  /* 0x12f0000000077882 */ /* 0x000fd40000000000 */
.L_x_443:
[----:B------:R-:W-:-:S13]  /*13370*/  @P0 ELECT P3, URZ, PT ;  /* 0x00000000003f082f */ /* 0x000fda0003860000 */
[----:B------:R-:W-:Y:S02]  /*13380*/  @P3 R2UR UR13, R2 ;  /* 0x00000000020d32ca */ /* 0x000fe400000e0000 */
[----:B------:R-:W-:Y:S02]  /*13390*/  @P3 R2UR UR12, R16 ;  /* 0x00000000100c32ca */ /* 0x000fe400000e0000 */
[----:B------:R-:W-:Y:S02]  /*133a0*/  @P3 R2UR UR11, R8 ;  /* 0x00000000080b32ca */ /* 0x000fe400000e0000 */
[----:B------:R-:W-:Y:S02]  /*133b0*/  @P3 R2UR UR9, R9 ;  /* 0x00000000090932ca */ /* 0x000fe400000e0000 */
[----:B------:R-:W-:Y:S02]  /*133c0*/  @P3 R2UR UR8, R10 ;  /* 0x000000000a0832ca */ /* 0x000fe400000e0000 */
[----:B------:R-:W-:-:S02]  /*133d0*/  @P3 PLOP3.LUT P0, PT, P3, PT, PT, 0x8, 0x0 ;  /* 0x000000000000381c */ /* 0x000fc40001f0e170 */
[----:B------:R-:W-:-:S09]  /*133e0*/  PLOP3.LUT P3, PT, PT, PT, PT, 0x8, 0x0 ;  /* 0x000000000000781c */ /* 0x000fd20003f6e170 */
[----:B------:R1:W-:Y:S02]  /*133f0*/  UTMALDG.4D [UR8], [UR4], desc[UR6] ;  /* 0x00000608040075b4 */ /* 0x0003e40008019000 */
[----:B-1----:R-:W-:Y:S05]  /*13400*/  @P0 BRA.U.ANY `(.L_x_443) ;  /* 0xfffffffd00d80947 */ /* 0x002fea000393ffff */
[----:B------:R-:W1:Y:S01]  /*13410*/  SYNCS.PHASECHK.TRANS64.TRYWAIT P0, [R7+URZ+0x132c0], R11 ;  /* 0x0132c00b070075a7 */ /* 0x000e62000800017f */
[----:B------:R-:W-:Y:S04]  /*13420*/  BSSY B2, `(.L_x_444) ;  /* 0x0000002000027945 */ /* 0x000fe80003800000 */
[----:B-1----:R-:W-:Y:S05]  /*13430*/  @!P0 BRA `(.L_x_445) ;  /* 0x0000004c008c8947 */ /* 0x002fea0003800000 */
.L_x_568:
[----:B------:R-:W-:Y:S05]  /*13440*/  BSYNC B2 ;  /* 0x0000000000027941 */ /* 0x000fea0003800000 */
.L_x_444:
[----:B------:R-:W-:Y:S01]  /*13450*/  BSSY B2, `(.L_x_446) ;  /* 0x000000b000027945 */ /* 0x000fe20003800000 */
[----:B------:R-:W-:Y:S02]  /*13460*/  IMAD.MOV.U32 R10, RZ, RZ, 0x0 ;  /* 0x00000000ff0a7424 */ /* 0x000fe400078e00ff */
[----:B01----:R-:W-:Y:S01]  /*13470*/  IMAD.MOV.U32 R11, RZ, RZ, 0x12f00000 ;  /* 0x12f00000ff0b7424 */ /* 0x003fe200078e00ff */
[----:B------:R-:W-:Y:S06]  /*13480*/  @P2 BRA `(.L_x_447) ;  /* 0x00000000001c2947 */ /* 0x000fec0003800000 */
[----:B------:R-:W0:Y:S02]  /*13490*/  S2R R9, SR_TID.X ;  /* 0x0000000000097919 */ /* 0x000e240000002100 */
[----:B0-----:R-:W-:Y:S01]  /*134a0*/  LOP3.LUT R14, R9, 0x1f, RZ, 0xc0, !PT ;  /* 0x0000001f090e7812 */ /* 0x001fe200078ec0ff */
[----:B------:R-:W-:-:S03]  /*134b0*/  IMAD.MOV.U32 R9, RZ, RZ, 0x2800 ;  /* 0x00002800ff097424 */ /* 0x000fc600078e00ff */
[----:B------:R-:W-:Y:S01]  /*134c0*/  ISETP.NE.AND P0, PT, R14, RZ, PT ;  /* 0x000000ff0e00720c */ /* 0x000fe20003f05270 */
[----:B------:R0:W-:-:S12]  /*134d0*/  SYNCS.ARRIVE.TRANS64 RZ, [R7+URZ+0x132b0], R9 ;  /* 0x0132b00907ff79a7 */ /* 0x0001d8000800003f */
[----:B0-----:R-:W-:Y:S05]  /*134e0*/  @!P0 BRA `(.L_x_447) ;  /* 0x0000000000048947 */ /* 0x001fea0003800000 */
[----:B------:R-:W-:Y:S01]  /*134f0*/  BPT.TRAP 0x1 ;  /* 0x000000040000795c */ /* 0x000fe20000300000 */
.L_x_447:
[----:B------:R-:W-:Y:S05]  /*13500*/  BSYNC B2 ;  /* 0x0000000000027941 */ /* 0x000fea0003800000 */
.L_x_446:
        /* <DEDUP_REMOVED lines=8> */
.L_x_448:
        /* <DEDUP_REMOVED lines=9> */
[----:B--2---:R-:W-:Y:S05]  /*13620*/  @P0 BRA.U.ANY `(.L_x_448) ;  /* 0xfffffffd00d80947 */ /* 0x004fea000393ffff */
.L_x_438:
[----:B------:R-:W-:Y:S05]  /*13630*/  BSYNC B1 ;  /* 0x0000000000017941 */ /* 0x000fea0003800000 */
.L_x_437:
[----:B------:R-:W-:Y:S01]  /*13640*/  VIADD R6, R6, 0xfffffffe ;  /* 0xfffffffe06067836 */ /* 0x000fe20000000000 */
[----:B------:R-:W-:Y:S01]  /*13650*/  PLOP3.LUT P0, PT, PT, PT, PT, 0x8, 0x0 ;  /* 0x000000000000781c */ /* 0x000fe20003f0e170 */
[----:B------:R-:W-:-:S03]  /*13660*/  VIADD R23, R23, 0x1 ;  /* 0x0000000117177836 */ /* 0x000fc60000000000 */
[----:B------:R-:W-:Y:S02]  /*13670*/  ISETP.GE.AND P3, PT, R6, R3, PT ;  /* 0x000000030600720c */ /* 0x000fe40003f66270 */
[----:B------:R-:W-:-:S04]  /*13680*/  ISETP.NE.AND P2, PT, R23, 0x2, PT ;  /* 0x000000021700780c */ /* 0x000fc80003f45270 */
[----:B0-----:R-:W-:Y:S02]  /*13690*/  SEL R7, RZ, 0x1, P2 ;  /* 0x00000001ff077807 */ /* 0x001fe40001000000 */
[----:B------:R-:W-:Y:S02]  /*136a0*/  SEL R23, R23, RZ, P2 ;  /* 0x000000ff17177207 */ /* 0x000fe40001000000 */
[----:B------:R-:W-:-:S03]  /*136b0*/  LOP3.LUT R29, R29, R7, RZ, 0x3c, !PT ;  /* 0x000000071d1d7212 */ /* 0x000fc600078e3cff */
[----:B------:R-:W-:Y:S05]  /*136c0*/  @!P3 BRA `(.L_x_431) ;  /* 0x000000040058b947 */ /* 0x000fea0003800000 */
.L_x_461:
[----:B------:R-:W-:Y:S05]  /*136d0*/  YIELD ;  /* 0x0000000000007946 */ /* 0x000fea0003800000 */
[----:B------:R-:W-:Y:S04]  /*136e0*/  BSSY B1, `(.L_x_449) ;  /* 0x000004c000017945 */ /* 0x000fe80003800000 */
[----:B------:R-:W-:Y:S05]  /*136f0*/  @!P6 BRA `(.L_x_450) ;  /* 0x000000040028e947 */ /* 0x000fea0003800000 */
[----:B------:R-:W0:Y:S01]  /*13700*/  S2R R7, SR_TID.X ;  /* 0x0000000000077919 */ /* 0x000e220000002100 */
[----:B------:R-:W-:Y:S01]  /*13710*/  SHF.L.U32 R8, R29, 0x1f, RZ ;  /* 0x0000001f1d087819 */ /* 0x000fe200000006ff */
[----:B------:R-:W-:Y:S01]  /*13720*/  BSSY B2, `(.L_x_451) ;  /* 0x0000006000027945 */ /* 0x000fe20003800000 */
[----:B0-----:R-:W-:Y:S02]  /*13730*/  LOP3.LUT R9, R7, 0x7f, RZ, 0xc0, !PT ;  /* 0x0000007f07097812 */ /* 0x001fe400078ec0ff */
[----:B------:R-:W-:Y:S02]  /*13740*/  LEA R7, R23, R18, 0x3 ;  /* 0x0000001217077211 */ /* 0x000fe400078e18ff */
[----:B------:R-:W-:Y:S02]  /*13750*/  ISETP.NE.AND P3, PT, R9, RZ, PT ;  /* 0x000000ff0900720c */ /* 0x000fe40003f65270 */
[----:B------:R-:W0:Y:S02]  /*13760*/  SYNCS.PHASECHK.TRANS64.TRYWAIT P2, [R7+URZ+0x132a0], R8 ;  /* 0x0132a008070075a7 */ /* 0x000e24000804017f */
[----:B0-----:R-:W-:Y:S09]  /*13770*/  @!P2 BRA `(.L_x_452) ;  /* 0x0000004800d0a947 */ /* 0x001ff20003800000 */
.L_x_569:
[----:B------:R-:W-:Y:S05]  /*13780*/  BSYNC B2 ;  /* 0x0000000000027941 */ /* 0x000fea0003800000 */
.L_x_451:
[----:B------:R-:W-:Y:S04]  /*13790*/  BSSY B2, `(.L_x_453) ;  /* 0x0000009000027945 */ /* 0x000fe80003800000 */
[----:B------:R-:W-:Y:S05]  /*137a0*/  @P3 BRA `(.L_x_454) ;  /* 0x00000000001c3947 */ /* 0x000fea0003800000 */
[----:B------:R-:W2:Y:S02]  /*137b0*/  S2R R9, SR_TID.X ;  /* 0x0000000000097919 */ /* 0x000ea40000002100 */
[----:B--2---:R-:W-:Y:S01]  /*137c0*/  LOP3.LUT R10, R9, 0x1f, RZ, 0xc0, !PT ;  /* 0x0000001f090a7812 */ /* 0x004fe200078ec0ff */
[----:B------:R-:W-:-:S03]  /*137d0*/  IMAD.MOV.U32 R9, RZ, RZ, 0x2800 ;  /* 0x00002800ff097424 */ /* 0x000fc600078e00ff */
[----:B------:R-:W-:Y:S01]  /*137e0*/  ISETP.NE.AND P2, PT, R10, RZ, PT ;  /* 0x000000ff0a00720c */ /* 0x000fe20003f45270 */
[----:B------:R2:W-:-:S12]  /*137f0*/  SYNCS.ARRIVE.TRANS64 RZ, [R7+URZ+0x13290], R9 ;  /* 0x0132900907ff79a7 */ /* 0x0005d8000800003f */
[----:B--2---:R-:W-:Y:S05]  /*13800*/  @!P2 BRA `(.L_x_454) ;  /* 0x000000000004a947 */ /* 0x004fea0003800000 */
[----:B------:R-:W-:Y:S01]  /*13810*/  BPT.TRAP 0x1 ;  /* 0x000000040000795c */ /* 0x000fe20000300000 */
.L_x_454:
[----:B------:R-:W-:Y:S05]  /*13820*/  BSYNC B2 ;  /* 0x0000000000027941 */ /* 0x000fea0003800000 */
.L_x_453:
[----:B------:R-:W-:Y:S01]  /*13830*/  IMAD.MOV.U32 R13, RZ, RZ, RZ ;  /* 0x000000ffff0d7224 */ /* 0x000fe200078e00ff */
[----:B------:R-:W-:Y:S01]  /*13840*/  UIADD3 UR4, UP0, UR38, 0x570, URZ ;  /* 0x0000057026047890 */ /* 0x000fe2000ff1e03f */
[----:B------:R-:W-:Y:S01]  /*13850*/  IMAD R9, R23, 0x2800, R18 ;  /* 0x0000280017097824 */ /* 0x000fe200078e0212 */
[----:B------:R-:W-:Y:S01]  /*13860*/  PLOP3.LUT P2, PT, PT, PT, PT, 0x80, 0x0 ;  /* 0x000000000000781c */ /* 0x000fe20003f4f070 */
[----:B------:R-:W-:Y:S01]  /*13870*/  IMAD R10, R6, 0xa0, R0 ;  /* 0x000000a0060a7824 */ /* 0x000fe200078e0200 */
[----:B------:R-:W-:Y:S01]  /*13880*/  R2UR UR10, R13 ;  /* 0x000000000d0a72ca */ /* 0x000fe200000e0000 */
[----:B-1----:R-:W-:Y:S01]  /*13890*/  VIADD R11, R7, 0x13290 ;  /* 0x00013290070b7836 */ /* 0x002fe20000000000 */
[----:B------:R-:W-:Y:S01]  /*138a0*/  UIADD3.X UR5, URZ, UR39, URZ, UP0, !UPT ;  /* 0x000000273f057290 */ /* 0x000fe200087fe43f */
[----:B------:R-:W-:Y:S01]  /*138b0*/  VIADD R12, R9, 0xe000 ;  /* 0x0000e000090c7836 */ /* 0x000fe20000000000 */
[----:B------:R-:W-:Y:S01]  /*138c0*/  UMOV UR6, 0x0 ;  /* 0x0000000000067882 */ /* 0x000fe20000000000 */
[----:B------:R-:W-:-:S10]  /*138d0*/  UMOV UR7, 0x12f00000 ;  /* 0x12f0000000077882 */ /* 0x000fd40000000000 */
.L_x_455:
        /* <DEDUP_REMOVED lines=13> */
.L_x_570:
[----:B------:R-:W-:Y:S05]  /*139b0*/  BSYNC B2 ;  /* 0x0000000000027941 */ /* 0x000fea0003800000 */
.L_x_456:
[----:B------:R-:W-:Y:S01]  /*139c0*/  BSSY B2, `(.L_x_458) ;  /* 0x000000b000027945 */ /* 0x000fe20003800000 */
[----:B------:R-:W-:Y:S02]  /*139d0*/  IMAD.MOV.U32 R14, RZ, RZ, 0x0 ;  /* 0x00000000ff0e7424 */ /* 0x000fe400078e00ff */
[----:B------:R-:W-:Y:S01]  /*139e0*/  IMAD.MOV.U32 R15, RZ, RZ, 0x12f00000 ;  /* 0x12f00000ff0f7424 */ /* 0x000fe200078e00ff */
[----:B------:R-:W-:Y:S06]  /*139f0*/  @P3 BRA `(.L_x_459) ;  /* 0x00000000001c3947 */ /* 0x000fec0003800000 */
[----:B------:R-:W2:Y:S01]  /*13a00*/  S2R R11, SR_TID.X ;  /* 0x00000000000b7919 */ /* 0x000ea20000002100 */
[----:B01----:R-:W-:-:S04]  /*13a10*/  IMAD.MOV.U32 R8, RZ, RZ, 0x2800 ;  /* 0x00002800ff087424 */ /* 0x003fc800078e00ff */
[----:B------:R3:W-:Y:S01]  /*13a20*/  SYNCS.ARRIVE.TRANS64 RZ, [R7+URZ+0x132b0], R8 ;  /* 0x0132b00807ff79a7 */ /* 0x0007e2000800003f */
[----:B--2---:R-:W-:-:S04]  /*13a30*/  LOP3.LUT R11, R11, 0x1f, RZ, 0xc0, !PT ;  /* 0x0000001f0b0b7812 */ /* 0x004fc800078ec0ff */
[----:B------:R-:W-:-:S13]  /*13a40*/  ISETP.NE.AND P2, PT, R11, RZ, PT ;  /* 0x000000ff0b00720c */ /* 0x000fda0003f45270 */
[----:B---3--:R-:W-:Y:S05]  /*13a50*/  @!P2 BRA `(.L_x_459) ;  /* 0x000000000004a947 */ /* 0x008fea0003800000 */
[----:B------:R-:W-:Y:S01]  /*13a60*/  BPT.TRAP 0x1 ;  /* 0x000000040000795c */ /* 0x000fe20000300000 */
.L_x_459:
[----:B------:R-:W-:Y:S05]  /*13a70*/  BSYNC B2 ;  /* 0x0000000000027941 */ /* 0x000fea0003800000 */
.L_x_458:
[----:B------:R-:W-:Y:S01]  /*13a80*/  R2UR UR10, R13 ;  /* 0x000000000d0a72ca */ /* 0x000fe200000e0000 */
[----:B------:R-:W-:Y:S01]  /*13a90*/  UIADD3 UR4, UP0, UR38, 0x670, URZ ;  /* 0x0000067026047890 */ /* 0x000fe2000ff1e03f */
[----:B------:R-:W-:Y:S01]  /*13aa0*/  R2UR UR6, R14 ;  /* 0x000000000e0672ca */ /* 0x000fe200000e0000 */
[----:B------:R-:W-:Y:S01]  /*13ab0*/  VIADD R9, R9, 0x6000 ;  /* 0x0000600009097836 */ /* 0x000fe20000000000 */
[----:B------:R-:W-:Y:S01]  /*13ac0*/  R2UR UR7, R15 ;  /* 0x000000000f0772ca */ /* 0x000fe200000e0000 */
[----:B01----:R-:W-:Y:S01]  /*13ad0*/  VIADD R7, R7, 0x132b0 ;  /* 0x000132b007077836 */ /* 0x003fe20000000000 */
[----:B------:R-:W-:Y:S01]  /*13ae0*/  PLOP3.LUT P2, PT, PT, PT, PT, 0x80, 0x0 ;  /* 0x000000000000781c */ /* 0x000fe20003f4f070 */
[----:B------:R-:W-:-:S12]  /*13af0*/  UIADD3.X UR5, URZ, UR39, URZ, UP0, !UPT ;  /* 0x000000273f057290 */ /* 0x000fd800087fe43f */
.L_x_460:
        /* <DEDUP_REMOVED lines=9> */
[----:B0-----:R-:W-:Y:S05]  /*13b90*/  @P2 BRA.U.ANY `(.L_x_460) ;  /* 0xfffffffd00d82947 */ /* 0x001fea000393ffff */
.L_x_450:
[----:B------:R-:W-:Y:S05]  /*13ba0*/  BSYNC B1 ;  /* 0x0000000000017941 */ /* 0x000fea0003800000 */
.L_x_449:
[C---:B------:R-:W-:Y:S01]  /*13bb0*/  ISETP.GT.AND P3, PT, R6.reuse, R3, PT ;  /* 0x000000030600720c */ /* 0x040fe20003f64270 */
[----:B------:R-:W-:Y:S01]  /*13bc0*/  VIADD R6, R6, 0xffffffff ;  /* 0xffffffff06067836 */ /* 0x000fe20000000000 */
[----:B------:R-:W-:-:S04]  /*13bd0*/  IADD3 R23, R23, 0x1, RZ ;  /* 0x0000000117177810 */ /* 0x000fc80007ffe0ff */
[----:B------:R-:W-:-:S04]  /*13be0*/  ISETP.NE.AND P2, PT, R23, 0x2, PT ;  /* 0x000000021700780c */ /* 0x000fc80003f45270 */
[----:B------:R-:W-:Y:S02]  /*13bf0*/  SEL R7, RZ, 0x1, P2 ;  /* 0x00000001ff077807 */ /* 0x000fe40001000000 */
[----:B------:R-:W-:Y:S02]  /*13c00*/  SEL R23, R23, RZ, P2 ;  /* 0x000000ff17177207 */ /* 0x000fe40001000000 */
[----:B------:R-:W-:Y:S01]  /*13c10*/  LOP3.LUT R29, R29, R7, RZ, 0x3c, !PT ;  /* 0x000000071d1d7212 */ /* 0x000fe200078e3cff */
[----:B------:R-:W-:Y:S06]  /*13c20*/  @P3 BRA `(.L_x_461) ;  /* 0xfffffff800a83947 */ /* 0x000fec000383ffff */
.L_x_431:
[----:B------:R-:W-:Y:S05]  /*13c30*/  BSYNC B0 ;  /* 0x0000000000007941 */ /* 0x000fea0003800000 */
.L_x_430:
[----:B------:R-:W-:Y:S05]  /*13c40*/  @!P0 WARPSYNC.ALL ;  /* 0x0000000000008948 */ /* 0x000fea0003800000 */
[----:B------:R-:W-:Y:S01]  /*13c50*/  @!P0 BAR.SYNC.DEFER_BLOCKING 0xc, 0x200 ;  /* 0x0308000000008b1d */ /* 0x000fe20000010000 */
[----:B------:R-:W-:-:S05]  /*13c60*/  IMAD.MOV.U32 R0, RZ, RZ, RZ ;  /* 0x000000ffff007224 */ /* 0x000fca00078e00ff */
[----:B------:R-:W-:Y:S04]  /*13c70*/  BSSY B0, `(.L_x_462) ;  /* 0x000001e000007945 */ /* 0x000fe80003800000 */
[----:B------:R-:W-:Y:S05]  /*13c80*/  @!P1 BRA `(.L_x_463) ;  /* 0x0000000000709947 */ /* 0x000fea0003800000 */
[----:B------:R-:W-:-:S13]  /*13c90*/  ISETP.NE.AND P0, PT, R5, RZ, PT ;  /* 0x000000ff0500720c */ /* 0x000fda0003f05270 */
[----:B------:R-:W0:Y:S02]  /*13ca0*/  @!P0 LDC R5, c[0x0][0x9f0] ;  /* 0x00027c00ff058b82 */ /* 0x000e240000000800 */
[-C--:B0-----:R-:W-:Y:S02]  /*13cb0*/  IABS R0, R5.reuse ;  /* 0x0000000500007213 */ /* 0x081fe40000000000 */
[----:B------:R-:W-:Y:S02]  /*13cc0*/  IABS R7, R5 ;  /* 0x0000000500077213 */ /* 0x000fe40000000000 */
[----:B------:R-:W0:Y:S03]  /*13cd0*/  I2F.RP R2, R0 ;  /* 0x0000000000027306 */ /* 0x000e260000209400 */
[----:B------:R-:W-:-:S05]  /*13ce0*/  IMAD.MOV R7, RZ, RZ, -R7 ;  /* 0x000000ffff077224 */ /* 0x000fca00078e0a07 */
[----:B0-----:R-:W0:Y:S02]  /*13cf0*/  MUFU.RCP R2, R2 ;  /* 0x0000000200027308 */ /* 0x001e240000001000 */
[----:B0-----:R-:W-:-:S06]  /*13d00*/  VIADD R2, R2, 0xffffffe ;  /* 0x0ffffffe02027836 */ /* 0x001fcc0000000000 */
[----:B------:R-:W0:Y:S02]  /*13d10*/  F2I.FTZ.U32.TRUNC.NTZ R3, R2 ;  /* 0x0000000200037305 */ /* 0x000e24000021f000 */
[----:B0-----:R-:W-:-:S04]  /*13d20*/  IMAD.MOV R2, RZ, RZ, -R3 ;  /* 0x000000ffff027224 */ /* 0x001fc800078e0a03 */
[----:B------:R-:W-:Y:S02]  /*13d30*/  IMAD R6, R2, R0, RZ ;  /* 0x0000000002067224 */ /* 0x000fe400078e02ff */
[----:B------:R-:W-:-:S04]  /*13d40*/  IMAD.MOV.U32 R2, RZ, RZ, RZ ;  /* 0x000000ffff027224 */ /* 0x000fc800078e00ff */
[----:B------:R-:W-:Y:S01]  /*13d50*/  IMAD.HI.U32 R2, R3, R6, R2 ;  /* 0x0000000603027227 */ /* 0x000fe200078e0002 */
[----:B------:R-:W-:-:S04]  /*13d60*/  IADD3 R6, R4, -0x1, R5 ;  /* 0xffffffff04067810 */ /* 0x000fc80007ffe005 */
[----:B------:R-:W-:Y:S02]  /*13d70*/  IABS R3, R6 ;  /* 0x0000000600037213 */ /* 0x000fe40000000000 */
[----:B------:R-:W-:-:S03]  /*13d80*/  LOP3.LUT R6, R6, R5, RZ, 0x3c, !PT ;  /* 0x0000000506067212 */ /* 0x000fc600078e3cff */
[----:B------:R-:W-:Y:S01]  /*13d90*/  IMAD.HI.U32 R2, R2, R3, RZ ;  /* 0x0000000302027227 */ /* 0x000fe200078e00ff */
[----:B------:R-:W-:-:S03]  /*13da0*/  ISETP.GE.AND P2, PT, R6, RZ, PT ;  /* 0x000000ff0600720c */ /* 0x000fc60003f46270 */
[----:B------:R-:W-:-:S05]  /*13db0*/  IMAD R3, R2, R7, R3 ;  /* 0x0000000702037224 */ /* 0x000fca00078e0203 */
[----:B------:R-:W-:-:S13]  /*13dc0*/  ISETP.GT.U32.AND P1, PT, R0, R3, PT ;  /* 0x000000030000720c */ /* 0x000fda0003f24070 */
[----:B------:R-:W-:Y:S02]  /*13dd0*/  @!P1 IMAD.IADD R3, R3, 0x1, -R0 ;  /* 0x0000000103039824 */ /* 0x000fe400078e0a00 */
[----:B------:R-:W-:Y:S01]  /*13de0*/  @!P1 VIADD R2, R2, 0x1 ;  /* 0x0000000102029836 */ /* 0x000fe20000000000 */
[----:B------:R-:W-:Y:S02]  /*13df0*/  ISETP.NE.AND P1, PT, R5, RZ, PT ;  /* 0x000000ff0500720c */ /* 0x000fe40003f25270 */
[----:B------:R-:W-:-:S13]  /*13e00*/  ISETP.GE.U32.AND P0, PT, R3, R0, PT ;  /* 0x000000000300720c */ /* 0x000fda0003f06070 */
[----:B------:R-:W-:-:S05]  /*13e10*/  @P0 VIADD R2, R2, 0x1 ;  /* 0x0000000102020836 */ /* 0x000fca0000000000 */
[----:B------:R-:W-:-:S05]  /*13e20*/  MOV R0, R2 ;  /* 0x0000000200007202 */ /* 0x000fca0000000f00 */
[----:B------:R-:W-:Y:S01]  /*13e30*/  @!P2 IMAD.MOV R0, RZ, RZ, -R0 ;  /* 0x000000ffff00a224 */ /* 0x000fe200078e0a00 */
[----:B------:R-:W-:-:S07]  /*13e40*/  @!P1 LOP3.LUT R0, RZ, R5, RZ, 0x33, !PT ;  /* 0x00000005ff009212 */ /* 0x000fce00078e33ff */
.L_x_463:
[----:B------:R-:W-:Y:S05]  /*13e50*/  BSYNC B0 ;  /* 0x0000000000007941 */ /* 0x000fea0003800000 */
.L_x_462:
[----:B------:R-:W-:-:S05]  /*13e60*/  IMAD R3, R20, R0, RZ ;  /* 0x0000000014037224 */ /* 0x000fca00078e02ff */
[----:B------:R-:W-:Y:S01]  /*13e70*/  VIADDMNMX R2, R3, R0, R4, PT ;  /* 0x0000000003027246 */ /* 0x000fe20003800104 */
[----:B------:R0:W-:Y:S03]  /*13e80*/  STL [R1], R3 ;  /* 0x0000000301007387 */ /* 0x0001e60000100800 */
[----:B------:R-:W-:Y:S01]  /*13e90*/  ISETP.GT.AND P0, PT, R2, R3, PT ;  /* 0x000000030200720c */ /* 0x000fe20003f04270 */
[----:B------:R0:W-:-:S12]  /*13ea0*/  STL [R1+0x20], R2 ;  /* 0x0000200201007387 */ /* 0x0001d80000100800 */
[----:B0-----:R-:W-:Y:S05]  /*13eb0*/  @P0 BRA `(.L_x_464) ;  /* 0x0000000000440947 */ /* 0x001fea0003800000 */
[----:B------:R-:W0:Y:S02]  /*13ec0*/  S2R R2, SR_TID.X ;  /* 0x0000000000027919 */ /* 0x000e240000002100 */
[----:B0-----:R-:W-:-:S04]  /*13ed0*/  LOP3.LUT R2, R2, 0x7f, RZ, 0xc0, !PT ;  /* 0x0000007f02027812 */ /* 0x001fc800078ec0ff */
[----:B------:R-:W-:-:S13]  /*13ee0*/  ISETP.NE.AND P0, PT, R2, RZ, PT ;  /* 0x000000ff0200720c */ /* 0x000fda0003f05270 */
[----:B------:R-:W-:Y:S05]  /*13ef0*/  @P0 BRA `(.L_x_465) ;  /* 0x0000002800ac0947 */ /* 0x000fea0003800000 */
[----:B------:R-:W0:Y:S01]  /*13f00*/  S2R R5, SR_LANEID ;  /* 0x0000000000057919 */ /* 0x000e220000000000 */
[----:B------:R-:W-:Y:S01]  /*13f10*/  VOTEU.ANY UR4, UPT, PT ;  /* 0x0000000000047886 */ /* 0x000fe200038e0100 */
[----:B------:R-:W2:Y:S01]  /*13f20*/  LDC.64 R2, c[0x0][0xc60] ;  /* 0x00031800ff027b82 */ /* 0x000ea20000000a00 */
[----:B------:R-:W0:Y:S02]  /*13f30*/  FLO.U32 R0, UR4 ;  /* 0x0000000400007d00 */ /* 0x000e2400080e0000 */
[----:B0-----:R-:W-:-:S06]  /*13f40*/  ISETP.EQ.U32.AND P0, PT, R0, R5, PT ;  /* 0x000000050000720c */ /* 0x001fcc0003f02070 */
[----:B------:R-:W2:Y:S07]  /*13f50*/  POPC R5, UR4 ;  /* 0x0000000400057d09 */ /* 0x000eae0008000000 */
[----:B--2---:R-:W2:Y:S01]  /*13f60*/  @P0 ATOMG.E.ADD.STRONG.GPU PT, R3, desc[UR40][R2.64], R5 ;  /* 0x00000005020309a8 */ /* 0x004ea200081ee1e8 */
[----:B------:R-:W0:Y:S02]  /*13f70*/  S2R R4, SR_LTMASK ;  /* 0x0000000000047919 */ /* 0x000e240000003900 */
[----:B0-----:R-:W-:-:S04]  /*13f80*/  LOP3.LUT R4, R4, UR4, RZ, 0xc0, !PT ;  /* 0x0000000404047c12 */ /* 0x001fc8000f8ec0ff */
[----:B------:R-:W0:Y:S01]  /*13f90*/  POPC R7, R4 ;  /* 0x0000000400077309 */ /* 0x000e220000000000 */
[----:B--2---:R-:W0:Y:S02]  /*13fa0*/  SHFL.IDX PT, R0, R3, R0, 0x1f ;  /* 0x00001f0003007589 */ /* 0x004e2400000e0000 */
[----:B0-----:R-:W-:Y:S01]  /*13fb0*/  IADD3 R24, R0, UR36, R7 ;  /* 0x0000002400187c10 */ /* 0x001fe2000fffe007 */
[----:B------:R-:W-:Y:S06]  /*13fc0*/  BRA `(.L_x_465) ;  /* 0x0000002800787947 */ /* 0x000fec0003800000 */
.L_x_464:
        /* <DEDUP_REMOVED lines=9> */
[----:B------:R-:W-:Y:S01]  /*14060*/  MOV R12, 0x1 ;  /* 0x00000001000c7802 */ /* 0x000fe20000000f00 */
[----:B------:R-:W0:Y:S01]  /*14070*/  LDC.64 R2, c[0x4][R2] ;  /* 0x0100000002027b82 */ /* 0x000e220000000a00 */
[----:B------:R-:W-:Y:S02]  /*14080*/  IMAD.U32 R5, RZ, RZ, UR7 ;  /* 0x00000007ff057e24 */ /* 0x000fe4000f8e00ff */
[----:B------:R-:W-:Y:S02]  /*14090*/  IMAD.U32 R6, RZ, RZ, UR8 ;  /* 0x00000008ff067e24 */ /* 0x000fe4000f8e00ff */
[----:B------:R-:W-:-:S02]  /*140a0*/  IMAD.U32 R7, RZ, RZ, UR9 ;  /* 0x00000009ff077e24 */ /* 0x000fc4000f8e00ff */
[----:B------:R-:W-:Y:S02]  /*140b0*/  IMAD.U32 R10, RZ, RZ, UR4 ;  /* 0x00000004ff0a7e24 */ /* 0x000fe4000f8e00ff */
[----:B-1----:R-:W-:Y:S02]  /*140c0*/  IMAD.U32 R11, RZ, RZ, UR5 ;  /* 0x00000005ff0b7e24 */ /* 0x002fe4000f8e00ff */
[----:B------:R-:W-:Y:S02]  /*140d0*/  IMAD.MOV.U32 R8, RZ, RZ, 0x70 ;  /* 0x00000070ff087424 */ /* 0x000fe400078e00ff */
[----:B------:R-:W-:-:S07]  /*140e0*/  IMAD.MOV.U32 R13, RZ, RZ, RZ ;  /* 0x000000ffff0d7224 */ /* 0x000fce00078e00ff */
[----:B------:R-:W-:-:S07]  /*140f0*/  LEPC R20, `(.L_x_467) ;  /* 0x000000001014794e */ /* 0x000fce0000000000 */
[----:B0-----:R-:W-:Y:S05]  /*14100*/  CALL.ABS.NOINC R2 ;  /* 0x0000000002007343 */ /* 0x001fea0003c00000 */
.L_x_467:
[----:B------:R-:W-:Y:S05]  /*14110*/  BSYNC B6 ;  /* 0x0000000000067941 */ /* 0x000fea0003800000 */
.L_x_466:
        /* <DEDUP_REMOVED lines=22> */
.L_x_469:
[----:B------:R-:W-:Y:S05]  /*14280*/  BSYNC B6 ;  /* 0x0000000000067941 */ /* 0x000fea0003800000 */
.L_x_468:
        /* <DEDUP_REMOVED lines=20> */
.L_x_471:
[----:B------:R-:W-:Y:S05]  /*143d0*/  BSYNC B6 ;  /* 0x0000000000067941 */ /* 0x000fea0003800000 */
.L_x_470:
        /* <DEDUP_REMOVED lines=8> */
[----:B------:R-:W-:Y:S01]  /*14460*/  MOV R13, RZ ;  /* 0x000000ff000d7202 */ /* 0x000fe20000000f00 */
[----:B------:R-:W0:Y:S01]  /*14470*/  LDC.64 R2, c[0x4][R2] ;  /* 0x0100000002027b82 */ /* 0x000e220000000a00 */
[----:B------:R-:W-:Y:S02]  /*14480*/  IMAD.U32 R5, RZ, RZ, UR5 ;  /* 0x00000005ff057e24 */ /* 0x000fe4000f8e00ff */
[----:B------:R-:W-:Y:S02]  /*14490*/  IMAD.U32 R6, RZ, RZ, UR6 ;  /* 0x00000006ff067e24 */ /* 0x000fe4000f8e00ff */
[----:B------:R-:W-:-:S02]  /*144a0*/  IMAD.U32 R7, RZ, RZ, UR7 ;  /* 0x00000007ff077e24 */ /* 0x000fc4000f8e00ff */
[----:B------:R-:W-:Y:S02]  /*144b0*/  IMAD.U32 R10, RZ, RZ, UR8 ;  /* 0x00000008ff0a7e24 */ /* 0x000fe4000f8e00ff */
[----:B-1----:R-:W-:Y:S02]  /*144c0*/  IMAD.U32 R11, RZ, RZ, UR9 ;  /* 0x00000009ff0b7e24 */ /* 0x002fe4000f8e00ff */
[----:B------:R-:W-:Y:S02]  /*144d0*/  IMAD.MOV.U32 R8, RZ, RZ, 0x70 ;  /* 0x00000070ff087424 */ /* 0x000fe400078e00ff */
[----:B------:R-:W-:-:S07]  /*144e0*/  IMAD.MOV.U32 R12, RZ, RZ, 0x1 ;  /* 0x00000001ff0c7424 */ /* 0x000fce00078e00ff */
[----:B------:R-:W-:-:S07]  /*144f0*/  LEPC R20, `(.L_x_473) ;  /* 0x000000001014794e */ /* 0x000fce0000000000 */
[----:B0-----:R-:W-:Y:S05]  /*14500*/  CALL.ABS.NOINC R2 ;  /* 0x0000000002007343 */ /* 0x001fea0003c00000 */
.L_x_473:
[----:B------:R-:W-:Y:S05]  /*14510*/  BSYNC B6 ;  /* 0x0000000000067941 */ /* 0x000fea0003800000 */
.L_x_472:
[----:B------:R-:W2:Y:S01]  /*14520*/  LDL.LU R20, [R1+0x4] ;  /* 0x0000040001147983 */ /* 0x000ea20000300800 */
[----:B------:R-:W-:Y:S02]  /*14530*/  ULDC.64 UR4, c[0x0][0x9f8] ;  /* 0x00027e0000047ab9 */ /* 0x000fe40000000a00 */
[----:B------:R-:W-:-:S04]  /*14540*/  ISETP.NE.U32.AND P0, PT, RZ, UR4, PT ;  /* 0x00000004ff007c0c */ /* 0x000fc8000bf05070 */
[----:B------:R-:W-:-:S13]  /*14550*/  ISETP.NE.AND.EX P0, PT, RZ, UR5, PT, P0 ;  /* 0x00000005ff007c0c */ /* 0x000fda000bf05300 */
[----:B------:R-:W-:-:S04]  /*14560*/  @P0 IADD3 R2, P1, R17, UR4, RZ ;  /* 0x0000000411020c10 */ /* 0x000fc8000ff3e0ff */
[----:B--2---:R-:W-:Y:S01]  /*14570*/  @P0 IADD3.X R3, R20, UR5, RZ, P1, !PT ;  /* 0x0000000514030c10 */ /* 0x004fe20008ffe4ff */
[----:B------:R-:W-:-:S04]  /*14580*/  ULDC.64 UR4, c[0x0][0xa08] ;  /* 0x0002820000047ab9 */ /* 0x000fc80000000a00 */
[----:B------:R0:W2:Y:S02]  /*14590*/  @P0 LDG.E R26, desc[UR40][R2.64] ;  /* 0x00000028021a0981 */ /* 0x0000a4000c1e1900 */
[----:B0-----:R-:W0:Y:S02]  /*145a0*/  LDC.64 R2, c[0x0][0x418] ;  /* 0x00010600ff027b82 */ /* 0x001e240000000a00 */
[----:B0-----:R-:W-:Y:S01]  /*145b0*/  LOP3.LUT P0, RZ, R2, UR4, RZ, 0xfc, !PT ;  /* 0x0000000402ff7c12 */ /* 0x001fe2000f80fcff */
[----:B------:R-:W-:-:S03]  /*145c0*/  UMOV UR4, 0xffffffff ;  /* 0xffffffff00047882 */ /* 0x000fc60000000000 */
[----:B------:R-:W-:Y:S02]  /*145d0*/  LOP3.LUT P0, RZ, R3, UR5, RZ, 0xfc, P0 ;  /* 0x0000000503ff7c12 */ /* 0x000fe4000800fcff */
[----:B--2---:R-:W-:Y:S02]  /*145e0*/  SHF.R.S32.HI R8, RZ, 0x1f, R26 ;  /* 0x0000001fff087819 */ /* 0x004fe4000001141a */
[----:B------:R-:W-:-:S03]  /*145f0*/  SEL R17, R26, RZ, !P0 ;  /* 0x000000ff1a117207 */ /* 0x000fc60004000000 */
[----:B------:R0:W-:Y:S01]  /*14600*/  STL [R1+0x4], R8 ;  /* 0x0000040801007387 */ /* 0x0001e20000100800 */
[----:B------:R-:W-:Y:S05]  /*14610*/  BRA.DIV UR4, `(.L_x_474) ;  /* 0x0000003e04507947 */ /* 0x000fea000b800000 */
[----:B------:R-:W2:Y:S02]  /*14620*/  S2R R0, SR_TID.X ;  /* 0x0000000000007919 */ /* 0x000ea40000002100 */
[----:B--2---:R-:W-:-:S04]  /*14630*/  SHF.R.U32.HI R0, RZ, 0x5, R0 ;  /* 0x00000005ff007819 */ /* 0x004fc80000011600 */
[----:B------:R-:W-:-:S05]  /*14640*/  LOP3.LUT R0, R0, 0x3, RZ, 0xc0, !PT ;  /* 0x0000000300007812 */ /* 0x000fca00078ec0ff */
[----:B------:R2:W3:Y:S02]  /*14650*/  SHFL.IDX PT, R14, R0, RZ, 0x1f ;  /* 0x00001fff000e7589 */ /* 0x0004e400000e0000 */
.L_x_573:
[----:B---3--:R-:W-:Y:S02]  /*14660*/  ISETP.NE.AND P0, PT, R14, RZ, PT ;  /* 0x000000ff0e00720c */ /* 0x008fe40003f05270 */
[----:B------:R-:W-:Y:S02]  /*14670*/  PLOP3.LUT P1, PT, PT, PT, PT, 0x8, 0x0 ;  /* 0x000000000000781c */ /* 0x000fe40003f2e170 */
[----:B------:R-:W-:-:S11]  /*14680*/  LOP3.LUT R22, R22, 0xfffffffe, RZ, 0xc0, !PT ;  /* 0xfffffffe16167812 */ /* 0x000fd600078ec0ff */
[----:B------:R-:W-:Y:S01]  /*14690*/  @P1 LOP3.LUT R22, R22, 0x1, RZ, 0xfc, !PT ;  /* 0x0000000116161812 */ /* 0x000fe200078efcff */
[----:B------:R-:W-:Y:S06]  /*146a0*/  @P0 BRA `(.L_x_475) ;  /* 0x0000000400500947 */ /* 0x000fec0003800000 */
[----:B------:R-:W-:-:S03]  /*146b0*/  UMOV UR4, 0xffffffff ;  /* 0xffffffff00047882 */ /* 0x000fc60000000000 */
[----:B------:R-:W-:Y:S05]  /*146c0*/  BRA.DIV UR4, `(.L_x_476) ;  /* 0x0000003e04587947 */ /* 0x000fea000b800000 */
[----:B------:R-:W-:-:S13]  /*146d0*/  ELECT P6, URZ, PT ;  /* 0x00000000003f782f */ /* 0x000fda00038c0000 */
.L_x_576:
[----:B------:R-:W-:Y:S05]  /*146e0*/  @!P6 BRA `(.L_x_475) ;  /* 0x000000040040e947 */ /* 0x000fea0003800000 */
[----:B--2---:R-:W2:Y:S01]  /*146f0*/  LDL R0, [R1+0x20] ;  /* 0x0000200001007983 */ /* 0x004ea20000100800 */
[----:B------:R-:W-:-:S04]  /*14700*/  ISETP.NE.U32.AND P0, PT, R2, RZ, PT ;  /* 0x000000ff0200720c */ /* 0x000fc80003f05070 */
[----:B------:R-:W-:Y:S01]  /*14710*/  ISETP.NE.AND.EX P0, PT, R3, RZ, PT, P0 ;  /* 0x000000ff0300720c */ /* 0x000fe20003f05300 */
[----:B--2---:R-:W-:-:S12]  /*14720*/  VIADD R0, R0, 0xffffffff ;  /* 0xffffffff00007836 */ /* 0x004fd80000000000 */
[----:B------:R-:W-:Y:S05]  /*14730*/  @!P0 BRA `(.L_x_477) ;  /* 0x0000000000448947 */ /* 0x000fea0003800000 */
[----:B------:R-:W2:Y:S01]  /*14740*/  LDC R7, c[0x0][0x43c] ;  /* 0x00010f00ff077b82 */ /* 0x000ea20000000800 */
[----:B------:R-:W-:Y:S01]  /*14750*/  ULDC.64 UR4, c[0x0][0x428] ;  /* 0x00010a0000047ab9 */ /* 0x000fe20000000a00 */
[----:B--2---:R-:W-:-:S13]  /*14760*/  ISETP.NE.AND P0, PT, R7, 0x1, PT ;  /* 0x000000010700780c */ /* 0x004fda0003f05270 */
[----:B------:R-:W2:Y:S02]  /*14770*/  @P0 LDC.64 R4, c[0x0][0x440] ;  /* 0x00011000ff040b82 */ /* 0x000ea40000000a00 */
[----:B--2---:R-:W-:-:S04]  /*14780*/  @P0 IMAD.HI.U32 R6, R0, R4, RZ ;  /* 0x0000000400060227 */ /* 0x004fc800078e00ff */
[----:B------:R-:W-:Y:S01]  /*14790*/  IMAD.MOV.U32 R4, RZ, RZ, R0 ;  /* 0x000000ffff047224 */ /* 0x000fe200078e0000 */
[----:B------:R-:W-:Y:S01]  /*147a0*/  @P0 SHF.R.U32.HI R4, RZ, R5, R6 ;  /* 0x00000005ff040219 */ /* 0x000fe20000011606 */
[----:B------:R-:W-:-:S04]  /*147b0*/  IMAD R6, R8, UR4, RZ ;  /* 0x0000000408067c24 */ /* 0x000fc8000f8e02ff */
[----:B------:R-:W-:Y:S02]  /*147c0*/  IMAD.MOV R5, RZ, RZ, -R4 ;  /* 0x000000ffff057224 */ /* 0x000fe400078e0a04 */
[----:B------:R-:W-:Y:S02]  /*147d0*/  IMAD R6, R26, UR5, R6 ;  /* 0x000000051a067c24 */ /* 0x000fe4000f8e0206 */
[----:B------:R-:W-:Y:S01]  /*147e0*/  IMAD R0, R7, R5, R0 ;  /* 0x0000000507007224 */ /* 0x000fe200078e0200 */
[----:B------:R-:W-:-:S03]  /*147f0*/  SHF.R.S32.HI R5, RZ, 0x1f, R4 ;  /* 0x0000001fff057819 */ /* 0x000fc60000011404 */
[----:B------:R-:W-:-:S04]  /*14800*/  IMAD.WIDE.U32 R4, R26, UR4, R4 ;  /* 0x000000041a047c25 */ /* 0x000fc8000f8e0004 */
[----:B------:R-:W-:Y:S01]  /*14810*/  IMAD.IADD R5, R5, 0x1, R6 ;  /* 0x0000000105057824 */ /* 0x000fe200078e0206 */
[----:B------:R-:W-:-:S04]  /*14820*/  LEA R2, P0, R4, R2, 0x2 ;  /* 0x0000000204027211 */ /* 0x000fc800078010ff */
[----:B------:R-:W-:-:S05]  /*14830*/  LEA.HI.X R3, R4, R3, R5, 0x2, P0 ;  /* 0x0000000304037211 */ /* 0x000fca00000f1405 */
[----:B------:R2:W5:Y:S04]  /*14840*/  LDG.E R17, desc[UR40][R2.64] ;  /* 0x0000002802117981 */ /* 0x000568000c1e1900 */
.L_x_477:
[----:B------:R-:W-:Y:S01]  /*14850*/  IMAD R4, R19, 0x8, R18 ;  /* 0x0000000813047824 */ /* 0x000fe200078e0212 */
[----:B--2---:R-:W-:Y:S01]  /*14860*/  SHF.L.U32 R3, R28, 0x1f, RZ ;  /* 0x0000001f1c037819 */ /* 0x004fe200000006ff */
[----:B------:R-:W2:Y:S03]  /*14870*/  S2R R2, SR_TID.X ;  /* 0x0000000000027919 */ /* 0x000ea60000002100 */
[----:B------:R-:W3:Y:S01]  /*14880*/  SYNCS.PHASECHK.TRANS64.TRYWAIT P0, [R4+URZ+0x13280], R3 ;  /* 0x01328003040075a7 */ /* 0x000ee2000800017f */
[----:B--2---:R-:W-:-:S04]  /*14890*/  LOP3.LUT R2, R2, 0x7f, RZ, 0xc0, !PT ;  /* 0x0000007f02027812 */ /* 0x004fc800078ec0ff */
[----:B------:R-:W-:Y:S01]  /*148a0*/  ISETP.NE.AND P1, PT, R2, RZ, PT ;  /* 0x000000ff0200720c */ /* 0x000fe20003f25270 */
[----:B---3--:R-:W-:-:S12]  /*148b0*/  @!P0 BRA `(.L_x_478) ;  /* 0x0000003800fc8947 */ /* 0x008fd80003800000 */
.L_x_577:
[----:B------:R-:W-:Y:S05]  /*148c0*/  @P1 BRA `(.L_x_479) ;  /* 0x00000000001c1947 */ /* 0x000fea0003800000 */
[----:B------:R-:W3:Y:S02]  /*148d0*/  S2R R2, SR_TID.X ;  /* 0x0000000000027919 */ /* 0x000ee40000002100 */
[----:B---3--:R-:W-:Y:S01]  /*148e0*/  LOP3.LUT R5, R2, 0x1f, RZ, 0xc0, !PT ;  /* 0x0000001f02057812 */ /* 0x008fe200078ec0ff */
[----:B------:R-:W-:-:S03]  /*148f0*/  IMAD.MOV.U32 R2, RZ, RZ, 0x2800 ;  /* 0x00002800ff027424 */ /* 0x000fc600078e00ff */
[----:B------:R-:W-:Y:S01]  /*14900*/  ISETP.NE.AND P0, PT, R5, RZ, PT ;  /* 0x000000ff0500720c */ /* 0x000fe20003f05270 */
[----:B------:R3:W-:-:S12]  /*14910*/  SYNCS.ARRIVE.TRANS64 RZ, [R4+URZ+0x13270], R2 ;  /* 0x0132700204ff79a7 */ /* 0x0007d8000800003f */
[----:B---3--:R-:W-:Y:S05]  /*14920*/  @!P0 BRA `(.L_x_479) ;  /* 0x0000000000048947 */ /* 0x008fea0003800000 */
[----:B------:R-:W-:Y:S01]  /*14930*/  BPT.TRAP 0x1 ;  /* 0x000000040000795c */ /* 0x000fe20000300000 */
.L_x_479:
[----:B------:R-:W3:Y:S01]  /*14940*/  LDL R5, [R1+0x8] ;  /* 0x0000080001057983 */ /* 0x000ee20000100800 */
[----:B------:R-:W-:Y:S01]  /*14950*/  IMAD R2, R19, 0x2800, R18 ;  /* 0x0000280013027824 */ /* 0x000fe200078e0212 */
[----:B------:R-:W-:Y:S01]  /*14960*/  R2UR UR9, R4 ;  /* 0x00000000040972ca */ /* 0x000fe200000e0000 */
[----:B------:R-:W-:Y:S01]  /*14970*/  UIADD3 UR4, UP0, UR38, 0x470, URZ ;  /* 0x0000047026047890 */ /* 0x000fe2000ff1e03f */
[----:B------:R-:W-:Y:S01]  /*14980*/  R2UR UR12, R16 ;  /* 0x00000000100c72ca */ /* 0x000fe200000e0000 */
[----:B------:R-:W-:Y:S01]  /*14990*/  UMOV UR6, 0x0 ;  /* 0x0000000000067882 */ /* 0x000fe20000000000 */
[----:B------:R-:W-:Y:S01]  /*149a0*/  R2UR UR8, R2 ;  /* 0x00000000020872ca */ /* 0x000fe200000e0000 */
[----:B------:R-:W-:Y:S01]  /*149b0*/  UIADD3.X UR5, URZ, UR39, URZ, UP0, !UPT ;  /* 0x000000273f057290 */ /* 0x000fe200087fe43f */
[----:B-----5:R-:W-:Y:S01]  /*149c0*/  R2UR UR13, R17 ;  /* 0x00000000110d72ca */ /* 0x020fe200000e0000 */
[----:B------:R-:W-:Y:S01]  /*149d0*/  UMOV UR7, 0x14f00000 ;  /* 0x14f0000000077882 */ /* 0x000fe20000000000 */
[----:B------:R-:W-:-:S05]  /*149e0*/  UMOV UR10, URZ ;  /* 0x0000003f000a7c82 */ /* 0x000fca0008000000 */
[----:B------:R-:W-:-:S04]  /*149f0*/  UIADD3 UR9, UR9, 0x13270, URZ ;  /* 0x0001327009097890 */ /* 0x000fc8000fffe03f */
[----:B------:R-:W-:Y:S01]  /*14a00*/  UIADD3 UR8, UR8, 0x6000, URZ ;  /* 0x0000600008087890 */ /* 0x000fe2000fffe03f */
[----:B---3--:R-:W-:-:S05]  /*14a10*/  IMAD R0, R0, 0xa0, R5 ;  /* 0x000000a000007824 */ /* 0x008fca00078e0205 */
[----:B------:R-:W-:-:S13]  /*14a20*/  R2UR UR11, R0 ;  /* 0x00000000000b72ca */ /* 0x000fda00000e0000 */
[----:B------:R3:W-:Y:S01]  /*14a30*/  UTMALDG.4D [UR8], [UR4], desc[UR6] ;  /* 0x00000608040075b4 */ /* 0x0007e20008019000 */
[----:B------:R-:W4:Y:S02]  /*14a40*/  SYNCS.PHASECHK.TRANS64.TRYWAIT P0, [R4+URZ+0x13240], R3 ;  /* 0x01324003040075a7 */ /* 0x000f24000800017f */
[----:B---34-:R-:W-:Y:S05]  /*14a50*/  @!P0 BRA `(.L_x_480) ;  /* 0x0000003800a88947 */ /* 0x018fea0003800000 */
.L_x_578:
        /* <DEDUP_REMOVED lines=8> */
.L_x_481:
        /* <DEDUP_REMOVED lines=8> */
[----:B------:R-:W-:Y:S01]  /*14b60*/  R2UR UR13, R17 ;  /* 0x00000000110d72ca */ /* 0x000fe200000e0000 */
[----:B------:R-:W-:Y:S01]  /*14b70*/  UMOV UR10, URZ ;  /* 0x0000003f000a7c82 */ /* 0x000fe20008000000 */
[----:B------:R-:W-:-:S02]  /*14b80*/  PLOP3.LUT P0, PT, PT, PT, PT, 0x80, 0x0 ;  /* 0x000000000000781c */ /* 0x000fc40003f0f070 */
[----:B------:R-:W-:Y:S01]  /*14b90*/  LOP3.LUT R22, R22, 0xfffffffe, RZ, 0xc0, !PT ;  /* 0xfffffffe16167812 */ /* 0x000fe200078ec0ff */
[----:B------:R-:W-:Y:S02]  /*14ba0*/  UIADD3 UR8, UR8, 0xe000, URZ ;  /* 0x0000e00008087890 */ /* 0x000fe4000fffe03f */
[----:B------:R-:W-:-:S08]  /*14bb0*/  UIADD3 UR9, UR9, 0x13230, URZ ;  /* 0x0001323009097890 */ /* 0x000fd0000fffe03f */
[----:B------:R-:W-:Y:S01]  /*14bc0*/  @P0 LOP3.LUT R22, R22, 0x1, RZ, 0xfc, !PT ;  /* 0x0000000116160812 */ /* 0x000fe200078efcff */
[----:B------:R4:W-:Y:S02]  /*14bd0*/  UTMALDG.4D [UR8], [UR4], desc[UR6] ;  /* 0x00000608040075b4 */ /* 0x0009e40008019000 */
[----:B----4-:R-:W-:-:S04]  /*14be0*/  NOP ;  /* 0x0000000000007918 */ /* 0x010fc80000000000 */
.L_x_475:
[----:B--23--:R-:W2:Y:S04]  /*14bf0*/  LDL.LU R4, [R1+0x18] ;  /* 0x0000180001047983 */ /* 0x00cea80000300800 */
[----:B------:R-:W3:Y:S04]  /*14c00*/  LDL.LU R6, [R1+0x14] ;  /* 0x0000140001067983 */ /* 0x000ee80000300800 */
[----:B------:R-:W4:Y:S01]  /*14c10*/  LDL.LU R3, [R1+0x30] ;  /* 0x0000300001037983 */ /* 0x000f220000300800 */
[----:B------:R-:W-:Y:S05]  /*14c20*/  WARPSYNC.ALL ;  /* 0x0000000000007948 */ /* 0x000fea0003800000 */
[----:B------:R-:W-:Y:S01]  /*14c30*/  ULDC.64 UR6, c[0x0][0xa00] ;  /* 0x0002800000067ab9 */ /* 0x000fe20000000a00 */
[----:B------:R-:W-:Y:S01]  /*14c40*/  ULDC.64 UR4, c[0x0][0x298] ;  /* 0x0000a60000047ab9 */ /* 0x000fe20000000a00 */
[----:B------:R-:W-:Y:S01]  /*14c50*/  VIADD R0, R18, 0xb000 ;  /* 0x0000b00012007836 */ /* 0x000fe20000000000 */
[----:B------:R-:W-:Y:S01]  /*14c60*/  BAR.SYNC.DEFER_BLOCKING 0x8, 0x200 ;  /* 0x0208000000007b1d */ /* 0x000fe20000010000 */
[----:B------:R-:W-:-:S03]  /*14c70*/  ISETP.NE.U32.AND P0, PT, RZ, UR6, PT ;  /* 0x00000006ff007c0c */ /* 0x000fc6000bf05070 */
[----:B------:R-:W-:Y:S02]  /*14c80*/  LOP3.LUT P1, RZ, R0, 0x1bf, RZ, 0xc0, !PT ;  /* 0x000001bf00ff7812 */ /* 0x000fe4000782c0ff */
[----:B------:R-:W-:Y:S01]  /*14c90*/  ISETP.NE.AND.EX P0, PT, RZ, UR7, PT, P0 ;  /* 0x00000007ff007c0c */ /* 0x000fe2000bf05300 */
[----:B------:R-:W-:Y:S01]  /*14ca0*/  BSSY B6, `(.L_x_482) ;  /* 0x000001d000067945 */ /* 0x000fe20003800000 */
[----:B--2---:R-:W-:Y:S02]  /*14cb0*/  SHF.R.S32.HI R2, RZ, 0x1f, R4 ;  /* 0x0000001fff027819 */ /* 0x004fe40000011404 */
[----:B---3--:R-:W-:-:S03]  /*14cc0*/  SEL R6, R6, RZ, !P0 ;  /* 0x000000ff06067207 */ /* 0x008fc60004000000 */
[----:B------:R-:W-:-:S04]  /*14cd0*/  IMAD R2, R2, UR4, RZ ;  /* 0x0000000402027c24 */ /* 0x000fc8000f8e02ff */
[C---:B------:R-:W-:Y:S01]  /*14ce0*/  IMAD R0, R4.reuse, UR5, R2 ;  /* 0x0000000504007c24 */ /* 0x040fe2000f8e0202 */
[----:B----4-:R-:W-:Y:S01]  /*14cf0*/  SEL R2, R3, RZ, !P0 ;  /* 0x000000ff03027207 */ /* 0x010fe20004000000 */
[----:B------:R-:W-:-:S04]  /*14d00*/  IMAD.WIDE.U32 R4, R4, UR4, RZ ;  /* 0x0000000404047c25 */ /* 0x000fc8000f8e00ff */
[----:B------:R-:W-:Y:S01]  /*14d10*/  IMAD.IADD R0, R5, 0x1, R0 ;  /* 0x0000000105007824 */ /* 0x000fe200078e0200 */
[----:B------:R2:W-:Y:S04]  /*14d20*/  STL.64 [R1+0x28], R4 ;  /* 0x0000280401007387 */ /* 0x0005e80000100a00 */
[----:B------:R2:W-:Y:S04]  /*14d30*/  STL [R1+0x14], R6 ;  /* 0x0000140601007387 */ /* 0x0005e80000100800 */
[----:B------:R2:W-:Y:S04]  /*14d40*/  STL [R1+0x30], R2 ;  /* 0x0000300201007387 */ /* 0x0005e80000100800 */
[----:B------:R2:W-:Y:S01]  /*14d50*/  STL [R1+0x18], R0 ;  /* 0x0000180001007387 */ /* 0x0005e20000100800 */
[----:B------:R-:W-:Y:S05]  /*14d60*/  @!P1 BRA `(.L_x_483) ;  /* 0x0000000000409947 */ /* 0x000fea0003800000 */
[----:B--2---:R-:W-:Y:S01]  /*14d70*/  MOV R2, 0x0 ;  /* 0x0000000000027802 */ /* 0x004fe20000000f00 */
[----:B------:R-:W-:Y:S01]  /*14d80*/  ULDC.64 UR4, c[0x4][0x98] ;  /* 0x0100260000047ab9 */ /* 0x000fe20000000a00 */
[----:B------:R-:W-:Y:S01]  /*14d90*/  ULDC.64 UR6, c[0x4][0xa0] ;  /* 0x0100280000067ab9 */ /* 0x000fe20000000a00 */
[----:B------:R-:W-:Y:S01]  /*14da0*/  ULDC.64 UR8, c[0x4][0x28] ;  /* 0x01000a0000087ab9 */ /* 0x000fe20000000a00 */
[----:B------:R-:W-:Y:S01]  /*14db0*/  MOV R4, UR4 ;  /* 0x0000000400047c02 */ /* 0x000fe20008000f00 */
[----:B------:R-:W-:Y:S01]  /*14dc0*/  IMAD.U32 R5, RZ, RZ, UR5 ;  /* 0x00000005ff057e24 */ /* 0x000fe2000f8e00ff */
[----:B------:R-:W2:Y:S01]  /*14dd0*/  LDC.64 R2, c[0x4][R2] ;  /* 0x0100000002027b82 */ /* 0x000ea20000000a00 */
[----:B------:R-:W-:Y:S02]  /*14de0*/  IMAD.U32 R6, RZ, RZ, UR6 ;  /* 0x00000006ff067e24 */ /* 0x000fe4000f8e00ff */
[----:B------:R-:W-:Y:S02]  /*14df0*/  IMAD.U32 R7, RZ, RZ, UR7 ;  /* 0x00000007ff077e24 */ /* 0x000fe4000f8e00ff */
[----:B------:R-:W-:-:S02]  /*14e00*/  IMAD.U32 R10, RZ, RZ, UR8 ;  /* 0x00000008ff0a7e24 */ /* 0x000fc4000f8e00ff */
[----:B-1----:R-:W-:Y:S02]  /*14e10*/  IMAD.U32 R11, RZ, RZ, UR9 ;  /* 0x00000009ff0b7e24 */ /* 0x002fe4000f8e00ff */
[----:B0-----:R-:W-:Y:S02]  /*14e20*/  IMAD.MOV.U32 R8, RZ, RZ, 0x70 ;  /* 0x00000070ff087424 */ /* 0x001fe400078e00ff */
[----:B------:R-:W-:Y:S02]  /*14e30*/  IMAD.MOV.U32 R12, RZ, RZ, 0x1 ;  /* 0x00000001ff0c7424 */ /* 0x000fe400078e00ff */
[----:B------:R-:W-:-:S07]  /*14e40*/  IMAD.MOV.U32 R13, RZ, RZ, RZ ;  /* 0x000000ffff0d7224 */ /* 0x000fce00078e00ff */
[----:B------:R-:W-:-:S07]  /*14e50*/  LEPC R20, `(.L_x_483) ;  /* 0x000000001014794e */ /* 0x000fce0000000000 */
[----:B--2---:R-:W-:Y:S05]  /*14e60*/  CALL.ABS.NOINC R2 ;  /* 0x0000000002007343 */ /* 0x004fea0003c00000 */
.L_x_483:
[----:B------:R-:W-:Y:S05]  /*14e70*/  BSYNC B6 ;  /* 0x0000000000067941 */ /* 0x000fea0003800000 */
.L_x_482:
[----:B------:R-:W3:Y:S01]  /*14e80*/  LDL.LU R20, [R1+0x18] ;  /* 0x0000180001147983 */ /* 0x000ee20000300800 */
[----:B------:R-:W4:Y:S01]  /*14e90*/  LDC R9, c[0x0][0x448] ;  /* 0x00011200ff097b82 */ /* 0x000f220000000800 */
[----:B------:R-:W-:Y:S01]  /*14ea0*/  ULDC.64 UR4, c[0x0][0x2d8] ;  /* 0x0000b60000047ab9 */ /* 0x000fe20000000a00 */
[----:B------:R-:W-:Y:S01]  /*14eb0*/  ULDC.64 UR6, c[0x0][0x2e0] ;  /* 0x0000b80000067ab9 */ /* 0x000fe20000000a00 */
[----:B--2---:R-:W3:Y:S01]  /*14ec0*/  LDL.LU.64 R2, [R1+0x28] ;  /* 0x0000280001027983 */ /* 0x004ee20000300a00 */
[----:B------:R-:W-:-:S03]  /*14ed0*/  ULDC.64 UR8, c[0x0][0x280] ;  /* 0x0000a00000087ab9 */ /* 0x000fc60000000a00 */
[----:B------:R-:W2:Y:S04]  /*14ee0*/  LDL.LU R21, [R1+0x30] ;  /* 0x0000300001157983 */ /* 0x000ea80000300800 */
[----:B------:R-:W2:Y:S04]  /*14ef0*/  LDL.LU R4, [R1+0x14] ;  /* 0x0000140001047983 */ /* 0x000ea80000300800 */
[----:B------:R0:W5:Y:S01]  /*14f00*/  LDL R10, [R1+0x34] ;  /* 0x00003400010a7983 */ /* 0x0001620000100800 */
[----:B----4-:R-:W-:-:S13]  /*14f10*/  ISETP.NE.AND P0, PT, R9, 0x1, PT ;  /* 0x000000010900780c */ /* 0x010fda0003f05270 */
[----:B------:R-:W4:Y:S08]  /*14f20*/  @P0 LDC R5, c[0x0][0x450] ;  /* 0x00011400ff050b82 */ /* 0x000f300000000800 */
[----:B0-----:R-:W0:Y:S01]  /*14f30*/  @P0 LDC R8, c[0x0][0x450] ;  /* 0x00011400ff080b82 */ /* 0x001e220000000800 */
[----:B---3--:R-:W-:Y:S02]  /*14f40*/  IMAD.MOV.U32 R3, RZ, RZ, R20 ;  /* 0x000000ffff037224 */ /* 0x008fe400078e0014 */
[----:B------:R-:W3:Y:S01]  /*14f50*/  S2R R20, SR_TID.X ;  /* 0x0000000000147919 */ /* 0x000ee20000002100 */
[----:B------:R-:W-:-:S04]  /*14f60*/  IMAD.WIDE.U32 R2, R16, UR4, R2 ;  /* 0x0000000410027c25 */ /* 0x000fc8000f8e0002 */
[----:B------:R-:W-:Y:S01]  /*14f70*/  IMAD R3, R16, UR5, R3 ;  /* 0x0000000510037c24 */ /* 0x000fe2000f8e0203 */
[----:B------:R-:W-:Y:S01]  /*14f80*/  ULDC.64 UR4, c[0x0][0x2d0] ;  /* 0x0000b40000047ab9 */ /* 0x000fe20000000a00 */
[----:B--2---:R-:W-:Y:S02]  /*14f90*/  IMAD R0, R21, UR6, RZ ;  /* 0x0000000615007c24 */ /* 0x004fe4000f8e02ff */
[----:B------:R-:W-:-:S04]  /*14fa0*/  IMAD.WIDE.U32 R2, R4, UR6, R2 ;  /* 0x0000000604027c25 */ /* 0x000fc8000f8e0002 */
[----:B------:R-:W-:Y:S01]  /*14fb0*/  IMAD R0, R4, UR7, R0 ;  /* 0x0000000704007c24 */ /* 0x000fe2000f8e0200 */
[----:B------:R-:W-:Y:S01]  /*14fc0*/  ULDC.64 UR6, c[0x0][0x2c8] ;  /* 0x0000b20000067ab9 */ /* 0x000fe20000000a00 */
[----:B------:R-:W2:Y:S02]  /*14fd0*/  @P0 LDC R4, c[0x0][0x44c] ;  /* 0x00011300ff040b82 */ /* 0x000ea40000000800 */
[----:B------:R-:W-:Y:S01]  /*14fe0*/  IMAD.IADD R3, R3, 0x1, R0 ;  /* 0x0000000103037824 */ /* 0x000fe200078e0200 */
[C---:B---3--:R-:W-:Y:S02]  /*14ff0*/  LOP3.LUT R21, R20.reuse, 0x7f, RZ, 0xc0, !PT ;  /* 0x0000007f14157812 */ /* 0x048fe400078ec0ff */
[----:B------:R-:W-:Y:S02]  /*15000*/  SHF.L.U32 R20, R20, 0x5, RZ ;  /* 0x0000000514147819 */ /* 0x000fe400000006ff */
[----:B------:R-:W-:-:S04]  /*15010*/  SHF.R.U32.HI R21, RZ, 0x2, R21 ;  /* 0x00000002ff157819 */ /* 0x000fc80000011615 */
[----:B------:R-:W-:-:S05]  /*15020*/  LOP3.LUT R20, R21, 0x60, R20, 0xf8, !PT ;  /* 0x0000006015147812 */ /* 0x000fca00078ef814 */
[----:B------:R-:W-:-:S04]  /*15030*/  IMAD R6, R25, 0xc0, R20 ;  /* 0x000000c019067824 */ /* 0x000fc800078e0214 */
[----:B--2---:R-:W-:-:S04]  /*15040*/  @P0 IMAD.HI.U32 R0, R6, R4, RZ ;  /* 0x0000000406000227 */ /* 0x004fc800078e00ff */
[----:B------:R-:W-:Y:S01]  /*15050*/  IMAD.MOV.U32 R4, RZ, RZ, R6 ;  /* 0x000000ffff047224 */ /* 0x000fe200078e0006 */
[----:B----4-:R-:W-:-:S04]  /*15060*/  @P0 SHF.R.U32.HI R4, RZ, R5, R0 ;  /* 0x00000005ff040219 */ /* 0x010fc80000011600 */
[----:B------:R-:W-:-:S05]  /*15070*/  SHF.R.S32.HI R0, RZ, 0x1f, R4 ;  /* 0x0000001fff007819 */ /* 0x000fca0000011404 */
[----:B------:R-:W-:-:S04]  /*15080*/  IMAD R0, R0, UR4, RZ ;  /* 0x0000000400007c24 */ /* 0x000fc8000f8e02ff */
[C---:B------:R-:W-:Y:S02]  /*15090*/  IMAD R7, R4.reuse, UR5, R0 ;  /* 0x0000000504077c24 */ /* 0x040fe4000f8e0200 */
[----:B------:R-:W-:Y:S02]  /*150a0*/  IMAD.MOV R0, RZ, RZ, -R4 ;  /* 0x000000ffff007224 */ /* 0x000fe400078e0a04 */
[----:B------:R-:W-:-:S04]  /*150b0*/  IMAD.WIDE.U32 R4, R4, UR4, R2 ;  /* 0x0000000404047c25 */ /* 0x000fc8000f8e0002 */
[----:B------:R-:W-:Y:S02]  /*150c0*/  IMAD R0, R9, R0, R6 ;  /* 0x0000000009007224 */ /* 0x000fe400078e0206 */
[----:B------:R-:W-:-:S03]  /*150d0*/  IMAD.IADD R5, R5, 0x1, R7 ;  /* 0x0000000105057824 */ /* 0x000fc600078e0207 */
[----:B------:R-:W-:Y:S01]  /*150e0*/  SHF.R.S32.HI R7, RZ, 0x1f, R0 ;  /* 0x0000001fff077819 */ /* 0x000fe20000011400 */
[----:B------:R-:W-:-:S04]  /*150f0*/  IMAD.WIDE.U32 R4, R0, UR6, R4 ;  /* 0x0000000600047c25 */ /* 0x000fc8000f8e0004 */
[----:B------:R-:W-:-:S04]  /*15100*/  IMAD R7, R7, UR6, RZ ;  /* 0x0000000607077c24 */ /* 0x000fc8000f8e02ff */
[----:B------:R-:W-:Y:S01]  /*15110*/  IMAD R7, R0, UR7, R7 ;  /* 0x0000000700077c24 */ /* 0x000fe2000f8e0207 */
[----:B------:R-:W-:-:S04]  /*15120*/  IADD3 R0, P1, R4, UR8, RZ ;  /* 0x0000000804007c10 */ /* 0x000fc8000ff3e0ff */
[----:B------:R-:W-:Y:S02]  /*15130*/  IADD3.X R4, R5, UR9, R7, P1, !PT ;  /* 0x0000000905047c10 */ /* 0x000fe40008ffe407 */
[----:B------:R-:W2:Y:S01]  /*15140*/  @P0 LDC R7, c[0x0][0x44c] ;  /* 0x00011300ff070b82 */ /* 0x000ea20000000800 */
[----:B------:R-:W-:Y:S01]  /*15150*/  VIADD R5, R6, 0x80 ;  /* 0x0000008006057836 */ /* 0x000fe20000000000 */
[----:B------:R-:W3:Y:S03]  /*15160*/  S2R R21, SR_TID.X ;  /* 0x0000000000157919 */ /* 0x000ee60000002100 */
[----:B------:R-:W-:Y:S02]  /*15170*/  IMAD.MOV.U32 R6, RZ, RZ, R5 ;  /* 0x000000ffff067224 */ /* 0x000fe400078e0005 */
[----:B--2---:R-:W-:-:S05]  /*15180*/  @P0 IMAD.HI.U32 R7, R5, R7, RZ ;  /* 0x0000000705070227 */ /* 0x004fca00078e00ff */
[----:B0-----:R-:W-:-:S05]  /*15190*/  @P0 SHF.R.U32.HI R6, RZ, R8, R7 ;  /* 0x00000008ff060219 */ /* 0x001fca0000011607 */
[----:B------:R-:W-:-:S04]  /*151a0*/  IMAD.MOV R7, RZ, RZ, -R6 ;  /* 0x000000ffff077224 */ /* 0x000fc800078e0a06 */
[----:B------:R-:W-:Y:S01]  /*151b0*/  IMAD R5, R9, R7, R5 ;  /* 0x0000000709057224 */ /* 0x000fe200078e0205 */
[----:B------:R-:W-:Y:S01]  /*151c0*/  SHF.R.S32.HI R7, RZ, 0x1f, R6 ;  /* 0x0000001fff077819 */ /* 0x000fe20000011406 */
[----:B------:R-:W-:-:S04]  /*151d0*/  IMAD.WIDE.U32 R2, R6, UR4, R2 ;  /* 0x0000000406027c25 */ /* 0x000fc8000f8e0002 */
[----:B------:R-:W-:Y:S01]  /*151e0*/  IMAD R7, R7, UR4, RZ ;  /* 0x0000000407077c24 */ /* 0x000fe2000f8e02ff */
[----:B------:R-:W-:-:S03]  /*151f0*/  ULDC UR4, c[0x0][0x2b8] ;  /* 0x0000ae0000047ab9 */ /* 0x000fc60000000800 */
[----:B------:R-:W-:Y:S01]  /*15200*/  IMAD R7, R6, UR5, R7 ;  /* 0x0000000506077c24 */ /* 0x000fe2000f8e0207 */
[----:B------:R-:W-:Y:S01]  /*15210*/  SHF.R.S32.HI R6, RZ, 0x1f, R5 ;  /* 0x0000001fff067819 */ /* 0x000fe20000011405 */
[----:B---3--:R-:W-:Y:S02]  /*15220*/  IMAD.SHL.U32 R20, R21, 0x10, RZ ;  /* 0x0000001015147824 */ /* 0x008fe400078e00ff */
[----:B------:R-:W-:Y:S02]  /*15230*/  IMAD.IADD R3, R3, 0x1, R7 ;  /* 0x0000000103037824 */ /* 0x000fe400078e0207 */
[----:B------:R-:W-:Y:S02]  /*15240*/  IMAD R6, R6, UR6, RZ ;  /* 0x0000000606067c24 */ /* 0x000fe4000f8e02ff */
[----:B------:R-:W-:Y:S01]  /*15250*/  IMAD.WIDE.U32 R2, R5, UR6, R2 ;  /* 0x0000000605027c25 */ /* 0x000fe2000f8e0002 */
[----:B------:R-:W-:-:S03]  /*15260*/  LOP3.LUT R20, R20, 0x30, RZ, 0xc0, !PT ;  /* 0x0000003014147812 */ /* 0x000fc600078ec0ff */
[----:B------:R-:W-:Y:S01]  /*15270*/  IMAD R6, R5, UR7, R6 ;  /* 0x0000000705067c24 */ /* 0x000fe2000f8e0206 */
[----:B------:R-:W-:Y:S02]  /*15280*/  IADD3 R2, P1, R2, UR8, RZ ;  /* 0x0000000802027c10 */ /* 0x000fe4000ff3e0ff */
[----:B------:R-:W-:Y:S01]  /*15290*/  ISETP.GE.AND P0, PT, R20, UR4, PT ;  /* 0x0000000414007c0c */ /* 0x000fe2000bf06270 */
[----:B------:R-:W-:Y:S01]  /*152a0*/  UMOV UR4, 0xffffffff ;  /* 0xffffffff00047882 */ /* 0x000fe20000000000 */
[----:B------:R-:W-:Y:S02]  /*152b0*/  LOP3.LUT R21, R21, 0x7f, RZ, 0xc0, !PT ;  /* 0x0000007f15157812 */ /* 0x000fe400078ec0ff */
[----:B------:R-:W-:Y:S02]  /*152c0*/  IADD3.X R3, R3, UR9, R6, P1, !PT ;  /* 0x0000000903037c10 */ /* 0x000fe40008ffe406 */
[----:B------:R-:W-:Y:S01]  /*152d0*/  SHF.R.U32.HI R21, RZ, 0x2, R21 ;  /* 0x00000002ff157819 */ /* 0x000fe20000011615 */
[----:B------:R-:W-:Y:S06]  /*152e0*/  BRA.DIV UR4, `(.L_x_484) ;  /* 0x0000003204987947 */ /* 0x000fec000b800000 */
[----:B------:R-:W2:Y:S01]  /*152f0*/  LDL.LU R6, [R1+0x3c] ;  /* 0x00003c0001067983 */ /* 0x000ea20000300800 */
[----:B------:R-:W-:-:S03]  /*15300*/  IMAD R25, R25, 0xc0, R21 ;  /* 0x000000c019197824 */ /* 0x000fc600078e0215 */
[----:B------:R-:W0:Y:S04]  /*15310*/  SHFL.IDX PT, R7, R0, RZ, 0x1c1f ;  /* 0x001c1fff00077589 */ /* 0x000e2800000e0000 */
[----:B------:R-:W-:Y:S04]  /*15320*/  SHFL.IDX PT, R8, R2, RZ, 0x1c1f ;  /* 0x001c1fff02087589 */ /* 0x000fe800000e0000 */
[----:B------:R-:W-:Y:S01]  /*15330*/  SHFL.IDX PT, R2, R2, 0x1, 0x1c1f ;  /* 0x003c1f0002027f89 */ /* 0x000fe200000e0000 */
[----:B--2---:R-:W-:-:S03]  /*15340*/  IMAD R5, R6, R9, RZ ;  /* 0x0000000906057224 */ /* 0x004fc600078e02ff */
[----:B------:R-:W2:Y:S02]  /*15350*/  SHFL.IDX PT, R6, R4, RZ, 0x1c1f ;  /* 0x001c1fff04067589 */ /* 0x000ea400000e0000 */
[----:B------:R-:W-:-:S13]  /*15360*/  ISETP.GE.AND P1, PT, R25, R5, PT ;  /* 0x000000051900720c */ /* 0x000fda0003f26270 */
[----:B0-----:R-:W-:-:S04]  /*15370*/  @!P1 IADD3 R7, P2, R20, R7, RZ ;  /* 0x0000000714079210 */ /* 0x001fc80007f5e0ff */
[----:B--2---:R-:W-:-:S04]  /*15380*/  @!P1 IADD3.X R6, RZ, R6, RZ, P2, !PT ;  /* 0x00000006ff069210 */ /* 0x004fc800017fe4ff */
[----:B------:R-:W-:-:S04]  /*15390*/  @!P1 LOP3.LUT R7, R7, R6, RZ, 0x3c, !PT ;  /* 0x0000000607079212 */ /* 0x000fc800078e3cff */
[----:B------:R-:W-:-:S04]  /*153a0*/  @!P1 LOP3.LUT R6, R7, R6, RZ, 0x3c, !PT ;  /* 0x0000000607069212 */ /* 0x000fc800078e3cff */
[----:B------:R-:W-:-:S05]  /*153b0*/  @!P1 LOP3.LUT R7, R7, R6, RZ, 0x3c, !PT ;  /* 0x0000000607079212 */ /* 0x000fca00078e3cff */
[----:B-----5:R0:W-:Y:S02]  /*153c0*/  @!P1 LDGSTS.E.BYPASS.LTC128B.128 [R10+0xb000], desc[UR40][R6.64], !P0 ;  /* 0x0b000000060a9fae */ /* 0x0201e4000c101d68 */
[----:B0-----:R-:W-:Y:S02]  /*153d0*/  VIADD R6, R25, 0x20 ;  /* 0x0000002019067836 */ /* 0x001fe40000000000 */
[----:B------:R-:W0:Y:S03]  /*153e0*/  SHFL.IDX PT, R7, R0, 0x1, 0x1c1f ;  /* 0x003c1f0000077f89 */ /* 0x000e2600000e0000 */
[----:B------:R-:W-:Y:S02]  /*153f0*/  ISETP.GE.AND P1, PT, R6, R5, PT ;  /* 0x000000050600720c */ /* 0x000fe40003f26270 */
[----:B------:R-:W2:Y:S11]  /*15400*/  SHFL.IDX PT, R6, R4, 0x1, 0x1c1f ;  /* 0x003c1f0004067f89 */ /* 0x000eb600000e0000 */
[----:B0-----:R-:W-:-:S05]  /*15410*/  @!P1 IADD3 R7, P2, R20, R7, RZ ;  /* 0x0000000714079210 */ /* 0x001fca0007f5e0ff */
[----:B--2---:R-:W-:-:S05]  /*15420*/  @!P1 IMAD.X R6, RZ, RZ, R6, P2 ;  /* 0x000000ffff069224 */ /* 0x004fca00010e0606 */
[----:B------:R-:W-:-:S04]  /*15430*/  @!P1 LOP3.LUT R7, R7, R6, RZ, 0x3c, !PT ;  /* 0x0000000607079212 */ /* 0x000fc800078e3cff */
[----:B------:R-:W-:-:S04]  /*15440*/  @!P1 LOP3.LUT R6, R7, R6, RZ, 0x3c, !PT ;  /* 0x0000000607069212 */ /* 0x000fc800078e3cff */
[----:B------:R-:W-:-:S05]  /*15450*/  @!P1 LOP3.LUT R7, R7, R6, RZ, 0x3c, !PT ;  /* 0x0000000607079212 */ /* 0x000fca00078e3cff */
[----:B------:R0:W-:Y:S02]  /*15460*/  @!P1 LDGSTS.E.BYPASS.LTC128B.128 [R10+0xb800], desc[UR40][R6.64], !P0 ;  /* 0x0b800000060a9fae */ /* 0x0001e4000c101d68 */
[----:B0-----:R-:W-:Y:S02]  /*15470*/  VIADD R6, R25, 0x40 ;  /* 0x0000004019067836 */ /* 0x001fe40000000000 */
[----:B------:R-:W0:Y:S03]  /*15480*/  SHFL.IDX PT, R7, R0, 0x2, 0x1c1f ;  /* 0x005c1f0000077f89 */ /* 0x000e2600000e0000 */
[----:B------:R-:W-:Y:S02]  /*15490*/  ISETP.GE.AND P1, PT, R6, R5, PT ;  /* 0x000000050600720c */ /* 0x000fe40003f26270 */
[----:B------:R-:W2:Y:S04]  /*154a0*/  SHFL.IDX PT, R6, R4, 0x2, 0x1c1f ;  /* 0x005c1f0004067f89 */ /* 0x000ea800000e0000 */
[----:B------:R-:W-:Y:S07]  /*154b0*/  SHFL.IDX PT, R4, R4, 0x3, 0x1c1f ;  /* 0x007c1f0004047f89 */ /* 0x000fee00000e0000 */
[----:B0-----:R-:W-:-:S05]  /*154c0*/  @!P1 IADD3 R7, P2, R20, R7, RZ ;  /* 0x0000000714079210 */ /* 0x001fca0007f5e0ff */
[----:B--2---:R-:W-:-:S05]  /*154d0*/  @!P1 IMAD.X R6, RZ, RZ, R6, P2 ;  /* 0x000000ffff069224 */ /* 0x004fca00010e0606 */
[----:B------:R-:W-:-:S04]  /*154e0*/  @!P1 LOP3.LUT R7, R7, R6, RZ, 0x3c, !PT ;  /* 0x0000000607079212 */ /* 0x000fc800078e3cff */
[----:B------:R-:W-:-:S04]  /*154f0*/  @!P1 LOP3.LUT R6, R7, R6, RZ, 0x3c, !PT ;  /* 0x0000000607069212 */ /* 0x000fc800078e3cff */
[----:B------:R-:W-:-:S05]  /*15500*/  @!P1 LOP3.LUT R7, R7, R6, RZ, 0x3c, !PT ;  /* 0x0000000607079212 */ /* 0x000fca00078e3cff */
[----:B------:R0:W-:Y:S04]  /*15510*/  @!P1 LDGSTS.E.BYPASS.LTC128B.128 [R10+0xc000], desc[UR40][R6.64], !P0 ;  /* 0x0c000000060a9fae */ /* 0x0001e8000c101d68 */
[----:B0-----:R0:W2:Y:S02]  /*15520*/  SHFL.IDX PT, R6, R0, 0x3, 0x1c1f ;  /* 0x007c1f0000067f89 */ /* 0x0010a400000e0000 */
[----:B0-----:R-:W-:-:S05]  /*15530*/  VIADD R0, R25, 0x80 ;  /* 0x0000008019007836 */ /* 0x001fca0000000000 */
[----:B------:R-:W-:Y:S01]  /*15540*/  ISETP.GE.AND P2, PT, R0, R5, PT ;  /* 0x000000050000720c */ /* 0x000fe20003f46270 */
[----:B------:R-:W-:-:S05]  /*15550*/  VIADD R0, R25, 0x60 ;  /* 0x0000006019007836 */ /* 0x000fca0000000000 */
[----:B------:R-:W-:Y:S02]  /*15560*/  ISETP.GE.AND P1, PT, R0, R5, PT ;  /* 0x000000050000720c */ /* 0x000fe40003f26270 */
[----:B------:R-:W0:Y:S04]  /*15570*/  SHFL.IDX PT, R0, R3, RZ, 0x1c1f ;  /* 0x001c1fff03007589 */ /* 0x000e2800000e0000 */
[----:B------:R-:W3:Y:S07]  /*15580*/  SHFL.IDX PT, R3, R3, 0x1, 0x1c1f ;  /* 0x003c1f0003037f89 */ /* 0x000eee00000e0000 */
[----:B--2---:R-:W-:-:S05]  /*15590*/  @!P1 IADD3 R6, P3, R20, R6, RZ ;  /* 0x0000000614069210 */ /* 0x004fca0007f7e0ff */
[----:B------:R-:W-:-:S04]  /*155a0*/  @!P1 IMAD.X R4, RZ, RZ, R4, P3 ;  /* 0x000000ffff049224 */ /* 0x000fc800018e0604 */
[----:B------:R-:W-:-:S05]  /*155b0*/  @!P1 IMAD.MOV.U32 R7, RZ, RZ, R4 ;  /* 0x000000ffff079224 */ /* 0x000fca00078e0004 */
[----:B------:R2:W-:Y:S02]  /*155c0*/  @!P1 LDGSTS.E.BYPASS.LTC128B.128 [R10+0xc800], desc[UR40][R6.64], !P0 ;  /* 0x0c800000060a9fae */ /* 0x0005e4000c101d68 */
[----:B--2---:R-:W-:-:S05]  /*155d0*/  @!P2 IADD3 R6, P1, R20, R8, RZ ;  /* 0x000000081406a210 */ /* 0x004fca0007f3e0ff */
[----:B0-----:R-:W-:-:S05]  /*155e0*/  @!P2 IMAD.X R0, RZ, RZ, R0, P1 ;  /* 0x000000ffff00a224 */ /* 0x001fca00008e0600 */
[----:B------:R-:W-:-:S05]  /*155f0*/  @!P2 MOV R7, R0 ;  /* 0x000000000007a202 */ /* 0x000fca0000000f00 */
[----:B---3--:R0:W-:Y:S02]  /*15600*/  @!P2 LDGSTS.E.BYPASS.LTC128B.128 [R10+0xd000], desc[UR40][R6.64], !P0 ;  /* 0x0d000000060aafae */ /* 0x0081e4000c101d68 */
.L_x_591:
[----:B------:R-:W-:-:S05]  /*15610*/  VIADD R25, R25, 0xa0 ;  /* 0x000000a019197836 */ /* 0x000fca0000000000 */
[----:B------:R-:W-:-:S13]  /*15620*/  ISETP.GE.AND P1, PT, R25, R5, PT ;  /* 0x000000051900720c */ /* 0x000fda0003f26270 */
[----:B------:R-:W-:-:S05]  /*15630*/  @!P1 IADD3 R2, P2, R20, R2, RZ ;  /* 0x0000000214029210 */ /* 0x000fca0007f5e0ff */
[----:B------:R-:W-:-:S05]  /*15640*/  @!P1 IMAD.X R3, RZ, RZ, R3, P2 ;  /* 0x000000ffff039224 */ /* 0x000fca00010e0603 */
[----:B------:R-:W-:Y:S01]  /*15650*/  @!PT LDS RZ, [RZ] ;  /* 0x00000000fffff984 */ /* 0x000fe20000000800 */
[----:B------:R-:W-:Y:S01]  /*15660*/  @!PT LDS RZ, [RZ] ;  /* 0x00000000fffff984 */ /* 0x000fe20000000800 */
[----:B------:R-:W-:Y:S01]  /*15670*/  @!PT LDS RZ, [RZ] ;  /* 0x00000000fffff984 */ /* 0x000fe20000000800 */
[----:B------:R2:W-:Y:S01]  /*15680*/  @!P1 LDGSTS.E.BYPASS.LTC128B.128 [R10+0xd800], desc[UR40][R2.64], !P0 ;  /* 0x0d800000020a9fae */ /* 0x0005e2000c101d68 */
[----:B------:R-:W-:Y:S01]  /*15690*/  PLOP3.LUT P0, PT, PT, PT, PT, 0x80, 0x0 ;  /* 0x000000000000781c */ /* 0x000fe20003f0f070 */
[----:B------:R-:W-:-:S12]  /*156a0*/  NOP ;  /* 0x0000000000007918 */ /* 0x000fd80000000000 */
.L_x_485:
[----:B------:R-:W-:Y:S02]  /*156b0*/  PLOP3.LUT P1, PT, P1, P0, PT, 0xa2, 0x0 ;  /* 0x000000000000781c */ /* 0x000fe40000f21472 */
[----:B------:R-:W-:-:S08]  /*156c0*/  @P0 R2UR P1, UR4, R18 ;  /* 0x00000000120402ca */ /* 0x000fd00000020000 */
[----:B------:R-:W-:-:S05]  /*156d0*/  @P0 PLOP3.LUT P0, PT, P1, PT, PT, 0x80, 0x0 ;  /* 0x000000000000081c */ /* 0x000fca0000f0f070 */
[----:B------:R-:W-:Y:S01]  /*156e0*/  @!P1 SYNCS.ARRIVE.TRANS64.RED.A0T1 RZ, [UR4+0x13200], RZ ;  /* 0x013200ffffff99a7 */ /* 0x000fe20008200404 */
[----:B------:R-:W-:Y:S07]  /*156f0*/  @!P1 ARRIVES.LDGSTSBAR.64.TRANSCNT [UR4+0x13200] ;  /* 0x01320000ff0099b0 */ /* 0x000fee0008000a84 */
[----:B------:R-:W-:Y:S05]  /*15700*/  @P0 BRA.U.ANY `(.L_x_485) ;  /* 0xfffffffd00e80947 */ /* 0x000fea000393ffff */
[----:B--2---:R-:W2:Y:S02]  /*15710*/  LDL.LU R2, [R1+0x40] ;  /* 0x0000400001027983 */ /* 0x004ea40000300800 */
[----:B--2---:R-:W-:-:S05]  /*15720*/  VIADD R2, R2, 0x1 ;  /* 0x0000000102027836 */ /* 0x004fca0000000000 */
[----:B------:R2:W-:Y:S01]  /*15730*/  STL [R1+0x40], R2 ;  /* 0x0000400201007387 */ /* 0x0005e20000100800 */
[----:B------:R-:W-:-:S04]  /*15740*/  LEA.HI R0, R2, R2, RZ, 0x1 ;  /* 0x0000000202007211 */ /* 0x000fc800078f08ff */
[----:B------:R-:W-:-:S05]  /*15750*/  LOP3.LUT R0, R0, 0xfffffffe, RZ, 0xc0, !PT ;  /* 0xfffffffe00007812 */ /* 0x000fca00078ec0ff */
[----:B------:R-:W-:-:S05]  /*15760*/  IMAD.IADD R0, R2, 0x1, -R0 ;  /* 0x0000000102007824 */ /* 0x000fca00078e0a00 */
[----:B------:R-:W-:Y:S01]  /*15770*/  SHF.L.U32 R3, R0, 0x1f, RZ ;  /* 0x0000001f00037819 */ /* 0x000fe200000006ff */
[----:B------:R-:W-:Y:S01]  /*15780*/  NOP ;  /* 0x0000000000007918 */ /* 0x000fe20000000000 */
[----:B------:R2:W-:Y:S01]  /*15790*/  SYNCS.ARRIVE.TRANS64.A1T0 RZ, [R18+URZ+0x13200], RZ ;  /* 0x013200ff12ff79a7 */ /* 0x0005e2000810003f */
[----:B------:R-:W-:Y:S01]  /*157a0*/  BSSY B0, `(.L_x_486) ;  /* 0x0000003000007945 */ /* 0x000fe20003800000 */
[----:B------:R-:W3:Y:S03]  /*157b0*/  SYNCS.PHASECHK.TRANS64.TRYWAIT P0, [R18+URZ+0x13220], R3 ;  /* 0x01322003120075a7 */ /* 0x000ee6000800017f */
[----:B--23--:R-:W-:Y:S05]  /*157c0*/  @!P0 BRA `(.L_x_487) ;  /* 0x0000003400488947 */ /* 0x00cfea0003800000 */
.L_x_592:
[----:B------:R-:W-:Y:S05]  /*157d0*/  BSYNC B0 ;  /* 0x0000000000007941 */ /* 0x000fea0003800000 */
.L_x_486:
[----:B------:R-:W3:Y:S04]  /*157e0*/  LDL.LU R0, [R1+0x20] ;  /* 0x0000200001007983 */ /* 0x000ee80000300800 */
[----:B------:R-:W4:Y:S01]  /*157f0*/  LDL R2, [R1] ;  /* 0x0000000001027983 */ /* 0x000f220000100800 */
[----:B---3--:R-:W-:-:S05]  /*15800*/  VIADD R0, R0, 0xfffffffe ;  /* 0xfffffffe00007836 */ /* 0x008fca0000000000 */
[----:B----4-:R-:W-:-:S13]  /*15810*/  ISETP.GE.AND P0, PT, R0, R2, PT ;  /* 0x000000020000720c */ /* 0x010fda0003f06270 */
[----:B------:R-:W-:Y:S05]  /*15820*/  @!P0 BRA `(.L_x_488) ;  /* 0x0000000800f08947 */ /* 0x000fea0003800000 */
[----:B0-----:R-:W-:Y:S02]  /*15830*/  IMAD.MOV.U32 R6, RZ, RZ, R19 ;  /* 0x000000ffff067224 */ /* 0x001fe400078e0013 */
[----:B------:R-:W-:-:S07]  /*15840*/  IMAD.MOV.U32 R7, RZ, RZ, R28 ;  /* 0x000000ffff077224 */ /* 0x000fce00078e001c */
.L_x_508:
        /* <DEDUP_REMOVED lines=14> */
[----:B------:R-:W3:Y:S01]  /*15930*/  LDL R5, [R1+0x4] ;  /* 0x0000040001057983 */ /* 0x000ee20000100800 */
[----:B------:R-:W0:Y:S01]  /*15940*/  LDC R8, c[0x0][0x43c] ;  /* 0x00010f00ff087b82 */ /* 0x000e220000000800 */
[----:B------:R-:W-:Y:S01]  /*15950*/  ULDC.64 UR6, c[0x0][0x428] ;  /* 0x00010a0000067ab9 */ /* 0x000fe20000000a00 */
[----:B0-----:R-:W-:-:S13]  /*15960*/  ISETP.NE.AND P0, PT, R8, 0x1, PT ;  /* 0x000000010800780c */ /* 0x001fda0003f05270 */
[----:B--2---:R-:W0:Y:S02]  /*15970*/  @P0 LDC.64 R2, c[0x0][0x440] ;  /* 0x00011000ff020b82 */ /* 0x004e240000000a00 */
[----:B0-----:R-:W-:Y:S01]  /*15980*/  @P0 IMAD.HI.U32 R4, R0, R2, RZ ;  /* 0x0000000200040227 */ /* 0x001fe200078e00ff */
[----:B------:R-:W-:-:S04]  /*15990*/  MOV R2, R0 ;  /* 0x0000000000027202 */ /* 0x000fc80000000f00 */
[----:B------:R-:W-:-:S05]  /*159a0*/  @P0 SHF.R.U32.HI R2, RZ, R3, R4 ;  /* 0x00000003ff020219 */ /* 0x000fca0000011604 */
[----:B------:R-:W-:-:S04]  /*159b0*/  IMAD.MOV R3, RZ, RZ, -R2 ;  /* 0x000000ffff037224 */ /* 0x000fc800078e0a02 */
[----:B------:R-:W-:Y:S01]  /*159c0*/  IMAD R8, R8, R3, R0 ;  /* 0x0000000308087224 */ /* 0x000fe200078e0200 */
[----:B------:R-:W-:-:S03]  /*159d0*/  SHF.R.S32.HI R3, RZ, 0x1f, R2 ;  /* 0x0000001fff037819 */ /* 0x000fc60000011402 */
[----:B------:R-:W-:-:S04]  /*159e0*/  IMAD.WIDE.U32 R2, R26, UR6, R2 ;  /* 0x000000061a027c25 */ /* 0x000fc8000f8e0002 */
[----:B---3--:R-:W-:-:S04]  /*159f0*/  IMAD R4, R5, UR6, RZ ;  /* 0x0000000605047c24 */ /* 0x008fc8000f8e02ff */
[----:B------:R-:W-:-:S04]  /*15a00*/  IMAD R4, R26, UR7, R4 ;  /* 0x000000071a047c24 */ /* 0x000fc8000f8e0204 */
[----:B------:R-:W-:Y:S01]  /*15a10*/  IMAD.IADD R3, R4, 0x1, R3 ;  /* 0x0000000104037824 */ /* 0x000fe200078e0203 */
[----:B------:R-:W-:-:S04]  /*15a20*/  LEA R4, P0, R2, UR4, 0x2 ;  /* 0x0000000402047c11 */ /* 0x000fc8000f8010ff */
[----:B------:R-:W-:-:S05]  /*15a30*/  LEA.HI.X R5, R2, UR5, R3, 0x2, P0 ;  /* 0x0000000502057c11 */ /* 0x000fca00080f1403 */
[----:B------:R0:W5:Y:S04]  /*15a40*/  LDG.E R17, desc[UR40][R4.64] ;  /* 0x0000002804117981 */ /* 0x000168000c1e1900 */
.L_x_491:
[----:B0-----:R-:W-:Y:S01]  /*15a50*/  IMAD R4, R19, 0x8, R18 ;  /* 0x0000000813047824 */ /* 0x001fe200078e0212 */
[----:B--2---:R-:W-:Y:S01]  /*15a60*/  SHF.L.U32 R3, R28, 0x1f, RZ ;  /* 0x0000001f1c037819 */ /* 0x004fe200000006ff */
[----:B------:R-:W0:Y:S01]  /*15a70*/  S2R R2, SR_TID.X ;  /* 0x0000000000027919 */ /* 0x000e220000002100 */
[----:B------:R-:W-:Y:S02]  /*15a80*/  BSSY B1, `(.L_x_492) ;  /* 0x0000005000017945 */ /* 0x000fe40003800000 */
[----:B------:R-:W2:Y:S01]  /*15a90*/  SYNCS.PHASECHK.TRANS64.TRYWAIT P0, [R4+URZ+0x13280], R3 ;  /* 0x01328003040075a7 */ /* 0x000ea2000800017f */
[----:B0-----:R-:W-:-:S04]  /*15aa0*/  LOP3.LUT R2, R2, 0x7f, RZ, 0xc0, !PT ;  /* 0x0000007f02027812 */ /* 0x001fc800078ec0ff */
[----:B------:R-:W-:Y:S01]  /*15ab0*/  ISETP.NE.AND P1, PT, R2, RZ, PT ;  /* 0x000000ff0200720c */ /* 0x000fe20003f25270 */
[----:B--2---:R-:W-:-:S12]  /*15ac0*/  @!P0 BRA `(.L_x_493) ;  /* 0x00000030009c8947 */ /* 0x004fd80003800000 */
.L_x_593:
[----:B------:R-:W-:Y:S05]  /*15ad0*/  BSYNC B1 ;  /* 0x0000000000017941 */ /* 0x000fea0003800000 */
.L_x_492:
        /* <DEDUP_REMOVED lines=9> */
.L_x_495:
[----:B------:R-:W-:Y:S05]  /*15b70*/  BSYNC B1 ;  /* 0x0000000000017941 */ /* 0x000fea0003800000 */
.L_x_494:
[----:B------:R-:W2:Y:S01]  /*15b80*/  LDL R5, [R1+0x8] ;  /* 0x0000080001057983 */ /* 0x000ea20000100800 */
[----:B------:R-:W-:Y:S01]  /*15b90*/  IMAD.MOV.U32 R10, RZ, RZ, RZ ;  /* 0x000000ffff0a7224 */ /* 0x000fe200078e00ff */
[----:B------:R-:W-:Y:S01]  /*15ba0*/  UIADD3 UR4, UP0, UR38, 0x470, URZ ;  /* 0x0000047026047890 */ /* 0x000fe2000ff1e03f */
[----:B------:R-:W-:Y:S01]  /*15bb0*/  IMAD R2, R19, 0x2800, R18 ;  /* 0x0000280013027824 */ /* 0x000fe200078e0212 */
[----:B------:R-:W-:Y:S01]  /*15bc0*/  PLOP3.LUT P0, PT, PT, PT, PT, 0x80, 0x0 ;  /* 0x000000000000781c */ /* 0x000fe20003f0f070 */
[----:B------:R-:W-:Y:S01]  /*15bd0*/  UMOV UR6, 0x0 ;  /* 0x0000000000067882 */ /* 0x000fe20000000000 */
[----:B------:R-:W-:Y:S01]  /*15be0*/  R2UR UR10, R10 ;  /* 0x000000000a0a72ca */ /* 0x000fe200000e0000 */
[----:B------:R-:W-:Y:S01]  /*15bf0*/  VIADD R9, R2, 0x6000 ;  /* 0x0000600002097836 */ /* 0x000fe20000000000 */
[----:B------:R-:W-:Y:S01]  /*15c00*/  UIADD3.X UR5, URZ, UR39, URZ, UP0, !UPT ;  /* 0x000000273f057290 */ /* 0x000fe200087fe43f */
[----:B------:R-:W-:Y:S01]  /*15c10*/  UMOV UR7, 0x14f00000 ;  /* 0x14f0000000077882 */ /* 0x000fe20000000000 */
[----:B--2---:R-:W-:-:S02]  /*15c20*/  IMAD R5, R8, 0xa0, R5 ;  /* 0x000000a008057824 */ /* 0x004fc400078e0205 */
[----:B------:R-:W-:-:S09]  /*15c30*/  VIADD R8, R4, 0x13270 ;  /* 0x0001327004087836 */ /* 0x000fd20000000000 */
.L_x_496:
[----:B------:R-:W-:-:S13]  /*15c40*/  @P0 ELECT P2, URZ, PT ;  /* 0x00000000003f082f */ /* 0x000fda0003840000 */
[----:B-----5:R-:W-:Y:S02]  /*15c50*/  @P2 R2UR UR13, R17 ;  /* 0x00000000110d22ca */ /* 0x020fe400000e0000 */
        /* <DEDUP_REMOVED lines=8> */
[----:B------:R-:W2:Y:S01]  /*15ce0*/  SYNCS.PHASECHK.TRANS64.TRYWAIT P0, [R4+URZ+0x13240], R3 ;  /* 0x01324003040075a7 */ /* 0x000ea2000800017f */
[----:B------:R-:W-:Y:S04]  /*15cf0*/  BSSY B1, `(.L_x_497) ;  /* 0x0000002000017945 */ /* 0x000fe80003800000 */
[----:B--2---:R-:W-:Y:S05]  /*15d00*/  @!P0 BRA `(.L_x_498) ;  /* 0x0000003000208947 */ /* 0x004fea0003800000 */
.L_x_594:
[----:B------:R-:W-:Y:S05]  /*15d10*/  BSYNC B1 ;  /* 0x0000000000017941 */ /* 0x000fea0003800000 */
.L_x_497:
[----:B------:R-:W-:Y:S01]  /*15d20*/  BSSY B1, `(.L_x_499) ;  /* 0x000000b000017945 */ /* 0x000fe20003800000 */
[----:B------:R-:W-:Y:S02]  /*15d30*/  IMAD.MOV.U32 R8, RZ, RZ, 0x0 ;  /* 0x00000000ff087424 */ /* 0x000fe400078e00ff */
[----:B------:R-:W-:Y:S01]  /*15d40*/  IMAD.MOV.U32 R9, RZ, RZ, 0x14f00000 ;  /* 0x14f00000ff097424 */ /* 0x000fe200078e00ff */
[----:B------:R-:W-:Y:S06]  /*15d50*/  @P1 BRA `(.L_x_500) ;  /* 0x00000000001c1947 */ /* 0x000fec0003800000 */
[----:B-1----:R-:W1:Y:S01]  /*15d60*/  S2R R11, SR_TID.X ;  /* 0x00000000000b7919 */ /* 0x002e620000002100 */
[----:B0-2---:R-:W-:-:S04]  /*15d70*/  MOV R3, 0x2800 ;  /* 0x0000280000037802 */ /* 0x005fc80000000f00 */
[----:B------:R3:W-:Y:S01]  /*15d80*/  SYNCS.ARRIVE.TRANS64 RZ, [R4+URZ+0x13230], R3 ;  /* 0x0132300304ff79a7 */ /* 0x0007e2000800003f */
[----:B-1----:R-:W-:-:S04]  /*15d90*/  LOP3.LUT R11, R11, 0x1f, RZ, 0xc0, !PT ;  /* 0x0000001f0b0b7812 */ /* 0x002fc800078ec0ff */
[----:B------:R-:W-:-:S13]  /*15da0*/  ISETP.NE.AND P0, PT, R11, RZ, PT ;  /* 0x000000ff0b00720c */ /* 0x000fda0003f05270 */
[----:B---3--:R-:W-:Y:S05]  /*15db0*/  @!P0 BRA `(.L_x_500) ;  /* 0x0000000000048947 */ /* 0x008fea0003800000 */
[----:B------:R-:W-:Y:S01]  /*15dc0*/  BPT.TRAP 0x1 ;  /* 0x000000040000795c */ /* 0x000fe20000300000 */
.L_x_500:
[----:B------:R-:W-:Y:S05]  /*15dd0*/  BSYNC B1 ;  /* 0x0000000000017941 */ /* 0x000fea0003800000 */
.L_x_499:
[----:B------:R-:W-:Y:S01]  /*15de0*/  R2UR UR10, R10 ;  /* 0x000000000a0a72ca */ /* 0x000fe200000e0000 */
[----:B------:R-:W-:Y:S01]  /*15df0*/  UIADD3 UR4, UP0, UR38, 0x370, URZ ;  /* 0x0000037026047890 */ /* 0x000fe2000ff1e03f */
[----:B------:R-:W-:Y:S01]  /*15e00*/  R2UR UR6, R8 ;  /* 0x00000000080672ca */ /* 0x000fe200000e0000 */
[----:B------:R-:W-:Y:S01]  /*15e10*/  VIADD R2, R2, 0xe000 ;  /* 0x0000e00002027836 */ /* 0x000fe20000000000 */
[----:B------:R-:W-:Y:S01]  /*15e20*/  R2UR UR7, R9 ;  /* 0x00000000090772ca */ /* 0x000fe200000e0000 */
[----:B0-2---:R-:W-:Y:S01]  /*15e30*/  VIADD R4, R4, 0x13230 ;  /* 0x0001323004047836 */ /* 0x005fe20000000000 */
[----:B------:R-:W-:Y:S01]  /*15e40*/  PLOP3.LUT P0, PT, PT, PT, PT, 0x80, 0x0 ;  /* 0x000000000000781c */ /* 0x000fe20003f0f070 */
[----:B------:R-:W-:-:S12]  /*15e50*/  UIADD3.X UR5, URZ, UR39, URZ, UP0, !UPT ;  /* 0x000000273f057290 */ /* 0x000fd800087fe43f */
.L_x_501:
        /* <DEDUP_REMOVED lines=10> */
.L_x_490:
[----:B------:R-:W-:Y:S05]  /*15f00*/  BSYNC B0 ;  /* 0x0000000000007941 */ /* 0x000fea0003800000 */
.L_x_489:
[----:B--2---:R-:W2:Y:S02]  /*15f10*/  LDL R3, [R1+0x44] ;  /* 0x0000440001037983 */ /* 0x004ea40000100800 */
[----:B--2---:R-:W-:-:S13]  /*15f20*/  ISETP.NE.AND P0, PT, R3, 0x3, PT ;  /* 0x000000030300780c */ /* 0x004fda0003f05270 */
[----:B------:R-:W-:Y:S05]  /*15f30*/  @!P0 BRA `(.L_x_502) ;  /* 0x0000000000048947 */ /* 0x000fea0003800000 */
[----:B------:R-:W-:Y:S01]  /*15f40*/  BPT.TRAP 0x1 ;  /* 0x000000040000795c */ /* 0x000fe20000300000 */
.L_x_502:
[----:B------:R-:W2:Y:S01]  /*15f50*/  LDL R4, [R1+0x1c] ;  /* 0x00001c0001047983 */ /* 0x000ea20000100800 */
[----:B------:R-:W-:Y:S01]  /*15f60*/  LOP3.LUT R2, R7, 0x1, RZ, 0x3c, !PT ;  /* 0x0000000107027812 */ /* 0x000fe200078e3cff */
[----:B------:R-:W-:Y:S01]  /*15f70*/  IMAD R3, R6, 0x8, R18 ;  /* 0x0000000806037824 */ /* 0x000fe200078e0212 */
[----:B------:R-:W-:Y:S02]  /*15f80*/  BSSY B0, `(.L_x_503) ;  /* 0x0000005000007945 */ /* 0x000fe40003800000 */
[----:B------:R-:W-:-:S04]  /*15f90*/  SHF.L.U32 R2, R2, 0x1f, RZ ;  /* 0x0000001f02027819 */ /* 0x000fc800000006ff */
[----:B------:R-:W0:Y:S01]  /*15fa0*/  SYNCS.PHASECHK.TRANS64.TRYWAIT P0, [R3+URZ+0x13270], R2 ;  /* 0x01327002030075a7 */ /* 0x000e22000800017f */
[----:B--2---:R-:W-:Y:S01]  /*15fb0*/  ISETP.NE.AND P1, PT, R4, 0x3, PT ;  /* 0x000000030400780c */ /* 0x004fe20003f25270 */
[----:B0-----:R-:W-:-:S12]  /*15fc0*/  @!P0 BRA `(.L_x_504) ;  /* 0x0000002c00848947 */ /* 0x001fd80003800000 */
.L_x_595:
[----:B------:R-:W-:Y:S05]  /*15fd0*/  BSYNC B0 ;  /* 0x0000000000007941 */ /* 0x000fea0003800000 */
.L_x_503:
[----:B------:R-:W-:Y:S05]  /*15fe0*/  @!P1 BRA `(.L_x_505) ;  /* 0x0000000000049947 */ /* 0x000fea0003800000 */
[----:B------:R-:W-:Y:S01]  /*15ff0*/  BPT.TRAP 0x1 ;  /* 0x000000040000795c */ /* 0x000fe20000300000 */
.L_x_505:
[----:B0-----:R-:W-:Y:S01]  /*16000*/  SHF.L.U32 R2, R7, 0x1f, RZ ;  /* 0x0000001f07027819 */ /* 0x001fe200000006ff */
[----:B------:R-:W-:-:S03]  /*16010*/  IMAD R10, R6, 0x2800, RZ ;  /* 0x00002800060a7824 */ /* 0x000fc600078e02ff */
[----:B------:R-:W0:Y:S02]  /*16020*/  SYNCS.PHASECHK.TRANS64.TRYWAIT P0, [R3+URZ+0x13260], R2 ;  /* 0x01326002030075a7 */ /* 0x000e24000800017f */
[----:B0-----:R-:W-:Y:S05]  /*16030*/  @!P0 BRA `(.L_x_506) ;  /* 0x0000002c007c8947 */ /* 0x001fea0003800000 */
.L_x_596:
[----:B------:R-:W0:Y:S04]  /*16040*/  LDL R4, [R1+0x10] ;  /* 0x0000100001047983 */ /* 0x000e280000100800 */
[----:B-1----:R-:W2:Y:S01]  /*16050*/  LDL R11, [R1+0xc] ;  /* 0x00000c00010b7983 */ /* 0x002ea20000100800 */
[----:B------:R-:W-:Y:S05]  /*16060*/  WARPSYNC.ALL ;  /* 0x0000000000007948 */ /* 0x000fea0003800000 */
[----:B0-----:R-:W-:-:S02]  /*16070*/  LOP3.LUT R2, R10, R4, RZ, 0xfc, !PT ;  /* 0x000000040a027212 */ /* 0x001fc400078efcff */
[----:B--2---:R-:W-:-:S03]  /*16080*/  LOP3.LUT R12, R10, R11, RZ, 0xfc, !PT ;  /* 0x0000000b0a0c7212 */ /* 0x004fc600078efcff */
[C---:B------:R-:W-:Y:S02]  /*16090*/  IMAD.IADD R2, R18.reuse, 0x1, R2 ;  /* 0x0000000112027824 */ /* 0x040fe400078e0202 */
[----:B------:R-:W-:-:S03]  /*160a0*/  IMAD.IADD R12, R18, 0x1, R12 ;  /* 0x00000001120c7824 */ /* 0x000fc600078e020c */
[----:B------:R-:W0:Y:S02]  /*160b0*/  LDSM.16.MT88.4 R4, [R2+0x6000] ;  /* 0x006000000204783b */ /* 0x000e240000004200 */
        /* <DEDUP_REMOVED lines=37> */
.L_x_507:
[----:B------:R-:W2:Y:S01]  /*16310*/  S2R R2, SR_TID.X ;  /* 0x0000000000027919 */ /* 0x000ea20000002100 */
[----:B-1----:R1:W-:Y:S01]  /*16320*/  SYNCS.ARRIVE.TRANS64.A1T0 RZ, [R3+URZ+0x13250], RZ ;  /* 0x013250ff03ff79a7 */ /* 0x0023e2000810003f */
[----:B--2---:R-:W-:Y:S02]  /*16330*/  LOP3.LUT R4, R2, 0x7f, RZ, 0xc0, !PT ;  /* 0x0000007f02047812 */ /* 0x004fe400078ec0ff */
[----:B------:R-:W2:Y:S01]  /*16340*/  LDL R2, [R1] ;  /* 0x0000000001027983 */ /* 0x000ea20000100800 */
[----:B------:R-:W-:Y:S01]  /*16350*/  IMAD.MOV.U32 R6, RZ, RZ, R19 ;  /* 0x000000ffff067224 */ /* 0x000fe200078e0013 */
[----:B------:R-:W-:Y:S01]  /*16360*/  BAR.SYNC.DEFER_BLOCKING 0x2, 0x80 ;  /* 0x0082000000007b1d */ /* 0x000fe20000010000 */
[----:B------:R-:W-:Y:S01]  /*16370*/  ISETP.NE.AND P0, PT, R4, RZ, PT ;  /* 0x000000ff0400720c */ /* 0x000fe20003f05270 */
[----:B------:R-:W-:-:S12]  /*16380*/  IMAD.MOV.U32 R7, RZ, RZ, R28 ;  /* 0x000000ffff077224 */ /* 0x000fd800078e001c */
[----:B-1----:R-:W-:-:S05]  /*16390*/  @!P0 VIADD R3, R3, 0x13280 ;  /* 0x0001328003038836 */ /* 0x002fca0000000000 */
[----:B------:R-:W-:-:S04]  /*163a0*/  @!P0 PRMT R3, RZ, 0x654, R3 ;  /* 0x00000654ff038816 */ /* 0x000fc80000000003 */
[----:B------:R3:W-:Y:S01]  /*163b0*/  @!P0 SYNCS.ARRIVE.TRANS64.RED.A1T0 RZ, [R3+URZ], RZ ;  /* 0x000000ff03ff89a7 */ /* 0x0007e2000810043f */
[C---:B--2---:R-:W-:Y:S01]  /*163c0*/  ISETP.GT.AND P0, PT, R0.reuse, R2, PT ;  /* 0x000000020000720c */ /* 0x044fe20003f04270 */
[----:B------:R-:W-:-:S12]  /*163d0*/  VIADD R0, R0, 0xffffffff ;  /* 0xffffffff00007836 */ /* 0x000fd80000000000 */
[----:B---3--:R-:W-:Y:S05]  /*163e0*/  @P0 BRA `(.L_x_508) ;  /* 0xfffffff400180947 */ /* 0x008fea000383ffff */
.L_x_488:
[----:B------:R-:W2:Y:S02]  /*163f0*/  S2R R2, SR_TID.X ;  /* 0x0000000000027919 */ /* 0x000ea40000002100 */
[----:B--2---:R-:W-:Y:S02]  /*16400*/  LOP3.LUT R3, R2, 0x7f, RZ, 0xc0, !PT ;  /* 0x0000007f02037812 */ /* 0x004fe400078ec0ff */
[----:B------:R-:W2:Y:S01]  /*16410*/  LDL R2, [R1+0x44] ;  /* 0x0000440001027983 */ /* 0x000ea20000100800 */
[----:B------:R-:W-:Y:S01]  /*16420*/  BSSY B0, `(.L_x_509) ;  /* 0x0000010000007945 */ /* 0x000fe20003800000 */
[----:B------:R-:W-:Y:S02]  /*16430*/  ISETP.NE.AND P0, PT, R3, RZ, PT ;  /* 0x000000ff0300720c */ /* 0x000fe40003f05270 */
[----:B--2---:R-:W-:-:S11]  /*16440*/  ISETP.NE.AND P2, PT, R2, 0x3, PT ;  /* 0x000000030200780c */ /* 0x004fd60003f45270 */
[----:B------:R-:W-:Y:S05]  /*16450*/  @P0 BRA `(.L_x_510) ;  /* 0x0000000000300947 */ /* 0x000fea0003800000 */
[----:B------:R-:W2:Y:S01]  /*16460*/  S2R R5, SR_LANEID ;  /* 0x0000000000057919 */ /* 0x000ea20000000000 */
[----:B------:R-:W-:Y:S01]  /*16470*/  VOTEU.ANY UR4, UPT, PT ;  /* 0x0000000000047886 */ /* 0x000fe200038e0100 */
[----:B------:R-:W3:Y:S01]  /*16480*/  LDC.64 R2, c[0x0][0xc60] ;  /* 0x00031800ff027b82 */ /* 0x000ee20000000a00 */
[----:B------:R-:W2:Y:S02]  /*16490*/  FLO.U32 R0, UR4 ;  /* 0x0000000400007d00 */ /* 0x000ea400080e0000 */
[----:B--2---:R-:W-:-:S06]  /*164a0*/  ISETP.EQ.U32.AND P1, PT, R0, R5, PT ;  /* 0x000000050000720c */ /* 0x004fcc0003f22070 */
[----:B------:R-:W3:Y:S07]  /*164b0*/  POPC R5, UR4 ;  /* 0x0000000400057d09 */ /* 0x000eee0008000000 */
[----:B---3--:R-:W2:Y:S01]  /*164c0*/  @P1 ATOMG.E.ADD.STRONG.GPU PT, R3, desc[UR40][R2.64], R5 ;  /* 0x00000005020319a8 */ /* 0x008ea200081ee1e8 */
[----:B------:R-:W3:Y:S02]  /*164d0*/  S2R R4, SR_LTMASK ;  /* 0x0000000000047919 */ /* 0x000ee40000003900 */
[----:B---3--:R-:W-:-:S04]  /*164e0*/  LOP3.LUT R4, R4, UR4, RZ, 0xc0, !PT ;  /* 0x0000000404047c12 */ /* 0x008fc8000f8ec0ff */
[----:B0-----:R-:W0:Y:S01]  /*164f0*/  POPC R7, R4 ;  /* 0x0000000400077309 */ /* 0x001e220000000000 */
[----:B--2---:R-:W0:Y:S02]  /*16500*/  SHFL.IDX PT, R0, R3, R0, 0x1f ;  /* 0x00001f0003007589 */ /* 0x004e2400000e0000 */
[----:B0-----:R-:W-:-:S07]  /*16510*/  IADD3 R24, R0, UR36, R7 ;  /* 0x0000002400187c10 */ /* 0x001fce000fffe007 */
.L_x_510:
[----:B------:R-:W-:Y:S05]  /*16520*/  BSYNC B0 ;  /* 0x0000000000007941 */ /* 0x000fea0003800000 */
.L_x_509:
[----:B------:R-:W-:Y:S05]  /*16530*/  @!P2 BRA `(.L_x_511) ;  /* 0x000000000004a947 */ /* 0x000fea0003800000 */
[----:B------:R-:W-:Y:S01]  /*16540*/  BPT.TRAP 0x1 ;  /* 0x000000040000795c */ /* 0x000fe20000300000 */
.L_x_511:
[----:B------:R-:W2:Y:S01]  /*16550*/  LDL R2, [R1+0x1c] ;  /* 0x00001c0001027983 */ /* 0x000ea20000100800 */
[----:B------:R-:W-:Y:S01]  /*16560*/  LOP3.LUT R0, R28, 0x1, RZ, 0x3c, !PT ;  /* 0x000000011c007812 */ /* 0x000fe200078e3cff */
[----:B------:R-:W-:Y:S01]  /*16570*/  BSSY B0, `(.L_x_512) ;  /* 0x0000006000007945 */ /* 0x000fe20003800000 */
[----:B------:R-:W-:Y:S02]  /*16580*/  LEA R3, R19, R18, 0x3 ;  /* 0x0000001213037211 */ /* 0x000fe400078e18ff */
[----:B------:R-:W-:-:S04]  /*16590*/  SHF.L.U32 R0, R0, 0x1f, RZ ;  /* 0x0000001f00007819 */ /* 0x000fc800000006ff */
[----:B------:R-:W3:Y:S01]  /*165a0*/  SYNCS.PHASECHK.TRANS64.TRYWAIT P1, [R3+URZ+0x13270], R0 ;  /* 0x01327000030075a7 */ /* 0x000ee2000802017f */
[----:B--2---:R-:W-:Y:S01]  /*165b0*/  ISETP.NE.AND P2, PT, R2, 0x3, PT ;  /* 0x000000030200780c */ /* 0x004fe20003f45270 */
[----:B---3--:R-:W-:-:S12]  /*165c0*/  @!P1 BRA `(.L_x_513) ;  /* 0x00000028002c9947 */ /* 0x008fd80003800000 */
.L_x_597:
[----:B------:R-:W-:Y:S05]  /*165d0*/  BSYNC B0 ;  /* 0x0000000000007941 */ /* 0x000fea0003800000 */
.L_x_512:
[----:B------:R-:W-:Y:S05]  /*165e0*/  @!P2 BRA `(.L_x_514) ;  /* 0x000000000004a947 */ /* 0x000fea0003800000 */
[----:B------:R-:W-:Y:S01]  /*165f0*/  BPT.TRAP 0x1 ;  /* 0x000000040000795c */ /* 0x000fe20000300000 */
.L_x_514:
[----:B--2---:R-:W-:-:S04]  /*16600*/  SHF.L.U32 R0, R28, 0x1f, RZ ;  /* 0x0000001f1c007819 */ /* 0x004fc800000006ff */
[----:B------:R-:W2:Y:S02]  /*16610*/  SYNCS.PHASECHK.TRANS64.TRYWAIT P1, [R3+URZ+0x13260], R0 ;  /* 0x01326000030075a7 */ /* 0x000ea4000802017f */
[----:B--2---:R-:W-:Y:S05]  /*16620*/  @!P1 BRA `(.L_x_515) ;  /* 0x0000002800289947 */ /* 0x004fea0003800000 */
.L_x_598:
[----:B------:R-:W3:Y:S04]  /*16630*/  LDL R4, [R1+0x10] ;  /* 0x0000100001047983 */ /* 0x000ee80000100800 */
[----:B0-----:R-:W4:Y:S01]  /*16640*/  LDL R10, [R1+0xc] ;  /* 0x00000c00010a7983 */ /* 0x001f220000100800 */
[----:B------:R-:W-:Y:S01]  /*16650*/  IMAD R2, R19, 0x2800, RZ ;  /* 0x0000280013027824 */ /* 0x000fe200078e02ff */
[----:B------:R-:W-:Y:S05]  /*16660*/  WARPSYNC.ALL ;  /* 0x0000000000007948 */ /* 0x000fea0003800000 */
[----:B---3--:R-:W-:-:S02]  /*16670*/  LOP3.LUT R5, R2, R4, RZ, 0xfc, !PT ;  /* 0x0000000402057212 */ /* 0x008fc400078efcff */
[----:B----4-:R-:W-:-:S03]  /*16680*/  LOP3.LUT R2, R2, R10, RZ, 0xfc, !PT ;  /* 0x0000000a02027212 */ /* 0x010fc600078efcff */
[C---:B--2---:R-:W-:Y:S02]  /*16690*/  IMAD.IADD R0, R18.reuse, 0x1, R5 ;  /* 0x0000000112007824 */ /* 0x044fe400078e0205 */
[----:B------:R-:W-:-:S03]  /*166a0*/  IMAD.IADD R2, R18, 0x1, R2 ;  /* 0x0000000112027824 */ /* 0x000fc600078e0202 */
[----:B------:R-:W0:Y:S02]  /*166b0*/  LDSM.16.MT88.4 R4, [R0+0x6000] ;  /* 0x006000000004783b */ /* 0x000e240000004200 */
[C-C-:B0-----:R-:W-:Y:S02]  /*166c0*/  PRMT R8, R4.reuse, 0x6420, R5.reuse ;  /* 0x0000642004087816 */ /* 0x141fe40000000005 */
[----:B------:R-:W-:Y:S02]  /*166d0*/  PRMT R9, R4, 0x7531, R5 ;  /* 0x0000753104097816 */ /* 0x000fe40000000005 */
[C-C-:B------:R-:W-:Y:S02]  /*166e0*/  PRMT R10, R6.reuse, 0x6420, R7.reuse ;  /* 0x00006420060a7816 */ /* 0x140fe40000000007 */
[----:B-1----:R-:W-:-:S05]  /*166f0*/  PRMT R11, R6, 0x7531, R7 ;  /* 0x00007531060b7816 */ /* 0x002fca0000000007 */
        /* <DEDUP_REMOVED lines=33> */
.L_x_516:
[----:B-1----:R1:W-:Y:S01]  /*16910*/  SYNCS.ARRIVE.TRANS64.A1T0 RZ, [R3+URZ+0x13250], RZ ;  /* 0x013250ff03ff79a7 */ /* 0x0023e2000810003f */
[----:B------:R-:W-:Y:S02]  /*16920*/  @!P0 VIADD R0, R3, 0x13280 ;  /* 0x0001328003008836 */ /* 0x000fe40000000000 */
[----:B------:R-:W-:-:S03]  /*16930*/  VIADD R19, R19, 0x1 ;  /* 0x0000000113137836 */ /* 0x000fc60000000000 */
[----:B------:R-:W-:Y:S01]  /*16940*/  @!P0 PRMT R0, RZ, 0x654, R0 ;  /* 0x00000654ff008816 */ /* 0x000fe20000000000 */
[----:B------:R-:W-:Y:S06]  /*16950*/  BAR.SYNC.DEFER_BLOCKING 0x2, 0x80 ;  /* 0x0082000000007b1d */ /* 0x000fec0000010000 */
[----:B------:R2:W-:Y:S01]  /*16960*/  @!P0 SYNCS.ARRIVE.TRANS64.RED.A1T0 RZ, [R0+URZ], RZ ;  /* 0x000000ff00ff89a7 */ /* 0x0005e2000810043f */
[----:B------:R-:W-:-:S04]  /*16970*/  ISETP.NE.AND P0, PT, R19, 0x2, PT ;  /* 0x000000021300780c */ /* 0x000fc80003f05270 */
[----:B-1----:R-:W-:Y:S02]  /*16980*/  SEL R3, RZ, 0x1, P0 ;  /* 0x00000001ff037807 */ /* 0x002fe40000000000 */
[----:B------:R-:W-:Y:S02]  /*16990*/  SEL R19, R19, RZ, P0 ;  /* 0x000000ff13137207 */ /* 0x000fe40000000000 */
[----:B--2---:R-:W-:-:S07]  /*169a0*/  LOP3.LUT R28, R28, R3, RZ, 0x3c, !PT ;  /* 0x000000031c1c7212 */ /* 0x004fce00078e3cff */
.L_x_465:
[----:B------:R-:W-:-:S13]  /*169b0*/  LOP3.LUT P0, RZ, R22, 0x2, RZ, 0xc0, !PT ;  /* 0x0000000216ff7812 */ /* 0x000fda000780c0ff */
[----:B------:R-:W-:Y:S05]  /*169c0*/  @!P0 BRA `(.L_x_517) ;  /* 0x0000000000248947 */ /* 0x000fea0003800000 */
[----:B------:R-:W-:Y:S05]  /*169d0*/  WARPSYNC.ALL ;  /* 0x0000000000007948 */ /* 0x000fea0003800000 */
[----:B------:R-:W2:Y:S08]  /*169e0*/  S2UR UR5, SR_CgaCtaId ;  /* 0x00000000000579c3 */ /* 0x000eb00000008800 */
[----:B------:R-:W-:Y:S06]  /*169f0*/  BAR.SYNC.DEFER_BLOCKING 0x5, 0x200 ;  /* 0x0148000000007b1d */ /* 0x000fec0000010000 */
[----:B------:R-:W-:-:S02]  /*16a00*/  UMOV UR4, 0x400 ;  /* 0x0000040000047882 */ /* 0x000fc40000000000 */
[----:B--2---:R-:W-:-:S06]  /*16a10*/  ULEA UR4, UR5, UR4, 0x18 ;  /* 0x0000000405047291 */ /* 0x004fcc000f8ec03f */
[----:B------:R-:W-:-:S05]  /*16a20*/  IMAD.U32 R18, RZ, RZ, UR4 ;  /* 0x00000004ff127e24 */ /* 0x000fca000f8e00ff */
[----:B------:R2:W3:Y:S01]  /*16a30*/  LDS.128 R24, [R18+0x132d0] ;  /* 0x0132d00012187984 */ /* 0x0004e20000000c00 */
[----:B------:R-:W-:Y:S06]  /*16a40*/  BAR.ARV 0x4, 0x200 ;  /* 0x0108000000007b1d */ /* 0x000fec0000002000 */
[----:B------:R-:W-:Y:S05]  /*16a50*/  BRA `(.L_x_518) ;  /* 0x0000000800d07947 */ /* 0x000fea0003800000 */
.L_x_517:
[----:B------:R-:W0:Y:S01]  /*16a60*/  S2R R0, SR_TID.X ;  /* 0x0000000000007919 */ /* 0x000e220000002100 */
[----:B------:R-:W-:Y:S01]  /*16a70*/  UMOV UR4, 0xffffffff ;  /* 0xffffffff00047882 */ /* 0x000fe20000000000 */
[----:B0-----:R-:W-:-:S04]  /*16a80*/  LOP3.LUT R10, R0, 0x1f, RZ, 0xc0, !PT ;  /* 0x0000001f000a7812 */ /* 0x001fc800078ec0ff */
[----:B------:R-:W-:Y:S01]  /*16a90*/  ISETP.NE.AND P0, PT, R10, 0x1f, PT ;  /* 0x0000001f0a00780c */ /* 0x000fe20003f05270 */
[----:B------:R-:W-:-:S12]  /*16aa0*/  BRA.DIV UR4, `(.L_x_519) ;  /* 0x00000026041c7947 */ /* 0x000fd8000b800000 */
[----:B------:R-:W-:Y:S01]  /*16ab0*/  IMAD.IADD R9, R27, 0x1, R10 ;  /* 0x000000011b097824 */ /* 0x000fe200078e020a */
[----:B------:R-:W-:-:S04]  /*16ac0*/  ULDC UR4, c[0x0][0xc3c] ;  /* 0x00030f0000047ab9 */ /* 0x000fc80000000800 */
[----:B------:R-:W-:-:S13]  /*16ad0*/  ISETP.GE.OR P1, PT, R9, UR4, !P0 ;  /* 0x0000000409007c0c */ /* 0x000fda000c726670 */
[----:B------:R-:W0:Y:S08]  /*16ae0*/  @!P1 LDC.64 R2, c[0x0][0xc80] ;  /* 0x00032000ff029b82 */ /* 0x000e300000000a00 */
[----:B------:R-:W2:Y:S01]  /*16af0*/  @!P1 LDC.64 R4, c[0x0][0xc78] ;  /* 0x00031e00ff049b82 */ /* 0x000ea20000000a00 */
[----:B0-----:R-:W-:-:S05]  /*16b00*/  @!P1 IMAD.WIDE R2, R9, 0x4, R2 ;  /* 0x0000000409029825 */ /* 0x001fca00078e0202 */
[----:B------:R2:W3:Y:S02]  /*16b10*/  @!P1 LDG.E R7, desc[UR40][R2.64] ;  /* 0x0000002802079981 */ /* 0x0004e4000c1e1900 */
[----:B--2---:R-:W-:-:S05]  /*16b20*/  @!P1 IMAD.WIDE R2, R9, 0x4, R4 ;  /* 0x0000000409029825 */ /* 0x004fca00078e0204 */
[----:B------:R-:W2:Y:S01]  /*16b30*/  @!P1 LDG.E R5, desc[UR40][R2.64] ;  /* 0x0000002802059981 */ /* 0x000ea2000c1e1900 */
[----:B------:R-:W-:Y:S01]  /*16b40*/  IMAD.MOV.U32 R4, RZ, RZ, RZ ;  /* 0x000000ffff047224 */ /* 0x000fe200078e00ff */
[C---:B------:R-:W-:Y:S02]  /*16b50*/  ISETP.GE.U32.AND P2, PT, R10.reuse, 0x2, PT ;  /* 0x000000020a00780c */ /* 0x040fe40003f46070 */
[C---:B------:R-:W-:Y:S01]  /*16b60*/  ISETP.GE.U32.AND P3, PT, R10.reuse, 0x4, PT ;  /* 0x000000040a00780c */ /* 0x040fe20003f66070 */
[----:B------:R-:W-:Y:S01]  /*16b70*/  SHFL.IDX PT, R0, R24, RZ, 0x1f ;  /* 0x00001fff18007589 */ /* 0x000fe200000e0000 */
[C---:B------:R-:W-:Y:S02]  /*16b80*/  ISETP.GE.U32.AND P4, PT, R10.reuse, 0x8, PT ;  /* 0x000000080a00780c */ /* 0x040fe40003f86070 */
[----:B------:R-:W-:Y:S01]  /*16b90*/  ISETP.GE.U32.AND P5, PT, R10, 0x10, PT ;  /* 0x000000100a00780c */ /* 0x000fe20003fa6070 */
[----:B------:R0:W-:Y:S02]  /*16ba0*/  SHFL.IDX PT, R6, R24, 0x1, 0x1f ;  /* 0x00201f0018067f89 */ /* 0x0001e400000e0000 */
[----:B0-----:R-:W-:-:S02]  /*16bb0*/  IMAD.MOV.U32 R24, RZ, RZ, RZ ;  /* 0x000000ffff187224 */ /* 0x001fc400078e00ff */
[----:B---3--:R-:W-:Y:S02]  /*16bc0*/  @!P1 IMAD.MOV.U32 R4, RZ, RZ, R7 ;  /* 0x000000ffff049224 */ /* 0x008fe400078e0007 */
[----:B------:R-:W-:Y:S01]  /*16bd0*/  IMAD.MOV.U32 R7, RZ, RZ, RZ ;  /* 0x000000ffff077224 */ /* 0x000fe200078e00ff */
[----:B--2---:R-:W-:Y:S02]  /*16be0*/  @!P1 MOV R7, R5 ;  /* 0x0000000500079202 */ /* 0x004fe40000000f00 */
[----:B------:R-:W-:-:S03]  /*16bf0*/  ISETP.NE.AND P1, PT, R10, RZ, PT ;  /* 0x000000ff0a00720c */ /* 0x000fc60003f25270 */
[----:B------:R-:W-:-:S05]  /*16c00*/  IMAD R2, R7, R4, RZ ;  /* 0x0000000407027224 */ /* 0x000fca00078e02ff */
        /* <DEDUP_REMOVED lines=15> */
[----:B------:R0:W2:Y:S02]  /*16d00*/  SHFL.IDX PT, R14, R2, 0x1f, 0x1f ;  /* 0x03e01f00020e7f89 */ /* 0x0000a400000e0000 */
.L_x_608:
[----:B------:R-:W-:Y:S02]  /*16d10*/  ULDC UR4, c[0x0][0xc38] ;  /* 0x00030e0000047ab9 */ /* 0x000fe40000000800 */
[----:B------:R-:W-:-:S04]  /*16d20*/  IMAD.U32 R3, RZ, RZ, UR4 ;  /* 0x00000004ff037e24 */ /* 0x000fc8000f8e00ff */
[----:B--2---:R-:W-:-:S04]  /*16d30*/  IMAD R8, R14, R3, RZ ;  /* 0x000000030e087224 */ /* 0x004fc800078e02ff */
[----:B------:R-:W-:-:S05]  /*16d40*/  IMAD.IADD R6, R6, 0x1, R8 ;  /* 0x0000000106067824 */ /* 0x000fca00078e0208 */
[----:B------:R-:W-:-:S13]  /*16d50*/  ISETP.GT.AND P6, PT, R6, R0, PT ;  /* 0x000000000600720c */ /* 0x000fda0003fc4270 */
[----:B------:R-:W-:Y:S05]  /*16d60*/  @P6 BRA `(.L_x_520) ;  /* 0x0000000000a46947 */ /* 0x000fea0003800000 */
.L_x_523:
[----:B0-----:R-:W0:Y:S01]  /*16d70*/  LDC R2, c[0x0][0xc3c] ;  /* 0x00030f00ff027b82 */ /* 0x001e220000000800 */
[----:B------:R-:W-:-:S05]  /*16d80*/  VIADD R27, R27, 0x1f ;  /* 0x0000001f1b1b7836 */ /* 0x000fca0000000000 */
[----:B0-----:R-:W-:-:S13]  /*16d90*/  ISETP.GE.AND P6, PT, R27, R2, PT ;  /* 0x000000021b00720c */ /* 0x001fda0003fc6270 */
[----:B------:R-:W-:Y:S05]  /*16da0*/  @P6 BRA `(.L_x_521) ;  /* 0x0000000400b86947 */ /* 0x000fea0003800000 */
[----:B------:R-:W0:Y:S01]  /*16db0*/  S2R R3, SR_TID.X ;  /* 0x0000000000037919 */ /* 0x000e220000002100 */
[----:B------:R-:W-:Y:S01]  /*16dc0*/  IMAD.MOV.U32 R4, RZ, RZ, RZ ;  /* 0x000000ffff047224 */ /* 0x000fe200078e00ff */
[----:B0-----:R-:W-:-:S04]  /*16dd0*/  LOP3.LUT R3, R3, 0x1f, RZ, 0xc0, !PT ;  /* 0x0000001f03037812 */ /* 0x001fc800078ec0ff */
[----:B------:R-:W-:-:S04]  /*16de0*/  IADD3 R5, R27, R3, RZ ;  /* 0x000000031b057210 */ /* 0x000fc80007ffe0ff */
[----:B------:R-:W-:-:S13]  /*16df0*/  ISETP.GE.OR P6, PT, R5, R2, !P0 ;  /* 0x000000020500720c */ /* 0x000fda00047c6670 */
[----:B------:R-:W0:Y:S02]  /*16e00*/  @!P6 LDC.64 R2, c[0x0][0xc80] ;  /* 0x00032000ff02eb82 */ /* 0x000e240000000a00 */
[----:B0-----:R-:W-:-:S05]  /*16e10*/  @!P6 IMAD.WIDE R2, R5, 0x4, R2 ;  /* 0x000000040502e825 */ /* 0x001fca00078e0202 */
[----:B------:R0:W2:Y:S01]  /*16e20*/  @!P6 LDG.E R4, desc[UR40][R2.64] ;  /* 0x000000280204e981 */ /* 0x0000a2000c1e1900 */
[----:B------:R-:W-:Y:S01]  /*16e30*/  IMAD.MOV.U32 R7, RZ, RZ, RZ ;  /* 0x000000ffff077224 */ /* 0x000fe200078e00ff */
[----:B0-----:R-:W0:Y:S02]  /*16e40*/  @!P6 LDC.64 R2, c[0x0][0xc78] ;  /* 0x00031e00ff02eb82 */ /* 0x001e240000000a00 */
[----:B0-----:R-:W-:-:S05]  /*16e50*/  @!P6 IMAD.WIDE R2, R5, 0x4, R2 ;  /* 0x000000040502e825 */ /* 0x001fca00078e0202 */
[----:B------:R-:W2:Y:S01]  /*16e60*/  @!P6 LDG.E R7, desc[UR40][R2.64] ;  /* 0x000000280207e981 */ /* 0x000ea2000c1e1900 */
[----:B------:R-:W-:Y:S01]  /*16e70*/  UMOV UR4, 0xffffffff ;  /* 0xffffffff00047882 */ /* 0x000fe20000000000 */
[----:B--2---:R-:W-:Y:S02]  /*16e80*/  IMAD R2, R7, R4, RZ ;  /* 0x0000000407027224 */ /* 0x004fe400078e02ff */
[----:B------:R-:W-:Y:S05]  /*16e90*/  BRA.DIV UR4, `(.L_x_522) ;  /* 0x0000002604607947 */ /* 0x000fea000b800000 */
        /* <DEDUP_REMOVED lines=16> */
.L_x_616:
[----:B------:R-:W-:Y:S02]  /*16fa0*/  ULDC UR4, c[0x0][0xc38] ;  /* 0x00030e0000047ab9 */ /* 0x000fe40000000800 */
[----:B------:R-:W-:-:S04]  /*16fb0*/  IMAD.U32 R3, RZ, RZ, UR4 ;  /* 0x00000004ff037e24 */ /* 0x000fc8000f8e00ff */
[----:B--2---:R-:W-:-:S04]  /*16fc0*/  IMAD R8, R14, R3, RZ ;  /* 0x000000030e087224 */ /* 0x004fc800078e02ff */
[----:B------:R-:W-:-:S05]  /*16fd0*/  IMAD.IADD R6, R8, 0x1, R6 ;  /* 0x0000000108067824 */ /* 0x000fca00078e0206 */
[----:B------:R-:W-:-:S13]  /*16fe0*/  ISETP.GT.AND P6, PT, R6, R0, PT ;  /* 0x000000000600720c */ /* 0x000fda0003fc4270 */
[----:B------:R-:W-:Y:S05]  /*16ff0*/  @!P6 BRA `(.L_x_523) ;  /* 0xfffffffc005ce947 */ /* 0x000fea000383ffff */
.L_x_520:
[----:B------:R-:W-:Y:S01]  /*17000*/  IADD3 R8, -R8, R6, RZ ;  /* 0x0000000608087210 */ /* 0x000fe20007ffe1ff */
[----:B------:R-:W-:-:S04]  /*17010*/  UMOV UR4, 0xffffffff ;  /* 0xffffffff00047882 */ /* 0x000fc80000000000 */
[----:B------:R-:W-:-:S05]  /*17020*/  IMAD R5, R2, R3, R8 ;  /* 0x0000000302057224 */ /* 0x000fca00078e0208 */
[----:B------:R-:W-:Y:S01]  /*17030*/  ISETP.GT.AND P6, PT, R5, R0, PT ;  /* 0x000000000500720c */ /* 0x000fe20003fc4270 */
[----:B------:R-:W-:-:S12]  /*17040*/  BRA.DIV UR4, `(.L_x_524) ;  /* 0x0000002604b47947 */ /* 0x000fd8000b800000 */
[----:B------:R-:W-:-:S04]  /*17050*/  VOTE.ANY R6, PT, !P6 ;  /* 0x0000000000067806 */ /* 0x000fc800070e0100 */
[----:B------:R-:W2:Y:S02]  /*17060*/  POPC R5, R6 ;  /* 0x0000000600057309 */ /* 0x000ea40000000000 */
[----:B--2---:R2:W3:Y:S04]  /*17070*/  SHFL.IDX PT, R4, R4, R5, 0x1f ;  /* 0x00001f0504047589 */ /* 0x0044e800000e0000 */
[----:B------:R2:W4:Y:S02]  /*17080*/  SHFL.IDX PT, R7, R7, R5, 0x1f ;  /* 0x00001f0507077589 */ /* 0x00052400000e0000 */
.L_x_621:
[----:B------:R-:W-:-:S13]  /*17090*/  ISETP.NE.AND P0, PT, R6, RZ, PT ;  /* 0x000000ff0600720c */ /* 0x000fda0003f05270 */
[----:B------:R-:W-:Y:S05]  /*170a0*/  @!P0 BRA `(.L_x_525) ;  /* 0x0000000000108947 */ /* 0x000fea0003800000 */
[----:B------:R-:W-:Y:S01]  /*170b0*/  UMOV UR4, 0xffffffff ;  /* 0xffffffff00047882 */ /* 0x000fe20000000000 */
[----:B------:R-:W-:Y:S02]  /*170c0*/  VIADD R12, R5, 0xffffffff ;  /* 0xffffffff050c7836 */ /* 0x000fe40000000000 */
[----:B------:R-:W-:Y:S05]  /*170d0*/  BRA.DIV UR4, `(.L_x_526) ;  /* 0x0000002604ec7947 */ /* 0x000fea000b800000 */
[----:B------:R0:W0:Y:S02]  /*170e0*/  SHFL.IDX PT, R24, R2, R12, 0x1f ;  /* 0x00001f0c02187589 */ /* 0x00002400000e0000 */
.L_x_525:
[----:B0-----:R-:W-:Y:S01]  /*170f0*/  IMAD R24, R24, R3, R8 ;  /* 0x0000000318187224 */ /* 0x001fe200078e0208 */
[----:B---3--:R-:W-:Y:S01]  /*17100*/  IABS R8, R4 ;  /* 0x0000000400087213 */ /* 0x008fe20000000000 */
[----:B------:R-:W-:Y:S02]  /*17110*/  IMAD.MOV.U32 R2, RZ, RZ, RZ ;  /* 0x000000ffff027224 */ /* 0x000fe400078e00ff */
[----:B------:R-:W-:Y:S01]  /*17120*/  IMAD.IADD R25, R0, 0x1, -R24 ;  /* 0x0000000100197824 */ /* 0x000fe200078e0a18 */
[----:B------:R-:W0:Y:S01]  /*17130*/  I2F.RP R6, R8 ;  /* 0x0000000800067306 */ /* 0x000e220000209400 */
[----:B------:R-:W-:-:S03]  /*17140*/  IMAD.IADD R27, R5, 0x1, R27 ;  /* 0x00000001051b7824 */ /* 0x000fc600078e021b */
[----:B------:R-:W-:-:S04]  /*17150*/  IABS R0, R25 ;  /* 0x0000001900007213 */ /* 0x000fc80000000000 */
[----:B0-----:R-:W0:Y:S02]  /*17160*/  MUFU.RCP R6, R6 ;  /* 0x0000000600067308 */ /* 0x001e240000001000 */
[----:B0-----:R-:W-:-:S06]  /*17170*/  VIADD R9, R6, 0xffffffe ;  /* 0x0ffffffe06097836 */ /* 0x001fcc0000000000 */
[----:B------:R-:W1:Y:S02]  /*17180*/  F2I.FTZ.U32.TRUNC.NTZ R3, R9 ;  /* 0x0000000900037305 */ /* 0x000e64000021f000 */
[----:B-1----:R-:W-:-:S04]  /*17190*/  IMAD.MOV R11, RZ, RZ, -R3 ;  /* 0x000000ffff0b7224 */ /* 0x002fc800078e0a03 */
[----:B------:R-:W-:-:S04]  /*171a0*/  IMAD R11, R11, R8, RZ ;  /* 0x000000080b0b7224 */ /* 0x000fc800078e02ff */
[----:B------:R-:W-:Y:S01]  /*171b0*/  IMAD.HI.U32 R2, R3, R11, R2 ;  /* 0x0000000b03027227 */ /* 0x000fe200078e0002 */
[----:B------:R-:W-:-:S05]  /*171c0*/  IABS R3, R4 ;  /* 0x0000000400037213 */ /* 0x000fca0000000000 */
[----:B------:R-:W-:Y:S02]  /*171d0*/  IMAD.MOV R3, RZ, RZ, -R3 ;  /* 0x000000ffff037224 */ /* 0x000fe400078e0a03 */
[----:B------:R-:W-:-:S04]  /*171e0*/  IMAD.HI.U32 R6, R2, R0, RZ ;  /* 0x0000000002067227 */ /* 0x000fc800078e00ff */
[----:B------:R-:W-:Y:S01]  /*171f0*/  IMAD R3, R6, R3, R0 ;  /* 0x0000000306037224 */ /* 0x000fe200078e0200 */
[----:B----4-:R-:W-:-:S04]  /*17200*/  IABS R0, R7 ;  /* 0x0000000700007213 */ /* 0x010fc80000000000 */
[----:B------:R-:W0:Y:S01]  /*17210*/  I2F.RP R9, R0 ;  /* 0x0000000000097306 */ /* 0x000e220000209400 */
[----:B------:R-:W-:-:S13]  /*17220*/  ISETP.GT.U32.AND P1, PT, R8, R3, PT ;  /* 0x000000030800720c */ /* 0x000fda0003f24070 */
[----:B------:R-:W-:Y:S01]  /*17230*/  @!P1 IMAD.IADD R3, R3, 0x1, -R8 ;  /* 0x0000000103039824 */ /* 0x000fe200078e0a08 */
[----:B0-----:R-:W0:Y:S01]  /*17240*/  MUFU.RCP R9, R9 ;  /* 0x0000000900097308 */ /* 0x001e220000001000 */
[----:B------:R-:W-:Y:S01]  /*17250*/  @!P1 VIADD R6, R6, 0x1 ;  /* 0x0000000106069836 */ /* 0x000fe20000000000 */
[----:B------:R-:W-:Y:S02]  /*17260*/  ISETP.NE.AND P1, PT, R4, RZ, PT ;  /* 0x000000ff0400720c */ /* 0x000fe40003f25270 */
[----:B------:R-:W-:Y:S01]  /*17270*/  ISETP.GE.U32.AND P0, PT, R3, R8, PT ;  /* 0x000000080300720c */ /* 0x000fe20003f06070 */
[----:B0-----:R-:W-:-:S12]  /*17280*/  VIADD R10, R9, 0xffffffe ;  /* 0x0ffffffe090a7836 */ /* 0x001fd80000000000 */
[----:B------:R-:W-:Y:S01]  /*17290*/  @P0 VIADD R6, R6, 0x1 ;  /* 0x0000000106060836 */ /* 0x000fe20000000000 */
[----:B------:R-:W0:Y:S02]  /*172a0*/  F2I.FTZ.U32.TRUNC.NTZ R3, R10 ;  /* 0x0000000a00037305 */ /* 0x000e24000021f000 */
[----:B0-----:R-:W-:-:S04]  /*172b0*/  IMAD.MOV R2, RZ, RZ, -R3 ;  /* 0x000000ffff027224 */ /* 0x001fc800078e0a03 */
[----:B------:R-:W-:Y:S01]  /*172c0*/  IMAD R8, R2, R0, RZ ;  /* 0x0000000002087224 */ /* 0x000fe200078e02ff */
[----:B------:R-:W-:-:S05]  /*172d0*/  MOV R2, RZ ;  /* 0x000000ff00027202 */ /* 0x000fca0000000f00 */
[----:B------:R-:W-:Y:S01]  /*172e0*/  IMAD.HI.U32 R2, R3, R8, R2 ;  /* 0x0000000803027227 */ /* 0x000fe200078e0002 */
[----:B------:R-:W-:Y:S02]  /*172f0*/  LOP3.LUT R3, R25, R4, RZ, 0x3c, !PT ;  /* 0x0000000419037212 */ /* 0x000fe400078e3cff */
[----:B------:R-:W-:Y:S02]  /*17300*/  IABS R8, R7 ;  /* 0x0000000700087213 */ /* 0x000fe40000000000 */
[----:B------:R-:W-:-:S03]  /*17310*/  ISETP.GE.AND P2, PT, R3, RZ, PT ;  /* 0x000000ff0300720c */ /* 0x000fc60003f46270 */
[----:B------:R-:W-:-:S10]  /*17320*/  IMAD.MOV R8, RZ, RZ, -R8 ;  /* 0x000000ffff087224 */ /* 0x000fd400078e0a08 */
[----:B------:R-:W-:Y:S01]  /*17330*/  @!P2 IMAD.MOV R6, RZ, RZ, -R6 ;  /* 0x000000ffff06a224 */ /* 0x000fe200078e0a06 */
[----:B------:R-:W-:-:S04]  /*17340*/  @!P1 LOP3.LUT R6, RZ, R4, RZ, 0x33, !PT ;  /* 0x00000004ff069212 */ /* 0x000fc800078e33ff */
[-C--:B------:R-:W-:Y:S01]  /*17350*/  IABS R3, R6.reuse ;  /* 0x0000000600037213 */ /* 0x080fe20000000000 */
[----:B------:R-:W-:-:S04]  /*17360*/  IMAD R4, R4, R6, RZ ;  /* 0x0000000604047224 */ /* 0x000fc800078e02ff */
[----:B------:R-:W-:-:S04]  /*17370*/  IMAD.HI.U32 R2, R2, R3, RZ ;  /* 0x0000000302027227 */ /* 0x000fc800078e00ff */
[----:B------:R-:W-:Y:S02]  /*17380*/  IMAD R3, R2, R8, R3 ;  /* 0x0000000802037224 */ /* 0x000fe400078e0203 */
[----:B------:R-:W-:-:S03]  /*17390*/  IMAD.IADD R25, R25, 0x1, -R4 ;  /* 0x0000000119197824 */ /* 0x000fc600078e0a04 */
[----:B------:R-:W-:-:S13]  /*173a0*/  ISETP.GT.U32.AND P1, PT, R0, R3, PT ;  /* 0x000000030000720c */ /* 0x000fda0003f24070 */
[----:B------:R-:W-:Y:S02]  /*173b0*/  @!P1 IMAD.IADD R3, R3, 0x1, -R0 ;  /* 0x0000000103039824 */ /* 0x000fe400078e0a00 */
[----:B------:R-:W-:Y:S01]  /*173c0*/  @!P1 VIADD R2, R2, 0x1 ;  /* 0x0000000102029836 */ /* 0x000fe20000000000 */
[----:B------:R-:W-:Y:S02]  /*173d0*/  ISETP.NE.AND P1, PT, R7, RZ, PT ;  /* 0x000000ff0700720c */ /* 0x000fe40003f25270 */
[----:B------:R-:W-:Y:S02]  /*173e0*/  ISETP.GE.U32.AND P0, PT, R3, R0, PT ;  /* 0x000000000300720c */ /* 0x000fe40003f06070 */
[----:B------:R-:W-:-:S04]  /*173f0*/  LOP3.LUT R0, R6, R7, RZ, 0x3c, !PT ;  /* 0x0000000706007212 */ /* 0x000fc800078e3cff */
[----:B------:R-:W-:-:S07]  /*17400*/  ISETP.GE.AND P2, PT, R0, RZ, PT ;  /* 0x000000ff0000720c */ /* 0x000fce0003f46270 */
[----:B------:R-:W-:-:S06]  /*17410*/  @P0 VIADD R2, R2, 0x1 ;  /* 0x0000000102020836 */ /* 0x000fcc0000000000 */
[----:B------:R-:W-:Y:S01]  /*17420*/  @!P2 IMAD.MOV R2, RZ, RZ, -R2 ;  /* 0x000000ffff02a224 */ /* 0x000fe200078e0a02 */
[----:B------:R-:W-:-:S05]  /*17430*/  @!P1 LOP3.LUT R2, RZ, R7, RZ, 0x33, !PT ;  /* 0x00000007ff029212 */ /* 0x000fca00078e33ff */
[----:B------:R-:W-:-:S04]  /*17440*/  IMAD.MOV R0, RZ, RZ, -R2 ;  /* 0x000000ffff007224 */ /* 0x000fc800078e0a02 */
[C---:B------:R-:W-:Y:S01]  /*17450*/  IMAD R6, R7.reuse, R0, R6 ;  /* 0x0000000007067224 */ /* 0x040fe200078e0206 */
[----:B------:R-:W-:-:S05]  /*17460*/  LEA R7, R7, R2, 0x18 ;  /* 0x0000000207077211 */ /* 0x000fca00078ec0ff */
[----:B------:R-:W-:Y:S01]  /*17470*/  IMAD R26, R6, 0x10000, R7 ;  /* 0x00010000061a7824 */ /* 0x000fe200078e0207 */
[----:B------:R-:W-:Y:S06]  /*17480*/  BRA `(.L_x_527) ;  /* 0x00000000001c7947 */ /* 0x000fec0003800000 */
.L_x_521:
[----:B------:R-:W-:Y:S01]  /*17490*/  UMOV UR4, URZ ;  /* 0x0000003f00047c82 */ /* 0x000fe20008000000 */
[----:B------:R-:W-:Y:S01]  /*174a0*/  UMOV UR5, URZ ;  /* 0x0000003f00057c82 */ /* 0x000fe20008000000 */
[----:B------:R-:W-:Y:S01]  /*174b0*/  ULDC UR6, c[0x0][0xc3c] ;  /* 0x00030f0000067ab9 */ /* 0x000fe20000000800 */
[----:B------:R-:W-:Y:S02]  /*174c0*/  IMAD.MOV.U32 R24, RZ, RZ, R0 ;  /* 0x000000ffff187224 */ /* 0x000fe400078e0000 */
[----:B------:R-:W-:Y:S02]  /*174d0*/  IMAD.U32 R25, RZ, RZ, UR4 ;  /* 0x00000004ff197e24 */ /* 0x000fe4000f8e00ff */
[----:B------:R-:W-:Y:S02]  /*174e0*/  IMAD.U32 R26, RZ, RZ, UR5 ;  /* 0x00000005ff1a7e24 */ /* 0x000fe4000f8e00ff */
[----:B------:R-:W-:-:S07]  /*174f0*/  IMAD.U32 R27, RZ, RZ, UR6 ;  /* 0x00000006ff1b7e24 */ /* 0x000fce000f8e00ff */
.L_x_527:
[----:B------:R-:W0:Y:S01]  /*17500*/  S2R R0, SR_TID.X ;  /* 0x0000000000007919 */ /* 0x000e220000002100 */
[----:B------:R-:W-:Y:S05]  /*17510*/  WARPSYNC.ALL ;  /* 0x0000000000007948 */ /* 0x000fea0003800000 */
        /* <DEDUP_REMOVED lines=8> */
.L_x_518:
[----:B------:R-:W-:Y:S02]  /*175a0*/  ULDC UR4, c[0x0][0xc3c] ;  /* 0x00030f0000047ab9 */ /* 0x000fe40000000800 */
[----:B---3--:R-:W-:-:S13]  /*175b0*/  ISETP.GE.AND P0, PT, R27, UR4, PT ;  /* 0x000000041b007c0c */ /* 0x008fda000bf06270 */
[----:B------:R-:W-:Y:S05]  /*175c0*/  @!P0 BRA `(.L_x_528) ;  /* 0xffffffb000408947 */ /* 0x000fea000383ffff */
[----:B------:R-:W-:Y:S05]  /*175d0*/  BSYNC B7 ;  /* 0x0000000000077941 */ /* 0x000fea0003800000 */
.L_x_424:
[----:B-1----:R-:W3:Y:S01]  /*175e0*/  LDL.LU R0, [R1+0x40] ;  /* 0x0000400001007983 */ /* 0x002ee20000300800 */
[----:B------:R-:W-:Y:S01]  /*175f0*/  BSSY B0, `(.L_x_529) ;  /* 0x000000b000007945 */ /* 0x000fe20003800000 */
[----:B--2---:R-:W1:Y:S01]  /*17600*/  S2R R5, SR_CgaCtaId ;  /* 0x0000000000057919 */ /* 0x004e620000008800 */
[----:B---3--:R-:W-:-:S05]  /*17610*/  VIADD R0, R0, 0x1 ;  /* 0x0000000100007836 */ /* 0x008fca0000000000 */
[----:B0-----:R-:W-:-:S04]  /*17620*/  LEA.HI R2, R0, R0, RZ, 0x1 ;  /* 0x0000000000027211 */ /* 0x001fc800078f08ff */
[----:B------:R-:W-:Y:S02]  /*17630*/  LOP3.LUT R3, R2, 0xfffffffe, RZ, 0xc0, !PT ;  /* 0xfffffffe02037812 */ /* 0x000fe400078ec0ff */
[----:B------:R-:W-:-:S03]  /*17640*/  MOV R2, 0x400 ;  /* 0x0000040000027802 */ /* 0x000fc60000000f00 */
[----:B------:R-:W-:Y:S01]  /*17650*/  IMAD.IADD R0, R0, 0x1, -R3 ;  /* 0x0000000100007824 */ /* 0x000fe200078e0a03 */
[----:B-1----:R-:W-:-:S04]  /*17660*/  LEA R6, R5, R2, 0x18 ;  /* 0x0000000205067211 */ /* 0x002fc800078ec0ff */
[----:B------:R-:W-:-:S04]  /*17670*/  SHF.L.U32 R0, R0, 0x1f, RZ ;  /* 0x0000001f00007819 */ /* 0x000fc800000006ff */
[----:B------:R-:W0:Y:S02]  /*17680*/  SYNCS.PHASECHK.TRANS64.TRYWAIT P0, [R6+URZ+0x13220], R0 ;  /* 0x01322000060075a7 */ /* 0x000e24000800017f */
[----:B0-----:R-:W-:Y:S05]  /*17690*/  @!P0 BRA `(.L_x_530) ;  /* 0x0000002000a48947 */ /* 0x001fea0003800000 */
.L_x_624:
[----:B------:R-:W-:Y:S05]  /*176a0*/  BSYNC B0 ;  /* 0x0000000000007941 */ /* 0x000fea0003800000 */
.L_x_529:
[----:B------:R-:W-:-:S03]  /*176b0*/  UMOV UR4, 0xffffffff ;  /* 0xffffffff00047882 */ /* 0x000fc60000000000 */
[----:B------:R-:W-:Y:S05]  /*176c0*/  BRA.DIV UR4, `(.L_x_531) ;  /* 0x0000002204ac7947 */ /* 0x000fea000b800000 */
[----:B0-----:R-:W0:Y:S02]  /*176d0*/  S2R R0, SR_TID.X ;  /* 0x0000000000007919 */ /* 0x001e240000002100 */
[----:B0-----:R-:W-:-:S04]  /*176e0*/  SHF.R.U32.HI R0, RZ, 0x5, R0 ;  /* 0x00000005ff007819 */ /* 0x001fc80000011600 */
[----:B------:R-:W-:-:S05]  /*176f0*/  LOP3.LUT R0, R0, 0x3, RZ, 0xc0, !PT ;  /* 0x0000000300007812 */ /* 0x000fca00078ec0ff */
[----:B------:R0:W1:Y:S02]  /*17700*/  SHFL.IDX PT, R14, R0, RZ, 0x1f ;  /* 0x00001fff000e7589 */ /* 0x00006400000e0000 */
.L_x_627:
[----:B-1----:R-:W-:-:S13]  /*17710*/  ISETP.NE.AND P0, PT, R14, RZ, PT ;  /* 0x000000ff0e00720c */ /* 0x002fda0003f05270 */
[----:B------:R-:W-:Y:S05]  /*17720*/  @P0 BRA `(.L_x_312) ;  /* 0x0000000000a40947 */ /* 0x000fea0003800000 */
[----:B------:R-:W-:-:S03]  /*17730*/  UMOV UR4, 0xffffffff ;  /* 0xffffffff00047882 */ /* 0x000fc60000000000 */
[----:B------:R-:W-:Y:S05]  /*17740*/  BRA.DIV UR4, `(.L_x_532) ;  /* 0x0000002204c07947 */ /* 0x000fea000b800000 */
[----:B------:R-:W-:-:S13]  /*17750*/  ELECT P6, URZ, PT ;  /* 0x00000000003f782f */ /* 0x000fda00038c0000 */
.L_x_630:
[----:B------:R-:W-:Y:S05]  /*17760*/  @!P6 BRA `(.L_x_312) ;  /* 0x000000000094e947 */ /* 0x000fea0003800000 */
[----:B0-----:R-:W2:Y:S02]  /*17770*/  LDL.LU R0, [R1+0x38] ;  /* 0x0000380001007983 */ /* 0x001ea40000300800 */
[----:B--2---:R-:W-:-:S04]  /*17780*/  LOP3.LUT R0, R0, 0x2, RZ, 0xfc, !PT ;  /* 0x0000000200007812 */ /* 0x004fc800078efcff */
[----:B------:R-:W-:-:S13]  /*17790*/  ISETP.NE.AND P0, PT, R0, 0x3, PT ;  /* 0x000000030000780c */ /* 0x000fda0003f05270 */
[----:B------:R-:W-:Y:S05]  /*177a0*/  @!P0 BRA `(.L_x_533) ;  /* 0x0000000000048947 */ /* 0x000fea0003800000 */
[----:B------:R-:W-:Y:S01]  /*177b0*/  BPT.TRAP 0x1 ;  /* 0x000000040000795c */ /* 0x000fe20000300000 */
.L_x_533:
[----:B------:R-:W-:Y:S01]  /*177c0*/  IADD3 R0, R6, 0x13240, RZ ;  /* 0x0001324006007810 */ /* 0x000fe20007ffe0ff */
[----:B------:R-:W-:Y:S01]  /*177d0*/  VIADD R2, R19, 0x1 ;  /* 0x0000000113027836 */ /* 0x000fe20000000000 */
[----:B------:R-:W-:-:S03]  /*177e0*/  SHF.L.U32 R4, R28, 0x1f, RZ ;  /* 0x0000001f1c047819 */ /* 0x000fc600000006ff */
[----:B------:R-:W-:Y:S01]  /*177f0*/  IMAD R5, R19, 0x8, R0 ;  /* 0x0000000813057824 */ /* 0x000fe200078e0200 */
[----:B------:R-:W-:-:S03]  /*17800*/  ISETP.NE.AND P2, PT, R2, 0x2, PT ;  /* 0x000000020200780c */ /* 0x000fc60003f45270 */
[----:B------:R-:W0:Y:S01]  /*17810*/  SYNCS.PHASECHK.TRANS64.TRYWAIT P1, [R5+URZ], R4 ;  /* 0x00000004050075a7 */ /* 0x000e22000802017f */
[----:B------:R-:W-:Y:S02]  /*17820*/  SEL R3, RZ, 0x1, P2 ;  /* 0x00000001ff037807 */ /* 0x000fe40001000000 */
[----:B------:R-:W-:Y:S02]  /*17830*/  SEL R7, R2, RZ, P2 ;  /* 0x000000ff02077207 */ /* 0x000fe40001000000 */
[----:B------:R-:W-:-:S03]  /*17840*/  LOP3.LUT R3, R28, R3, RZ, 0x3c, !PT ;  /* 0x000000031c037212 */ /* 0x000fc600078e3cff */
[----:B------:R-:W-:Y:S01]  /*17850*/  IMAD R9, R7, 0x8, R0 ;  /* 0x0000000807097824 */ /* 0x000fe200078e0200 */
[----:B------:R-:W-:Y:S01]  /*17860*/  SHF.L.U32 R0, R3, 0x1f, RZ ;  /* 0x0000001f03007819 */ /* 0x000fe200000006ff */
[----:B0-----:R-:W-:Y:S06]  /*17870*/  @!P1 BRA `(.L_x_534) ;  /* 0x0000002000949947 */ /* 0x001fec0003800000 */
.L_x_631:
[----:B------:R-:W1:Y:S02]  /*17880*/  SYNCS.PHASECHK.TRANS64.TRYWAIT P1, [R9+URZ], R0 ;  /* 0x00000000090075a7 */ /* 0x000e64000802017f */
[----:B-1----:R-:W-:Y:S05]  /*17890*/  @!P1 BRA `(.L_x_535) ;  /* 0x0000002000a09947 */ /* 0x002fea0003800000 */
.L_x_632:
[----:B------:R-:W-:Y:S05]  /*178a0*/  @!P0 BRA `(.L_x_536) ;  /* 0x0000000000048947 */ /* 0x000fea0003800000 */
[----:B------:R-:W-:Y:S01]  /*178b0*/  BPT.TRAP 0x1 ;  /* 0x000000040000795c */ /* 0x000fe20000300000 */
.L_x_536:
[----:B------:R-:W-:-:S04]  /*178c0*/  IMAD R19, R19, 0x8, R6 ;  /* 0x0000000813137824 */ /* 0x000fc800078e0206 */
[----:B------:R-:W2:Y:S02]  /*178d0*/  SYNCS.PHASECHK.TRANS64.TRYWAIT P1, [R19+URZ+0x13260], R4 ;  /* 0x01326004130075a7 */ /* 0x000ea4000802017f */
[----:B--2---:R-:W-:Y:S05]  /*178e0*/  @!P1 BRA `(.L_x_537) ;  /* 0x0000002000a09947 */ /* 0x004fea0003800000 */
.L_x_633:
[----:B------:R-:W-:Y:S05]  /*178f0*/  @!P0 BRA `(.L_x_538) ;  /* 0x0000000000048947 */ /* 0x000fea0003800000 */
[----:B------:R-:W-:Y:S01]  /*17900*/  BPT.TRAP 0x1 ;  /* 0x000000040000795c */ /* 0x000fe20000300000 */
.L_x_538:
[----:B------:R-:W-:-:S04]  /*17910*/  IMAD R7, R7, 0x8, R6 ;  /* 0x0000000807077824 */ /* 0x000fc800078e0206 */
[----:B------:R-:W3:Y:S02]  /*17920*/  SYNCS.PHASECHK.TRANS64.TRYWAIT P1, [R7+URZ+0x13260], R0 ;  /* 0x01326000070075a7 */ /* 0x000ee4000802017f */
[----:B---3--:R-:W-:Y:S05]  /*17930*/  @!P1 BRA `(.L_x_539) ;  /* 0x0000002000a09947 */ /* 0x008fea0003800000 */
.L_x_634:
[----:B------:R-:W-:Y:S05]  /*17940*/  @!P0 BRA `(.L_x_540) ;  /* 0x0000000000048947 */ /* 0x000fea0003800000 */
[----:B------:R-:W-:Y:S01]  /*17950*/  BPT.TRAP 0x1 ;  /* 0x000000040000795c */ /* 0x000fe20000300000 */
.L_x_540:
[----:B------:R-:W5:Y:S02]  /*17960*/  SYNCS.PHASECHK.TRANS64.TRYWAIT P0, [R19+URZ+0x13280], R4 ;  /* 0x01328004130075a7 */ /* 0x000f64000800017f */
[----:B-----5:R-:W-:Y:S05]  /*17970*/  @!P0 BRA `(.L_x_541) ;  /* 0x0000002000a48947 */ /* 0x020fea0003800000 */
.L_x_542:
[----:B------:R0:W0:Y:S02]  /*17980*/  SYNCS.PHASECHK.TRANS64.TRYWAIT P0, [R7+URZ+0x13280], R0 ;  /* 0x01328000070075a7 */ /* 0x000024000800017f */
[----:B0-----:R-:W-:Y:S05]  /*17990*/  @!P0 NANOSLEEP.SYNCS 0x989680 ;  /* 0x009896800000895d */ /* 0x001fea0003900000 */
[----:B------:R-:W0:Y:S02]  /*179a0*/  @!P0 SYNCS.PHASECHK.TRANS64 P0, [R7+URZ+0x13280], R0 ;  /* 0x01328000070085a7 */ /* 0x000e24000800007f */
[----:B0-----:R-:W-:Y:S05]  /*179b0*/  @!P0 BRA `(.L_x_542) ;  /* 0xfffffffc00f08947 */ /* 0x001fea000383ffff */
.L_x_312:
[----:B------:R-:W-:Y:S05]  /*179c0*/  BSYNC B8 ;  /* 0x0000000000087941 */ /* 0x000fea0003800000 */
.L_x_309:
[----:B------:R-:W-:Y:S05]  /*179d0*/  EXIT ;  /* 0x000000000000794d */ /* 0x000fea0003800000 */
.L_x_330:
[----:B0-----:R0:W1:Y:S02]  /*179e0*/  SYNCS.PHASECHK.TRANS64.TRYWAIT P5, [R75+URZ+0x13290], R76 ;  /* 0x0132904c4b0075a7 */ /* 0x00106400080a017f */
[----:B-1----:R-:W-:Y:S05]  /*179f0*/  @!P5 NANOSLEEP.SYNCS 0x989680 ;  /* 0x009896800000d95d */ /* 0x002fea0003900000 */
[----:B------:R-:W1:Y:S02]  /*17a00*/  @!P5 SYNCS.PHASECHK.TRANS64 P5, [R75+URZ+0x13290], R76 ;  /* 0x0132904c4b00d5a7 */ /* 0x000e6400080a007f */
[----:B-1----:R-:W-:Y:S05]  /*17a10*/  @!P5 BRA `(.L_x_330) ;  /* 0xfffffffc00f0d947 */ /* 0x002fea000383ffff */
[----:B------:R-:W-:Y:S05]  /*17a20*/  BRA `(.L_x_543) ;  /* 0xfffffeac00b47947 */ /* 0x000fea000383ffff */
.L_x_340:
[----:B0-----:R0:W1:Y:S02]  /*17a30*/  SYNCS.PHASECHK.TRANS64.TRYWAIT P5, [R75+URZ+0x13290], R76 ;  /* 0x0132904c4b0075a7 */ /* 0x00106400080a017f */
[----:B-1----:R-:W-:Y:S05]  /*17a40*/  @!P5 NANOSLEEP.SYNCS 0x989680 ;  /* 0x009896800000d95d */ /* 0x002fea0003900000 */
[----:B------:R-:W1:Y:S02]  /*17a50*/  @!P5 SYNCS.PHASECHK.TRANS64 P5, [R75+URZ+0x13290], R76 ;  /* 0x0132904c4b00d5a7 */ /* 0x000e6400080a007f */
[----:B-1----:R-:W-:Y:S05]  /*17a60*/  @!P5 BRA `(.L_x_340) ;  /* 0xfffffffc00f0d947 */ /* 0x002fea000383ffff */
[----:B------:R-:W-:Y:S05]  /*17a70*/  BRA `(.L_x_544) ;  /* 0xfffffebc00c87947 */ /* 0x000fea000383ffff */
.L_x_345:
[----:B0-----:R0:W1:Y:S02]  /*17a80*/  SYNCS.PHASECHK.TRANS64.TRYWAIT P1, [R75+URZ+0x13290], R76 ;  /* 0x0132904c4b0075a7 */ /* 0x001064000802017f */
[----:B-1----:R-:W-:Y:S05]  /*17a90*/  @!P1 NANOSLEEP.SYNCS 0x989680 ;  /* 0x009896800000995d */ /* 0x002fea0003900000 */
[----:B------:R-:W1:Y:S02]  /*17aa0*/  @!P1 SYNCS.PHASECHK.TRANS64 P1, [R75+URZ+0x13290], R76 ;  /* 0x0132904c4b0095a7 */ /* 0x000e64000802007f */
[----:B-1----:R-:W-:Y:S05]  /*17ab0*/  @!P1 BRA `(.L_x_345) ;  /* 0xfffffffc00f09947 */ /* 0x002fea000383ffff */
[----:B------:R-:W-:Y:S05]  /*17ac0*/  BRA `(.L_x_545) ;  /* 0xfffffecc00d47947 */ /* 0x000fea000383ffff */
.L_x_349:
[----:B--2---:R2:W0:Y:S02]  /*17ad0*/  SYNCS.PHASECHK.TRANS64.TRYWAIT P0, [R75+URZ+0x132b0], R76 ;  /* 0x0132b04c4b0075a7 */ /* 0x004424000800017f */
[----:B0-----:R-:W-:Y:S05]  /*17ae0*/  @!P0 NANOSLEEP.SYNCS 0x989680 ;  /* 0x009896800000895d */ /* 0x001fea0003900000 */
[----:B------:R-:W0:Y:S02]  /*17af0*/  @!P0 SYNCS.PHASECHK.TRANS64 P0, [R75+URZ+0x132b0], R76 ;  /* 0x0132b04c4b0085a7 */ /* 0x000e24000800007f */
[----:B0-----:R-:W-:Y:S05]  /*17b00*/  @!P0 BRA `(.L_x_349) ;  /* 0xfffffffc00f08947 */ /* 0x001fea000383ffff */
[----:B------:R-:W-:Y:S05]  /*17b10*/  BRA `(.L_x_546) ;  /* 0xfffffed000347947 */ /* 0x000fea000383ffff */
.L_x_369:
[----:B------:R-:W-:Y:S01]  /*17b20*/  BSSY B1, `(.L_x_547) ;  /* 0x0000008000017945 */ /* 0x000fe20003800000 */
[----:B------:R-:W-:Y:S02]  /*17b30*/  IMAD.MOV.U32 R13, RZ, RZ, R30 ;  /* 0x000000ffff0d7224 */ /* 0x000fe400078e001e */
[----:B------:R-:W-:Y:S02]  /*17b40*/  IMAD.MOV.U32 R12, RZ, RZ, RZ ;  /* 0x000000ffff0c7224 */ /* 0x000fe400078e00ff */
[----:B------:R-:W-:Y:S02]  /*17b50*/  IMAD.MOV.U32 R11, RZ, RZ, 0x1e1f ;  /* 0x00001e1fff0b7424 */ /* 0x000fe400078e00ff */
[----:B------:R-:W-:-:S07]  /*17b60*/  IMAD.MOV.U32 R15, RZ, RZ, -0x1 ;  /* 0xffffffffff0f7424 */ /* 0x000fce00078e00ff */
[----:B------:R-:W-:Y:S05]  /*17b70*/  WARPSYNC.COLLECTIVE R15, `(.L_x_548) ;  /* 0x000000000f087348 */ /* 0x000fea0003c00000 */
[----:B------:R0:W1:Y:S02]  /*17b80*/  SHFL.IDX P6, R14, R13, R12, R11 ;  /* 0x0000000c0d0e7389 */ /* 0x00006400000c000b */
[----:B01----:R-:W-:Y:S01]  /*17b90*/  ENDCOLLECTIVE ;  /* 0x000000000000791b */ /* 0x003fe20003800000 */
.L_x_548:
[----:B------:R-:W-:Y:S05]  /*17ba0*/  BSYNC B1 ;  /* 0x0000000000017941 */ /* 0x000fea0003800000 */
.L_x_547:
[----:B------:R-:W-:Y:S01]  /*17bb0*/  IMAD.MOV.U32 R13, RZ, RZ, R28 ;  /* 0x000000ffff0d7224 */ /* 0x000fe200078e001c */
[----:B------:R-:W-:Y:S01]  /*17bc0*/  MOV R0, R14 ;  /* 0x0000000e00007202 */ /* 0x000fe20000000f00 */
[----:B------:R-:W-:Y:S02]  /*17bd0*/  IMAD.MOV.U32 R12, RZ, RZ, RZ ;  /* 0x000000ffff0c7224 */ /* 0x000fe400078e00ff */
[----:B------:R-:W-:Y:S02]  /*17be0*/  IMAD.MOV.U32 R11, RZ, RZ, 0x1e1f ;  /* 0x00001e1fff0b7424 */ /* 0x000fe400078e00ff */
[----:B------:R-:W-:-:S07]  /*17bf0*/  IMAD.MOV.U32 R15, RZ, RZ, -0x1 ;  /* 0xffffffffff0f7424 */ /* 0x000fce00078e00ff */
[----:B------:R-:W-:Y:S05]  /*17c00*/  WARPSYNC.COLLECTIVE R15, `(.L_x_549) ;  /* 0x000000000f087348 */ /* 0x000fea0003c00000 */
[----:B------:R0:W1:Y:S02]  /*17c10*/  SHFL.IDX P6, R14, R13, R12, R11 ;  /* 0x0000000c0d0e7389 */ /* 0x00006400000c000b */
[----:B01----:R-:W-:Y:S01]  /*17c20*/  ENDCOLLECTIVE ;  /* 0x000000000000791b */ /* 0x003fe20003800000 */
.L_x_549:
[----:B------:R-:W-:Y:S02]  /*17c30*/  IMAD.MOV.U32 R13, RZ, RZ, R31 ;  /* 0x000000ffff0d7224 */ /* 0x000fe400078e001f */
[----:B------:R-:W-:-:S07]  /*17c40*/  IMAD.MOV.U32 R29, RZ, RZ, R14 ;  /* 0x000000ffff1d7224 */ /* 0x000fce00078e000e */
[----:B------:R-:W-:Y:S05]  /*17c50*/  WARPSYNC.COLLECTIVE R15, `(.L_x_550) ;  /* 0x000000000f087348 */ /* 0x000fea0003c00000 */
[----:B------:R0:W1:Y:S02]  /*17c60*/  SHFL.IDX P6, R14, R13, R12, R11 ;  /* 0x0000000c0d0e7389 */ /* 0x00006400000c000b */
[----:B01----:R-:W-:Y:S01]  /*17c70*/  ENDCOLLECTIVE ;  /* 0x000000000000791b */ /* 0x003fe20003800000 */
.L_x_550:
[----:B------:R-:W-:Y:S02]  /*17c80*/  IMAD.MOV.U32 R13, RZ, RZ, R26 ;  /* 0x000000ffff0d7224 */ /* 0x000fe400078e001a */
[----:B------:R-:W-:-:S07]  /*17c90*/  IMAD.MOV.U32 R3, RZ, RZ, R14 ;  /* 0x000000ffff037224 */ /* 0x000fce00078e000e */
[----:B------:R-:W-:Y:S05]  /*17ca0*/  WARPSYNC.COLLECTIVE R15, `(.L_x_551) ;  /* 0x000000000f087348 */ /* 0x000fea0003c00000 */
[----:B------:R0:W1:Y:S02]  /*17cb0*/  SHFL.IDX P6, R14, R13, R12, R11 ;  /* 0x0000000c0d0e7389 */ /* 0x00006400000c000b */
[----:B01----:R-:W-:Y:S01]  /*17cc0*/  ENDCOLLECTIVE ;  /* 0x000000000000791b */ /* 0x003fe20003800000 */
.L_x_551:
[----:B------:R-:W-:Y:S05]  /*17cd0*/  BRA `(.L_x_552) ;  /* 0xfffffedc00847947 */ /* 0x000fea000383ffff */
.L_x_373:
[----:B-1----:R1:W3:Y:S02]  /*17ce0*/  SYNCS.PHASECHK.TRANS64.TRYWAIT P0, [R16+URZ+0x13200], R27 ;  /* 0x0132001b100075a7 */ /* 0x0022e4000800017f */
[----:B---3--:R-:W-:Y:S05]  /*17cf0*/  @!P0 NANOSLEEP.SYNCS 0x989680 ;  /* 0x009896800000895d */ /* 0x008fea0003900000 */
[----:B------:R-:W3:Y:S02]  /*17d00*/  @!P0 SYNCS.PHASECHK.TRANS64 P0, [R16+URZ+0x13200], R27 ;  /* 0x0132001b100085a7 */ /* 0x000ee4000800007f */
[----:B---3--:R-:W-:Y:S05]  /*17d10*/  @!P0 BRA `(.L_x_373) ;  /* 0xfffffffc00f08947 */ /* 0x008fea000383ffff */
[----:B------:R-:W-:Y:S05]  /*17d20*/  BRA `(.L_x_553) ;  /* 0xfffffee0001c7947 */ /* 0x000fea000383ffff */
.L_x_377:
[----:B------:R-:W-:Y:S01]  /*17d30*/  BSSY B1, `(.L_x_554) ;  /* 0x0000008000017945 */ /* 0x000fe20003800000 */
[----:B------:R-:W-:Y:S01]  /*17d40*/  IMAD.MOV.U32 R13, RZ, RZ, R30 ;  /* 0x000000ffff0d7224 */ /* 0x000fe200078e001e */
[----:B------:R-:W-:Y:S01]  /*17d50*/  MOV R12, RZ ;  /* 0x000000ff000c7202 */ /* 0x000fe20000000f00 */
[----:B------:R-:W-:Y:S02]  /*17d60*/  IMAD.MOV.U32 R11, RZ, RZ, 0x1e1f ;  /* 0x00001e1fff0b7424 */ /* 0x000fe400078e00ff */
[----:B------:R-:W-:-:S07]  /*17d70*/  IMAD.MOV.U32 R15, RZ, RZ, -0x1 ;  /* 0xffffffffff0f7424 */ /* 0x000fce00078e00ff */
[----:B------:R-:W-:Y:S05]  /*17d80*/  WARPSYNC.COLLECTIVE R15, `(.L_x_555) ;  /* 0x000000000f087348 */ /* 0x000fea0003c00000 */
[----:B------:R0:W1:Y:S02]  /*17d90*/  SHFL.IDX P6, R14, R13, R12, R11 ;  /* 0x0000000c0d0e7389 */ /* 0x00006400000c000b */
[----:B01----:R-:W-:Y:S01]  /*17da0*/  ENDCOLLECTIVE ;  /* 0x000000000000791b */ /* 0x003fe20003800000 */
.L_x_555:
[----:B------:R-:W-:Y:S05]  /*17db0*/  BSYNC B1 ;  /* 0x0000000000017941 */ /* 0x000fea0003800000 */
.L_x_554:
[----:B------:R-:W-:Y:S02]  /*17dc0*/  IMAD.MOV.U32 R13, RZ, RZ, R28 ;  /* 0x000000ffff0d7224 */ /* 0x000fe400078e001c */
[----:B------:R-:W-:Y:S02]  /*17dd0*/  IMAD.MOV.U32 R12, RZ, RZ, RZ ;  /* 0x000000ffff0c7224 */ /* 0x000fe400078e00ff */
[----:B------:R-:W-:Y:S02]  /*17de0*/  IMAD.MOV.U32 R11, RZ, RZ, 0x1e1f ;  /* 0x00001e1fff0b7424 */ /* 0x000fe400078e00ff */
[----:B------:R-:W-:Y:S02]  /*17df0*/  IMAD.MOV.U32 R15, RZ, RZ, -0x1 ;  /* 0xffffffffff0f7424 */ /* 0x000fe400078e00ff */
[----:B------:R-:W-:-:S07]  /*17e00*/  IMAD.MOV.U32 R0, RZ, RZ, R14 ;  /* 0x000000ffff007224 */ /* 0x000fce00078e000e */
[----:B------:R-:W-:Y:S05]  /*17e10*/  WARPSYNC.COLLECTIVE R15, `(.L_x_556) ;  /* 0x000000000f087348 */ /* 0x000fea0003c00000 */
[----:B------:R0:W1:Y:S02]  /*17e20*/  SHFL.IDX P6, R14, R13, R12, R11 ;  /* 0x0000000c0d0e7389 */ /* 0x00006400000c000b */
[----:B01----:R-:W-:Y:S01]  /*17e30*/  ENDCOLLECTIVE ;  /* 0x000000000000791b */ /* 0x003fe20003800000 */
.L_x_556:
[----:B------:R-:W-:Y:S02]  /*17e40*/  IMAD.MOV.U32 R13, RZ, RZ, R31 ;  /* 0x000000ffff0d7224 */ /* 0x000fe400078e001f */
[----:B------:R-:W-:-:S07]  /*17e50*/  IMAD.MOV.U32 R29, RZ, RZ, R14 ;  /* 0x000000ffff1d7224 */ /* 0x000fce00078e000e */
[----:B------:R-:W-:Y:S05]  /*17e60*/  WARPSYNC.COLLECTIVE R15, `(.L_x_557) ;  /* 0x000000000f087348 */ /* 0x000fea0003c00000 */
[----:B------:R0:W1:Y:S02]  /*17e70*/  SHFL.IDX P6, R14, R13, R12, R11 ;  /* 0x0000000c0d0e7389 */ /* 0x00006400000c000b */
[----:B01----:R-:W-:Y:S01]  /*17e80*/  ENDCOLLECTIVE ;  /* 0x000000000000791b */ /* 0x003fe20003800000 */
.L_x_557:
[----:B------:R-:W-:Y:S01]  /*17e90*/  IMAD.MOV.U32 R13, RZ, RZ, R26 ;  /* 0x000000ffff0d7224 */ /* 0x000fe200078e001a */
[----:B------:R-:W-:-:S07]  /*17ea0*/  MOV R3, R14 ;  /* 0x0000000e00037202 */ /* 0x000fce0000000f00 */
[----:B------:R-:W-:Y:S05]  /*17eb0*/  WARPSYNC.COLLECTIVE R15, `(.L_x_558) ;  /* 0x000000000f087348 */ /* 0x000fea0003c00000 */
[----:B------:R0:W1:Y:S02]  /*17ec0*/  SHFL.IDX P6, R14, R13, R12, R11 ;  /* 0x0000000c0d0e7389 */ /* 0x00006400000c000b */
[----:B01----:R-:W-:Y:S01]  /*17ed0*/  ENDCOLLECTIVE ;  /* 0x000000000000791b */ /* 0x003fe20003800000 */
.L_x_558:
[----:B------:R-:W-:Y:S05]  /*17ee0*/  BRA `(.L_x_559) ;  /* 0xfffffeec00cc7947 */ /* 0x000fea000383ffff */
.L_x_381:
[----:B-1----:R1:W3:Y:S02]  /*17ef0*/  SYNCS.PHASECHK.TRANS64.TRYWAIT P1, [R16+URZ+0x13200], R21 ;  /* 0x01320015100075a7 */ /* 0x0022e4000802017f */
[----:B---3--:R-:W-:Y:S05]  /*17f00*/  @!P1 NANOSLEEP.SYNCS 0x989680 ;  /* 0x009896800000995d */ /* 0x008fea0003900000 */
[----:B------:R-:W3:Y:S02]  /*17f10*/  @!P1 SYNCS.PHASECHK.TRANS64 P1, [R16+URZ+0x13200], R21 ;  /* 0x01320015100095a7 */ /* 0x000ee4000802007f */
[----:B---3--:R-:W-:Y:S05]  /*17f20*/  @!P1 BRA `(.L_x_381) ;  /* 0xfffffffc00f09947 */ /* 0x008fea000383ffff */
[----:B------:R-:W-:Y:S05]  /*17f30*/  BRA `(.L_x_560) ;  /* 0xfffffef000407947 */ /* 0x000fea000383ffff */
.L_x_385:
[----:B-1----:R1:W4:Y:S02]  /*17f40*/  SYNCS.PHASECHK.TRANS64.TRYWAIT P1, [R0+URZ+0x13230], R7 ;  /* 0x01323007000075a7 */ /* 0x002324000802017f */
[----:B----4-:R-:W-:Y:S05]  /*17f50*/  @!P1 NANOSLEEP.SYNCS 0x989680 ;  /* 0x009896800000995d */ /* 0x010fea0003900000 */
[----:B------:R-:W4:Y:S02]  /*17f60*/  @!P1 SYNCS.PHASECHK.TRANS64 P1, [R0+URZ+0x13230], R7 ;  /* 0x01323007000095a7 */ /* 0x000f24000802007f */
[----:B----4-:R-:W-:Y:S05]  /*17f70*/  @!P1 BRA `(.L_x_385) ;  /* 0xfffffffc00f09947 */ /* 0x010fea000383ffff */
[----:B------:R-:W-:Y:S05]  /*17f80*/  BRA `(.L_x_384) ;  /* 0xffffff00009c7947 */ /* 0x000fea000383ffff */
.L_x_392:
[----:B0-----:R0:W2:Y:S02]  /*17f90*/  SYNCS.PHASECHK.TRANS64.TRYWAIT P1, [R13+URZ+0x13230], R10 ;  /* 0x0132300a0d0075a7 */ /* 0x0010a4000802017f */
[----:B--2---:R-:W-:Y:S05]  /*17fa0*/  @!P1 NANOSLEEP.SYNCS 0x989680 ;  /* 0x009896800000995d */ /* 0x004fea0003900000 */
[----:B------:R-:W2:Y:S02]  /*17fb0*/  @!P1 SYNCS.PHASECHK.TRANS64 P1, [R13+URZ+0x13230], R10 ;  /* 0x0132300a0d0095a7 */ /* 0x000ea4000802007f */
[----:B--2---:R-:W-:Y:S05]  /*17fc0*/  @!P1 BRA `(.L_x_392) ;  /* 0xfffffffc00f09947 */ /* 0x004fea000383ffff */
[----:B------:R-:W-:Y:S05]  /*17fd0*/  BRA `(.L_x_391) ;  /* 0xffffff3400a07947 */ /* 0x000fea000383ffff */
.L_x_397:
[----:B-1----:R1:W2:Y:S02]  /*17fe0*/  SYNCS.PHASECHK.TRANS64.TRYWAIT P1, [R14+URZ+0x13250], R9 ;  /* 0x013250090e0075a7 */ /* 0x0022a4000802017f */
[----:B--2---:R-:W-:Y:S05]  /*17ff0*/  @!P1 NANOSLEEP.SYNCS 0x989680 ;  /* 0x009896800000995d */ /* 0x004fea0003900000 */
[----:B------:R-:W2:Y:S02]  /*18000*/  @!P1 SYNCS.PHASECHK.TRANS64 P1, [R14+URZ+0x13250], R9 ;  /* 0x013250090e0095a7 */ /* 0x000ea4000802007f */
[----:B--2---:R-:W-:Y:S05]  /*18010*/  @!P1 BRA `(.L_x_397) ;  /* 0xfffffffc00f09947 */ /* 0x004fea000383ffff */
[----:B------:R-:W-:Y:S05]  /*18020*/  BRA `(.L_x_396) ;  /* 0xffffff3c00107947 */ /* 0x000fea000383ffff */
.L_x_404:
[----:B-1----:R1:W2:Y:S02]  /*18030*/  SYNCS.PHASECHK.TRANS64.TRYWAIT P1, [R8+URZ+0x13250], R3 ;  /* 0x01325003080075a7 */ /* 0x0022a4000802017f */
[----:B--2---:R-:W-:Y:S05]  /*18040*/  @!P1 NANOSLEEP.SYNCS 0x989680 ;  /* 0x009896800000995d */ /* 0x004fea0003900000 */
[----:B------:R-:W2:Y:S02]  /*18050*/  @!P1 SYNCS.PHASECHK.TRANS64 P1, [R8+URZ+0x13250], R3 ;  /* 0x01325003080095a7 */ /* 0x000ea4000802007f */
[----:B--2---:R-:W-:Y:S05]  /*18060*/  @!P1 BRA `(.L_x_404) ;  /* 0xfffffffc00f09947 */ /* 0x004fea000383ffff */
[----:B------:R-:W-:Y:S05]  /*18070*/  BRA `(.L_x_403) ;  /* 0xffffff6400207947 */ /* 0x000fea000383ffff */
.L_x_432:
[----:B------:R-:W0:Y:S01]  /*18080*/  S2R R9, SR_TID.X ;  /* 0x0000000000097919 */ /* 0x000e220000002100 */
[----:B------:R-:W-:Y:S01]  /*18090*/  BSSY B1, `(.L_x_561) ;  /* 0x000000a000017945 */ /* 0x000fe20003800000 */
[----:B------:R-:W-:Y:S02]  /*180a0*/  IMAD.MOV.U32 R12, RZ, RZ, RZ ;  /* 0x000000ffff0c7224 */ /* 0x000fe400078e00ff */
[----:B-1----:R-:W-:Y:S02]  /*180b0*/  IMAD.MOV.U32 R11, RZ, RZ, 0x1f ;  /* 0x0000001fff0b7424 */ /* 0x002fe400078e00ff */
[----:B------:R-:W-:Y:S01]  /*180c0*/  IMAD.MOV.U32 R15, RZ, RZ, -0x1 ;  /* 0xffffffffff0f7424 */ /* 0x000fe200078e00ff */
[----:B0-----:R-:W-:-:S04]  /*180d0*/  SHF.R.U32.HI R9, RZ, 0x5, R9 ;  /* 0x00000005ff097819 */ /* 0x001fc80000011609 */
[----:B------:R-:W-:-:S05]  /*180e0*/  LOP3.LUT R9, R9, 0x3, RZ, 0xc0, !PT ;  /* 0x0000000309097812 */ /* 0x000fca00078ec0ff */
[----:B------:R-:W-:-:S07]  /*180f0*/  IMAD.MOV.U32 R13, RZ, RZ, R9 ;  /* 0x000000ffff0d7224 */ /* 0x000fce00078e0009 */
[----:B------:R-:W-:Y:S05]  /*18100*/  WARPSYNC.COLLECTIVE R15, `(.L_x_562) ;  /* 0x000000000f087348 */ /* 0x000fea0003c00000 */
[----:B------:R0:W1:Y:S02]  /*18110*/  SHFL.IDX P6, R14, R13, R12, R11 ;  /* 0x0000000c0d0e7389 */ /* 0x00006400000c000b */
[----:B01----:R-:W-:Y:S01]  /*18120*/  ENDCOLLECTIVE ;  /* 0x000000000000791b */ /* 0x003fe20003800000 */
.L_x_562:
[----:B------:R-:W-:Y:S05]  /*18130*/  BSYNC B1 ;  /* 0x0000000000017941 */ /* 0x000fea0003800000 */
.L_x_561:
[----:B------:R-:W-:Y:S05]  /*18140*/  BRA `(.L_x_563) ;  /* 0xffffffac00c47947 */ /* 0x000fea000383ffff */
.L_x_434:
[----:B------:R-:W-:Y:S01]  /*18150*/  BSSY B1, `(.L_x_564) ;  /* 0x0000006000017945 */ /* 0x000fe20003800000 */
[----:B------:R-:W-:-:S07]  /*18160*/  IMAD.MOV.U32 R15, RZ, RZ, -0x1 ;  /* 0xffffffffff0f7424 */ /* 0x000fce00078e00ff */
[----:B01----:R-:W-:Y:S05]  /*18170*/  WARPSYNC.COLLECTIVE R15, `(.L_x_565) ;  /* 0x000000000f0c7348 */ /* 0x003fea0003c00000 */
[----:B------:R-:W-:Y:S02]  /*18180*/  ELECT P6, UR62, PT ;  /* 0x00000000003e782f */ /* 0x000fe400038c0000 */
[----:B------:R-:W-:Y:S01]  /*18190*/  MOV R14, UR62 ;  /* 0x0000003e000e7c02 */ /* 0x000fe20008000f00 */
[----:B01----:R-:W-:Y:S10]  /*181a0*/  ENDCOLLECTIVE ;  /* 0x000000000000791b */ /* 0x003ff40003800000 */
.L_x_565:
[----:B------:R-:W-:Y:S05]  /*181b0*/  BSYNC B1 ;  /* 0x0000000000017941 */ /* 0x000fea0003800000 */
.L_x_564:
[----:B------:R-:W-:Y:S05]  /*181c0*/  BRA `(.L_x_433) ;  /* 0xffffffac00bc7947 */ /* 0x000fea000383ffff */
.L_x_436:
[----:B0-----:R0:W2:Y:S02]  /*181d0*/  SYNCS.PHASECHK.TRANS64.TRYWAIT P0, [R18+URZ+0x13220], R7 ;  /* 0x01322007120075a7 */ /* 0x0010a4000800017f */
[----:B--2---:R-:W-:Y:S05]  /*181e0*/  @!P0 NANOSLEEP.SYNCS 0x989680 ;  /* 0x009896800000895d */ /* 0x004fea0003900000 */
[----:B------:R-:W2:Y:S02]  /*181f0*/  @!P0 SYNCS.PHASECHK.TRANS64 P0, [R18+URZ+0x13220], R7 ;  /* 0x01322007120085a7 */ /* 0x000ea4000800007f */
[----:B--2---:R-:W-:Y:S05]  /*18200*/  @!P0 BRA `(.L_x_436) ;  /* 0xfffffffc00f08947 */ /* 0x004fea000383ffff */
[----:B------:R-:W-:Y:S05]  /*18210*/  BRA `(.L_x_566) ;  /* 0xffffffac00cc7947 */ /* 0x000fea000383ffff */
.L_x_440:
[----:B0-----:R0:W1:Y:S02]  /*18220*/  SYNCS.PHASECHK.TRANS64.TRYWAIT P0, [R7+URZ+0x132a0], R11 ;  /* 0x0132a00b070075a7 */ /* 0x001064000800017f */
[----:B-1----:R-:W-:Y:S05]  /*18230*/  @!P0 NANOSLEEP.SYNCS 0x989680 ;  /* 0x009896800000895d */ /* 0x002fea0003900000 */
[----:B------:R-:W1:Y:S02]  /*18240*/  @!P0 SYNCS.PHASECHK.TRANS64 P0, [R7+URZ+0x132a0], R11 ;  /* 0x0132a00b070085a7 */ /* 0x000e64000800007f */
[----:B-1----:R-:W-:Y:S05]  /*18250*/  @!P0 BRA `(.L_x_440) ;  /* 0xfffffffc00f08947 */ /* 0x002fea000383ffff */
[----:B------:R-:W-:Y:S05]  /*18260*/  BRA `(.L_x_567) ;  /* 0xffffffac00e47947 */ /* 0x000fea000383ffff */
.L_x_445:
[----:B-1----:R1:W2:Y:S02]  /*18270*/  SYNCS.PHASECHK.TRANS64.TRYWAIT P0, [R7+URZ+0x132c0], R11 ;  /* 0x0132c00b070075a7 */ /* 0x0022a4000800017f */
[----:B--2---:R-:W-:Y:S05]  /*18280*/  @!P0 NANOSLEEP.SYNCS 0x989680 ;  /* 0x009896800000895d */ /* 0x004fea0003900000 */
[----:B------:R-:W2:Y:S02]  /*18290*/  @!P0 SYNCS.PHASECHK.TRANS64 P0, [R7+URZ+0x132c0], R11 ;  /* 0x0132c00b070085a7 */ /* 0x000ea4000800007f */
[----:B--2---:R-:W-:Y:S05]  /*182a0*/  @!P0 BRA `(.L_x_445) ;  /* 0xfffffffc00f08947 */ /* 0x004fea000383ffff */
[----:B------:R-:W-:Y:S05]  /*182b0*/  BRA `(.L_x_568) ;  /* 0xffffffb000607947 */ /* 0x000fea000383ffff */
.L_x_452:
[----:B0-----:R0:W2:Y:S02]  /*182c0*/  SYNCS.PHASECHK.TRANS64.TRYWAIT P2, [R7+URZ+0x132a0], R8 ;  /* 0x0132a008070075a7 */ /* 0x0010a4000804017f */
[----:B--2---:R-:W-:Y:S05]  /*182d0*/  @!P2 NANOSLEEP.SYNCS 0x989680 ;  /* 0x009896800000a95d */ /* 0x004fea0003900000 */
[----:B------:R-:W2:Y:S02]  /*182e0*/  @!P2 SYNCS.PHASECHK.TRANS64 P2, [R7+URZ+0x132a0], R8 ;  /* 0x0132a0080700a5a7 */ /* 0x000ea4000804007f */
[----:B--2---:R-:W-:Y:S05]  /*182f0*/  @!P2 BRA `(.L_x_452) ;  /* 0xfffffffc00f0a947 */ /* 0x004fea000383ffff */
[----:B------:R-:W-:Y:S05]  /*18300*/  BRA `(.L_x_569) ;  /* 0xffffffb4001c7947 */ /* 0x000fea000383ffff */
.L_x_457:
[----:B-1----:R1:W2:Y:S02]  /*18310*/  SYNCS.PHASECHK.TRANS64.TRYWAIT P2, [R7+URZ+0x132c0], R8 ;  /* 0x0132c008070075a7 */ /* 0x0022a4000804017f */
[----:B--2---:R-:W-:Y:S05]  /*18320*/  @!P2 NANOSLEEP.SYNCS 0x989680 ;  /* 0x009896800000a95d */ /* 0x004fea0003900000 */
[----:B------:R-:W2:Y:S02]  /*18330*/  @!P2 SYNCS.PHASECHK.TRANS64 P2, [R7+URZ+0x132c0], R8 ;  /* 0x0132c0080700a5a7 */ /* 0x000ea4000804007f */
[----:B--2---:R-:W-:Y:S05]  /*18340*/  @!P2 BRA `(.L_x_457) ;  /* 0xfffffffc00f0a947 */ /* 0x004fea000383ffff */
[----:B------:R-:W-:Y:S05]  /*18350*/  BRA `(.L_x_570) ;  /* 0xffffffb400947947 */ /* 0x000fea000383ffff */
.L_x_474:
[----:B------:R-:W2:Y:S01]  /*18360*/  S2R R20, SR_TID.X ;  /* 0x0000000000147919 */ /* 0x000ea20000002100 */
[----:B------:R-:W-:Y:S01]  /*18370*/  BSSY B0, `(.L_x_571) ;  /* 0x000000a000007945 */ /* 0x000fe20003800000 */
[----:B------:R-:W-:Y:S01]  /*18380*/  IMAD.MOV.U32 R12, RZ, RZ, RZ ;  /* 0x000000ffff0c7224 */ /* 0x000fe200078e00ff */
[----:B------:R-:W-:Y:S01]  /*18390*/  MOV R15, 0xffffffff ;  /* 0xffffffff000f7802 */ /* 0x000fe20000000f00 */
[----:B-1----:R-:W-:Y:S01]  /*183a0*/  IMAD.MOV.U32 R11, RZ, RZ, 0x1f ;  /* 0x0000001fff0b7424 */ /* 0x002fe200078e00ff */
[----:B--2---:R-:W-:-:S04]  /*183b0*/  SHF.R.U32.HI R20, RZ, 0x5, R20 ;  /* 0x00000005ff147819 */ /* 0x004fc80000011614 */
[----:B------:R-:W-:-:S05]  /*183c0*/  LOP3.LUT R20, R20, 0x3, RZ, 0xc0, !PT ;  /* 0x0000000314147812 */ /* 0x000fca00078ec0ff */
[----:B------:R-:W-:-:S07]  /*183d0*/  IMAD.MOV.U32 R13, RZ, RZ, R20 ;  /* 0x000000ffff0d7224 */ /* 0x000fce00078e0014 */
[----:B0-----:R-:W-:Y:S05]  /*183e0*/  WARPSYNC.COLLECTIVE R15, `(.L_x_572) ;  /* 0x000000000f087348 */ /* 0x001fea0003c00000 */
[----:B------:R1:W2:Y:S02]  /*183f0*/  SHFL.IDX P6, R14, R13, R12, R11 ;  /* 0x0000000c0d0e7389 */ /* 0x0002a400000c000b */
[----:B012---:R-:W-:Y:S01]  /*18400*/  ENDCOLLECTIVE ;  /* 0x000000000000791b */ /* 0x007fe20003800000 */
.L_x_572:
[----:B------:R-:W-:Y:S05]  /*18410*/  BSYNC B0 ;  /* 0x0000000000007941 */ /* 0x000fea0003800000 */
.L_x_571:
[----:B------:R-:W-:Y:S05]  /*18420*/  BRA `(.L_x_573) ;  /* 0xffffffc0008c7947 */ /* 0x000fea000383ffff */
.L_x_476:
[----:B------:R-:W-:Y:S01]  /*18430*/  BSSY B0, `(.L_x_574) ;  /* 0x0000006000007945 */ /* 0x000fe20003800000 */
[----:B------:R-:W-:-:S07]  /*18440*/  IMAD.MOV.U32 R15, RZ, RZ, -0x1 ;  /* 0xffffffffff0f7424 */ /* 0x000fce00078e00ff */
[----:B012---:R-:W-:Y:S05]  /*18450*/  WARPSYNC.COLLECTIVE R15, `(.L_x_575) ;  /* 0x000000000f0c7348 */ /* 0x007fea0003c00000 */
[----:B------:R-:W-:Y:S02]  /*18460*/  ELECT P6, UR62, PT ;  /* 0x00000000003e782f */ /* 0x000fe400038c0000 */
[----:B------:R-:W-:Y:S01]  /*18470*/  MOV R14, UR62 ;  /* 0x0000003e000e7c02 */ /* 0x000fe20008000f00 */
[----:B012---:R-:W-:Y:S10]  /*18480*/  ENDCOLLECTIVE ;  /* 0x000000000000791b */ /* 0x007ff40003800000 */
.L_x_575:
[----:B------:R-:W-:Y:S05]  /*18490*/  BSYNC B0 ;  /* 0x0000000000007941 */ /* 0x000fea0003800000 */
.L_x_574:
[----:B------:R-:W-:Y:S05]  /*184a0*/  BRA `(.L_x_576) ;  /* 0xffffffc0008c7947 */ /* 0x000fea000383ffff */
.L_x_478:
[----:B--2---:R2:W3:Y:S02]  /*184b0*/  SYNCS.PHASECHK.TRANS64.TRYWAIT P0, [R4+URZ+0x13280], R3 ;  /* 0x01328003040075a7 */ /* 0x0044e4000800017f */
[----:B---3--:R-:W-:Y:S05]  /*184c0*/  @!P0 NANOSLEEP.SYNCS 0x989680 ;  /* 0x009896800000895d */ /* 0x008fea0003900000 */
[----:B------:R-:W3:Y:S02]  /*184d0*/  @!P0 SYNCS.PHASECHK.TRANS64 P0, [R4+URZ+0x13280], R3 ;  /* 0x01328003040085a7 */ /* 0x000ee4000800007f */
[----:B---3--:R-:W-:Y:S05]  /*184e0*/  @!P0 BRA `(.L_x_478) ;  /* 0xfffffffc00f08947 */ /* 0x008fea000383ffff */
[----:B------:R-:W-:Y:S05]  /*184f0*/  BRA `(.L_x_577) ;  /* 0xffffffc000f07947 */ /* 0x000fea000383ffff */
.L_x_480:
[----:B---3--:R3:W4:Y:S02]  /*18500*/  SYNCS.PHASECHK.TRANS64.TRYWAIT P0, [R4+URZ+0x13240], R3 ;  /* 0x01324003040075a7 */ /* 0x008724000800017f */
[----:B----4-:R-:W-:Y:S05]  /*18510*/  @!P0 NANOSLEEP.SYNCS 0x989680 ;  /* 0x009896800000895d */ /* 0x010fea0003900000 */
[----:B------:R-:W4:Y:S02]  /*18520*/  @!P0 SYNCS.PHASECHK.TRANS64 P0, [R4+URZ+0x13240], R3 ;  /* 0x01324003040085a7 */ /* 0x000f24000800007f */
[----:B----4-:R-:W-:Y:S05]  /*18530*/  @!P0 BRA `(.L_x_480) ;  /* 0xfffffffc00f08947 */ /* 0x010fea000383ffff */
[----:B------:R-:W-:Y:S05]  /*18540*/  BRA `(.L_x_578) ;  /* 0xffffffc400447947 */ /* 0x000fea000383ffff */
.L_x_484:
[----:B-1----:R-:W2:Y:S01]  /*18550*/  LDL.LU R11, [R1+0x3c] ;  /* 0x00003c00010b7983 */ /* 0x002ea20000300800 */
[----:B------:R-:W-:Y:S02]  /*18560*/  IMAD.MOV.U32 R13, RZ, RZ, R4 ;  /* 0x000000ffff0d7224 */ /* 0x000fe400078e0004 */
[----:B------:R-:W-:Y:S02]  /*18570*/  IMAD.MOV.U32 R12, RZ, RZ, RZ ;  /* 0x000000ffff0c7224 */ /* 0x000fe400078e00ff */
[----:B------:R-:W-:Y:S02]  /*18580*/  IMAD.MOV.U32 R15, RZ, RZ, -0x1 ;  /* 0xffffffffff0f7424 */ /* 0x000fe400078e00ff */
[----:B------:R-:W-:-:S05]  /*18590*/  IMAD R25, R25, 0xc0, R21 ;  /* 0x000000c019197824 */ /* 0x000fca00078e0215 */
[----:B------:R-:W-:Y:S01]  /*185a0*/  IADD3 R8, R25, 0x20, RZ ;  /* 0x0000002019087810 */ /* 0x000fe20007ffe0ff */
[----:B--2---:R-:W-:Y:S02]  /*185b0*/  IMAD R5, R11, R9, RZ ;  /* 0x000000090b057224 */ /* 0x004fe400078e02ff */
[----:B------:R-:W-:-:S03]  /*185c0*/  IMAD.MOV.U32 R11, RZ, RZ, 0x1c1f ;  /* 0x00001c1fff0b7424 */ /* 0x000fc600078e00ff */
[----:B------:R-:W-:-:S13]  /*185d0*/  ISETP.GE.AND P1, PT, R25, R5, PT ;  /* 0x000000051900720c */ /* 0x000fda0003f26270 */
[----:B-----5:R-:W-:Y:S05]  /*185e0*/  WARPSYNC.COLLECTIVE R15, `(.L_x_579) ;  /* 0x000000000f087348 */ /* 0x020fea0003c00000 */
[----:B------:R0:W1:Y:S02]  /*185f0*/  SHFL.IDX P6, R14, R13, R12, R11 ;  /* 0x0000000c0d0e7389 */ /* 0x00006400000c000b */
[----:B01---5:R-:W-:Y:S01]  /*18600*/  ENDCOLLECTIVE ;  /* 0x000000000000791b */ /* 0x023fe20003800000 */
.L_x_579:
[----:B------:R-:W-:Y:S02]  /*18610*/  IMAD.MOV.U32 R13, RZ, RZ, R0 ;  /* 0x000000ffff0d7224 */ /* 0x000fe400078e0000 */
[----:B------:R-:W-:-:S07]  /*18620*/  IMAD.MOV.U32 R6, RZ, RZ, R14 ;  /* 0x000000ffff067224 */ /* 0x000fce00078e000e */
[----:B------:R-:W-:Y:S05]  /*18630*/  WARPSYNC.COLLECTIVE R15, `(.L_x_580) ;  /* 0x000000000f087348 */ /* 0x000fea0003c00000 */
[----:B------:R0:W1:Y:S02]  /*18640*/  SHFL.IDX P6, R14, R13, R12, R11 ;  /* 0x0000000c0d0e7389 */ /* 0x00006400000c000b */
[----:B01----:R-:W-:Y:S01]  /*18650*/  ENDCOLLECTIVE ;  /* 0x000000000000791b */ /* 0x003fe20003800000 */
.L_x_580:
[----:B------:R-:W-:Y:S02]  /*18660*/  IMAD.MOV.U32 R13, RZ, RZ, R4 ;  /* 0x000000ffff0d7224 */ /* 0x000fe400078e0004 */
[----:B------:R-:W-:Y:S02]  /*18670*/  IMAD.MOV.U32 R12, RZ, RZ, 0x1 ;  /* 0x00000001ff0c7424 */ /* 0x000fe400078e00ff */
[----:B------:R-:W-:-:S07]  /*18680*/  IMAD.MOV.U32 R7, RZ, RZ, R14 ;  /* 0x000000ffff077224 */ /* 0x000fce00078e000e */
[----:B------:R-:W-:Y:S05]  /*18690*/  WARPSYNC.COLLECTIVE R15, `(.L_x_581) ;  /* 0x000000000f087348 */ /* 0x000fea0003c00000 */
[----:B------:R0:W1:Y:S02]  /*186a0*/  SHFL.IDX P6, R14, R13, R12, R11 ;  /* 0x0000000c0d0e7389 */ /* 0x00006400000c000b */
[----:B01----:R-:W-:Y:S01]  /*186b0*/  ENDCOLLECTIVE ;  /* 0x000000000000791b */ /* 0x003fe20003800000 */
.L_x_581:
[----:B------:R-:W-:-:S05]  /*186c0*/  @!P1 IADD3 R7, P2, R20, R7, RZ ;  /* 0x0000000714079210 */ /* 0x000fca0007f5e0ff */
[----:B------:R-:W-:-:S05]  /*186d0*/  @!P1 IMAD.X R6, RZ, RZ, R6, P2 ;  /* 0x000000ffff069224 */ /* 0x000fca00010e0606 */
[----:B------:R-:W-:Y:S01]  /*186e0*/  @!P1 LOP3.LUT R7, R7, R6, RZ, 0x3c, !PT ;  /* 0x0000000607079212 */ /* 0x000fe200078e3cff */
[----:B------:R-:W-:-:S03]  /*186f0*/  IMAD.MOV.U32 R13, RZ, RZ, R0 ;  /* 0x000000ffff0d7224 */ /* 0x000fc600078e0000 */
[----:B------:R-:W-:-:S04]  /*18700*/  @!P1 LOP3.LUT R6, R7, R6, RZ, 0x3c, !PT ;  /* 0x0000000607069212 */ /* 0x000fc800078e3cff */
[----:B------:R-:W-:-:S05]  /*18710*/  @!P1 LOP3.LUT R7, R7, R6, RZ, 0x3c, !PT ;  /* 0x0000000607079212 */ /* 0x000fca00078e3cff */
[----:B------:R-:W-:Y:S01]  /*18720*/  @!PT LDS RZ, [RZ] ;  /* 0x00000000fffff984 */ /* 0x000fe20000000800 */
[----:B------:R-:W-:Y:S01]  /*18730*/  @!PT LDS RZ, [RZ] ;  /* 0x00000000fffff984 */ /* 0x000fe20000000800 */
[----:B------:R-:W-:Y:S01]  /*18740*/  @!PT LDS RZ, [RZ] ;  /* 0x00000000fffff984 */ /* 0x000fe20000000800 */
[----:B------:R0:W-:Y:S01]  /*18750*/  @!P1 LDGSTS.E.BYPASS.LTC128B.128 [R10+0xb000], desc[UR40][R6.64], !P0 ;  /* 0x0b000000060a9fae */ /* 0x0001e2000c101d68 */
[----:B------:R-:W-:Y:S01]  /*18760*/  ISETP.GE.AND P1, PT, R8, R5, PT ;  /* 0x000000050800720c */ /* 0x000fe20003f26270 */
[----:B0-----:R-:W-:-:S12]  /*18770*/  IMAD.MOV.U32 R6, RZ, RZ, R14 ;  /* 0x000000ffff067224 */ /* 0x001fd800078e000e */
[----:B------:R-:W-:Y:S05]  /*18780*/  WARPSYNC.COLLECTIVE R15, `(.L_x_582) ;  /* 0x000000000f087348 */ /* 0x000fea0003c00000 */
[----:B------:R0:W1:Y:S02]  /*18790*/  SHFL.IDX P6, R14, R13, R12, R11 ;  /* 0x0000000c0d0e7389 */ /* 0x00006400000c000b */
[----:B01----:R-:W-:Y:S01]  /*187a0*/  ENDCOLLECTIVE ;  /* 0x000000000000791b */ /* 0x003fe20003800000 */
.L_x_582:
[----:B------:R-:W-:Y:S02]  /*187b0*/  IMAD.MOV.U32 R13, RZ, RZ, R4 ;  /* 0x000000ffff0d7224 */ /* 0x000fe400078e0004 */
[----:B------:R-:W-:Y:S02]  /*187c0*/  IMAD.MOV.U32 R12, RZ, RZ, 0x2 ;  /* 0x00000002ff0c7424 */ /* 0x000fe400078e00ff */
[----:B------:R-:W-:-:S07]  /*187d0*/  IMAD.MOV.U32 R7, RZ, RZ, R14 ;  /* 0x000000ffff077224 */ /* 0x000fce00078e000e */
[----:B------:R-:W-:Y:S05]  /*187e0*/  WARPSYNC.COLLECTIVE R15, `(.L_x_583) ;  /* 0x000000000f087348 */ /* 0x000fea0003c00000 */
[----:B------:R0:W1:Y:S02]  /*187f0*/  SHFL.IDX P6, R14, R13, R12, R11 ;  /* 0x0000000c0d0e7389 */ /* 0x00006400000c000b */
[----:B01----:R-:W-:Y:S01]  /*18800*/  ENDCOLLECTIVE ;  /* 0x000000000000791b */ /* 0x003fe20003800000 */
.L_x_583:
        /* <DEDUP_REMOVED lines=9> */
[----:B------:R0:W-:Y:S02]  /*188a0*/  @!P1 LDGSTS.E.BYPASS.LTC128B.128 [R10+0xb800], desc[UR40][R6.64], !P0 ;  /* 0x0b800000060a9fae */ /* 0x0001e4000c101d68 */
[----:B0-----:R-:W-:-:S05]  /*188b0*/  VIADD R6, R25, 0x40 ;  /* 0x0000004019067836 */ /* 0x001fca0000000000 */
[----:B------:R-:W-:Y:S02]  /*188c0*/  ISETP.GE.AND P1, PT, R6, R5, PT ;  /* 0x000000050600720c */ /* 0x000fe40003f26270 */
[----:B------:R-:W-:-:S11]  /*188d0*/  MOV R6, R14 ;  /* 0x0000000e00067202 */ /* 0x000fd60000000f00 */
[----:B------:R-:W-:Y:S05]  /*188e0*/  WARPSYNC.COLLECTIVE R15, `(.L_x_584) ;  /* 0x000000000f087348 */ /* 0x000fea0003c00000 */
[----:B------:R0:W1:Y:S02]  /*188f0*/  SHFL.IDX P6, R14, R13, R12, R11 ;  /* 0x0000000c0d0e7389 */ /* 0x00006400000c000b */
[----:B01----:R-:W-:Y:S01]  /*18900*/  ENDCOLLECTIVE ;  /* 0x000000000000791b */ /* 0x003fe20003800000 */
.L_x_584:
[----:B------:R-:W-:Y:S02]  /*18910*/  IMAD.MOV.U32 R13, RZ, RZ, R4 ;  /* 0x000000ffff0d7224 */ /* 0x000fe400078e0004 */
[----:B------:R-:W-:Y:S02]  /*18920*/  IMAD.MOV.U32 R12, RZ, RZ, 0x3 ;  /* 0x00000003ff0c7424 */ /* 0x000fe400078e00ff */
[----:B------:R-:W-:-:S07]  /*18930*/  IMAD.MOV.U32 R7, RZ, RZ, R14 ;  /* 0x000000ffff077224 */ /* 0x000fce00078e000e */
[----:B------:R-:W-:Y:S05]  /*18940*/  WARPSYNC.COLLECTIVE R15, `(.L_x_585) ;  /* 0x000000000f087348 */ /* 0x000fea0003c00000 */
[----:B------:R0:W1:Y:S02]  /*18950*/  SHFL.IDX P6, R14, R13, R12, R11 ;  /* 0x0000000c0d0e7389 */ /* 0x00006400000c000b */
[----:B01----:R-:W-:Y:S01]  /*18960*/  ENDCOLLECTIVE ;  /* 0x000000000000791b */ /* 0x003fe20003800000 */
.L_x_585:
[----:B------:R-:W-:-:S05]  /*18970*/  @!P1 IADD3 R7, P2, R20, R7, RZ ;  /* 0x0000000714079210 */ /* 0x000fca0007f5e0ff */
[----:B------:R-:W-:-:S05]  /*18980*/  @!P1 IMAD.X R6, RZ, RZ, R6, P2 ;  /* 0x000000ffff069224 */ /* 0x000fca00010e0606 */
[-C--:B------:R-:W-:Y:S01]  /*18990*/  @!P1 LOP3.LUT R7, R7, R6.reuse, RZ, 0x3c, !PT ;  /* 0x0000000607079212 */ /* 0x080fe200078e3cff */
[----:B------:R-:W-:Y:S02]  /*189a0*/  IMAD.MOV.U32 R13, RZ, RZ, R0 ;  /* 0x000000ffff0d7224 */ /* 0x000fe400078e0000 */
[----:B------:R-:W-:Y:S01]  /*189b0*/  VIADD R0, R25, 0x60 ;  /* 0x0000006019007836 */ /* 0x000fe20000000000 */
[----:B------:R-:W-:-:S04]  /*189c0*/  @!P1 LOP3.LUT R6, R7, R6, RZ, 0x3c, !PT ;  /* 0x0000000607069212 */ /* 0x000fc800078e3cff */
[----:B------:R-:W-:Y:S01]  /*189d0*/  @!P1 LOP3.LUT R7, R7, R6, RZ, 0x3c, !PT ;  /* 0x0000000607079212 */ /* 0x000fe200078e3cff */
[----:B------:R-:W-:-:S07]  /*189e0*/  IMAD.MOV.U32 R4, RZ, RZ, R14 ;  /* 0x000000ffff047224 */ /* 0x000fce00078e000e */
[----:B------:R-:W-:Y:S05]  /*189f0*/  WARPSYNC.COLLECTIVE R15, `(.L_x_586) ;  /* 0x000000000f087348 */ /* 0x000fea0003c00000 */
[----:B------:R0:W1:Y:S02]  /*18a00*/  SHFL.IDX P6, R14, R13, R12, R11 ;  /* 0x0000000c0d0e7389 */ /* 0x00006400000c000b */
[----:B01----:R-:W-:Y:S01]  /*18a10*/  ENDCOLLECTIVE ;  /* 0x000000000000791b */ /* 0x003fe20003800000 */
.L_x_586:
[----:B------:R-:W-:Y:S01]  /*18a20*/  @!PT LDS RZ, [RZ] ;  /* 0x00000000fffff984 */ /* 0x000fe20000000800 */
[----:B------:R-:W-:Y:S01]  /*18a30*/  @!PT LDS RZ, [RZ] ;  /* 0x00000000fffff984 */ /* 0x000fe20000000800 */
[----:B------:R-:W-:Y:S01]  /*18a40*/  @!PT LDS RZ, [RZ] ;  /* 0x00000000fffff984 */ /* 0x000fe20000000800 */
[----:B------:R0:W-:Y:S01]  /*18a50*/  @!P1 LDGSTS.E.BYPASS.LTC128B.128 [R10+0xc000], desc[UR40][R6.64], !P0 ;  /* 0x0c000000060a9fae */ /* 0x0001e2000c101d68 */
[----:B------:R-:W-:Y:S01]  /*18a60*/  ISETP.GE.AND P1, PT, R0, R5, PT ;  /* 0x000000050000720c */ /* 0x000fe20003f26270 */
[----:B------:R-:W-:Y:S02]  /*18a70*/  IMAD.MOV.U32 R13, RZ, RZ, R3 ;  /* 0x000000ffff0d7224 */ /* 0x000fe400078e0003 */
[----:B------:R-:W-:Y:S02]  /*18a80*/  IMAD.MOV.U32 R12, RZ, RZ, RZ ;  /* 0x000000ffff0c7224 */ /* 0x000fe400078e00ff */
[----:B0-----:R-:W-:-:S08]  /*18a90*/  IMAD.MOV.U32 R6, RZ, RZ, R14 ;  /* 0x000000ffff067224 */ /* 0x001fd000078e000e */
[----:B------:R-:W-:Y:S05]  /*18aa0*/  WARPSYNC.COLLECTIVE R15, `(.L_x_587) ;  /* 0x000000000f087348 */ /* 0x000fea0003c00000 */
[----:B------:R0:W1:Y:S02]  /*18ab0*/  SHFL.IDX P6, R14, R13, R12, R11 ;  /* 0x0000000c0d0e7389 */ /* 0x00006400000c000b */
[----:B01----:R-:W-:Y:S01]  /*18ac0*/  ENDCOLLECTIVE ;  /* 0x000000000000791b */ /* 0x003fe20003800000 */
.L_x_587:
[----:B------:R-:W-:-:S04]  /*18ad0*/  @!P1 IADD3 R6, P3, R20, R6, RZ ;  /* 0x0000000614069210 */ /* 0x000fc80007f7e0ff */
[----:B------:R-:W-:-:S05]  /*18ae0*/  @!P1 IADD3.X R4, RZ, R4, RZ, P3, !PT ;  /* 0x00000004ff049210 */ /* 0x000fca0001ffe4ff */
[----:B------:R-:W-:Y:S02]  /*18af0*/  @!P1 IMAD.MOV.U32 R7, RZ, RZ, R4 ;  /* 0x000000ffff079224 */ /* 0x000fe400078e0004 */
[----:B------:R-:W-:Y:S02]  /*18b00*/  IMAD.MOV.U32 R13, RZ, RZ, R2 ;  /* 0x000000ffff0d7224 */ /* 0x000fe400078e0002 */
[----:B------:R-:W-:Y:S01]  /*18b10*/  VIADD R4, R25, 0x80 ;  /* 0x0000008019047836 */ /* 0x000fe20000000000 */
[----:B------:R-:W-:Y:S01]  /*18b20*/  @!PT LDS RZ, [RZ] ;  /* 0x00000000fffff984 */ /* 0x000fe20000000800 */
[----:B------:R-:W-:Y:S01]  /*18b30*/  @!PT LDS RZ, [RZ] ;  /* 0x00000000fffff984 */ /* 0x000fe20000000800 */
[----:B------:R-:W-:Y:S01]  /*18b40*/  @!PT LDS RZ, [RZ] ;  /* 0x00000000fffff984 */ /* 0x000fe20000000800 */
[----:B------:R0:W-:Y:S04]  /*18b50*/  @!P1 LDGSTS.E.BYPASS.LTC128B.128 [R10+0xc800], desc[UR40][R6.64], !P0 ;  /* 0x0c800000060a9fae */ /* 0x0001e8000c101d68 */
[----:B------:R-:W-:Y:S01]  /*18b60*/  ISETP.GE.AND P2, PT, R4, R5, PT ;  /* 0x000000050400720c */ /* 0x000fe20003f46270 */
[----:B------:R-:W-:-:S12]  /*18b70*/  IMAD.MOV.U32 R0, RZ, RZ, R14 ;  /* 0x000000ffff007224 */ /* 0x000fd800078e000e */
[----:B0-----:R-:W-:Y:S05]  /*18b80*/  WARPSYNC.COLLECTIVE R15, `(.L_x_588) ;  /* 0x000000000f087348 */ /* 0x001fea0003c00000 */
[----:B------:R1:W2:Y:S02]  /*18b90*/  SHFL.IDX P6, R14, R13, R12, R11 ;  /* 0x0000000c0d0e7389 */ /* 0x0002a400000c000b */
[----:B012---:R-:W-:Y:S01]  /*18ba0*/  ENDCOLLECTIVE ;  /* 0x000000000000791b */ /* 0x007fe20003800000 */
.L_x_588:
[----:B------:R-:W-:Y:S01]  /*18bb0*/  MOV R13, R3 ;  /* 0x00000003000d7202 */ /* 0x000fe20000000f00 */
[----:B------:R-:W-:Y:S02]  /*18bc0*/  IMAD.MOV.U32 R12, RZ, RZ, 0x1 ;  /* 0x00000001ff0c7424 */ /* 0x000fe400078e00ff */
[----:B------:R-:W-:-:S07]  /*18bd0*/  IMAD.MOV.U32 R8, RZ, RZ, R14 ;  /* 0x000000ffff087224 */ /* 0x000fce00078e000e */
[----:B------:R-:W-:Y:S05]  /*18be0*/  WARPSYNC.COLLECTIVE R15, `(.L_x_589) ;  /* 0x000000000f087348 */ /* 0x000fea0003c00000 */
[----:B------:R0:W1:Y:S02]  /*18bf0*/  SHFL.IDX P6, R14, R13, R12, R11 ;  /* 0x0000000c0d0e7389 */ /* 0x00006400000c000b */
[----:B01----:R-:W-:Y:S01]  /*18c00*/  ENDCOLLECTIVE ;  /* 0x000000000000791b */ /* 0x003fe20003800000 */
.L_x_589:
[----:B------:R-:W-:-:S05]  /*18c10*/  @!P2 IADD3 R6, P1, R20, R8, RZ ;  /* 0x000000081406a210 */ /* 0x000fca0007f3e0ff */
[----:B------:R-:W-:-:S04]  /*18c20*/  @!P2 IMAD.X R0, RZ, RZ, R0, P1 ;  /* 0x000000ffff00a224 */ /* 0x000fc800008e0600 */
[----:B------:R-:W-:Y:S02]  /*18c30*/  @!P2 IMAD.MOV.U32 R7, RZ, RZ, R0 ;  /* 0x000000ffff07a224 */ /* 0x000fe400078e0000 */
[----:B------:R-:W-:-:S03]  /*18c40*/  IMAD.MOV.U32 R13, RZ, RZ, R2 ;  /* 0x000000ffff0d7224 */ /* 0x000fc600078e0002 */
[----:B------:R-:W-:Y:S01]  /*18c50*/  @!PT LDS RZ, [RZ] ;  /* 0x00000000fffff984 */ /* 0x000fe20000000800 */
[----:B------:R-:W-:Y:S01]  /*18c60*/  @!PT LDS RZ, [RZ] ;  /* 0x00000000fffff984 */ /* 0x000fe20000000800 */
[----:B------:R-:W-:Y:S01]  /*18c70*/  @!PT LDS RZ, [RZ] ;  /* 0x00000000fffff984 */ /* 0x000fe20000000800 */
[----:B------:R0:W-:Y:S01]  /*18c80*/  @!P2 LDGSTS.E.BYPASS.LTC128B.128 [R10+0xd000], desc[UR40][R6.64], !P0 ;  /* 0x0d000000060aafae */ /* 0x0001e2000c101d68 */
[----:B------:R-:W-:-:S07]  /*18c90*/  IMAD.MOV.U32 R3, RZ, RZ, R14 ;  /* 0x000000ffff037224 */ /* 0x000fce00078e000e */
[----:B0-----:R-:W-:Y:S05]  /*18ca0*/  WARPSYNC.COLLECTIVE R15, `(.L_x_590) ;  /* 0x000000000f087348 */ /* 0x001fea0003c00000 */
[----:B------:R1:W2:Y:S02]  /*18cb0*/  SHFL.IDX P6, R14, R13, R12, R11 ;  /* 0x0000000c0d0e7389 */ /* 0x0002a400000c000b */
[----:B012---:R-:W-:Y:S01]  /*18cc0*/  ENDCOLLECTIVE ;  /* 0x000000000000791b */ /* 0x007fe20003800000 */
.L_x_590:
[----:B------:R-:W-:Y:S01]  /*18cd0*/  IMAD.MOV.U32 R2, RZ, RZ, R14 ;  /* 0x000000ffff027224 */ /* 0x000fe200078e000e */
[----:B------:R-:W-:Y:S06]  /*18ce0*/  BRA `(.L_x_591) ;  /* 0xffffffc800487947 */ /* 0x000fec000383ffff */
.L_x_487:
[----:B--2---:R2:W3:Y:S02]  /*18cf0*/  SYNCS.PHASECHK.TRANS64.TRYWAIT P0, [R18+URZ+0x13220], R3 ;  /* 0x01322003120075a7 */ /* 0x0044e4000800017f */
[----:B---3--:R-:W-:Y:S05]  /*18d00*/  @!P0 NANOSLEEP.SYNCS 0x989680 ;  /* 0x009896800000895d */ /* 0x008fea0003900000 */
[----:B------:R-:W3:Y:S02]  /*18d10*/  @!P0 SYNCS.PHASECHK.TRANS64 P0, [R18+URZ+0x13220], R3 ;  /* 0x01322003120085a7 */ /* 0x000ee4000800007f */
[----:B---3--:R-:W-:Y:S05]  /*18d20*/  @!P0 BRA `(.L_x_487) ;  /* 0xfffffffc00f08947 */ /* 0x008fea000383ffff */
[----:B------:R-:W-:Y:S05]  /*18d30*/  BRA `(.L_x_592) ;  /* 0xffffffc800a47947 */ /* 0x000fea000383ffff */
.L_x_493:
[----:B0-----:R0:W2:Y:S02]  /*18d40*/  SYNCS.PHASECHK.TRANS64.TRYWAIT P0, [R4+URZ+0x13280], R3 ;  /* 0x01328003040075a7 */ /* 0x0010a4000800017f */
[----:B--2---:R-:W-:Y:S05]  /*18d50*/  @!P0 NANOSLEEP.SYNCS 0x989680 ;  /* 0x009896800000895d */ /* 0x004fea0003900000 */
[----:B------:R-:W2:Y:S02]  /*18d60*/  @!P0 SYNCS.PHASECHK.TRANS64 P0, [R4+URZ+0x13280], R3 ;  /* 0x01328003040085a7 */ /* 0x000ea4000800007f */
[----:B--2---:R-:W-:Y:S05]  /*18d70*/  @!P0 BRA `(.L_x_493) ;  /* 0xfffffffc00f08947 */ /* 0x004fea000383ffff */
[----:B------:R-:W-:Y:S05]  /*18d80*/  BRA `(.L_x_593) ;  /* 0xffffffcc00507947 */ /* 0x000fea000383ffff */
.L_x_498:
[----:B--2---:R2:W3:Y:S02]  /*18d90*/  SYNCS.PHASECHK.TRANS64.TRYWAIT P0, [R4+URZ+0x13240], R3 ;  /* 0x01324003040075a7 */ /* 0x0044e4000800017f */
[----:B---3--:R-:W-:Y:S05]  /*18da0*/  @!P0 NANOSLEEP.SYNCS 0x989680 ;  /* 0x009896800000895d */ /* 0x008fea0003900000 */
[----:B------:R-:W3:Y:S02]  /*18db0*/  @!P0 SYNCS.PHASECHK.TRANS64 P0, [R4+URZ+0x13240], R3 ;  /* 0x01324003040085a7 */ /* 0x000ee4000800007f */
[----:B---3--:R-:W-:Y:S05]  /*18dc0*/  @!P0 BRA `(.L_x_498) ;  /* 0xfffffffc00f08947 */ /* 0x008fea000383ffff */
[----:B------:R-:W-:Y:S05]  /*18dd0*/  BRA `(.L_x_594) ;  /* 0xffffffcc00cc7947 */ /* 0x000fea000383ffff */
.L_x_504:
[----:B0-----:R0:W2:Y:S02]  /*18de0*/  SYNCS.PHASECHK.TRANS64.TRYWAIT P0, [R3+URZ+0x13270], R2 ;  /* 0x01327002030075a7 */ /* 0x0010a4000800017f */
[----:B--2---:R-:W-:Y:S05]  /*18df0*/  @!P0 NANOSLEEP.SYNCS 0x989680 ;  /* 0x009896800000895d */ /* 0x004fea0003900000 */
[----:B------:R-:W2:Y:S02]  /*18e00*/  @!P0 SYNCS.PHASECHK.TRANS64 P0, [R3+URZ+0x13270], R2 ;  /* 0x01327002030085a7 */ /* 0x000ea4000800007f */
[----:B--2---:R-:W-:Y:S05]  /*18e10*/  @!P0 BRA `(.L_x_504) ;  /* 0xfffffffc00f08947 */ /* 0x004fea000383ffff */
[----:B------:R-:W-:Y:S05]  /*18e20*/  BRA `(.L_x_595) ;  /* 0xffffffd000687947 */ /* 0x000fea000383ffff */
.L_x_506:
[----:B0-----:R0:W2:Y:S02]  /*18e30*/  SYNCS.PHASECHK.TRANS64.TRYWAIT P0, [R3+URZ+0x13260], R2 ;  /* 0x01326002030075a7 */ /* 0x0010a4000800017f */
[----:B--2---:R-:W-:Y:S05]  /*18e40*/  @!P0 NANOSLEEP.SYNCS 0x989680 ;  /* 0x009896800000895d */ /* 0x004fea0003900000 */
[----:B------:R-:W2:Y:S02]  /*18e50*/  @!P0 SYNCS.PHASECHK.TRANS64 P0, [R3+URZ+0x13260], R2 ;  /* 0x01326002030085a7 */ /* 0x000ea4000800007f */
[----:B--2---:R-:W-:Y:S05]  /*18e60*/  @!P0 BRA `(.L_x_506) ;  /* 0xfffffffc00f08947 */ /* 0x004fea000383ffff */
[----:B------:R-:W-:Y:S05]  /*18e70*/  BRA `(.L_x_596) ;  /* 0xffffffd000707947 */ /* 0x000fea000383ffff */
.L_x_513:
[----:B--2---:R2:W3:Y:S02]  /*18e80*/  SYNCS.PHASECHK.TRANS64.TRYWAIT P1, [R3+URZ+0x13270], R0 ;  /* 0x01327000030075a7 */ /* 0x0044e4000802017f */
[----:B---3--:R-:W-:Y:S05]  /*18e90*/  @!P1 NANOSLEEP.SYNCS 0x989680 ;  /* 0x009896800000995d */ /* 0x008fea0003900000 */
[----:B------:R-:W3:Y:S02]  /*18ea0*/  @!P1 SYNCS.PHASECHK.TRANS64 P1, [R3+URZ+0x13270], R0 ;  /* 0x01327000030095a7 */ /* 0x000ee4000802007f */
[----:B---3--:R-:W-:Y:S05]  /*18eb0*/  @!P1 BRA `(.L_x_513) ;  /* 0xfffffffc00f09947 */ /* 0x008fea000383ffff */
[----:B------:R-:W-:Y:S05]  /*18ec0*/  BRA `(.L_x_597) ;  /* 0xffffffd400c07947 */ /* 0x000fea000383ffff */
.L_x_515:
[----:B--2---:R2:W3:Y:S02]  /*18ed0*/  SYNCS.PHASECHK.TRANS64.TRYWAIT P1, [R3+URZ+0x13260], R0 ;  /* 0x01326000030075a7 */ /* 0x0044e4000802017f */
[----:B---3--:R-:W-:Y:S05]  /*18ee0*/  @!P1 NANOSLEEP.SYNCS 0x989680 ;  /* 0x009896800000995d */ /* 0x008fea0003900000 */
[----:B------:R-:W3:Y:S02]  /*18ef0*/  @!P1 SYNCS.PHASECHK.TRANS64 P1, [R3+URZ+0x13260], R0 ;  /* 0x01326000030095a7 */ /* 0x000ee4000802007f */
[----:B---3--:R-:W-:Y:S05]  /*18f00*/  @!P1 BRA `(.L_x_515) ;  /* 0xfffffffc00f09947 */ /* 0x008fea000383ffff */
[----:B------:R-:W-:Y:S05]  /*18f10*/  BRA `(.L_x_598) ;  /* 0xffffffd400c47947 */ /* 0x000fea000383ffff */
.L_x_519:
[----:B------:R-:W-:Y:S01]  /*18f20*/  BSSY B0, `(.L_x_599) ;  /* 0x0000008000007945 */ /* 0x000fe20003800000 */
[----:B------:R-:W-:Y:S02]  /*18f30*/  IMAD.MOV.U32 R13, RZ, RZ, R24 ;  /* 0x000000ffff0d7224 */ /* 0x000fe400078e0018 */
[----:B------:R-:W-:Y:S02]  /*18f40*/  IMAD.MOV.U32 R12, RZ, RZ, RZ ;  /* 0x000000ffff0c7224 */ /* 0x000fe400078e00ff */
[----:B-1----:R-:W-:Y:S02]  /*18f50*/  IMAD.MOV.U32 R11, RZ, RZ, 0x1f ;  /* 0x0000001fff0b7424 */ /* 0x002fe400078e00ff */
[----:B------:R-:W-:-:S07]  /*18f60*/  IMAD.MOV.U32 R15, RZ, RZ, -0x1 ;  /* 0xffffffffff0f7424 */ /* 0x000fce00078e00ff */
[----:B------:R-:W-:Y:S05]  /*18f70*/  WARPSYNC.COLLECTIVE R15, `(.L_x_600) ;  /* 0x000000000f087348 */ /* 0x000fea0003c00000 */
[----:B------:R0:W1:Y:S02]  /*18f80*/  SHFL.IDX P6, R14, R13, R12, R11 ;  /* 0x0000000c0d0e7389 */ /* 0x00006400000c000b */
[----:B01----:R-:W-:Y:S01]  /*18f90*/  ENDCOLLECTIVE ;  /* 0x000000000000791b */ /* 0x003fe20003800000 */
.L_x_600:
[----:B------:R-:W-:Y:S05]  /*18fa0*/  BSYNC B0 ;  /* 0x0000000000007941 */ /* 0x000fea0003800000 */
.L_x_599:
[----:B------:R-:W-:Y:S01]  /*18fb0*/  MOV R13, R24 ;  /* 0x00000018000d7202 */ /* 0x000fe20000000f00 */
[----:B------:R-:W-:Y:S02]  /*18fc0*/  IMAD.MOV.U32 R12, RZ, RZ, 0x1 ;  /* 0x00000001ff0c7424 */ /* 0x000fe400078e00ff */
[----:B------:R-:W-:Y:S02]  /*18fd0*/  IMAD.MOV.U32 R11, RZ, RZ, 0x1f ;  /* 0x0000001fff0b7424 */ /* 0x000fe400078e00ff */
[----:B------:R-:W-:Y:S02]  /*18fe0*/  IMAD.MOV.U32 R15, RZ, RZ, -0x1 ;  /* 0xffffffffff0f7424 */ /* 0x000fe400078e00ff */
[----:B------:R-:W-:Y:S02]  /*18ff0*/  IMAD.IADD R8, R27, 0x1, R10 ;  /* 0x000000011b087824 */ /* 0x000fe400078e020a */
[----:B------:R-:W-:-:S07]  /*19000*/  IMAD.MOV.U32 R0, RZ, RZ, R14 ;  /* 0x000000ffff007224 */ /* 0x000fce00078e000e */
[----:B------:R-:W-:Y:S05]  /*19010*/  WARPSYNC.COLLECTIVE R15, `(.L_x_601) ;  /* 0x000000000f087348 */ /* 0x000fea0003c00000 */
[----:B------:R0:W1:Y:S02]  /*19020*/  SHFL.IDX P6, R14, R13, R12, R11 ;  /* 0x0000000c0d0e7389 */ /* 0x00006400000c000b */
[----:B01----:R-:W-:Y:S01]  /*19030*/  ENDCOLLECTIVE ;  /* 0x000000000000791b */ /* 0x003fe20003800000 */
.L_x_601:
[----:B------:R-:W-:Y:S02]  /*19040*/  ULDC UR4, c[0x0][0xc3c] ;  /* 0x00030f0000047ab9 */ /* 0x000fe40000000800 */
[----:B------:R-:W-:-:S13]  /*19050*/  ISETP.GE.OR P1, PT, R8, UR4, !P0 ;  /* 0x0000000408007c0c */ /* 0x000fda000c726670 */
[----:B------:R-:W0:Y:S08]  /*19060*/  @!P1 LDC.64 R2, c[0x0][0xc80] ;  /* 0x00032000ff029b82 */ /* 0x000e300000000a00 */
[----:B------:R-:W1:Y:S01]  /*19070*/  @!P1 LDC.64 R4, c[0x0][0xc78] ;  /* 0x00031e00ff049b82 */ /* 0x000e620000000a00 */
[----:B------:R-:W-:Y:S02]  /*19080*/  IMAD.MOV.U32 R11, RZ, RZ, RZ ;  /* 0x000000ffff0b7224 */ /* 0x000fe400078e00ff */
[----:B------:R-:W-:-:S02]  /*19090*/  IMAD.MOV.U32 R6, RZ, RZ, R14 ;  /* 0x000000ffff067224 */ /* 0x000fc400078e000e */
[----:B0-----:R-:W-:-:S05]  /*190a0*/  @!P1 IMAD.WIDE R2, R8, 0x4, R2 ;  /* 0x0000000408029825 */ /* 0x001fca00078e0202 */
[----:B------:R1:W2:Y:S02]  /*190b0*/  @!P1 LDG.E R7, desc[UR40][R2.64] ;  /* 0x0000002802079981 */ /* 0x0002a4000c1e1900 */
[----:B-1----:R-:W-:-:S05]  /*190c0*/  @!P1 IMAD.WIDE R2, R8, 0x4, R4 ;  /* 0x0000000408029825 */ /* 0x002fca00078e0204 */
[----:B------:R-:W3:Y:S01]  /*190d0*/  @!P1 LDG.E R5, desc[UR40][R2.64] ;  /* 0x0000002802059981 */ /* 0x000ee2000c1e1900 */
[----:B------:R-:W-:Y:S01]  /*190e0*/  IMAD.MOV.U32 R4, RZ, RZ, RZ ;  /* 0x000000ffff047224 */ /* 0x000fe200078e00ff */
[C---:B------:R-:W-:Y:S01]  /*190f0*/  ISETP.GE.U32.AND P2, PT, R10.reuse, 0x2, PT ;  /* 0x000000020a00780c */ /* 0x040fe20003f46070 */
[----:B------:R-:W-:Y:S01]  /*19100*/  IMAD.MOV.U32 R24, RZ, RZ, RZ ;  /* 0x000000ffff187224 */ /* 0x000fe200078e00ff */
[C---:B------:R-:W-:Y:S02]  /*19110*/  ISETP.GE.U32.AND P3, PT, R10.reuse, 0x4, PT ;  /* 0x000000040a00780c */ /* 0x040fe40003f66070 */
[C---:B------:R-:W-:Y:S02]  /*19120*/  ISETP.GE.U32.AND P4, PT, R10.reuse, 0x8, PT ;  /* 0x000000080a00780c */ /* 0x040fe40003f86070 */
[----:B------:R-:W-:Y:S01]  /*19130*/  ISETP.GE.U32.AND P5, PT, R10, 0x10, PT ;  /* 0x000000100a00780c */ /* 0x000fe20003fa6070 */
[----:B--2---:R-:W-:Y:S02]  /*19140*/  @!P1 IMAD.MOV.U32 R4, RZ, RZ, R7 ;  /* 0x000000ffff049224 */ /* 0x004fe400078e0007 */
[----:B------:R-:W-:-:S02]  /*19150*/  IMAD.MOV.U32 R7, RZ, RZ, RZ ;  /* 0x000000ffff077224 */ /* 0x000fc400078e00ff */
[----:B---3--:R-:W-:Y:S01]  /*19160*/  @!P1 IMAD.MOV.U32 R7, RZ, RZ, R5 ;  /* 0x000000ffff079224 */ /* 0x008fe200078e0005 */
[----:B------:R-:W-:-:S03]  /*19170*/  ISETP.NE.AND P1, PT, R10, RZ, PT ;  /* 0x000000ff0a00720c */ /* 0x000fc60003f25270 */
[----:B------:R-:W-:-:S05]  /*19180*/  IMAD R2, R7, R4, RZ ;  /* 0x0000000407027224 */ /* 0x000fca00078e02ff */
[----:B------:R-:W-:-:S07]  /*19190*/  MOV R13, R2 ;  /* 0x00000002000d7202 */ /* 0x000fce0000000f00 */
[----:B------:R-:W-:Y:S05]  /*191a0*/  WARPSYNC.COLLECTIVE R15, `(.L_x_602) ;  /* 0x000000000f087348 */ /* 0x000fea0003c00000 */
[----:B------:R0:W1:Y:S02]  /*191b0*/  SHFL.UP P6, R14, R13, R12, R11 ;  /* 0x0400000c0d0e7389 */ /* 0x00006400000c000b */
[----:B01----:R-:W-:Y:S01]  /*191c0*/  ENDCOLLECTIVE ;  /* 0x000000000000791b */ /* 0x003fe20003800000 */
.L_x_602:
[----:B------:R-:W-:Y:S01]  /*191d0*/  IMAD.MOV.U32 R12, RZ, RZ, 0x2 ;  /* 0x00000002ff0c7424 */ /* 0x000fe200078e00ff */
[----:B------:R-:W-:-:S05]  /*191e0*/  SEL R3, R14, RZ, P1 ;  /* 0x000000ff0e037207 */ /* 0x000fca0000800000 */
[----:B------:R-:W-:-:S04]  /*191f0*/  IMAD.IADD R2, R2, 0x1, R3 ;  /* 0x0000000102027824 */ /* 0x000fc800078e0203 */
[----:B------:R-:W-:-:S07]  /*19200*/  IMAD.MOV.U32 R13, RZ, RZ, R2 ;  /* 0x000000ffff0d7224 */ /* 0x000fce00078e0002 */
[----:B------:R-:W-:Y:S05]  /*19210*/  WARPSYNC.COLLECTIVE R15, `(.L_x_603) ;  /* 0x000000000f087348 */ /* 0x000fea0003c00000 */
[----:B------:R0:W1:Y:S02]  /*19220*/  SHFL.UP P6, R14, R13, R12, R11 ;  /* 0x0400000c0d0e7389 */ /* 0x00006400000c000b */
[----:B01----:R-:W-:Y:S01]  /*19230*/  ENDCOLLECTIVE ;  /* 0x000000000000791b */ /* 0x003fe20003800000 */
.L_x_603:
[----:B------:R-:W-:Y:S01]  /*19240*/  IMAD.MOV.U32 R12, RZ, RZ, 0x4 ;  /* 0x00000004ff0c7424 */ /* 0x000fe200078e00ff */
[----:B------:R-:W-:-:S05]  /*19250*/  SEL R3, R14, RZ, P2 ;  /* 0x000000ff0e037207 */ /* 0x000fca0001000000 */
[----:B------:R-:W-:-:S04]  /*19260*/  IMAD.IADD R2, R2, 0x1, R3 ;  /* 0x0000000102027824 */ /* 0x000fc800078e0203 */
[----:B------:R-:W-:-:S07]  /*19270*/  IMAD.MOV.U32 R13, RZ, RZ, R2 ;  /* 0x000000ffff0d7224 */ /* 0x000fce00078e0002 */
[----:B------:R-:W-:Y:S05]  /*19280*/  WARPSYNC.COLLECTIVE R15, `(.L_x_604) ;  /* 0x000000000f087348 */ /* 0x000fea0003c00000 */
[----:B------:R0:W1:Y:S02]  /*19290*/  SHFL.UP P6, R14, R13, R12, R11 ;  /* 0x0400000c0d0e7389 */ /* 0x00006400000c000b */
[----:B01----:R-:W-:Y:S01]  /*192a0*/  ENDCOLLECTIVE ;  /* 0x000000000000791b */ /* 0x003fe20003800000 */
.L_x_604:
[----:B------:R-:W-:Y:S02]  /*192b0*/  MOV R12, 0x8 ;  /* 0x00000008000c7802 */ /* 0x000fe40000000f00 */
[----:B------:R-:W-:-:S05]  /*192c0*/  SEL R3, R14, RZ, P3 ;  /* 0x000000ff0e037207 */ /* 0x000fca0001800000 */
[----:B------:R-:W-:-:S04]  /*192d0*/  IMAD.IADD R2, R2, 0x1, R3 ;  /* 0x0000000102027824 */ /* 0x000fc800078e0203 */
[----:B------:R-:W-:-:S07]  /*192e0*/  IMAD.MOV.U32 R13, RZ, RZ, R2 ;  /* 0x000000ffff0d7224 */ /* 0x000fce00078e0002 */
[----:B------:R-:W-:Y:S05]  /*192f0*/  WARPSYNC.COLLECTIVE R15, `(.L_x_605) ;  /* 0x000000000f087348 */ /* 0x000fea0003c00000 */
[----:B------:R0:W1:Y:S02]  /*19300*/  SHFL.UP P6, R14, R13, R12, R11 ;  /* 0x0400000c0d0e7389 */ /* 0x00006400000c000b */
[----:B01----:R-:W-:Y:S01]  /*19310*/  ENDCOLLECTIVE ;  /* 0x000000000000791b */ /* 0x003fe20003800000 */
.L_x_605:
[----:B------:R-:W-:Y:S01]  /*19320*/  IMAD.MOV.U32 R12, RZ, RZ, 0x10 ;  /* 0x00000010ff0c7424 */ /* 0x000fe200078e00ff */
[----:B------:R-:W-:-:S05]  /*19330*/  SEL R3, R14, RZ, P4 ;  /* 0x000000ff0e037207 */ /* 0x000fca0002000000 */
[----:B------:R-:W-:-:S04]  /*19340*/  IMAD.IADD R2, R2, 0x1, R3 ;  /* 0x0000000102027824 */ /* 0x000fc800078e0203 */
[----:B------:R-:W-:-:S07]  /*19350*/  IMAD.MOV.U32 R13, RZ, RZ, R2 ;  /* 0x000000ffff0d7224 */ /* 0x000fce00078e0002 */
[----:B------:R-:W-:Y:S05]  /*19360*/  WARPSYNC.COLLECTIVE R15, `(.L_x_606) ;  /* 0x000000000f087348 */ /* 0x000fea0003c00000 */
[----:B------:R0:W1:Y:S02]  /*19370*/  SHFL.UP P6, R14, R13, R12, R11 ;  /* 0x0400000c0d0e7389 */ /* 0x00006400000c000b */
[----:B01----:R-:W-:Y:S01]  /*19380*/  ENDCOLLECTIVE ;  /* 0x000000000000791b */ /* 0x003fe20003800000 */
.L_x_606:
[----:B------:R-:W-:Y:S02]  /*19390*/  IMAD.MOV.U32 R12, RZ, RZ, 0x1f ;  /* 0x0000001fff0c7424 */ /* 0x000fe400078e00ff */
[----:B------:R-:W-:Y:S01]  /*193a0*/  IMAD.MOV.U32 R11, RZ, RZ, 0x1f ;  /* 0x0000001fff0b7424 */ /* 0x000fe200078e00ff */
[----:B------:R-:W-:-:S05]  /*193b0*/  SEL R3, R14, RZ, P5 ;  /* 0x000000ff0e037207 */ /* 0x000fca0002800000 */
[----:B------:R-:W-:-:S04]  /*193c0*/  IMAD.IADD R2, R2, 0x1, R3 ;  /* 0x0000000102027824 */ /* 0x000fc800078e0203 */
[----:B------:R-:W-:-:S07]  /*193d0*/  IMAD.MOV.U32 R13, RZ, RZ, R2 ;  /* 0x000000ffff0d7224 */ /* 0x000fce00078e0002 */
[----:B------:R-:W-:Y:S05]  /*193e0*/  WARPSYNC.COLLECTIVE R15, `(.L_x_607) ;  /* 0x000000000f087348 */ /* 0x000fea0003c00000 */
[----:B------:R0:W1:Y:S02]  /*193f0*/  SHFL.IDX P6, R14, R13, R12, R11 ;  /* 0x0000000c0d0e7389 */ /* 0x00006400000c000b */
[----:B01----:R-:W-:Y:S01]  /*19400*/  ENDCOLLECTIVE ;  /* 0x000000000000791b */ /* 0x003fe20003800000 */
.L_x_607:
[----:B------:R-:W-:Y:S05]  /*19410*/  BRA `(.L_x_608) ;  /* 0xffffffd8003c7947 */ /* 0x000fea000383ffff */
.L_x_522:
[----:B------:R-:W-:Y:S01]  /*19420*/  BSSY B0, `(.L_x_609) ;  /* 0x0000008000007945 */ /* 0x000fe20003800000 */
[----:B------:R-:W-:Y:S01]  /*19430*/  IMAD.MOV.U32 R13, RZ, RZ, R2 ;  /* 0x000000ffff0d7224 */ /* 0x000fe200078e0002 */
[----:B------:R-:W-:Y:S01]  /*19440*/  MOV R12, 0x1 ;  /* 0x00000001000c7802 */ /* 0x000fe20000000f00 */
[----:B-1----:R-:W-:Y:S02]  /*19450*/  IMAD.MOV.U32 R11, RZ, RZ, RZ ;  /* 0x000000ffff0b7224 */ /* 0x002fe400078e00ff */
[----:B------:R-:W-:-:S07]  /*19460*/  IMAD.MOV.U32 R15, RZ, RZ, -0x1 ;  /* 0xffffffffff0f7424 */ /* 0x000fce00078e00ff */
[----:B------:R-:W-:Y:S05]  /*19470*/  WARPSYNC.COLLECTIVE R15, `(.L_x_610) ;  /* 0x000000000f087348 */ /* 0x000fea0003c00000 */
[----:B------:R0:W1:Y:S02]  /*19480*/  SHFL.UP P6, R14, R13, R12, R11 ;  /* 0x0400000c0d0e7389 */ /* 0x00006400000c000b */
[----:B01----:R-:W-:Y:S01]  /*19490*/  ENDCOLLECTIVE ;  /* 0x000000000000791b */ /* 0x003fe20003800000 */
.L_x_610:
[----:B------:R-:W-:Y:S05]  /*194a0*/  BSYNC B0 ;  /* 0x0000000000007941 */ /* 0x000fea0003800000 */
.L_x_609:
[----:B------:R-:W-:Y:S01]  /*194b0*/  SEL R3, R14, RZ, P1 ;  /* 0x000000ff0e037207 */ /* 0x000fe20000800000 */
[----:B------:R-:W-:Y:S02]  /*194c0*/  IMAD.MOV.U32 R12, RZ, RZ, 0x2 ;  /* 0x00000002ff0c7424 */ /* 0x000fe400078e00ff */
[----:B------:R-:W-:Y:S02]  /*194d0*/  IMAD.MOV.U32 R11, RZ, RZ, RZ ;  /* 0x000000ffff0b7224 */ /* 0x000fe400078e00ff */
[----:B------:R-:W-:Y:S02]  /*194e0*/  IMAD.IADD R2, R2, 0x1, R3 ;  /* 0x0000000102027824 */ /* 0x000fe400078e0203 */
[----:B------:R-:W-:Y:S02]  /*194f0*/  IMAD.MOV.U32 R15, RZ, RZ, -0x1 ;  /* 0xffffffffff0f7424 */ /* 0x000fe400078e00ff */
[----:B------:R-:W-:-:S07]  /*19500*/  IMAD.MOV.U32 R13, RZ, RZ, R2 ;  /* 0x000000ffff0d7224 */ /* 0x000fce00078e0002 */
[----:B------:R-:W-:Y:S05]  /*19510*/  WARPSYNC.COLLECTIVE R15, `(.L_x_611) ;  /* 0x000000000f087348 */ /* 0x000fea0003c00000 */
[----:B------:R0:W1:Y:S02]  /*19520*/  SHFL.UP P6, R14, R13, R12, R11 ;  /* 0x0400000c0d0e7389 */ /* 0x00006400000c000b */
[----:B01----:R-:W-:Y:S01]  /*19530*/  ENDCOLLECTIVE ;  /* 0x000000000000791b */ /* 0x003fe20003800000 */
.L_x_611:
[----:B------:R-:W-:Y:S02]  /*19540*/  MOV R12, 0x4 ;  /* 0x00000004000c7802 */ /* 0x000fe40000000f00 */
[----:B------:R-:W-:-:S05]  /*19550*/  SEL R3, R14, RZ, P2 ;  /* 0x000000ff0e037207 */ /* 0x000fca0001000000 */
[----:B------:R-:W-:-:S04]  /*19560*/  IMAD.IADD R2, R2, 0x1, R3 ;  /* 0x0000000102027824 */ /* 0x000fc800078e0203 */
[----:B------:R-:W-:-:S07]  /*19570*/  IMAD.MOV.U32 R13, RZ, RZ, R2 ;  /* 0x000000ffff0d7224 */ /* 0x000fce00078e0002 */
[----:B------:R-:W-:Y:S05]  /*19580*/  WARPSYNC.COLLECTIVE R15, `(.L_x_612) ;  /* 0x000000000f087348 */ /* 0x000fea0003c00000 */
[----:B------:R0:W1:Y:S02]  /*19590*/  SHFL.UP P6, R14, R13, R12, R11 ;  /* 0x0400000c0d0e7389 */ /* 0x00006400000c000b */
[----:B01----:R-:W-:Y:S01]  /*195a0*/  ENDCOLLECTIVE ;  /* 0x000000000000791b */ /* 0x003fe20003800000 */
.L_x_612:
[----:B------:R-:W-:Y:S01]  /*195b0*/  IMAD.MOV.U32 R12, RZ, RZ, 0x8 ;  /* 0x00000008ff0c7424 */ /* 0x000fe200078e00ff */
[----:B------:R-:W-:-:S05]  /*195c0*/  SEL R3, R14, RZ, P3 ;  /* 0x000000ff0e037207 */ /* 0x000fca0001800000 */
[----:B------:R-:W-:-:S04]  /*195d0*/  IMAD.IADD R2, R2, 0x1, R3 ;  /* 0x0000000102027824 */ /* 0x000fc800078e0203 */
[----:B------:R-:W-:-:S07]  /*195e0*/  IMAD.MOV.U32 R13, RZ, RZ, R2 ;  /* 0x000000ffff0d7224 */ /* 0x000fce00078e0002 */
[----:B------:R-:W-:Y:S05]  /*195f0*/  WARPSYNC.COLLECTIVE R15, `(.L_x_613) ;  /* 0x000000000f087348 */ /* 0x000fea0003c00000 */
[----:B------:R0:W1:Y:S02]  /*19600*/  SHFL.UP P6, R14, R13, R12, R11 ;  /* 0x0400000c0d0e7389 */ /* 0x00006400000c000b */
[----:B01----:R-:W-:Y:S01]  /*19610*/  ENDCOLLECTIVE ;  /* 0x000000000000791b */ /* 0x003fe20003800000 */
.L_x_613:
[----:B------:R-:W-:Y:S01]  /*19620*/  IMAD.MOV.U32 R12, RZ, RZ, 0x10 ;  /* 0x00000010ff0c7424 */ /* 0x000fe200078e00ff */
[----:B------:R-:W-:-:S05]  /*19630*/  SEL R3, R14, RZ, P4 ;  /* 0x000000ff0e037207 */ /* 0x000fca0002000000 */
[----:B------:R-:W-:-:S04]  /*19640*/  IMAD.IADD R2, R2, 0x1, R3 ;  /* 0x0000000102027824 */ /* 0x000fc800078e0203 */
[----:B------:R-:W-:-:S07]  /*19650*/  IMAD.MOV.U32 R13, RZ, RZ, R2 ;  /* 0x000000ffff0d7224 */ /* 0x000fce00078e0002 */
[----:B------:R-:W-:Y:S05]  /*19660*/  WARPSYNC.COLLECTIVE R15, `(.L_x_614) ;  /* 0x000000000f087348 */ /* 0x000fea0003c00000 */
[----:B------:R0:W1:Y:S02]  /*19670*/  SHFL.UP P6, R14, R13, R12, R11 ;  /* 0x0400000c0d0e7389 */ /* 0x00006400000c000b */
[----:B01----:R-:W-:Y:S01]  /*19680*/  ENDCOLLECTIVE ;  /* 0x000000000000791b */ /* 0x003fe20003800000 */
.L_x_614:
[----:B------:R-:W-:Y:S01]  /*19690*/  IMAD.MOV.U32 R12, RZ, RZ, 0x1f ;  /* 0x0000001fff0c7424 */ /* 0x000fe200078e00ff */
[----:B------:R-:W-:Y:S02]  /*196a0*/  MOV R11, 0x1f ;  /* 0x0000001f000b7802 */ /* 0x000fe40000000f00 */
[----:B------:R-:W-:-:S05]  /*196b0*/  SEL R3, R14, RZ, P5 ;  /* 0x000000ff0e037207 */ /* 0x000fca0002800000 */
[----:B------:R-:W-:-:S04]  /*196c0*/  IMAD.IADD R2, R2, 0x1, R3 ;  /* 0x0000000102027824 */ /* 0x000fc800078e0203 */
[----:B------:R-:W-:-:S07]  /*196d0*/  IMAD.MOV.U32 R13, RZ, RZ, R2 ;  /* 0x000000ffff0d7224 */ /* 0x000fce00078e0002 */
[----:B------:R-:W-:Y:S05]  /*196e0*/  WARPSYNC.COLLECTIVE R15, `(.L_x_615) ;  /* 0x000000000f087348 */ /* 0x000fea0003c00000 */
[----:B------:R0:W1:Y:S02]  /*196f0*/  SHFL.IDX P6, R14, R13, R12, R11 ;  /* 0x0000000c0d0e7389 */ /* 0x00006400000c000b */
[----:B01----:R-:W-:Y:S01]  /*19700*/  ENDCOLLECTIVE ;  /* 0x000000000000791b */ /* 0x003fe20003800000 */
.L_x_615:
[----:B------:R-:W-:Y:S05]  /*19710*/  BRA `(.L_x_616) ;  /* 0xffffffd800207947 */ /* 0x000fea000383ffff */
.L_x_524:
[----:B------:R-:W-:Y:S01]  /*19720*/  BSSY B0, `(.L_x_617) ;  /* 0x0000006000007945 */ /* 0x000fe20003800000 */
[----:B------:R-:W-:Y:S01]  /*19730*/  PLOP3.LUT P6, PT, P6, PT, PT, 0x8, 0x0 ;  /* 0x000000000000781c */ /* 0x000fe200037ce170 */
[----:B------:R-:W-:-:S12]  /*19740*/  IMAD.MOV.U32 R15, RZ, RZ, -0x1 ;  /* 0xffffffffff0f7424 */ /* 0x000fd800078e00ff */
[----:B01----:R-:W-:Y:S05]  /*19750*/  WARPSYNC.COLLECTIVE R15, `(.L_x_618) ;  /* 0x000000000f087348 */ /* 0x003fea0003c00000 */
[----:B------:R-:W-:Y:S01]  /*19760*/  VOTE.ANY R14, PT, P6 ;  /* 0x00000000000e7806 */ /* 0x000fe200030e0100 */
[----:B01----:R-:W-:Y:S06]  /*19770*/  ENDCOLLECTIVE ;  /* 0x000000000000791b */ /* 0x003fec0003800000 */
.L_x_618:
[----:B------:R-:W-:Y:S05]  /*19780*/  BSYNC B0 ;  /* 0x0000000000007941 */ /* 0x000fea0003800000 */
.L_x_617:
[----:B------:R-:W-:Y:S02]  /*19790*/  IMAD.MOV.U32 R6, RZ, RZ, R14 ;  /* 0x000000ffff067224 */ /* 0x000fe400078e000e */
[----:B------:R-:W-:Y:S02]  /*197a0*/  IMAD.MOV.U32 R13, RZ, RZ, R4 ;  /* 0x000000ffff0d7224 */ /* 0x000fe400078e0004 */
[----:B------:R-:W0:Y:S01]  /*197b0*/  POPC R5, R6 ;  /* 0x0000000600057309 */ /* 0x000e220000000000 */
[----:B------:R-:W-:Y:S02]  /*197c0*/  IMAD.MOV.U32 R11, RZ, RZ, 0x1f ;  /* 0x0000001fff0b7424 */ /* 0x000fe400078e00ff */
[----:B------:R-:W-:Y:S02]  /*197d0*/  IMAD.MOV.U32 R15, RZ, RZ, -0x1 ;  /* 0xffffffffff0f7424 */ /* 0x000fe400078e00ff */
[----:B0-----:R-:W-:-:S07]  /*197e0*/  IMAD.MOV.U32 R12, RZ, RZ, R5 ;  /* 0x000000ffff0c7224 */ /* 0x001fce00078e0005 */
[----:B------:R-:W-:Y:S05]  /*197f0*/  WARPSYNC.COLLECTIVE R15, `(.L_x_619) ;  /* 0x000000000f087348 */ /* 0x000fea0003c00000 */
[----:B------:R0:W1:Y:S02]  /*19800*/  SHFL.IDX P6, R14, R13, R12, R11 ;  /* 0x0000000c0d0e7389 */ /* 0x00006400000c000b */
[----:B01----:R-:W-:Y:S01]  /*19810*/  ENDCOLLECTIVE ;  /* 0x000000000000791b */ /* 0x003fe20003800000 */
.L_x_619:
[----:B------:R-:W-:Y:S02]  /*19820*/  IMAD.MOV.U32 R13, RZ, RZ, R7 ;  /* 0x000000ffff0d7224 */ /* 0x000fe400078e0007 */
[----:B------:R-:W-:-:S07]  /*19830*/  IMAD.MOV.U32 R4, RZ, RZ, R14 ;  /* 0x000000ffff047224 */ /* 0x000fce00078e000e */
[----:B------:R-:W-:Y:S05]  /*19840*/  WARPSYNC.COLLECTIVE R15, `(.L_x_620) ;  /* 0x000000000f087348 */ /* 0x000fea0003c00000 */
[----:B------:R0:W1:Y:S02]  /*19850*/  SHFL.IDX P6, R14, R13, R12, R11 ;  /* 0x0000000c0d0e7389 */ /* 0x00006400000c000b */
[----:B01----:R-:W-:Y:S01]  /*19860*/  ENDCOLLECTIVE ;  /* 0x000000000000791b */ /* 0x003fe20003800000 */
.L_x_620:
[----:B------:R-:W-:Y:S01]  /*19870*/  IMAD.MOV.U32 R7, RZ, RZ, R14 ;  /* 0x000000ffff077224 */ /* 0x000fe200078e000e */
[----:B------:R-:W-:Y:S06]  /*19880*/  BRA `(.L_x_621) ;  /* 0xffffffd800007947 */ /* 0x000fec000383ffff */
.L_x_526:
[----:B------:R-:W-:Y:S01]  /*19890*/  BSSY B0, `(.L_x_622) ;  /* 0x0000007000007945 */ /* 0x000fe20003800000 */
[----:B------:R-:W-:Y:S01]  /*198a0*/  MOV R13, R2 ;  /* 0x00000002000d7202 */ /* 0x000fe20000000f00 */
[----:B-1----:R-:W-:Y:S02]  /*198b0*/  IMAD.MOV.U32 R11, RZ, RZ, 0x1f ;  /* 0x0000001fff0b7424 */ /* 0x002fe400078e00ff */
[----:B------:R-:W-:-:S07]  /*198c0*/  IMAD.MOV.U32 R15, RZ, RZ, -0x1 ;  /* 0xffffffffff0f7424 */ /* 0x000fce00078e00ff */
[----:B0-234-:R-:W-:Y:S05]  /*198d0*/  WARPSYNC.COLLECTIVE R15, `(.L_x_623) ;  /* 0x000000000f087348 */ /* 0x01dfea0003c00000 */
[----:B------:R1:W0:Y:S02]  /*198e0*/  SHFL.IDX P6, R14, R13, R12, R11 ;  /* 0x0000000c0d0e7389 */ /* 0x00022400000c000b */
[----:B01234-:R-:W-:Y:S01]  /*198f0*/  ENDCOLLECTIVE ;  /* 0x000000000000791b */ /* 0x01ffe20003800000 */
.L_x_623:
[----:B------:R-:W-:Y:S05]  /*19900*/  BSYNC B0 ;  /* 0x0000000000007941 */ /* 0x000fea0003800000 */
.L_x_622:
[----:B------:R-:W-:Y:S01]  /*19910*/  IMAD.MOV.U32 R24, RZ, RZ, R14 ;  /* 0x000000ffff187224 */ /* 0x000fe200078e000e */
[----:B------:R-:W-:Y:S06]  /*19920*/  BRA `(.L_x_525) ;  /* 0xffffffd400f07947 */ /* 0x000fec000383ffff */
.L_x_530:
[----:B0-----:R0:W1:Y:S02]  /*19930*/  SYNCS.PHASECHK.TRANS64.TRYWAIT P0, [R6+URZ+0x13220], R0 ;  /* 0x01322000060075a7 */ /* 0x001064000800017f */
[----:B-1----:R-:W-:Y:S05]  /*19940*/  @!P0 NANOSLEEP.SYNCS 0x989680 ;  /* 0x009896800000895d */ /* 0x002fea0003900000 */
[----:B------:R-:W1:Y:S02]  /*19950*/  @!P0 SYNCS.PHASECHK.TRANS64 P0, [R6+URZ+0x13220], R0 ;  /* 0x01322000060085a7 */ /* 0x000e64000800007f */
[----:B-1----:R-:W-:Y:S05]  /*19960*/  @!P0 BRA `(.L_x_530) ;  /* 0xfffffffc00f08947 */ /* 0x002fea000383ffff */
[----:B------:R-:W-:Y:S05]  /*19970*/  BRA `(.L_x_624) ;  /* 0xffffffdc00487947 */ /* 0x000fea000383ffff */
.L_x_531:
[----:B------:R-:W1:Y:S01]  /*19980*/  S2R R2, SR_TID.X ;  /* 0x0000000000027919 */ /* 0x000e620000002100 */
[----:B------:R-:W-:Y:S01]  /*19990*/  BSSY B0, `(.L_x_625) ;  /* 0x000000a000007945 */ /* 0x000fe20003800000 */
[----:B------:R-:W-:Y:S02]  /*199a0*/  IMAD.MOV.U32 R12, RZ, RZ, RZ ;  /* 0x000000ffff0c7224 */ /* 0x000fe400078e00ff */
[----:B------:R-:W-:Y:S02]  /*199b0*/  IMAD.MOV.U32 R11, RZ, RZ, 0x1f ;  /* 0x0000001fff0b7424 */ /* 0x000fe400078e00ff */
[----:B------:R-:W-:Y:S01]  /*199c0*/  IMAD.MOV.U32 R15, RZ, RZ, -0x1 ;  /* 0xffffffffff0f7424 */ /* 0x000fe200078e00ff */
[----:B-1----:R-:W-:-:S04]  /*199d0*/  SHF.R.U32.HI R2, RZ, 0x5, R2 ;  /* 0x00000005ff027819 */ /* 0x002fc80000011602 */
[----:B------:R-:W-:-:S05]  /*199e0*/  LOP3.LUT R2, R2, 0x3, RZ, 0xc0, !PT ;  /* 0x0000000302027812 */ /* 0x000fca00078ec0ff */
[----:B------:R-:W-:-:S07]  /*199f0*/  IMAD.MOV.U32 R13, RZ, RZ, R2 ;  /* 0x000000ffff0d7224 */ /* 0x000fce00078e0002 */
[----:B0---4-:R-:W-:Y:S05]  /*19a00*/  WARPSYNC.COLLECTIVE R15, `(.L_x_626) ;  /* 0x000000000f087348 */ /* 0x011fea0003c00000 */
[----:B------:R1:W2:Y:S02]  /*19a10*/  SHFL.IDX P6, R14, R13, R12, R11 ;  /* 0x0000000c0d0e7389 */ /* 0x0002a400000c000b */
[----:B012-4-:R-:W-:Y:S01]  /*19a20*/  ENDCOLLECTIVE ;  /* 0x000000000000791b */ /* 0x017fe20003800000 */
.L_x_626:
[----:B------:R-:W-:Y:S05]  /*19a30*/  BSYNC B0 ;  /* 0x0000000000007941 */ /* 0x000fea0003800000 */
.L_x_625:
[----:B------:R-:W-:Y:S05]  /*19a40*/  BRA `(.L_x_627) ;  /* 0xffffffdc00307947 */ /* 0x000fea000383ffff */
.L_x_532:
[----:B------:R-:W-:Y:S01]  /*19a50*/  BSSY B0, `(.L_x_628) ;  /* 0x0000006000007945 */ /* 0x000fe20003800000 */
[----:B------:R-:W-:-:S07]  /*19a60*/  IMAD.MOV.U32 R15, RZ, RZ, -0x1 ;  /* 0xffffffffff0f7424 */ /* 0x000fce00078e00ff */
[----:B0---4-:R-:W-:Y:S05]  /*19a70*/  WARPSYNC.COLLECTIVE R15, `(.L_x_629) ;  /* 0x000000000f0c7348 */ /* 0x011fea0003c00000 */
[----:B------:R-:W-:Y:S02]  /*19a80*/  ELECT P6, UR62, PT ;  /* 0x00000000003e782f */ /* 0x000fe400038c0000 */
[----:B------:R-:W-:Y:S01]  /*19a90*/  MOV R14, UR62 ;  /* 0x0000003e000e7c02 */ /* 0x000fe20008000f00 */
[----:B0---4-:R-:W-:Y:S10]  /*19aa0*/  ENDCOLLECTIVE ;  /* 0x000000000000791b */ /* 0x011ff40003800000 */
.L_x_629:
[----:B------:R-:W-:Y:S05]  /*19ab0*/  BSYNC B0 ;  /* 0x0000000000007941 */ /* 0x000fea0003800000 */
.L_x_628:
[----:B------:R-:W-:Y:S05]  /*19ac0*/  BRA `(.L_x_630) ;  /* 0xffffffdc00247947 */ /* 0x000fea000383ffff */
.L_x_534:
[----:B0-----:R0:W1:Y:S02]  /*19ad0*/  SYNCS.PHASECHK.TRANS64.TRYWAIT P1, [R5+URZ], R4 ;  /* 0x00000004050075a7 */ /* 0x001064000802017f */
[----:B-1----:R-:W-:Y:S05]  /*19ae0*/  @!P1 NANOSLEEP.SYNCS 0x989680 ;  /* 0x009896800000995d */ /* 0x002fea0003900000 */
[----:B------:R-:W1:Y:S02]  /*19af0*/  @!P1 SYNCS.PHASECHK.TRANS64 P1, [R5+URZ], R4 ;  /* 0x00000004050095a7 */ /* 0x000e64000802007f */
[----:B-1----:R-:W-:Y:S05]  /*19b00*/  @!P1 BRA `(.L_x_534) ;  /* 0xfffffffc00f09947 */ /* 0x002fea000383ffff */
[----:B------:R-:W-:Y:S05]  /*19b10*/  BRA `(.L_x_631) ;  /* 0xffffffdc00587947 */ /* 0x000fea000383ffff */
.L_x_535:
[----:B-1----:R1:W2:Y:S02]  /*19b20*/  SYNCS.PHASECHK.TRANS64.TRYWAIT P1, [R9+URZ], R0 ;  /* 0x00000000090075a7 */ /* 0x0022a4000802017f */
[----:B--2---:R-:W-:Y:S05]  /*19b30*/  @!P1 NANOSLEEP.SYNCS 0x989680 ;  /* 0x009896800000995d */ /* 0x004fea0003900000 */
[----:B------:R-:W2:Y:S02]  /*19b40*/  @!P1 SYNCS.PHASECHK.TRANS64 P1, [R9+URZ], R0 ;  /* 0x00000000090095a7 */ /* 0x000ea4000802007f */
[----:B--2---:R-:W-:Y:S05]  /*19b50*/  @!P1 BRA `(.L_x_535) ;  /* 0xfffffffc00f09947 */ /* 0x004fea000383ffff */
[----:B------:R-:W-:Y:S05]  /*19b60*/  BRA `(.L_x_632) ;  /* 0xffffffdc004c7947 */ /* 0x000fea000383ffff */
.L_x_537:
[----:B--2---:R2:W3:Y:S02]  /*19b70*/  SYNCS.PHASECHK.TRANS64.TRYWAIT P1, [R19+URZ+0x13260], R4 ;  /* 0x01326004130075a7 */ /* 0x0044e4000802017f */
[----:B---3--:R-:W-:Y:S05]  /*19b80*/  @!P1 NANOSLEEP.SYNCS 0x989680 ;  /* 0x009896800000995d */ /* 0x008fea0003900000 */
[----:B------:R-:W3:Y:S02]  /*19b90*/  @!P1 SYNCS.PHASECHK.TRANS64 P1, [R19+URZ+0x13260], R4 ;  /* 0x01326004130095a7 */ /* 0x000ee4000802007f */
[----:B---3--:R-:W-:Y:S05]  /*19ba0*/  @!P1 BRA `(.L_x_537) ;  /* 0xfffffffc00f09947 */ /* 0x008fea000383ffff */
[----:B------:R-:W-:Y:S05]  /*19bb0*/  BRA `(.L_x_633) ;  /* 0xffffffdc004c7947 */ /* 0x000fea000383ffff */
.L_x_539:
[----:B---3--:R3:W0:Y:S02]  /*19bc0*/  SYNCS.PHASECHK.TRANS64.TRYWAIT P1, [R7+URZ+0x13260], R0 ;  /* 0x01326000070075a7 */ /* 0x008624000802017f */
[----:B0-----:R-:W-:Y:S05]  /*19bd0*/  @!P1 NANOSLEEP.SYNCS 0x989680 ;  /* 0x009896800000995d */ /* 0x001fea0003900000 */
[----:B------:R-:W0:Y:S02]  /*19be0*/  @!P1 SYNCS.PHASECHK.TRANS64 P1, [R7+URZ+0x13260], R0 ;  /* 0x01326000070095a7 */ /* 0x000e24000802007f */
[----:B0-----:R-:W-:Y:S05]  /*19bf0*/  @!P1 BRA `(.L_x_539) ;  /* 0xfffffffc00f09947 */ /* 0x001fea000383ffff */
[----:B------:R-:W-:Y:S05]  /*19c00*/  BRA `(.L_x_634) ;  /* 0xffffffdc004c7947 */ /* 0x000fea000383ffff */
.L_x_541:
[----:B------:R0:W0:Y:S02]  /*19c10*/  SYNCS.PHASECHK.TRANS64.TRYWAIT P0, [R19+URZ+0x13280], R4 ;  /* 0x01328004130075a7 */ /* 0x000024000800017f */
[----:B0-----:R-:W-:Y:S05]  /*19c20*/  @!P0 NANOSLEEP.SYNCS 0x989680 ;  /* 0x009896800000895d */ /* 0x001fea0003900000 */
[----:B------:R-:W0:Y:S02]  /*19c30*/  @!P0 SYNCS.PHASECHK.TRANS64 P0, [R19+URZ+0x13280], R4 ;  /* 0x01328004130085a7 */ /* 0x000e24000800007f */
[----:B0-----:R-:W-:Y:S05]  /*19c40*/  @!P0 BRA `(.L_x_541) ;  /* 0xfffffffc00f08947 */ /* 0x001fea000383ffff */
[----:B------:R-:W-:Y:S05]  /*19c50*/  BRA `(.L_x_542) ;  /* 0xffffffdc00487947 */ /* 0x000fea000383ffff */
.L_x_635:
        /* <DEDUP_REMOVED lines=10> */
.L_x_2189:


//--------------------- .text._ZN7cutlass13device_kernelIN5flash11enable_sm90INS1_16FlashAttnFwdSm90INS1_25CollectiveMainloopFwdSm90ILi2EN4cute5tupleIJNS5_1CILi1EEES8_S8_EEENS6_IJNS7_ILi192EEENS7_ILi160EEENS7_ILi64EEEEEELi64ENS_12float_e4m3_tEfNS_4arch4Sm90ELb0ELb1ELb1ELb0ELb0ELb0ELb0ELb1ELb1ELb1ELb1ELb0EEENS1_21CollectiveEpilogueFwdINS6_IJSA_SC_SB_EEES9_NS_10bfloat16_tESG_Li384ELb0ELb1ELb1ELb1EEENS1_19SingleTileSchedulerILb0ELb1ELb1ELi192EEEEEEEEEvNT_6ParamsE --------------------------
	.section	.text._ZN7cutlass13device_kernelIN5flash11enable_sm90INS1_16FlashAttnFwdSm90INS1_25CollectiveMainloopFwdSm90ILi2EN4cute5tupleIJNS5_1CILi1EEES8_S8_EEENS6_IJNS7_ILi192EEENS7_ILi160EEENS7_ILi64EEEEEELi64ENS_12float_e4m3_tEfNS_4arch4Sm90ELb0ELb1ELb1ELb0ELb0ELb0ELb0ELb1ELb1ELb1ELb1ELb0EEENS1_21CollectiveEpilogueFwdINS6_IJSA_SC_SB_EEES9_NS_10bfloat16_tESG_Li384ELb0ELb1ELb1ELb1EEENS1_19SingleTileSchedulerILb0ELb1ELb1ELi192EEEEEEEEEvNT_6ParamsE,"ax",@progbits
	.align	128
.text._ZN7cutlass13device_kernelIN5flash11enable_sm90INS1_16FlashAttnFwdSm90INS1_25CollectiveMainloopFwdSm90ILi2EN4cute5tupleIJNS5_1CILi1EEES8_S8_EEENS6_IJNS7_ILi192EEENS7_ILi160EEENS7_ILi64EEEEEELi64ENS_12float_e4m3_tEfNS_4arch4Sm90ELb0ELb1ELb1ELb0ELb0ELb0ELb0ELb1ELb1ELb1ELb1ELb0EEENS1_21CollectiveEpilogueFwdINS6_IJSA_SC_SB_EEES9_NS_10bfloat16_tESG_Li384ELb0ELb1ELb1ELb1EEENS1_19SingleTileSchedulerILb0ELb1ELb1ELi192EEEEEEEEEvNT_6ParamsE:
        .type           _ZN7cutlass13device_kernelIN5flash11enable_sm90INS1_16FlashAttnFwdSm90INS1_25CollectiveMainloopFwdSm90ILi2EN4cute5tupleIJNS5_1CILi1EEES8_S8_EEENS6_IJNS7_ILi192EEENS7_ILi160EEENS7_ILi64EEEEEELi64ENS_12float_e4m3_tEfNS_4arch4Sm90ELb0ELb1ELb1ELb0ELb0ELb0ELb0ELb1ELb1ELb1ELb1ELb0EEENS1_21CollectiveEpilogueFwdINS6_IJSA_SC_SB_EEES9_NS_10bfloat16_tESG_Li384ELb0ELb1ELb1ELb1EEENS1_19SingleTileSchedulerILb0ELb1ELb1ELi192EEEEEEEEEvNT_6ParamsE,@function
        .size           _ZN7cutlass13device_kernelIN5flash11enable_sm90INS1_16FlashAttnFwdSm90INS1_25CollectiveMainloopFwdSm90ILi2EN4cute5tupleIJNS5_1CILi1EEES8_S8_EEENS6_IJNS7_ILi192EEENS7_ILi160EEENS7_ILi64EEEEEELi64ENS_12float_e4m3_tEfNS_4arch4Sm90ELb0ELb1ELb1ELb0ELb0ELb0ELb0ELb1ELb1ELb1ELb1ELb0EEENS1_21CollectiveEpilogueFwdINS6_IJSA_SC_SB_EEES9_NS_10bfloat16_tESG_Li384ELb0ELb1ELb1ELb1EEENS1_19SingleTileSchedulerILb0ELb1ELb1ELi192EEEEEEEEEvNT_6ParamsE,(.L_x_2190 - _ZN7cutlass13device_kernelIN5flash11enable_sm90INS1_16FlashAttnFwdSm90INS1_25CollectiveMainloopFwdSm90ILi2EN4cute5tupleIJNS5_1CILi1EEES8_S8_EEENS6_IJNS7_ILi192EEENS7_ILi160EEENS7_ILi64EEEEEELi64ENS_12float_e4m3_tEfNS_4arch4Sm90ELb0ELb1ELb1ELb0ELb0ELb0ELb0ELb1ELb1ELb1ELb1ELb0EEENS1_21CollectiveEpilogueFwdINS6_IJSA_SC_SB_EEES9_NS_10bfloat16_tESG_Li384ELb0ELb1ELb1ELb1EEENS1_19SingleTileSchedulerILb0ELb1ELb1ELi192EEEEEEEEEvNT_6ParamsE)
        .other          _ZN7cutlass13device_kernelIN5flash11enable_sm90INS1_16FlashAttnFwdSm90INS1_25CollectiveMainloopFwdSm90ILi2EN4cute5tupleIJNS5_1CILi1EEES8_S8_EEENS6_IJNS7_ILi192EEENS7_ILi160EEENS7_ILi64EEEEEELi64ENS_12float_e4m3_tEfNS_4arch4Sm90ELb0ELb1ELb1ELb0ELb0ELb0ELb0ELb1ELb1ELb1ELb1ELb0EEENS1_21CollectiveEpilogueFwdINS6_IJSA_SC_SB_EEES9_NS_10bfloat16_tESG_Li384ELb0ELb1ELb1ELb1EEENS1_19SingleTileSchedulerILb0ELb1ELb1ELi192EEEEEEEEEvNT_6ParamsE,@"STO_CUDA_ENTRY STV_DEFAULT"
_ZN7cutlass13device_kernelIN5flash11enable_sm90INS1_16FlashAttnFwdSm90INS1_25CollectiveMainloopFwdSm90ILi2EN4cute5tupleIJNS5_1CILi1EEES8_S8_EEENS6_IJNS7_ILi192EEENS7_ILi160EEENS7_ILi64EEEEEELi64ENS_12float_e4m3_tEfNS_4arch4Sm90ELb0ELb1ELb1ELb0ELb0ELb0ELb0ELb1ELb1ELb1ELb1ELb0EEENS1_21CollectiveEpilogueFwdINS6_IJSA_SC_SB_EEES9_NS_10bfloat16_tESG_Li384ELb0ELb1ELb1ELb1EEENS1_19SingleTileSchedulerILb0ELb1ELb1ELi192EEEEEEEEEvNT_6ParamsE:
        /* <DEDUP_REMOVED lines=18> */
.L_x_637:
[----:B------:R-:W-:Y:S05]  /*0120*/  BSYNC B0 ;  /* 0x0000000000007941 */ /* 0x000fea0003800000 */
.L_x_636:
        /* <DEDUP_REMOVED lines=41> */
.L_x_638:
        /* <DEDUP_REMOVED lines=22> */
.L_x_639:
        /* <DEDUP_REMOVED lines=18> */
.L_x_640:
        /* <DEDUP_REMOVED lines=22> */
.L_x_641:
        /* <DEDUP_REMOVED lines=22> */
.L_x_642:
[----:B------:R-:W-:Y:S01]  /*0900*/  PLOP3.LUT P0, PT, PT, PT, UP0, 0x80, 0x0 ;  /* 0x000000000000781c */ /* 0x000fe20003f0f008 */
[----:B------:R-:W-:Y:S01]  /*0910*/  UMOV UR40, 0x1 ;  /* 0x0000000100287882 */ /* 0x000fe20000000000 */
[----:B------:R-:W-:Y:S01]  /*0920*/  NOP ;  /* 0x0000000000007918 */ /* 0x000fe20000000000 */
[----:B------:R-:W-:Y:S01]  /*0930*/  USEL UR40, UR40, 0x2, !UP0 ;  /* 0x0000000228287887 */ /* 0x000fe2000c000000 */
[----:B------:R-:W-:Y:S01]  /*0940*/  BSSY B6, `(.L_x_643) ;  /* 0x00017f2000067945 */ /* 0x000fe20003800000 */
[----:B------:R-:W-:Y:S01]  /*0950*/  ULDC.64 UR42, c[0x0][0x208] ;  /* 0x00008200002a7ab9 */ /* 0x000fe20000000a00 */
[----:B012-4-:R-:W-:Y:S07]  /*0960*/  BAR.SYNC.DEFER_BLOCKING 0x0 ;  /* 0x0000000000007b1d */ /* 0x017fee0000010000 */
[----:B------:R-:W-:Y:S05]  /*0970*/  @!P0 BRA `(.L_x_644) ;  /* 0x0000014800c48947 */ /* 0x000fea0003800000 */
.L_x_645:
        /* <DEDUP_REMOVED lines=18> */
[----:B------:R-:W0:Y:S01]  /*0aa0*/  LDC.64 R2, c[0x0][0x418] ;  /* 0x00010600ff027b82 */ /* 0x000e220000000a00 */
[----:B------:R-:W-:Y:S01]  /*0ab0*/  ULDC UR4, c[0x0][0x448] ;  /* 0x0001120000047ab9 */ /* 0x000fe20000000800 */
[----:B------:R-:W-:Y:S01]  /*0ac0*/  USHF.R.S32.HI UR39, URZ, 0x1f, UR41 ;  /* 0x0000001f3f277899 */ /* 0x000fe20008011429 */
[----:B------:R-:W-:Y:S01]  /*0ad0*/  VIADD R22, R26, 0xffffff80 ;  /* 0xffffff801a167836 */ /* 0x000fe20000000000 */
[----:B------:R-:W-:-:S04]  /*0ae0*/  UISETP.NE.AND UP1, UPT, UR4, 0x1, UPT ;  /* 0x000000010400788c */ /* 0x000fc8000bf25270 */
[----:B------:R-:W1:Y:S07]  /*0af0*/  S2UR UR38, SR_CTAID.X ;  /* 0x00000000002679c3 */ /* 0x000e6e0000002500 */
[----:B------:R-:W-:Y:S01]  /*0b00*/  @UP1 ULDC UR5, c[0x0][0x44c] ;  /* 0x0001130000051ab9 */ /* 0x000fe20000000800 */
[----:B------:R-:W2:Y:S01]  /*0b10*/  LDC R19, c[0x0][0x288] ;  /* 0x0000a200ff137b82 */ /* 0x000ea20000000800 */
[----:B------:R-:W-:-:S07]  /*0b20*/  @UP1 ULDC UR9, c[0x0][0x450] ;  /* 0x0001140000091ab9 */ /* 0x000fce0000000800 */
[----:B------:R-:W3:Y:S01]  /*0b30*/  LDC R17, c[0x0][0x424] ;  /* 0x00010900ff117b82 */ /* 0x000ee20000000800 */
[----:B0-----:R-:W-:-:S04]  /*0b40*/  ISETP.NE.U32.AND P0, PT, R2, RZ, PT ;  /* 0x000000ff0200720c */ /* 0x001fc80003f05070 */
[----:B------:R-:W-:-:S03]  /*0b50*/  ISETP.NE.AND.EX P0, PT, R3, RZ, PT, P0 ;  /* 0x000000ff0300720c */ /* 0x000fc60003f05300 */
[----:B------:R-:W0:Y:S01]  /*0b60*/  LDC R4, c[0x0][0x2f0] ;  /* 0x0000bc00ff047b82 */ /* 0x000e220000000800 */
[----:B-1----:R-:W-:-:S04]  /*0b70*/  UIMAD UR38, UR38, 0xc0, URZ ;  /* 0x000000c0262678a4 */ /* 0x002fc8000f8e023f */
[----:B------:R-:W-:Y:S02]  /*0b80*/  @UP1 UIADD3 UR4, UR38, 0xbf, URZ ;  /* 0x000000bf26041890 */ /* 0x000fe4000fffe03f */
[----:B------:R-:W-:Y:S01]  /*0b90*/  UIADD3 UR7, UR38, 0xbf, URZ ;  /* 0x000000bf26077890 */ /* 0x000fe2000fffe03f */
[----:B--2---:R-:W-:Y:S01]  /*0ba0*/  IADD3 R0, -R19, 0x1, RZ ;  /* 0x0000000113007810 */ /* 0x004fe20007ffe1ff */
[----:B------:R-:W-:-:S04]  /*0bb0*/  UIMAD.WIDE.U32 UR4, UR4, UR5, URZ ;  /* 0x00000005040472a5 */ /* 0x000fc8000f8e003f */
[----:B------:R-:W-:Y:S01]  /*0bc0*/  @UP1 USHF.R.U32.HI UR7, URZ, UR9, UR5 ;  /* 0x000000093f071299 */ /* 0x000fe20008011605 */
[----:B---3--:R-:W-:Y:S02]  /*0bd0*/  SEL R17, R17, 0x1, P0 ;  /* 0x0000000111117807 */ /* 0x008fe40000000000 */
[----:B------:R-:W-:Y:S02]  /*0be0*/  ULDC.64 UR4, c[0x0][0x9e0] ;  /* 0x0002780000047ab9 */ /* 0x000fe40000000a00 */
[----:B------:R-:W-:Y:S01]  /*0bf0*/  UISETP.GE.AND UP0, UPT, UR5, 0x1, UPT ;  /* 0x000000010500788c */ /* 0x000fe2000bf06270 */
[----:B0-----:R-:W-:-:S05]  /*0c00*/  IMAD R0, R17, R4, R0 ;  /* 0x0000000411007224 */ /* 0x001fca00078e0200 */
[----:B------:R-:W-:Y:S01]  /*0c10*/  PLOP3.LUT P1, PT, PT, PT, UP0, 0x80, 0x0 ;  /* 0x000000000000781c */ /* 0x000fe20003f2f008 */
[----:B------:R-:W-:Y:S01]  /*0c20*/  IMAD R2, R17, R4, RZ ;  /* 0x0000000411027224 */ /* 0x000fe200078e02ff */
[----:B------:R-:W-:-:S13]  /*0c30*/  R2UR UR8, R0 ;  /* 0x00000000000872ca */ /* 0x000fda00000e0000 */
[----:B------:R-:W-:-:S04]  /*0c40*/  UIADD3 UR7, UR8, UR7, URZ ;  /* 0x0000000708077290 */ /* 0x000fc8000fffe03f */
[----:B------:R-:W-:-:S06]  /*0c50*/  UIADD3 UR4, UR7, UR4, URZ ;  /* 0x0000000407047290 */ /* 0x000fcc000fffe03f */
[----:B------:R-:W-:Y:S01]  /*0c60*/  IMAD.U32 R0, RZ, RZ, UR4 ;  /* 0x00000004ff007e24 */ /* 0x000fe2000f8e00ff */
[----:B------:R-:W-:Y:S06]  /*0c70*/  @!P1 BRA `(.L_x_647) ;  /* 0x0000000000409947 */ /* 0x000fec0003800000 */
[----:B------:R-:W-:Y:S01]  /*0c80*/  ISETP.LT.AND P0, PT, RZ, UR7, PT ;  /* 0x00000007ff007c0c */ /* 0x000fe2000bf01270 */
[----:B------:R-:W-:-:S12]  /*0c90*/  UIADD3 UR4, UR7, -0x1, URZ ;  /* 0xffffffff07047890 */ /* 0x000fd8000fffe03f */
[----:B------:R-:W-:Y:S05]  /*0ca0*/  @P0 BRA `(.L_x_648) ;  /* 0x00000000001c0947 */ /* 0x000fea0003800000 */
[----:B------:R-:W-:Y:S02]  /*0cb0*/  UISETP.NE.AND UP0, UPT, UR5, 0x1, UPT ;  /* 0x000000010500788c */ /* 0x000fe4000bf05270 */
[----:B------:R-:W-:-:S09]  /*0cc0*/  UIADD3 UR4, -UR7, URZ, URZ ;  /* 0x0000003f07047290 */ /* 0x000fd2000fffe13f */
[----:B------:R-:W-:Y:S02]  /*0cd0*/  @UP0 ULDC.64 UR10, c[0x0][0x9e8] ;  /* 0x00027a00000a0ab9 */ /* 0x000fe40000000a00 */
[----:B------:R-:W-:-:S04]  /*0ce0*/  UIMAD.WIDE.U32 UR8, UR4, UR10, URZ ;  /* 0x0000000a040872a5 */ /* 0x000fc8000f8e003f */
[----:B------:R-:W-:-:S04]  /*0cf0*/  @UP0 USHF.R.U32.HI UR4, URZ, UR11, UR9 ;  /* 0x0000000b3f040299 */ /* 0x000fc80008011609 */
[----:B------:R-:W-:Y:S01]  /*0d00*/  ULOP3.LUT UR4, URZ, UR4, URZ, 0x33, !UPT ;  /* 0x000000043f047292 */ /* 0x000fe2000f8e333f */
[----:B------:R-:W-:Y:S11]  /*0d10*/  BRA `(.L_x_649) ;  /* 0x0000000000107947 */ /* 0x000ff60003800000 */
.L_x_648:
[----:B------:R-:W-:-:S11]  /*0d20*/  UISETP.NE.AND UP0, UPT, UR5, 0x1, UPT ;  /* 0x000000010500788c */ /* 0x000fd6000bf05270 */
[----:B------:R-:W-:Y:S02]  /*0d30*/  @UP0 ULDC.64 UR10, c[0x0][0x9e8] ;  /* 0x00027a00000a0ab9 */ /* 0x000fe40000000a00 */
[----:B------:R-:W-:-:S04]  /*0d40*/  UIMAD.WIDE.U32 UR8, UR4, UR10, URZ ;  /* 0x0000000a040872a5 */ /* 0x000fc8000f8e003f */
[----:B------:R-:W-:-:S12]  /*0d50*/  @UP0 USHF.R.U32.HI UR4, URZ, UR11, UR9 ;  /* 0x0000000b3f040299 */ /* 0x000fd80008011609 */
.L_x_649:
[----:B------:R-:W-:-:S06]  /*0d60*/  UIMAD UR4, UR4, UR5, UR5 ;  /* 0x00000005040472a4 */ /* 0x000fcc000f8e0205 */
[----:B------:R-:W-:-:S07]  /*0d70*/  VIMNMX R0, R0, UR4, PT ;  /* 0x0000000400007c48 */ /* 0x000fce000bfe0100 */
.L_x_647:
[CC--:B------:R-:W-:Y:S01]  /*0d80*/  IMAD R19, R17.reuse, R4.reuse, -R19 ;  /* 0x0000000411137224 */ /* 0x0c0fe200078e0a13 */
[----:B------:R-:W-:Y:S01]  /*0d90*/  @UP1 ULDC UR8, c[0x0][0x44c] ;  /* 0x0001130000081ab9 */ /* 0x000fe20000000800 */
[----:B------:R-:W-:Y:S01]  /*0da0*/  VIADD R2, R0, 0x9f ;  /* 0x0000009f00027836 */ /* 0x000fe20000000000 */
[----:B------:R-:W-:Y:S01]  /*0db0*/  UIMAD.WIDE.U32 UR8, UR38, UR8, URZ ;  /* 0x00000008260872a5 */ /* 0x000fe2000f8e003f */
[----:B------:R-:W-:Y:S01]  /*0dc0*/  IMAD R0, R17, R4, 0x9f ;  /* 0x0000009f11007424 */ /* 0x000fe200078e0204 */
[----:B------:R-:W-:Y:S01]  /*0dd0*/  R2UR UR7, R19 ;  /* 0x00000000130772ca */ /* 0x000fe200000e0000 */
[----:B------:R-:W-:Y:S01]  /*0de0*/  @UP1 ULDC UR10, c[0x0][0x450] ;  /* 0x00011400000a1ab9 */ /* 0x000fe20000000800 */
[----:B------:R-:W-:Y:S01]  /*0df0*/  IMAD.HI R2, R2, 0x66666667, RZ ;  /* 0x6666666702027827 */ /* 0x000fe200078e02ff */
[----:B------:R-:W-:Y:S01]  /*0e00*/  UMOV UR4, UR38 ;  /* 0x0000002600047c82 */ /* 0x000fe20008000000 */
[----:B------:R-:W-:Y:S02]  /*0e10*/  @UP1 USHF.R.U32.HI UR4, URZ, UR10, UR9 ;  /* 0x0000000a3f041299 */ /* 0x000fe40008011609 */
[----:B------:R-:W-:Y:S01]  /*0e20*/  IMAD.HI R0, R0, 0x66666667, RZ ;  /* 0x6666666700007827 */ /* 0x000fe200078e02ff */
[----:B------:R-:W-:-:S04]  /*0e30*/  SHF.R.U32.HI R5, RZ, 0x1f, R2 ;  /* 0x0000001fff057819 */ /* 0x000fc80000011602 */
[----:B------:R-:W-:Y:S02]  /*0e40*/  SHF.R.U32.HI R3, RZ, 0x1f, R0 ;  /* 0x0000001fff037819 */ /* 0x000fe40000011600 */
[----:B------:R-:W-:Y:S01]  /*0e50*/  UIADD3 UR4, UR7, UR4, URZ ;  /* 0x0000000407047290 */ /* 0x000fe2000fffe03f */
[----:B------:R-:W-:Y:S02]  /*0e60*/  LEA.HI.SX32 R2, R2, R5, 0x1a ;  /* 0x0000000502027211 */ /* 0x000fe400078fd2ff */
[----:B------:R-:W-:Y:S01]  /*0e70*/  ULDC UR7, c[0x0][0x9dc] ;  /* 0x0002770000077ab9 */ /* 0x000fe20000000800 */
[----:B------:R-:W-:Y:S01]  /*0e80*/  LEA.HI.SX32 R3, R0, R3, 0x1a ;  /* 0x0000000300037211 */ /* 0x000fe200078fd2ff */
[----:B------:R-:W-:-:S03]  /*0e90*/  UIADD3 UR7, UR4, -UR7, URZ ;  /* 0x8000000704077290 */ /* 0x000fc6000fffe03f */
[----:B------:R-:W-:Y:S01]  /*0ea0*/  VIMNMX R18, R3, R2, PT ;  /* 0x0000000203127248 */ /* 0x000fe20003fe0100 */
[----:B------:R-:W-:Y:S08]  /*0eb0*/  @!P1 BRA `(.L_x_650) ;  /* 0x0000000000449947 */ /* 0x000ff00003800000 */
[----:B------:R-:W-:-:S06]  /*0ec0*/  UISETP.GT.AND UP0, UPT, UR4, -0x1, UPT ;  /* 0xffffffff0400788c */ /* 0x000fcc000bf04270 */
[----:B------:R-:W-:-:S13]  /*0ed0*/  PLOP3.LUT P0, PT, PT, PT, UP0, 0x80, 0x0 ;  /* 0x000000000000781c */ /* 0x000fda0003f0f008 */
[----:B------:R-:W-:Y:S05]  /*0ee0*/  @P0 BRA `(.L_x_651) ;  /* 0x00000000001c0947 */ /* 0x000fea0003800000 */
[----:B------:R-:W-:Y:S02]  /*0ef0*/  UISETP.NE.AND UP0, UPT, UR5, 0x1, UPT ;  /* 0x000000010500788c */ /* 0x000fe4000bf05270 */
[----:B------:R-:W-:-:S09]  /*0f00*/  ULOP3.LUT UR4, URZ, UR4, URZ, 0x33, !UPT ;  /* 0x000000043f047292 */ /* 0x000fd2000f8e333f */
[----:B------:R-:W-:Y:S02]  /*0f10*/  @UP0 ULDC.64 UR10, c[0x0][0x9e8] ;  /* 0x00027a00000a0ab9 */ /* 0x000fe40000000a00 */
[----:B------:R-:W-:-:S04]  /*0f20*/  UIMAD.WIDE.U32 UR8, UR4, UR10, URZ ;  /* 0x0000000a040872a5 */ /* 0x000fc8000f8e003f */
[----:B------:R-:W-:-:S04]  /*0f30*/  @UP0 USHF.R.U32.HI UR4, URZ, UR11, UR9 ;  /* 0x0000000b3f040299 */ /* 0x000fc80008011609 */
[----:B------:R-:W-:Y:S01]  /*0f40*/  ULOP3.LUT UR4, URZ, UR4, URZ, 0x33, !UPT ;  /* 0x000000043f047292 */ /* 0x000fe2000f8e333f */
[----:B------:R-:W-:Y:S11]  /*0f50*/  BRA `(.L_x_652) ;  /* 0x0000000000107947 */ /* 0x000ff60003800000 */
.L_x_651:
[----:B------:R-:W-:-:S11]  /*0f60*/  UISETP.NE.AND UP0, UPT, UR5, 0x1, UPT ;  /* 0x000000010500788c */ /* 0x000fd6000bf05270 */
[----:B------:R-:W-:Y:S02]  /*0f70*/  @UP0 ULDC.64 UR10, c[0x0][0x9e8] ;  /* 0x00027a00000a0ab9 */ /* 0x000fe40000000a00 */
[----:B------:R-:W-:-:S04]  /*0f80*/  UIMAD.WIDE.U32 UR8, UR4, UR10, URZ ;  /* 0x0000000a040872a5 */ /* 0x000fc8000f8e003f */
[----:B------:R-:W-:-:S12]  /*0f90*/  @UP0 USHF.R.U32.HI UR4, URZ, UR11, UR9 ;  /* 0x0000000b3f040299 */ /* 0x000fd80008011609 */
.L_x_652:
[----:B------:R-:W-:-:S04]  /*0fa0*/  UIMAD UR4, UR4, UR5, URZ ;  /* 0x00000005040472a4 */ /* 0x000fc8000f8e023f */
[----:B------:R-:W-:-:S04]  /*0fb0*/  UISETP.LT.AND UP0, UPT, UR7, UR4, UPT ;  /* 0x000000040700728c */ /* 0x000fc8000bf01270 */
[----:B------:R-:W-:-:S12]  /*0fc0*/  USEL UR7, UR7, UR4, !UP0 ;  /* 0x0000000407077287 */ /* 0x000fd8000c000000 */
.L_x_650:
[----:B------:R-:W-:Y:S02]  /*0fd0*/  UIMAD.WIDE UR4, UR7, 0x66666667, URZ ;  /* 0x66666667070478a5 */ /* 0x000fe4000f8e023f */
[----:B------:R-:W-:Y:S02]  /*0fe0*/  USHF.R.U32.HI UR10, URZ, 0x10, UR6 ;  /* 0x000000103f0a7899 */ /* 0x000fe40008011606 */
[----:B------:R-:W-:Y:S02]  /*0ff0*/  USHF.R.U32.HI UR4, URZ, 0x1f, UR5 ;  /* 0x0000001f3f047899 */ /* 0x000fe40008011605 */
[----:B------:R-:W-:Y:S02]  /*1000*/  ULOP3.LUT UR45, UR6, 0xffff, URZ, 0xc0, !UPT ;  /* 0x0000ffff062d7892 */ /* 0x000fe4000f8ec03f */
[----:B------:R-:W-:-:S04]  /*1010*/  ULEA.HI.SX32 UR4, UR5, UR4, 0x1a ;  /* 0x0000000405047291 */ /* 0x000fc8000f8fd23f */
[----:B------:R-:W-:-:S04]  /*1020*/  UISETP.LT.AND UP0, UPT, URZ, UR4, UPT ;  /* 0x000000043f00728c */ /* 0x000fc8000bf01270 */
[----:B------:R-:W-:Y:S02]  /*1030*/  USEL UR9, URZ, UR4, !UP0 ;  /* 0x000000043f097287 */ /* 0x000fe4000c000000 */
[----:B------:R-:W-:Y:S01]  /*1040*/  UISETP.NE.AND UP0, UPT, UR10, URZ, UPT ;  /* 0x0000003f0a00728c */ /* 0x000fe2000bf05270 */
[----:B------:R-:W-:-:S03]  /*1050*/  UMOV UR4, URZ ;  /* 0x0000003f00047c82 */ /* 0x000fc60008000000 */
[----:B------:R-:W-:-:S07]  /*1060*/  ISETP.GT.AND P0, PT, R18, UR9, PT ;  /* 0x0000000912007c0c */ /* 0x000fce000bf04270 */
[----:B------:R-:W-:-:S06]  /*1070*/  @!UP0 ULDC UR10, c[0x0][0x9f0] ;  /* 0x00027c00000a8ab9 */ /* 0x000fcc0000000800 */
[----:B------:R-:W-:Y:S05]  /*1080*/  @!P0 BRA `(.L_x_653) ;  /* 0x00000000008c8947 */ /* 0x000fea0003800000 */
[----:B------:R-:W-:Y:S01]  /*1090*/  IMAD.U32 R5, RZ, RZ, UR10 ;  /* 0x0000000aff057e24 */ /* 0x000fe2000f8e00ff */
[----:B------:R-:W-:-:S04]  /*10a0*/  UMOV UR4, URZ ;  /* 0x0000003f00047c82 */ /* 0x000fc80008000000 */
[----:B------:R-:W-:-:S04]  /*10b0*/  IABS R0, R5 ;  /* 0x0000000500007213 */ /* 0x000fc80000000000 */
[----:B------:R-:W-:Y:S02]  /*10c0*/  R2UR UR11, R0 ;  /* 0x00000000000b72ca */ /* 0x000fe400000e0000 */
[----:B------:R-:W-:Y:S02]  /*10d0*/  IADD3 R0, R5, -0x1, R18 ;  /* 0xffffffff05007810 */ /* 0x000fe40007ffe012 */
[----:B------:R-:W-:Y:S02]  /*10e0*/  IABS R5, R5 ;  /* 0x0000000500057213 */ /* 0x000fe40000000000 */
[----:B------:R-:W-:-:S03]  /*10f0*/  R2UR UR6, R0 ;  /* 0x00000000000672ca */ /* 0x000fc600000e0000 */
[----:B------:R-:W-:-:S04]  /*1100*/  IMAD.MOV R5, RZ, RZ, -R5 ;  /* 0x000000ffff057224 */ /* 0x000fc800078e0a05 */
[----:B------:R-:W0:Y:S06]  /*1110*/  I2F.RP R2, UR11 ;  /* 0x0000000b00027d06 */ /* 0x000e2c0008209400 */
[----:B------:R-:W-:-:S06]  /*1120*/  UIADD3 UR6, -UR9, UR6, URZ ;  /* 0x0000000609067290 */ /* 0x000fcc000fffe13f */
[----:B------:R-:W-:Y:S01]  /*1130*/  IMAD.U32 R0, RZ, RZ, UR6 ;  /* 0x00000006ff007e24 */ /* 0x000fe2000f8e00ff */
[----:B------:R-:W-:Y:S01]  /*1140*/  ULOP3.LUT UR6, UR6, UR10, URZ, 0x3c, !UPT ;  /* 0x0000000a06067292 */ /* 0x000fe2000f8e3c3f */
[----:B0-----:R-:W0:Y:S03]  /*1150*/  MUFU.RCP R2, R2 ;  /* 0x0000000200027308 */ /* 0x001e260000001000 */
[----:B------:R-:W-:-:S04]  /*1160*/  IABS R0, R0 ;  /* 0x0000000000007213 */ /* 0x000fc80000000000 */
[----:B------:R-:W-:Y:S01]  /*1170*/  R2UR UR8, R0 ;  /* 0x00000000000872ca */ /* 0x000fe200000e0000 */
[----:B------:R-:W-:Y:S02]  /*1180*/  IMAD.MOV.U32 R0, RZ, RZ, R5 ;  /* 0x000000ffff007224 */ /* 0x000fe400078e0005 */
[----:B0-----:R-:W-:-:S06]  /*1190*/  VIADD R3, R2, 0xffffffe ;  /* 0x0ffffffe02037836 */ /* 0x001fcc0000000000 */
        /* <DEDUP_REMOVED lines=18> */
.L_x_653:
[----:B------:R-:W-:Y:S02]  /*12c0*/  UIMAD UR45, UR45, UR4, UR9 ;  /* 0x000000042d2d72a4 */ /* 0x000fe4000f8e0209 */
[----:B------:R-:W-:Y:S01]  /*12d0*/  IMAD.U32 R3, RZ, RZ, UR4 ;  /* 0x00000004ff037e24 */ /* 0x000fe2000f8e00ff */
[----:B------:R-:W-:Y:S02]  /*12e0*/  PLOP3.LUT P0, PT, PT, PT, PT, 0x80, 0x0 ;  /* 0x000000000000781c */ /* 0x000fe40003f0f070 */
[----:B------:R-:W-:Y:S01]  /*12f0*/  CS2R R28, SRZ ;  /* 0x00000000001c7805 */ /* 0x000fe2000001ff00 */
[----:B------:R-:W-:Y:S01]  /*1300*/  IMAD.MOV.U32 R0, RZ, RZ, RZ ;  /* 0x000000ffff007224 */ /* 0x000fe200078e00ff */
[----:B------:R-:W-:Y:S02]  /*1310*/  CS2R R24, SRZ ;  /* 0x0000000000187805 */ /* 0x000fe4000001ff00 */
[----:B------:R-:W-:Y:S01]  /*1320*/  VIADDMNMX R18, R3, UR45, R18, PT ;  /* 0x0000002d03127c46 */ /* 0x000fe2000b800112 */
[----:B------:R-:W-:Y:S01]  /*1330*/  IMAD.MOV.U32 R2, RZ, RZ, RZ ;  /* 0x000000ffff027224 */ /* 0x000fe200078e00ff */
[----:B------:R-:W-:-:S02]  /*1340*/  CS2R R30, SRZ ;  /* 0x00000000001e7805 */ /* 0x000fc4000001ff00 */
[----:B------:R-:W-:Y:S02]  /*1350*/  CS2R R26, SRZ ;  /* 0x00000000001a7805 */ /* 0x000fe4000001ff00 */
[----:B------:R-:W-:Y:S02]  /*1360*/  ISETP.GT.AND P1, PT, R18, UR45, PT ;  /* 0x0000002d12007c0c */ /* 0x000fe4000bf24270 */
        /* <DEDUP_REMOVED lines=11> */
[----:B------:R-:W-:Y:S01]  /*1420*/  CS2R R50, SRZ ;  /* 0x0000000000327805 */ /* 0x000fe2000001ff00 */
[----:B------:R-:W-:Y:S06]  /*1430*/  @!P1 BRA `(.L_x_654) ;  /* 0x0000012400b49947 */ /* 0x000fec0003800000 */
[----:B------:R-:W-:Y:S01]  /*1440*/  SHF.R.S32.HI R105, RZ, 0x1f, R22 ;  /* 0x0000001fff697819 */ /* 0x000fe20000011416 */
[----:B------:R-:W0:Y:S01]  /*1450*/  S2UR UR7, SR_CgaCtaId ;  /* 0x00000000000779c3 */ /* 0x000e220000008800 */
[----:B------:R-:W-:Y:S01]  /*1460*/  UMOV UR46, 0x400 ;  /* 0x00000400002e7882 */ /* 0x000fe20000000000 */
[----:B------:R-:W-:Y:S01]  /*1470*/  UMOV UR37, 0x80000020 ;  /* 0x8000002000257882 */ /* 0x000fe20000000000 */
[----:B------:R-:W-:-:S04]  /*1480*/  LEA.HI R23, R105, R22, RZ, 0x7 ;  /* 0x0000001669177211 */ /* 0x000fc800078f38ff */
[----:B------:R-:W-:-:S05]  /*1490*/  SHF.R.S32.HI R16, RZ, 0x7, R23 ;  /* 0x00000007ff107819 */ /* 0x000fca0000011417 */
        /* <DEDUP_REMOVED lines=8> */
[----:B------:R-:W-:Y:S01]  /*1520*/  ULEA UR5, UR5, UR4, 0xc ;  /* 0x0000000405057291 */ /* 0x000fe2000f8e603f */
[----:B------:R-:W-:-:S03]  /*1530*/  PLOP3.LUT P0, PT, PT, PT, UP0, 0x80, 0x0 ;  /* 0x000000000000781c */ /* 0x000fc60003f0f008 */
[----:B------:R-:W-:-:S04]  /*1540*/  USHF.R.U32.HI UR5, URZ, 0x4, UR5 ;  /* 0x000000043f057899 */ /* 0x000fc80008011605 */
[----:B------:R-:W-:-:S04]  /*1550*/  ULOP3.LUT UR5, UR5, 0x3fff, URZ, 0xc0, !UPT ;  /* 0x00003fff05057892 */ /* 0x000fc8000f8ec03f */
[----:B------:R-:W-:Y:S02]  /*1560*/  ULOP3.LUT UR36, UR5, 0x10000, URZ, 0xfc, !UPT ;  /* 0x0001000005247892 */ /* 0x000fe4000f8efc3f */
[----:B------:R-:W-:Y:S10]  /*1570*/  @!P0 BRA `(.L_x_655) ;  /* 0x0000000000408947 */ /* 0x000ff40003800000 */
        /* <DEDUP_REMOVED lines=16> */
.L_x_655:
        /* <DEDUP_REMOVED lines=37> */
[----:B------:R-:W-:Y:S01]  /*18d0*/  IMAD.U32 R4, RZ, RZ, UR4 ;  /* 0x00000004ff047e24 */ /* 0x000fe2000f8e00ff */
[----:B------:R-:W-:Y:S01]  /*18e0*/  SHF.L.U32 R6, RZ, 0x1f, RZ ;  /* 0x0000001fff067819 */ /* 0x000fe200000006ff */
[----:B------:R-:W-:Y:S01]  /*18f0*/  IMAD.U32 R3, RZ, RZ, UR7 ;  /* 0x00000007ff037e24 */ /* 0x000fe2000f8e00ff */
[----:B------:R-:W-:Y:S01]  /*1900*/  ULDC UR4, c[0x0][0x9d8] ;  /* 0x0002760000047ab9 */ /* 0x000fe20000000800 */
[----:B------:R-:W-:-:S03]  /*1910*/  IMAD.U32 R5, RZ, RZ, UR5 ;  /* 0x00000005ff057e24 */ /* 0x000fc6000f8e00ff */
[----:B------:R-:W2:Y:S04]  /*1920*/  @P0 LDG.E R7, desc[UR42][R2.64] ;  /* 0x0000002a02070981 */ /* 0x000ea8000c1e1900 */
[----:B------:R-:W2:Y:S01]  /*1930*/  @P1 LDG.E R0, desc[UR42][R4.64] ;  /* 0x0000002a04001981 */ /* 0x000ea2000c1e1900 */
[----:B------:R-:W0:Y:S01]  /*1940*/  SYNCS.PHASECHK.TRANS64.TRYWAIT P0, [UR46+0x12400], R6 ;  /* 0x01240006ff0075a7 */ /* 0x000e22000800016e */
[----:B--2---:R-:W-:-:S04]  /*1950*/  FMUL.FTZ R0, R7, R0 ;  /* 0x0000000007007220 */ /* 0x004fc80000410000 */
[----:B------:R-:W-:Y:S01]  /*1960*/  FMUL.FTZ R0, R0, UR4 ;  /* 0x0000000400007c20 */ /* 0x000fe20008410000 */
[----:B0-----:R-:W-:Y:S06]  /*1970*/  @!P0 BRA `(.L_x_656) ;  /* 0x0000016c00c08947 */ /* 0x001fec0003800000 */
.L_x_793:
[----:B------:R-:W-:-:S06]  /*1980*/  ULOP3.LUT UR4, UR40, 0x1, URZ, 0xfc, !UPT ;  /* 0x0000000128047892 */ /* 0x000fcc000f8efc3f */
[----:B------:R-:W-:-:S05]  /*1990*/  IMAD.U32 R2, RZ, RZ, UR4 ;  /* 0x00000004ff027e24 */ /* 0x000fca000f8e00ff */
[----:B------:R-:W-:-:S13]  /*19a0*/  ISETP.NE.AND P0, PT, R2, 0x3, PT ;  /* 0x000000030200780c */ /* 0x000fda0003f05270 */
[----:B------:R-:W-:Y:S05]  /*19b0*/  @!P0 BRA `(.L_x_657) ;  /* 0x0000000000048947 */ /* 0x000fea0003800000 */
[----:B------:R-:W-:Y:S01]  /*19c0*/  BPT.TRAP 0x1 ;  /* 0x000000040000795c */ /* 0x000fe20000300000 */
.L_x_657:
[----:B------:R1:W2:Y:S01]  /*19d0*/  SYNCS.PHASECHK.TRANS64.TRYWAIT P1, [UR46+0x12430], R6 ;  /* 0x01243006ff0075a7 */ /* 0x0002a2000802016e */
[----:B------:R-:W-:Y:S05]  /*19e0*/  @!P0 BRA `(.L_x_658) ;  /* 0x0000000000048947 */ /* 0x000fea0003800000 */
[----:B------:R-:W-:Y:S01]  /*19f0*/  BPT.TRAP 0x1 ;  /* 0x000000040000795c */ /* 0x000fe20000300000 */
.L_x_658:
[----:B0-----:R-:W0:Y:S01]  /*1a00*/  S2R R3, SR_TID.X ;  /* 0x0000000000037919 */ /* 0x001e220000002100 */
[----:B------:R-:W-:Y:S02]  /*1a10*/  LOP3.LUT R2, R2, 0xfffffff7, RZ, 0xc0, !PT ;  /* 0xfffffff702027812 */ /* 0x000fe400078ec0ff */
[----:B0-----:R-:W-:-:S04]  /*1a20*/  LOP3.LUT R3, R3, 0x7f, RZ, 0xc0, !PT ;  /* 0x0000007f03037812 */ /* 0x001fc800078ec0ff */
[----:B------:R-:W-:-:S13]  /*1a30*/  ISETP.NE.AND P2, PT, R3, RZ, PT ;  /* 0x000000ff0300720c */ /* 0x000fda0003f45270 */
[----:B------:R-:W-:Y:S01]  /*1a40*/  @P2 LOP3.LUT R2, R2, 0x8, RZ, 0xfc, !PT ;  /* 0x0000000802022812 */ /* 0x000fe200078efcff */
[----:B--2---:R-:W-:Y:S06]  /*1a50*/  @P1 BRA `(.L_x_659) ;  /* 0x0000000000081947 */ /* 0x004fec0003800000 */
[----:B------:R-:W0:Y:S02]  /*1a60*/  SYNCS.PHASECHK.TRANS64.TRYWAIT P1, [UR46+0x12430], R6 ;  /* 0x01243006ff0075a7 */ /* 0x000e24000802016e */
[----:B0-----:R-:W-:Y:S05]  /*1a70*/  @!P1 BRA `(.L_x_660) ;  /* 0x0000016c00989947 */ /* 0x001fea0003800000 */
.L_x_659:
[----:B------:R-:W-:Y:S05]  /*1a80*/  WARPSYNC.ALL ;  /* 0x0000000000007948 */ /* 0x000fea0003800000 */
[----:B------:R-:W-:Y:S01]  /*1a90*/  UIADD3 UR4, UR46, 0xd200, URZ ;  /* 0x0000d2002e047890 */ /* 0x000fe2000fffe03f */
[----:B------:R-:W-:Y:S01]  /*1aa0*/  WARPGROUP.ARRIVE ;  /* 0x00000000000079c5 */ /* 0x000fe20000000000 */
[----:B------:R-:W-:Y:S01]  /*1ab0*/  UMOV UR5, UR37 ;  /* 0x0000002500057c82 */ /* 0x000fe20008000000 */
[----:B------:R-:W-:Y:S01]  /*1ac0*/  UMOV UR7, 0x80000020 ;  /* 0x8000002000077882 */ /* 0x000fe20000000000 */
[----:B------:R-:W-:Y:S01]  /*1ad0*/  USHF.R.U32.HI UR4, URZ, 0x4, UR4 ;  /* 0x000000043f047899 */ /* 0x000fe20008011604 */
[----:B------:R-:W-:Y:S01]  /*1ae0*/  LOP3.LUT R23, R23, 0xffffff80, RZ, 0xc0, !PT ;  /* 0xffffff8017177812 */ /* 0x000fe200078ec0ff */
[----:B------:R-:W-:Y:S01]  /*1af0*/  UMOV UR8, UR36 ;  /* 0x0000002400087c82 */ /* 0x000fe20008000000 */
[----:B------:R-:W-:Y:S01]  /*1b00*/  UMOV UR9, UR37 ;  /* 0x0000002500097c82 */ /* 0x000fe20008000000 */
[----:B------:R-:W-:Y:S01]  /*1b10*/  ULOP3.LUT UR4, UR4, 0x3fff, URZ, 0xc0, !UPT ;  /* 0x00003fff04047892 */ /* 0x000fe2000f8ec03f */
[----:B------:R-:W2:Y:S01]  /*1b20*/  S2R R104, SR_TID.X ;  /* 0x0000000000687919 */ /* 0x000ea20000002100 */
[----:B------:R-:W-:Y:S01]  /*1b30*/  UMOV UR11, 0x80000020 ;  /* 0x80000020000b7882 */ /* 0x000fe20000000000 */
[----:B------:R-:W-:Y:S01]  /*1b40*/  LEA.HI R105, R105, R22, RZ, 0x2 ;  /* 0x0000001669697211 */ /* 0x000fe200078f10ff */
[----:B------:R-:W-:Y:S01]  /*1b50*/  ULOP3.LUT UR6, UR4, 0x10000, URZ, 0xfc, !UPT ;  /* 0x0001000004067892 */ /* 0x000fe2000f8efc3f */
[----:B------:R-:W3:Y:S01]  /*1b60*/  LDC R112, c[0x0][0x2f0] ;  /* 0x0000bc00ff707b82 */ /* 0x000ee20000000800 */
[----:B------:R-:W-:Y:S01]  /*1b70*/  ULDC UR18, c[0x0][0x288] ;  /* 0x0000a20000127ab9 */ /* 0x000fe20000000800 */
[----:B------:R-:W-:Y:S01]  /*1b80*/  UMOV UR4, UR36 ;  /* 0x0000002400047c82 */ /* 0x000fe20008000000 */
[----:B------:R-:W-:Y:S01]  /*1b90*/  UIADD3 UR10, UR6, 0x80, URZ ;  /* 0x00000080060a7890 */ /* 0x000fe2000fffe03f */
[----:B------:R-:W-:Y:S01]  /*1ba0*/  LOP3.LUT R105, R105, 0xfffffffc, RZ, 0xc0, !PT ;  /* 0xfffffffc69697812 */ /* 0x000fe200078ec0ff */
[----:B------:R-:W-:-:S02]  /*1bb0*/  ULDC UR20, c[0x0][0x9dc] ;  /* 0x0002770000147ab9 */ /* 0x000fc40000000800 */
[----:B------:R-:W-:Y:S01]  /*1bc0*/  ULOP3.LUT UR20, URZ, UR20, URZ, 0x33, !UPT ;  /* 0x000000143f147292 */ /* 0x000fe2000f8e333f */
[----:B------:R-:W-:Y:S01]  /*1bd0*/  QGMMA.64x32x32.F32.E4M3.E4M3 R88, gdesc[UR4], RZ, !UPT, gsb0 ;  /* 0x00600000045879f3 */ /* 0x000fe2000c0008ff */
[----:B------:R-:W-:Y:S01]  /*1be0*/  UIADD3 UR4, UR6, 0x100, URZ ;  /* 0x0000010006047890 */ /* 0x000fe2000fffe03f */
[----:B------:R-:W-:Y:S01]  /*1bf0*/  IMAD.IADD R105, R22, 0x1, -R105 ;  /* 0x0000000116697824 */ /* 0x000fe200078e0a69 */
[----:B------:R-:W-:Y:S02]  /*1c00*/  UIADD3 UR5, UR6, 0x180, URZ ;  /* 0x0000018006057890 */ /* 0x000fe4000fffe03f */
[----:B------:R-:W-:Y:S01]  /*1c10*/  UIADD3 UR7, UR36, 0x2, URZ ;  /* 0x0000000224077890 */ /* 0x000fe2000fffe03f */
[----:B---3--:R-:W-:Y:S01]  /*1c20*/  IMAD R112, R17, R112, RZ ;  /* 0x0000007011707224 */ /* 0x008fe200078e02ff */
[----:B--2---:R-:W-:-:S04]  /*1c30*/  LOP3.LUT R104, R104, 0x7f, RZ, 0xc0, !PT ;  /* 0x0000007f68687812 */ /* 0x004fc800078ec0ff */
[----:B------:R-:W-:Y:S01]  /*1c40*/  ISETP.NE.AND P3, PT, R104, RZ, PT ;  /* 0x000000ff6800720c */ /* 0x000fe20003f65270 */
[----:B------:R-:W-:Y:S02]  /*1c50*/  WARPGROUP.DEPBAR.LE gsb0, 0x0 ;  /* 0x00008000000079c5 */ /* 0x000fe40000010000 */
[----:B------:R-:W-:-:S06]  /*1c60*/  WARPGROUP.ARRIVE ;  /* 0x00000000000079c5 */ /* 0x000fcc0000000000 */
[----:B------:R-:W-:Y:S01]  /*1c70*/  QGMMA.64x32x32.F32.E4M3.E4M3 R72, gdesc[UR8], RZ, !UPT, gsb0 ;  /* 0x00600000084879f3 */ /* 0x000fe2000c0008ff */
[----:B------:R-:W-:Y:S01]  /*1c80*/  UMOV UR8, UR36 ;  /* 0x0000002400087c82 */ /* 0x000fe20008000000 */
[----:B------:R-:W-:Y:S01]  /*1c90*/  UMOV UR9, UR37 ;  /* 0x0000002500097c82 */ /* 0x000fe20008000000 */
[----:B------:R-:W-:Y:S01]  /*1ca0*/  UMOV UR10, UR4 ;  /* 0x00000004000a7c82 */ /* 0x000fe20008000000 */
[----:B------:R-:W-:Y:S01]  /*1cb0*/  UMOV UR11, 0x80000020 ;  /* 0x80000020000b7882 */ /* 0x000fe20000000000 */
[----:B------:R-:W-:Y:S01]  /*1cc0*/  UIADD3 UR4, UR6, 0x200, URZ ;  /* 0x0000020006047890 */ /* 0x000fe2000fffe03f */
        /* <DEDUP_REMOVED lines=15> */
[----:B------:R-:W-:Y:S02]  /*1dc0*/  ULDC UR4, c[0x0][0x448] ;  /* 0x0001120000047ab9 */ /* 0x000fe40000000800 */
[----:B------:R-:W-:-:S06]  /*1dd0*/  UISETP.NE.AND UP0, UPT, UR4, 0x1, UPT ;  /* 0x000000010400788c */ /* 0x000fcc000bf05270 */
[----:B------:R-:W-:Y:S02]  /*1de0*/  PLOP3.LUT P1, PT, PT, PT, UP0, 0x80, 0x0 ;  /* 0x000000000000781c */ /* 0x000fe40003f2f008 */
[----:B------:R-:W-:-:S03]  /*1df0*/  PLOP3.LUT P2, PT, PT, PT, UP0, 0x80, 0x0 ;  /* 0x000000000000781c */ /* 0x000fc60003f4f008 */
[----:B------:R-:W-:Y:S01]  /*1e00*/  @UP0 ULDC UR4, c[0x0][0x44c] ;  /* 0x0001130000040ab9 */ /* 0x000fe20000000800 */
[----:B------:R-:W-:Y:S02]  /*1e10*/  WARPGROUP.DEPBAR.LE gsb0, 0x0 ;  /* 0x00008000000079c5 */ /* 0x000fe40000010000 */
        /* <DEDUP_REMOVED lines=14> */
[C---:B------:R-:W-:Y:S01]  /*1f00*/  FMUL.FTZ R8, R0.reuse, R98 ;  /* 0x0000006200087220 */ /* 0x040fe20000410000 */
[C---:B01----:R-:W-:Y:S01]  /*1f10*/  FMUL.FTZ R6, R0.reuse, R94 ;  /* 0x0000005e00067220 */ /* 0x043fe20000410000 */
        /* <DEDUP_REMOVED lines=15> */
[----:B------:R-:W-:Y:S01]  /*2010*/  FMUL.FTZ R10, R0, R102 ;  /* 0x00000066000a7220 */ /* 0x000fe20000410000 */
[----:B------:R-:W0:Y:S08]  /*2020*/  MUFU.TANH R3, R3 ;  /* 0x0000000300037308 */ /* 0x000e300000002400 */
[----:B------:R-:W1:Y:S08]  /*2030*/  MUFU.TANH R88, R88 ;  /* 0x0000005800587308 */ /* 0x000e700000002400 */
[----:B------:R-:W2:Y:S08]  /*2040*/  MUFU.TANH R4, R4 ;  /* 0x0000000400047308 */ /* 0x000eb00000002400 */
[----:B------:R-:W3:Y:S08]  /*2050*/  MUFU.TANH R5, R5 ;  /* 0x0000000500057308 */ /* 0x000ef00000002400 */
[----:B------:R-:W4:Y:S08]  /*2060*/  MUFU.TANH R90, R90 ;  /* 0x0000005a005a7308 */ /* 0x000f300000002400 */
[----:B------:R-:W0:Y:S01]  /*2070*/  MUFU.TANH R89, R89 ;  /* 0x0000005900597308 */ /* 0x000e220000002400 */
        /* <DEDUP_REMOVED lines=22> */
[----:B------:R-:W0:Y:S08]  /*21e0*/  MUFU.TANH R7, R7 ;  /* 0x0000000700077308 */ /* 0x000e300000002400 */
[----:B------:R-:W0:Y:S08]  /*21f0*/  MUFU.TANH R92, R92 ;  /* 0x0000005c005c7308 */ /* 0x000e300000002400 */
[----:B------:R-:W0:Y:S08]  /*2200*/  MUFU.TANH R91, R91 ;  /* 0x0000005b005b7308 */ /* 0x000e300000002400 */
[----:B------:R-:W0:Y:S08]  /*2210*/  MUFU.TANH R8, R8 ;  /* 0x0000000800087308 */ /* 0x000e300000002400 */
        /* <DEDUP_REMOVED lines=54> */
[----:B------:R-:W-:Y:S01]  /*2580*/  FMUL.FTZ R99, R0, R28 ;  /* 0x0000001c00637220 */ /* 0x000fe20000410000 */
[----:B------:R-:W-:Y:S02]  /*2590*/  IMAD.IADD R28, R22, 0x1, -R23 ;  /* 0x00000001161c7824 */ /* 0x000fe400078e0a17 */
[C---:B------:R-:W-:Y:S01]  /*25a0*/  FMUL.FTZ R98, R0.reuse, R25 ;  /* 0x0000001900627220 */ /* 0x040fe20000410000 */
[C---:B------:R-:W-:Y:S01]  /*25b0*/  FMUL.FTZ R100, R0.reuse, R29 ;  /* 0x0000001d00647220 */ /* 0x040fe20000410000 */
[C---:B------:R-:W-:Y:S01]  /*25c0*/  FMUL.FTZ R23, R0.reuse, R31 ;  /* 0x0000001f00177220 */ /* 0x040fe20000410000 */
[----:B------:R-:W-:Y:S01]  /*25d0*/  FMUL.FTZ R97, R0, R24 ;  /* 0x0000001800617220 */ /* 0x000fe20000410000 */
[----:B------:R-:W-:Y:S01]  /*25e0*/  SHF.R.S32.HI R25, RZ, 0x1f, R28 ;  /* 0x0000001fff197819 */ /* 0x000fe2000001141c */
[----:B------:R-:W-:-:S04]  /*25f0*/  IMAD.HI R24, R16, 0x55555556, RZ ;  /* 0x5555555610187827 */ /* 0x000fc800078e02ff */
[C---:B------:R-:W-:Y:S01]  /*2600*/  FMUL.FTZ R26, R0.reuse, R26 ;  /* 0x0000001a001a7220 */ /* 0x040fe20000410000 */
[C---:B------:R-:W-:Y:S01]  /*2610*/  FMUL.FTZ R27, R0.reuse, R27 ;  /* 0x0000001b001b7220 */ /* 0x040fe20000410000 */
[C---:B------:R-:W-:Y:S01]  /*2620*/  LEA.HI R29, R25.reuse, R28, RZ, 0x2 ;  /* 0x0000001c191d7211 */ /* 0x040fe200078f10ff */
[C---:B------:R-:W-:Y:S01]  /*2630*/  FMUL.FTZ R30, R0.reuse, R30 ;  /* 0x0000001e001e7220 */ /* 0x040fe20000410000 */
[----:B------:R-:W-:Y:S01]  /*2640*/  LEA.HI R25, R25, R28, RZ, 0x5 ;  /* 0x0000001c19197211 */ /* 0x000fe200078f28ff */
[C---:B------:R-:W-:Y:S01]  /*2650*/  FMUL.FTZ R101, R0.reuse, R32 ;  /* 0x0000002000657220 */ /* 0x040fe20000410000 */
[--C-:B------:R-:W-:Y:S01]  /*2660*/  SHF.R.S32.HI R22, RZ, 0x2, R29.reuse ;  /* 0x00000002ff167819 */ /* 0x100fe2000001141d */
[C---:B------:R-:W-:Y:S01]  /*2670*/  FMUL.FTZ R102, R0.reuse, R33 ;  /* 0x0000002100667220 */ /* 0x040fe20000410000 */
[----:B------:R-:W-:Y:S01]  /*2680*/  SHF.R.S32.HI R31, RZ, 0x1f, R29 ;  /* 0x0000001fff1f7819 */ /* 0x000fe2000001141d */
[C---:B------:R-:W-:Y:S01]  /*2690*/  FMUL.FTZ R104, R0.reuse, R36 ;  /* 0x0000002400687220 */ /* 0x040fe20000410000 */
[----:B------:R-:W-:Y:S01]  /*26a0*/  SHF.R.S32.HI R25, RZ, 0x5, R25 ;  /* 0x00000005ff197819 */ /* 0x000fe20000011419 */
[----:B------:R-:W-:Y:S01]  /*26b0*/  FMUL.FTZ R37, R0, R37 ;  /* 0x0000002500257220 */ /* 0x000fe20000410000 */
[----:B------:R-:W-:Y:S01]  /*26c0*/  LEA.HI R31, R31, R22, RZ, 0x3 ;  /* 0x000000161f1f7211 */ /* 0x000fe200078f18ff */
[----:B------:R-:W0:Y:S01]  /*26d0*/  MUFU.TANH R77, R77 ;  /* 0x0000004d004d7308 */ /* 0x000e220000002400 */
[----:B------:R-:W-:-:S02]  /*26e0*/  LEA.HI R49, R24, R24, RZ, 0x1 ;  /* 0x0000001818317211 */ /* 0x000fc400078f08ff */
[----:B------:R-:W-:Y:S02]  /*26f0*/  LEA R24, R25, UR38, 0x4 ;  /* 0x0000002619187c11 */ /* 0x000fe4000f8e20ff */
[----:B------:R-:W-:Y:S01]  /*2700*/  LOP3.LUT R31, R31, 0xfffffff8, RZ, 0xc0, !PT ;  /* 0xfffffff81f1f7812 */ /* 0x000fe200078ec0ff */
[----:B------:R-:W-:Y:S01]  /*2710*/  IMAD R49, R49, -0x3, R16 ;  /* 0xfffffffd31317824 */ /* 0x000fe200078e0210 */
[----:B------:R-:W-:Y:S01]  /*2720*/  LEA.HI R25, R105, R105, RZ, 0x1 ;  /* 0x0000006969197211 */ /* 0x000fe200078f08ff */
[----:B------:R-:W0:Y:S01]  /*2730*/  MUFU.TANH R76, R76 ;  /* 0x0000004c004c7308 */ /* 0x000e220000002400 */
[----:B------:R-:W-:Y:S01]  /*2740*/  IADD3 R22, R24, R22, -R31 ;  /* 0x0000001618167210 */ /* 0x000fe20007ffe81f */
[C---:B------:R-:W-:Y:S01]  /*2750*/  FMUL.FTZ R24, R0.reuse, R34 ;  /* 0x0000002200187220 */ /* 0x040fe20000410000 */
[----:B------:R-:W-:Y:S01]  /*2760*/  LOP3.LUT R16, R25, 0x1ffffffe, RZ, 0xc0, !PT ;  /* 0x1ffffffe19107812 */ /* 0x000fe200078ec0ff */
[----:B------:R-:W-:Y:S01]  /*2770*/  FMUL.FTZ R25, R0, R35 ;  /* 0x0000002300197220 */ /* 0x000fe20000410000 */
[----:B------:R-:W-:Y:S01]  /*2780*/  LOP3.LUT R29, R29, 0x7ffffffc, RZ, 0xc0, !PT ;  /* 0x7ffffffc1d1d7812 */ /* 0x000fe200078ec0ff */
[----:B------:R-:W-:-:S02]  /*2790*/  IMAD R49, R49, 0x40, R22 ;  /* 0x0000004031317824 */ /* 0x000fc400078e0216 */
[----:B------:R-:W-:Y:S01]  /*27a0*/  IMAD.IADD R16, R105, 0x1, -R16 ;  /* 0x0000000169107824 */ /* 0x000fe200078e0a10 */
[----:B------:R-:W0:Y:S01]  /*27b0*/  MUFU.TANH R20, R20 ;  /* 0x0000001400147308 */ /* 0x000e220000002400 */
[----:B------:R-:W-:Y:S02]  /*27c0*/  IMAD.IADD R34, R28, 0x1, -R29 ;  /* 0x000000011c227824 */ /* 0x000fe400078e0a1d */
[----:B------:R-:W-:Y:S01]  /*27d0*/  FMUL.FTZ R28, R0, R38 ;  /* 0x00000026001c7220 */ /* 0x000fe20000410000 */
[----:B------:R-:W-:Y:S02]  /*27e0*/  IMAD R22, R16, 0x8, R49 ;  /* 0x0000000810167824 */ /* 0x000fe400078e0231 */
[----:B------:R-:W-:Y:S01]  /*27f0*/  FMUL.FTZ R29, R0, R39 ;  /* 0x00000027001d7220 */ /* 0x000fe20000410000 */
[----:B------:R-:W-:Y:S01]  /*2800*/  IMAD.U32 R16, RZ, RZ, UR46 ;  /* 0x0000002eff107e24 */ /* 0x000fe2000f8e00ff */
[----:B------:R-:W-:Y:S01]  /*2810*/  STL [R1+0x48], R34 ;  /* 0x0000482201007387 */ /* 0x000fe20000100800 */
[----:B------:R-:W-:Y:S01]  /*2820*/  @P1 IMAD.HI.U32 R31, R22, UR4, RZ ;  /* 0x00000004161f1c27 */ /* 0x000fe2000f8e00ff */
[----:B------:R-:W-:Y:S01]  /*2830*/  @UP0 ULDC UR4, c[0x0][0x450] ;  /* 0x0001140000040ab9 */ /* 0x000fe20000000800 */
[----:B------:R-:W0:Y:S02]  /*2840*/  MUFU.TANH R21, R21 ;  /* 0x0000001500157308 */ /* 0x000e240000002400 */
[----:B------:R-:W-:Y:S01]  /*2850*/  IMAD.MOV.U32 R103, RZ, RZ, R22 ;  /* 0x000000ffff677224 */ /* 0x000fe200078e0016 */
[----:B------:R-:W-:Y:S01]  /*2860*/  @P2 SHF.R.U32.HI R103, RZ, UR4, R31 ;  /* 0x00000004ff672c19 */ /* 0x000fe2000801161f */
[----:B------:R-:W-:Y:S01]  /*2870*/  @!P3 VIADD R16, R16, 0x12440 ;  /* 0x000124401010b836 */ /* 0x000fe20000000000 */
[----:B------:R-:W-:Y:S01]  /*2880*/  ULDC.64 UR4, c[0x0][0x9e0] ;  /* 0x0002780000047ab9 */ /* 0x000fe20000000a00 */
[----:B------:R-:W-:Y:S01]  /*2890*/  IMAD.MOV.U32 R31, RZ, RZ, -0xa0 ;  /* 0xffffff60ff1f7424 */ /* 0x000fe200078e00ff */
[----:B------:R-:W-:Y:S01]  /*28a0*/  UISETP.GE.AND UP1, UPT, UR5, 0x1, UPT ;  /* 0x000000010500788c */ /* 0x000fe2000bf26270 */
[----:B------:R-:W5:Y:S01]  /*28b0*/  SHFL.IDX PT, R35, R103, RZ, 0x1c1f ;  /* 0x001c1fff67237589 */ /* 0x000f6200000e0000 */
[----:B------:R-:W-:Y:S01]  /*28c0*/  @!P3 PRMT R16, RZ, 0x654, R16 ;  /* 0x00000654ff10b816 */ /* 0x000fe20000000010 */
[----:B------:R-:W-:Y:S01]  /*28d0*/  IMAD R31, R18, R31, 0xa1 ;  /* 0x000000a1121f7424 */ /* 0x000fe200078e021f */
[----:B------:R-:W0:Y:S02]  /*28e0*/  MUFU.TANH R79, R79 ;  /* 0x0000004f004f7308 */ /* 0x000e240000002400 */
[----:B------:R-:W-:Y:S01]  /*28f0*/  PLOP3.LUT P1, PT, PT, PT, UP1, 0x40, 0x0 ;  /* 0x000000000000781c */ /* 0x000fe20003f2e818 */
[----:B------:R-:W-:Y:S01]  /*2900*/  IMAD R32, R34, -0x2, R31 ;  /* 0xfffffffe22207824 */ /* 0x000fe200078e021f */
[----:B------:R1:W-:Y:S01]  /*2910*/  @!P3 SYNCS.ARRIVE.TRANS64.RED.A1T0 RZ, [R16+URZ], RZ ;  /* 0x000000ff10ffb9a7 */ /* 0x0003e2000810043f */
[----:B------:R-:W-:-:S02]  /*2920*/  VIADD R111, R31, 0xffffffff ;  /* 0xffffffff1f6f7836 */ /* 0x000fc40000000000 */
[C---:B------:R-:W-:Y:S01]  /*2930*/  VIADD R113, R32.reuse, 0xffffffff ;  /* 0xffffffff20717836 */ /* 0x040fe20000000000 */
[----:B------:R-:W0:Y:S01]  /*2940*/  MUFU.TANH R78, R78 ;  /* 0x0000004e004e7308 */ /* 0x000e220000002400 */
[--C-:B------:R-:W-:Y:S01]  /*2950*/  IADD3 R33, R32, -UR18, R112.reuse ;  /* 0x8000001220217c10 */ /* 0x100fe2000fffe070 */
[----:B-1----:R-:W-:-:S04]  /*2960*/  IMAD R16, R18, -0xa0, R112 ;  /* 0xffffff6012107824 */ /* 0x002fc800078e0270 */
[C---:B------:R-:W-:Y:S02]  /*2970*/  VIADD R109, R33.reuse, UR4 ;  /* 0x00000004216d7c36 */ /* 0x040fe40008000000 */
[----:B------:R-:W1:Y:S01]  /*2980*/  MUFU.TANH R72, R72 ;  /* 0x0000004800487308 */ /* 0x000e620000002400 */
[----:B------:R-:W-:Y:S02]  /*2990*/  VIADD R16, R16, 0xa0 ;  /* 0x000000a010107836 */ /* 0x000fe40000000000 */
[----:B------:R-:W-:Y:S02]  /*29a0*/  VIADD R110, R33, UR20 ;  /* 0x00000014216e7c36 */ /* 0x000fe40008000000 */
[----:B------:R-:W-:Y:S02]  /*29b0*/  IMAD R108, R34, -0x2, R16 ;  /* 0xfffffffe226c7824 */ /* 0x000fe400078e0210 */
[----:B-----5:R-:W-:Y:S01]  /*29c0*/  IMAD.IADD R106, R110, 0x1, R35 ;  /* 0x000000016e6a7824 */ /* 0x020fe200078e0223 */
[----:B------:R-:W0:Y:S02]  /*29d0*/  MUFU.TANH R73, R73 ;  /* 0x0000004900497308 */ /* 0x000e240000002400 */
[----:B------:R-:W-:-:S06]  /*29e0*/  VIADDMNMX R105, R35, R109, R108, PT ;  /* 0x0000006d23697246 */ /* 0x000fcc000380016c */
[----:B------:R-:W0:Y:S08]  /*29f0*/  MUFU.TANH R80, R80 ;  /* 0x0000005000507308 */ /* 0x000e300000002400 */
        /* <DEDUP_REMOVED lines=44> */
[----:B------:R0:W0:Y:S08]  /*2cc0*/  MUFU.TANH R107, R37 ;  /* 0x00000025006b7308 */ /* 0x0000300000002400 */
[----:B------:R-:W0:Y:S08]  /*2cd0*/  MUFU.TANH R28, R28 ;  /* 0x0000001c001c7308 */ /* 0x000e300000002400 */
[----:B------:R-:W0:Y:S01]  /*2ce0*/  MUFU.TANH R29, R29 ;  /* 0x0000001d001d7308 */ /* 0x000e220000002400 */
[----:B-1234-:R-:W-:Y:S05]  /*2cf0*/  @P1 BRA `(.L_x_661) ;  /* 0x0000000000541947 */ /* 0x01efea0003800000 */
[----:B------:R-:W-:Y:S01]  /*2d00*/  IADD3 R16, R112, -UR18, R35 ;  /* 0x8000001270107c10 */ /* 0x000fe2000fffe023 */
[----:B------:R-:W-:Y:S03]  /*2d10*/  BSSY B0, `(.L_x_662) ;  /* 0x0000010000007945 */ /* 0x000fe60003800000 */
[----:B------:R-:W-:-:S13]  /*2d20*/  ISETP.GT.AND P1, PT, R16, -0x1, PT ;  /* 0xffffffff1000780c */ /* 0x000fda0003f24270 */
[----:B------:R-:W-:Y:S05]  /*2d30*/  @P1 BRA `(.L_x_663) ;  /* 0x0000000000201947 */ /* 0x000fea0003800000 */
[----:B------:R-:W-:Y:S01]  /*2d40*/  UISETP.NE.AND UP2, UPT, UR5, 0x1, UPT ;  /* 0x000000010500788c */ /* 0x000fe2000bf45270 */
[----:B------:R-:W-:-:S05]  /*2d50*/  LOP3.LUT R16, RZ, R16, RZ, 0x33, !PT ;  /* 0x00000010ff107212 */ /* 0x000fca00078e33ff */
[----:B------:R-:W-:-:S05]  /*2d60*/  PLOP3.LUT P1, PT, PT, PT, UP2, 0x80, 0x0 ;  /* 0x000000000000781c */ /* 0x000fca0003f2f028 */
[----:B------:R-:W-:-:S08]  /*2d70*/  @UP2 ULDC.64 UR10, c[0x0][0x9e8] ;  /* 0x00027a00000a2ab9 */ /* 0x000fd00000000a00 */
[----:B------:R-:W-:-:S05]  /*2d80*/  @P1 IMAD.HI.U32 R31, R16, UR10, RZ ;  /* 0x0000000a101f1c27 */ /* 0x000fca000f8e00ff */
[----:B------:R-:W-:-:S04]  /*2d90*/  @P1 SHF.R.U32.HI R16, RZ, UR11, R31 ;  /* 0x0000000bff101c19 */ /* 0x000fc8000801161f */
[----:B------:R-:W-:Y:S01]  /*2da0*/  LOP3.LUT R16, RZ, R16, RZ, 0x33, !PT ;  /* 0x00000010ff107212 */ /* 0x000fe200078e33ff */
[----:B------:R-:W-:Y:S06]  /*2db0*/  BRA `(.L_x_664) ;  /* 0x0000000000147947 */ /* 0x000fec0003800000 */
.L_x_663:
[----:B------:R-:W-:-:S06]  /*2dc0*/  UISETP.NE.AND UP2, UPT, UR5, 0x1, UPT ;  /* 0x000000010500788c */ /* 0x000fcc000bf45270 */
[----:B------:R-:W-:-:S05]  /*2dd0*/  PLOP3.LUT P1, PT, PT, PT, UP2, 0x80, 0x0 ;  /* 0x000000000000781c */ /* 0x000fca0003f2f028 */
[----:B------:R-:W-:-:S08]  /*2de0*/  @UP2 ULDC.64 UR10, c[0x0][0x9e8] ;  /* 0x00027a00000a2ab9 */ /* 0x000fd00000000a00 */
[----:B------:R-:W-:-:S05]  /*2df0*/  @P1 IMAD.HI.U32 R31, R16, UR10, RZ ;  /* 0x0000000a101f1c27 */ /* 0x000fca000f8e00ff */
[----:B------:R-:W-:-:S07]  /*2e00*/  @P1 SHF.R.U32.HI R16, RZ, UR11, R31 ;  /* 0x0000000bff101c19 */ /* 0x000fce000801161f */
.L_x_664:
[----:B------:R-:W-:Y:S05]  /*2e10*/  BSYNC B0 ;  /* 0x0000000000007941 */ /* 0x000fea0003800000 */
.L_x_662:
[----:B------:R-:W-:-:S05]  /*2e20*/  IMAD R16, R16, UR5, R113 ;  /* 0x0000000510107c24 */ /* 0x000fca000f8e0271 */
[----:B------:R-:W-:Y:S02]  /*2e30*/  VIMNMX R106, R106, R16, !PT ;  /* 0x000000106a6a7248 */ /* 0x000fe40007fe0100 */
[----:B------:R-:W-:-:S07]  /*2e40*/  VIADDMNMX R105, R16, UR5, R105, PT ;  /* 0x0000000510697c46 */ /* 0x000fce000b800169 */
.L_x_661:
[C---:B------:R-:W-:Y:S02]  /*2e50*/  ISETP.GE.AND P3, PT, R111.reuse, 0x9, PT ;  /* 0x000000096f00780c */ /* 0x040fe40003f66270 */
[C---:B------:R-:W-:Y:S02]  /*2e60*/  ISETP.GE.AND P1, PT, R111.reuse, 0x2, PT ;  /* 0x000000026f00780c */ /* 0x040fe40003f26270 */
[----:B------:R-:W-:Y:S02]  /*2e70*/  ISETP.GE.AND P4, PT, R111, 0xa, PT ;  /* 0x0000000a6f00780c */ /* 0x000fe40003f86270 */
[----:B------:R-:W-:Y:S02]  /*2e80*/  ISETP.GT.AND P2, PT, R106, 0x1, !P1 ;  /* 0x000000016a00780c */ /* 0x000fe40004f44270 */
[----:B------:R-:W-:Y:S02]  /*2e90*/  LOP3.LUT R16, R16, 0xfffffffe, RZ, 0xc0, !PT ;  /* 0xfffffffe10107812 */ /* 0x000fe400078ec0ff */
[----:B------:R-:W-:-:S02]  /*2ea0*/  ISETP.LT.OR P2, PT, R105, 0x2, P2 ;  /* 0x000000026900780c */ /* 0x000fc40001741670 */
[----:B------:R-:W-:Y:S02]  /*2eb0*/  LOP3.LUT R2, R2, 0xfffffffe, RZ, 0xc0, !PT ;  /* 0xfffffffe02027812 */ /* 0x000fe400078ec0ff */
[----:B------:R-:W-:Y:S02]  /*2ec0*/  @P3 LOP3.LUT R16, R16, 0x1, RZ, 0xfc, !PT ;  /* 0x0000000110103812 */ /* 0x000fe400078efcff */
[----:B------:R-:W-:Y:S02]  /*2ed0*/  ISETP.GT.AND P3, PT, R106, 0x8, !P3 ;  /* 0x000000086a00780c */ /* 0x000fe40005f64270 */
[----:B------:R-:W-:Y:S02]  /*2ee0*/  FSEL R88, R88, -INF , !P2 ;  /* 0xff80000058587808 */ /* 0x000fe40005000000 */
[----:B------:R-:W-:Y:S02]  /*2ef0*/  LOP3.LUT R16, R16, 0xfffffffd, RZ, 0xc0, !PT ;  /* 0xfffffffd10107812 */ /* 0x000fe400078ec0ff */
[----:B------:R-:W-:-:S02]  /*2f00*/  ISETP.GT.AND P2, PT, R106, 0x9, !P4 ;  /* 0x000000096a00780c */ /* 0x000fc40006744270 */
[C---:B------:R-:W-:Y:S02]  /*2f10*/  ISETP.LT.OR P3, PT, R105.reuse, 0x9, P3 ;  /* 0x000000096900780c */ /* 0x040fe40001f61670 */
[----:B------:R-:W-:Y:S02]  /*2f20*/  @P4 LOP3.LUT R16, R16, 0x2, RZ, 0xfc, !PT ;  /* 0x0000000210104812 */ /* 0x000fe400078efcff */
[----:B------:R-:W-:Y:S02]  /*2f30*/  ISETP.LT.OR P2, PT, R105, 0xa, P2 ;  /* 0x0000000a6900780c */ /* 0x000fe40001741670 */
[----:B------:R-:W-:Y:S02]  /*2f40*/  FSEL R90, R90, -INF , !P3 ;  /* 0xff8000005a5a7808 */ /* 0x000fe40005800000 */
[C---:B------:R-:W-:Y:S02]  /*2f50*/  ISETP.GE.AND P4, PT, R111.reuse, 0x11, PT ;  /* 0x000000116f00780c */ /* 0x040fe40003f86270 */
[----:B------:R-:W-:-:S02]  /*2f60*/  ISETP.GE.AND P3, PT, R111, 0x12, PT ;  /* 0x000000126f00780c */ /* 0x000fc40003f66270 */
[----:B0-----:R-:W-:Y:S02]  /*2f70*/  FSEL R89, R89, -INF , !P2 ;  /* 0xff80000059597808 */ /* 0x001fe40005000000 */
[----:B------:R-:W-:Y:S02]  /*2f80*/  ISETP.GT.AND P2, PT, R106, 0x10, !P4 ;  /* 0x000000106a00780c */ /* 0x000fe40006744270 */
[----:B------:R-:W-:Y:S02]  /*2f90*/  LOP3.LUT R16, R16, 0xfffffffb, RZ, 0xc0, !PT ;  /* 0xfffffffb10107812 */ /* 0x000fe400078ec0ff */
[----:B------:R-:W-:Y:S02]  /*2fa0*/  ISETP.LT.OR P2, PT, R105, 0x11, P2 ;  /* 0x000000116900780c */ /* 0x000fe40001741670 */
[----:B------:R-:W-:Y:S02]  /*2fb0*/  ISETP.GE.AND P6, PT, R111, 0x1, PT ;  /* 0x000000016f00780c */ /* 0x000fe40003fc6270 */
[----:B------:R-:W-:-:S02]  /*2fc0*/  FSEL R92, R92, -INF , !P2 ;  /* 0xff8000005c5c7808 */ /* 0x000fc40005000000 */
[----:B------:R-:W-:Y:S02]  /*2fd0*/  @P3 LOP3.LUT R2, R2, 0x1, RZ, 0xfc, !PT ;  /* 0x0000000102023812 */ /* 0x000fe400078efcff */
[----:B------:R-:W-:Y:S02]  /*2fe0*/  ISETP.GT.AND P2, PT, R106, 0x11, !P3 ;  /* 0x000000116a00780c */ /* 0x000fe40005f44270 */
[----:B------:R-:W-:Y:S02]  /*2ff0*/  ISETP.GE.AND P3, PT, R111, 0x19, PT ;  /* 0x000000196f00780c */ /* 0x000fe40003f66270 */
[----:B------:R-:W-:Y:S02]  /*3000*/  @P4 LOP3.LUT R16, R16, 0x4, RZ, 0xfc, !PT ;  /* 0x0000000410104812 */ /* 0x000fe400078efcff */
[----:B------:R-:W-:Y:S02]  /*3010*/  ISETP.LT.OR P2, PT, R105, 0x12, P2 ;  /* 0x000000126900780c */ /* 0x000fe40001741670 */
[----:B------:R-:W-:-:S02]  /*3020*/  LOP3.LUT R16, R16, 0x7fffffff, RZ, 0xc0, !PT ;  /* 0x7fffffff10107812 */ /* 0x000fc400078ec0ff */
[----:B------:R-:W-:Y:S02]  /*3030*/  FSEL R91, R91, -INF , !P2 ;  /* 0xff8000005b5b7808 */ /* 0x000fe40005000000 */
[----:B------:R-:W-:Y:S02]  /*3040*/  ISETP.GT.AND P2, PT, R106, 0x18, !P3 ;  /* 0x000000186a00780c */ /* 0x000fe40005f44270 */
[----:B------:R-:W-:Y:S02]  /*3050*/  LOP3.LUT R2, R2, 0xfffffffd, RZ, 0xc0, !PT ;  /* 0xfffffffd02027812 */ /* 0x000fe400078ec0ff */
[----:B------:R-:W-:Y:S02]  /*3060*/  @P3 LOP3.LUT R16, R16, 0x80000000, RZ, 0xfc, !PT ;  /* 0x8000000010103812 */ /* 0x000fe400078efcff */
[----:B------:R-:W-:Y:S02]  /*3070*/  ISETP.GE.AND P3, PT, R111, 0x1a, PT ;  /* 0x0000001a6f00780c */ /* 0x000fe40003f66270 */
[----:B------:R-:W-:-:S02]  /*3080*/  ISETP.LT.OR P2, PT, R105, 0x19, P2 ;  /* 0x000000196900780c */ /* 0x000fc40001741670 */
[----:B------:R-:W-:Y:S02]  /*3090*/  LOP3.LUT R16, R16, 0xbfffffff, RZ, 0xc0, !PT ;  /* 0xbfffffff10107812 */ /* 0x000fe400078ec0ff */
[----:B------:R-:W-:Y:S02]  /*30a0*/  FSEL R94, R94, -INF , !P2 ;  /* 0xff8000005e5e7808 */ /* 0x000fe40005000000 */
[----:B------:R-:W-:-:S04]  /*30b0*/  ISETP.GT.AND P2, PT, R106, 0x19, !P3 ;  /* 0x000000196a00780c */ /* 0x000fc80005f44270 */
[----:B------:R-:W-:Y:S02]  /*30c0*/  ISETP.LT.OR P2, PT, R105, 0x1a, P2 ;  /* 0x0000001a6900780c */ /* 0x000fe40001741670 */
[----:B------:R-:W-:Y:S02]  /*30d0*/  @P3 LOP3.LUT R16, R16, 0x40000000, RZ, 0xfc, !PT ;  /* 0x4000000010103812 */ /* 0x000fe400078efcff */
[----:B------:R-:W-:Y:S02]  /*30e0*/  ISETP.GE.AND P3, PT, R111, 0x21, PT ;  /* 0x000000216f00780c */ /* 0x000fe40003f66270 */
[----:B------:R-:W-:Y:S02]  /*30f0*/  LOP3.LUT R16, R16, 0xdfffffff, RZ, 0xc0, !PT ;  /* 0xdfffffff10107812 */ /* 0x000fe400078ec0ff */
[----:B------:R-:W-:Y:S02]  /*3100*/  FSEL R93, R93, -INF , !P2 ;  /* 0xff8000005d5d7808 */ /* 0x000fe40005000000 */
[----:B------:R-:W-:-:S04]  /*3110*/  ISETP.GT.AND P2, PT, R106, 0x20, !P3 ;  /* 0x000000206a00780c */ /* 0x000fc80005f44270 */
[----:B------:R-:W-:-:S03]  /*3120*/  ISETP.LT.OR P2, PT, R105, 0x21, P2 ;  /* 0x000000216900780c */ /* 0x000fc60001741670 */
        /* <DEDUP_REMOVED lines=58> */
[----:B------:R-:W-:Y:S01]  /*34d0*/  ISETP.GT.AND P2, PT, R106, 0x48, !P3 ;  /* 0x000000486a00780c */ /* 0x000fe20005f44270 */
[----:B------:R-:W0:Y:S03]  /*34e0*/  SHFL.IDX PT, R81, R103, 0x1, 0x1c1f ;  /* 0x003c1f0067517f89 */ /* 0x000e2600000e0000 */
        /* <DEDUP_REMOVED lines=89> */
[----:B------:R-:W-:Y:S02]  /*3a80*/  ISETP.GT.AND P2, PT, R106, 0x81, !P3 ;  /* 0x000000816a00780c */ /* 0x000fe40005f44270 */
[----:B0-----:R-:W-:-:S02]  /*3a90*/  VIADDMNMX R97, R81, R109, R108, PT ;  /* 0x0000006d51617246 */ /* 0x001fc4000380016c */
[----:B------:R-:W-:-:S03]  /*3aa0*/  ISETP.LT.OR P2, PT, R105, 0x82, P2 ;  /* 0x000000826900780c */ /* 0x000fc60001741670 */
[----:B------:R-:W-:Y:S02]  /*3ab0*/  @P3 LOP3.LUT R16, R16, 0x10, RZ, 0xfc, !PT ;  /* 0x0000001010103812 */ /* 0x000fe400078efcff */
[----:B------:R-:W-:Y:S02]  /*3ac0*/  ISETP.GE.AND P3, PT, R111, 0x89, PT ;  /* 0x000000896f00780c */ /* 0x000fe40003f66270 */
[----:B------:R-:W-:Y:S01]  /*3ad0*/  FSEL R70, R98, -INF , !P2 ;  /* 0xff80000062467808 */ /* 0x000fe20005000000 */
[----:B------:R-:W-:Y:S01]  /*3ae0*/  IMAD.IADD R98, R110, 0x1, R81 ;  /* 0x000000016e627824 */ /* 0x000fe200078e0251 */
[----:B------:R-:W-:Y:S02]  /*3af0*/  LOP3.LUT R16, R16, 0xfffffff7, RZ, 0xc0, !PT ;  /* 0xfffffff710107812 */ /* 0x000fe400078ec0ff */
[----:B------:R-:W-:-:S04]  /*3b00*/  ISETP.GT.AND P2, PT, R106, 0x88, !P3 ;  /* 0x000000886a00780c */ /* 0x000fc80005f44270 */
[----:B------:R-:W-:-:S03]  /*3b10*/  ISETP.LT.OR P2, PT, R105, 0x89, P2 ;  /* 0x000000896900780c */ /* 0x000fc60001741670 */
[----:B------:R-:W-:Y:S02]  /*3b20*/  @P3 LOP3.LUT R16, R16, 0x8, RZ, 0xfc, !PT ;  /* 0x0000000810103812 */ /* 0x000fe400078efcff */
[----:B------:R-:W-:Y:S02]  /*3b30*/  ISETP.GE.AND P3, PT, R111, 0x8a, PT ;  /* 0x0000008a6f00780c */ /* 0x000fe40003f66270 */
[----:B------:R-:W-:Y:S02]  /*3b40*/  FSEL R71, R99, -INF , !P2 ;  /* 0xff80000063477808 */ /* 0x000fe40005000000 */
[----:B------:R-:W-:-:S04]  /*3b50*/  ISETP.GT.AND P2, PT, R106, 0x89, !P3 ;  /* 0x000000896a00780c */ /* 0x000fc80005f44270 */
[----:B------:R-:W-:-:S04]  /*3b60*/  ISETP.LT.OR P2, PT, R105, 0x8a, P2 ;  /* 0x0000008a6900780c */ /* 0x000fc80001741670 */
[----:B------:R-:W-:Y:S02]  /*3b70*/  FSEL R74, R100, -INF , !P2 ;  /* 0xff800000644a7808 */ /* 0x000fe40005000000 */
[----:B------:R-:W-:Y:S02]  /*3b80*/  ISETP.GE.AND P2, PT, R111, 0x91, PT ;  /* 0x000000916f00780c */ /* 0x000fe40003f46270 */
[----:B------:R-:W-:Y:S02]  /*3b90*/  @P3 LOP3.LUT R2, R2, 0x2, RZ, 0xfc, !PT ;  /* 0x0000000202023812 */ /* 0x000fe400078efcff */
[----:B------:R-:W-:Y:S02]  /*3ba0*/  ISETP.GT.AND P3, PT, R106, 0x90, !P2 ;  /* 0x000000906a00780c */ /* 0x000fe40005764270 */
[----:B------:R-:W-:Y:S02]  /*3bb0*/  LOP3.LUT R2, R2, 0xfffffffb, RZ, 0xc0, !PT ;  /* 0xfffffffb02027812 */ /* 0x000fe400078ec0ff */
[----:B------:R-:W-:-:S04]  /*3bc0*/  ISETP.LT.OR P3, PT, R105, 0x91, P3 ;  /* 0x000000916900780c */ /* 0x000fc80001f61670 */
[----:B------:R-:W-:Y:S02]  /*3bd0*/  FSEL R75, R101, -INF , !P3 ;  /* 0xff800000654b7808 */ /* 0x000fe40005800000 */
[----:B------:R-:W-:-:S04]  /*3be0*/  ISETP.GE.AND P3, PT, R111, 0x92, PT ;  /* 0x000000926f00780c */ /* 0x000fc80003f66270 */
[----:B------:R-:W-:-:S04]  /*3bf0*/  ISETP.GT.AND P4, PT, R106, 0x91, !P3 ;  /* 0x000000916a00780c */ /* 0x000fc80005f84270 */
[----:B------:R-:W-:-:S04]  /*3c00*/  ISETP.LT.OR P4, PT, R105, 0x92, P4 ;  /* 0x000000926900780c */ /* 0x000fc80002781670 */
[----:B------:R-:W-:Y:S02]  /*3c10*/  FSEL R77, R102, -INF , !P4 ;  /* 0xff800000664d7808 */ /* 0x000fe40006000000 */
[----:B------:R-:W-:-:S04]  /*3c20*/  ISETP.GE.AND P4, PT, R111, 0x99, PT ;  /* 0x000000996f00780c */ /* 0x000fc80003f86270 */
[----:B------:R-:W-:-:S04]  /*3c30*/  ISETP.GT.AND P5, PT, R106, 0x98, !P4 ;  /* 0x000000986a00780c */ /* 0x000fc800067a4270 */
[----:B------:R-:W-:-:S04]  /*3c40*/  ISETP.LT.OR P5, PT, R105, 0x99, P5 ;  /* 0x000000996900780c */ /* 0x000fc80002fa1670 */
[----:B------:R-:W-:Y:S02]  /*3c50*/  FSEL R76, R104, -INF , !P5 ;  /* 0xff800000684c7808 */ /* 0x000fe40006800000 */
[----:B------:R-:W-:-:S04]  /*3c60*/  ISETP.GT.AND P5, PT, R106, RZ, !P6 ;  /* 0x000000ff6a00720c */ /* 0x000fc800077a4270 */
[----:B------:R-:W-:-:S04]  /*3c70*/  ISETP.LT.OR P5, PT, R105, 0x1, P5 ;  /* 0x000000016900780c */ /* 0x000fc80002fa1670 */
[----:B------:R-:W-:Y:S02]  /*3c80*/  FSEL R79, R3, -INF , !P5 ;  /* 0xff800000034f7808 */ /* 0x000fe40006800000 */
[----:B------:R-:W-:-:S13]  /*3c90*/  ISETP.GE.AND P5, PT, R111, 0x9a, PT ;  /* 0x0000009a6f00780c */ /* 0x000fda0003fa6270 */
[----:B------:R-:W-:Y:S02]  /*3ca0*/  @P5 LOP3.LUT R2, R2, 0x4, RZ, 0xfc, !PT ;  /* 0x0000000402025812 */ /* 0x000fe400078efcff */
[----:B------:R-:W-:-:S04]  /*3cb0*/  ISETP.GT.AND P5, PT, R106, 0x99, !P5 ;  /* 0x000000996a00780c */ /* 0x000fc80006fa4270 */
[----:B------:R-:W-:-:S04]  /*3cc0*/  ISETP.LT.OR P5, PT, R105, 0x9a, P5 ;  /* 0x0000009a6900780c */ /* 0x000fc80002fa1670 */
[----:B------:R-:W-:Y:S02]  /*3cd0*/  FSEL R3, R107, -INF , !P5 ;  /* 0xff8000006b037808 */ /* 0x000fe40006800000 */
[----:B------:R-:W-:-:S13]  /*3ce0*/  PLOP3.LUT P5, PT, PT, PT, UP1, 0x40, 0x0 ;  /* 0x000000000000781c */ /* 0x000fda0003fae818 */
[----:B------:R-:W-:Y:S05]  /*3cf0*/  @P5 BRA `(.L_x_665) ;  /* 0x00000000005c5947 */ /* 0x000fea0003800000 */
        /* <DEDUP_REMOVED lines=8> */
[----:B------:R-:W-:Y:S01]  /*3d80*/  @P5 IMAD.HI.U32 R80, R78, UR10, RZ ;  /* 0x0000000a4e505c27 */ /* 0x000fe2000f8e00ff */
[----:B------:R-:W-:-:S13]  /*3d90*/  PLOP3.LUT P5, PT, PT, PT, UP2, 0x80, 0x0 ;  /* 0x000000000000781c */ /* 0x000fda0003faf028 */
[----:B------:R-:W-:-:S04]  /*3da0*/  @P5 SHF.R.U32.HI R78, RZ, UR11, R80 ;  /* 0x0000000bff4e5c19 */ /* 0x000fc80008011650 */
[----:B------:R-:W-:Y:S01]  /*3db0*/  LOP3.LUT R78, RZ, R78, RZ, 0x33, !PT ;  /* 0x0000004eff4e7212 */ /* 0x000fe200078e33ff */
[----:B------:R-:W-:Y:S06]  /*3dc0*/  BRA `(.L_x_668) ;  /* 0x0000000000187947 */ /* 0x000fec0003800000 */
.L_x_667:
[----:B------:R-:W-:-:S06]  /*3dd0*/  UISETP.NE.AND UP2, UPT, UR5, 0x1, UPT ;  /* 0x000000010500788c */ /* 0x000fcc000bf45270 */
[----:B------:R-:W-:-:S05]  /*3de0*/  PLOP3.LUT P5, PT, PT, PT, UP2, 0x80, 0x0 ;  /* 0x000000000000781c */ /* 0x000fca0003faf028 */
[----:B------:R-:W-:-:S08]  /*3df0*/  @UP2 ULDC.64 UR10, c[0x0][0x9e8] ;  /* 0x00027a00000a2ab9 */ /* 0x000fd00000000a00 */
[----:B------:R-:W-:Y:S01]  /*3e00*/  @P5 IMAD.HI.U32 R80, R78, UR10, RZ ;  /* 0x0000000a4e505c27 */ /* 0x000fe2000f8e00ff */
[----:B------:R-:W-:-:S13]  /*3e10*/  PLOP3.LUT P5, PT, PT, PT, UP2, 0x80, 0x0 ;  /* 0x000000000000781c */ /* 0x000fda0003faf028 */
[----:B------:R-:W-:-:S07]  /*3e20*/  @P5 SHF.R.U32.HI R78, RZ, UR11, R80 ;  /* 0x0000000bff4e5c19 */ /* 0x000fce0008011650 */
.L_x_668:
[----:B------:R-:W-:Y:S05]  /*3e30*/  BSYNC B0 ;  /* 0x0000000000007941 */ /* 0x000fea0003800000 */
.L_x_666:
[----:B------:R-:W-:-:S05]  /*3e40*/  IMAD R78, R78, UR5, R113 ;  /* 0x000000054e4e7c24 */ /* 0x000fca000f8e0271 */
[----:B------:R-:W-:Y:S02]  /*3e50*/  VIMNMX R98, R98, R78, !PT ;  /* 0x0000004e62627248 */ /* 0x000fe40007fe0100 */
[----:B------:R-:W-:-:S07]  /*3e60*/  VIADDMNMX R97, R78, UR5, R97, PT ;  /* 0x000000054e617c46 */ /* 0x000fce000b800161 */
.L_x_665:
[----:B------:R-:W-:Y:S01]  /*3e70*/  ISETP.GT.AND P1, PT, R98, 0x1, !P1 ;  /* 0x000000016200780c */ /* 0x000fe20004f24270 */
[----:B------:R-:W-:Y:S01]  /*3e80*/  ULDC UR17, c[0x0][0x988] ;  /* 0x0002620000117ab9 */ /* 0x000fe20000000800 */
[----:B------:R-:W-:Y:S01]  /*3e90*/  LOP3.LUT P5, RZ, R16, 0x2000000, RZ, 0xc0, !PT ;  /* 0x0200000010ff7812 */ /* 0x000fe200078ac0ff */
[----:B------:R-:W-:Y:S01]  /*3ea0*/  IMAD.U32 R100, RZ, RZ, UR17 ;  /* 0x00000011ff647e24 */ /* 0x000fe2000f8e00ff */
[----:B------:R-:W-:Y:S01]  /*3eb0*/  ISETP.LT.OR P1, PT, R97, 0x2, P1 ;  /* 0x000000026100780c */ /* 0x000fe20000f21670 */
[----:B------:R-:W-:Y:S01]  /*3ec0*/  @UP0 ULDC UR10, c[0x0][0x44c] ;  /* 0x00011300000a0ab9 */ /* 0x000fe20000000800 */
[----:B------:R-:W-:Y:S01]  /*3ed0*/  ISETP.GT.AND P6, PT, R98, RZ, !P6 ;  /* 0x000000ff6200720c */ /* 0x000fe200077c4270 */
[----:B------:R-:W-:Y:S01]  /*3ee0*/  UIMAD.WIDE.U32 UR10, UR38, UR10, URZ ;  /* 0x0000000a260a72a5 */ /* 0x000fe2000f8e003f */
[----:B------:R-:W-:Y:S01]  /*3ef0*/  FSEL R78, R5, -INF , !P1 ;  /* 0xff800000054e7808 */ /* 0x000fe20004800000 */
[----:B------:R-:W-:Y:S01]  /*3f00*/  @UP0 ULDC UR12, c[0x0][0x450] ;  /* 0x00011400000c0ab9 */ /* 0x000fe20000000800 */
[----:B------:R-:W-:Y:S01]  /*3f10*/  LOP3.LUT P1, RZ, R16, 0x1, RZ, 0xc0, !PT ;  /* 0x0000000110ff7812 */ /* 0x000fe2000782c0ff */
[----:B------:R-:W-:Y:S01]  /*3f20*/  @UP0 USHF.R.U32.HI UR38, URZ, UR12, UR11 ;  /* 0x0000000c3f260299 */ /* 0x000fe2000801160b */
[----:B------:R-:W-:-:S02]  /*3f30*/  FMNMX.FTZ R5, R79, R88, !PT ;  /* 0x000000584f057209 */ /* 0x000fc40007810000 */
[----:B------:R-:W-:Y:S02]  /*3f40*/  ISETP.GT.AND P1, PT, R98, 0x8, !P1 ;  /* 0x000000086200780c */ /* 0x000fe40004f24270 */
[----:B------:R-:W-:Y:S02]  /*3f50*/  FMNMX.FTZ R80, R90, R5, !PT ;  /* 0x000000055a507209 */ /* 0x000fe40007810000 */
[----:B------:R-:W-:Y:S02]  /*3f60*/  ISETP.LT.OR P1, PT, R97, 0x9, P1 ;  /* 0x000000096100780c */ /* 0x000fe40000f21670 */
[----:B------:R-:W-:Y:S02]  /*3f70*/  FMNMX.FTZ R5, R89, R80, !PT ;  /* 0x0000005059057209 */ /* 0x000fe40007810000 */
[----:B------:R-:W-:Y:S02]  /*3f80*/  FSEL R6, R6, -INF , !P1 ;  /* 0xff80000006067808 */ /* 0x000fe40004800000 */
[----:B------:R-:W-:-:S02]  /*3f90*/  LOP3.LUT P1, RZ, R16, 0x2, RZ, 0xc0, !PT ;  /* 0x0000000210ff7812 */ /* 0x000fc4000782c0ff */
[----:B------:R-:W-:Y:S02]  /*3fa0*/  FMNMX.FTZ R80, R92, R5, !PT ;  /* 0x000000055c507209 */ /* 0x000fe40007810000 */
[----:B------:R-:W-:Y:S02]  /*3fb0*/  ISETP.GT.AND P1, PT, R98, 0x9, !P1 ;  /* 0x000000096200780c */ /* 0x000fe40004f24270 */
[----:B------:R-:W-:Y:S02]  /*3fc0*/  FMNMX.FTZ R5, R91, R80, !PT ;  /* 0x000000505b057209 */ /* 0x000fe40007810000 */
[----:B------:R-:W-:Y:S02]  /*3fd0*/  ISETP.LT.OR P1, PT, R97, 0xa, P1 ;  /* 0x0000000a6100780c */ /* 0x000fe40000f21670 */
[----:B------:R-:W-:Y:S02]  /*3fe0*/  FMNMX.FTZ R80, R94, R5, !PT ;  /* 0x000000055e507209 */ /* 0x000fe40007810000 */
[----:B------:R-:W-:-:S02]  /*3ff0*/  FSEL R7, R7, -INF , !P1 ;  /* 0xff80000007077808 */ /* 0x000fc40004800000 */
[----:B------:R-:W-:Y:S02]  /*4000*/  LOP3.LUT P1, RZ, R16, 0x4, RZ, 0xc0, !PT ;  /* 0x0000000410ff7812 */ /* 0x000fe4000782c0ff */
[----:B------:R-:W-:Y:S02]  /*4010*/  FMNMX.FTZ R5, R93, R80, !PT ;  /* 0x000000505d057209 */ /* 0x000fe40007810000 */
[----:B------:R-:W-:Y:S02]  /*4020*/  ISETP.GT.AND P1, PT, R98, 0x10, !P1 ;  /* 0x000000106200780c */ /* 0x000fe40004f24270 */
[----:B------:R-:W-:Y:S02]  /*4030*/  FMNMX.FTZ R80, R96, R5, !PT ;  /* 0x0000000560507209 */ /* 0x000fe40007810000 */
[----:B------:R-:W-:Y:S02]  /*4040*/  ISETP.LT.OR P1, PT, R97, 0x11, P1 ;  /* 0x000000116100780c */ /* 0x000fe40000f21670 */
[----:B------:R-:W-:-:S02]  /*4050*/  FMNMX.FTZ R80, R95, R80, !PT ;  /* 0x000000505f507209 */ /* 0x000fc40007810000 */
[----:B------:R-:W-:Y:S02]  /*4060*/  FSEL R8, R8, -INF , !P1 ;  /* 0xff80000008087808 */ /* 0x000fe40004800000 */
[----:B------:R-:W-:Y:S02]  /*4070*/  LOP3.LUT P1, RZ, R2, 0x1, RZ, 0xc0, !PT ;  /* 0x0000000102ff7812 */ /* 0x000fe4000782c0ff */
[----:B------:R-:W-:Y:S02]  /*4080*/  FMNMX.FTZ R5, R31, R80, !PT ;  /* 0x000000501f057209 */ /* 0x000fe40007810000 */
[----:B------:R-:W-:Y:S02]  /*4090*/  ISETP.GT.AND P1, PT, R98, 0x11, !P1 ;  /* 0x000000116200780c */ /* 0x000fe40004f24270 */
[----:B------:R-:W-:Y:S02]  /*40a0*/  FMNMX.FTZ R80, R32, R5, !PT ;  /* 0x0000000520507209 */ /* 0x000fe40007810000 */
[----:B------:R-:W-:-:S02]  /*40b0*/  ISETP.LT.OR P1, PT, R97, 0x12, P1 ;  /* 0x000000126100780c */ /* 0x000fc40000f21670 */
[----:B------:R-:W-:Y:S02]  /*40c0*/  FMNMX.FTZ R5, R33, R80, !PT ;  /* 0x0000005021057209 */ /* 0x000fe40007810000 */
[----:B------:R-:W-:Y:S02]  /*40d0*/  FSEL R9, R9, -INF , !P1 ;  /* 0xff80000009097808 */ /* 0x000fe40004800000 */
[----:B------:R-:W-:Y:S02]  /*40e0*/  LOP3.LUT P1, RZ, R16, 0x80000000, RZ, 0xc0, !PT ;  /* 0x8000000010ff7812 */ /* 0x000fe4000782c0ff */
[----:B------:R-:W-:Y:S02]  /*40f0*/  FMNMX.FTZ R80, R34, R5, !PT ;  /* 0x0000000522507209 */ /* 0x000fe40007810000 */
[----:B------:R-:W-:Y:S02]  /*4100*/  ISETP.GT.AND P1, PT, R98, 0x18, !P1 ;  /* 0x000000186200780c */ /* 0x000fe40004f24270 */
[----:B------:R-:W-:-:S02]  /*4110*/  FMNMX.FTZ R5, R35, R80, !PT ;  /* 0x0000005023057209 */ /* 0x000fc40007810000 */
[----:B------:R-:W-:Y:S02]  /*4120*/  ISETP.LT.OR P1, PT, R97, 0x19, P1 ;  /* 0x000000196100780c */ /* 0x000fe40000f21670 */
[----:B------:R-:W-:Y:S02]  /*4130*/  FMNMX.FTZ R80, R36, R5, !PT ;  /* 0x0000000524507209 */ /* 0x000fe40007810000 */
[----:B------:R-:W-:Y:S02]  /*4140*/  FSEL R10, R10, -INF , !P1 ;  /* 0xff8000000a0a7808 */ /* 0x000fe40004800000 */
[----:B------:R-:W-:Y:S02]  /*4150*/  LOP3.LUT P1, RZ, R16, 0x40000000, RZ, 0xc0, !PT ;  /* 0x4000000010ff7812 */ /* 0x000fe4000782c0ff */
[----:B------:R-:W-:Y:S02]  /*4160*/  FMNMX.FTZ R5, R37, R80, !PT ;  /* 0x0000005025057209 */ /* 0x000fe40007810000 */
[----:B------:R-:W-:-:S02]  /*4170*/  ISETP.GT.AND P1, PT, R98, 0x19, !P1 ;  /* 0x000000196200780c */ /* 0x000fc40004f24270 */
[----:B------:R-:W-:Y:S02]  /*4180*/  FMNMX.FTZ R80, R38, R5, !PT ;  /* 0x0000000526507209 */ /* 0x000fe40007810000 */
[----:B------:R-:W-:Y:S02]  /*4190*/  ISETP.LT.OR P1, PT, R97, 0x1a, P1 ;  /* 0x0000001a6100780c */ /* 0x000fe40000f21670 */
[----:B------:R-:W-:Y:S02]  /*41a0*/  FMNMX.FTZ R5, R39, R80, !PT ;  /* 0x0000005027057209 */ /* 0x000fe40007810000 */
[----:B------:R-:W-:Y:S02]  /*41b0*/  FSEL R11, R11, -INF , !P1 ;  /* 0xff8000000b0b7808 */ /* 0x000fe40004800000 */
[----:B------:R-:W-:Y:S02]  /*41c0*/  LOP3.LUT P1, RZ, R16, 0x20000000, RZ, 0xc0, !PT ;  /* 0x2000000010ff7812 */ /* 0x000fe4000782c0ff */
        /* <DEDUP_REMOVED lines=27> */
[----:B------:R-:W-:Y:S02]  /*4380*/  ISETP.GT.AND P1, PT, R98, 0x30, !P5 ;  /* 0x000000306200780c */ /* 0x000fe40006f24270 */
[----:B------:R-:W-:Y:S02]  /*4390*/  LOP3.LUT P5, RZ, R16, 0x4000, RZ, 0xc0, !PT ;  /* 0x0000400010ff7812 */ /* 0x000fe400078ac0ff */
        /* <DEDUP_REMOVED lines=21> */
[C---:B------:R-:W-:Y:S02]  /*44f0*/  ISETP.LT.OR P1, PT, R97.reuse, 0x3a, P1 ;  /* 0x0000003a6100780c */ /* 0x040fe40000f21670 */
[----:B------:R-:W-:Y:S01]  /*4500*/  ISETP.LT.OR P6, PT, R97, 0x1, P6 ;  /* 0x000000016100780c */ /* 0x000fe200037c1670 */
[----:B------:R-:W0:Y:S01]  /*4510*/  SHFL.BFLY PT, R5, R80, 0x2, 0x1f ;  /* 0x0c401f0050057f89 */ /* 0x000e2200000e0000 */
[----:B------:R-:W-:Y:S02]  /*4520*/  FSEL R73, R73, -INF , !P1 ;  /* 0xff80000049497808 */ /* 0x000fe40004800000 */
[----:B------:R-:W-:Y:S02]  /*4530*/  LOP3.LUT P1, RZ, R16, 0x200000, RZ, 0xc0, !PT ;  /* 0x0020000010ff7812 */ /* 0x000fe4000782c0ff */
[----:B------:R-:W-:-:S02]  /*4540*/  FSEL R99, R4, -INF , !P6 ;  /* 0xff80000004637808 */ /* 0x000fc40007000000 */
[----:B------:R-:W-:Y:S02]  /*4550*/  ISETP.GT.AND P1, PT, R98, 0x40, !P1 ;  /* 0x000000406200780c */ /* 0x000fe40004f24270 */
[----:B------:R-:W-:Y:S02]  /*4560*/  FMNMX.FTZ R87, R99, R78, !PT ;  /* 0x0000004e63577209 */ /* 0x000fe40007810000 */
[----:B------:R-:W-:Y:S02]  /*4570*/  ISETP.LT.OR P1, PT, R97, 0x41, P1 ;  /* 0x000000416100780c */ /* 0x000fe40000f21670 */
[----:B------:R-:W-:Y:S02]  /*4580*/  FMNMX.FTZ R4, R6, R87, !PT ;  /* 0x0000005706047209 */ /* 0x000fe40007810000 */
[----:B------:R-:W-:Y:S02]  /*4590*/  FSEL R56, R56, -INF , !P1 ;  /* 0xff80000038387808 */ /* 0x000fe40004800000 */
[----:B------:R-:W-:-:S02]  /*45a0*/  LOP3.LUT P1, RZ, R16, 0x100000, RZ, 0xc0, !PT ;  /* 0x0010000010ff7812 */ /* 0x000fc4000782c0ff */
[C---:B------:R-:W-:Y:S02]  /*45b0*/  ISETP.GT.AND P2, PT, R98.reuse, 0x90, !P2 ;  /* 0x000000906200780c */ /* 0x040fe40005744270 */
[C---:B------:R-:W-:Y:S02]  /*45c0*/  ISETP.GT.AND P1, PT, R98.reuse, 0x41, !P1 ;  /* 0x000000416200780c */ /* 0x040fe40004f24270 */
[----:B------:R-:W-:Y:S02]  /*45d0*/  ISETP.GT.AND P3, PT, R98, 0x91, !P3 ;  /* 0x000000916200780c */ /* 0x000fe40005f64270 */
[----:B------:R-:W-:Y:S02]  /*45e0*/  ISETP.LT.OR P1, PT, R97, 0x42, P1 ;  /* 0x000000426100780c */ /* 0x000fe40000f21670 */
[----:B0-----:R-:W-:Y:S02]  /*45f0*/  FMNMX.FTZ R81, R80, R5, !PT ;  /* 0x0000000550517209 */ /* 0x001fe40007810000 */
[----:B------:R-:W-:-:S02]  /*4600*/  FSEL R57, R57, -INF , !P1 ;  /* 0xff80000039397808 */ /* 0x000fc40004800000 */
[----:B------:R-:W-:Y:S01]  /*4610*/  LOP3.LUT P1, RZ, R16, 0x80000, RZ, 0xc0, !PT ;  /* 0x0008000010ff7812 */ /* 0x000fe2000782c0ff */
[----:B------:R-:W0:Y:S01]  /*4620*/  SHFL.BFLY PT, R82, R81, 0x1, 0x1f ;  /* 0x0c201f0051527f89 */ /* 0x000e2200000e0000 */
[C---:B------:R-:W-:Y:S02]  /*4630*/  ISETP.LT.OR P2, PT, R97.reuse, 0x91, P2 ;  /* 0x000000916100780c */ /* 0x040fe40001741670 */
[C---:B------:R-:W-:Y:S02]  /*4640*/  ISETP.GT.AND P1, PT, R98.reuse, 0x48, !P1 ;  /* 0x000000486200780c */ /* 0x040fe40004f24270 */
[----:B------:R-:W-:Y:S02]  /*4650*/  ISETP.GT.AND P4, PT, R98, 0x98, !P4 ;  /* 0x000000986200780c */ /* 0x000fe40006784270 */
[C---:B------:R-:W-:Y:S02]  /*4660*/  ISETP.LT.OR P1, PT, R97.reuse, 0x49, P1 ;  /* 0x000000496100780c */ /* 0x040fe40000f21670 */
[----:B------:R-:W-:-:S02]  /*4670*/  ISETP.LT.OR P3, PT, R97, 0x92, P3 ;  /* 0x000000926100780c */ /* 0x000fc40001f61670 */
[----:B------:R-:W-:Y:S02]  /*4680*/  FSEL R58, R58, -INF , !P1 ;  /* 0xff8000003a3a7808 */ /* 0x000fe40004800000 */
[----:B------:R-:W-:Y:S02]  /*4690*/  LOP3.LUT P1, RZ, R16, 0x40000, RZ, 0xc0, !PT ;  /* 0x0004000010ff7812 */ /* 0x000fe4000782c0ff */
[----:B------:R-:W-:Y:S02]  /*46a0*/  FSEL R24, R24, -INF , !P2 ;  /* 0xff80000018187808 */ /* 0x000fe40005000000 */
[----:B------:R-:W-:Y:S02]  /*46b0*/  ISETP.GT.AND P1, PT, R98, 0x49, !P1 ;  /* 0x000000496200780c */ /* 0x000fe40004f24270 */
[C---:B------:R-:W-:Y:S02]  /*46c0*/  ISETP.LT.OR P4, PT, R97.reuse, 0x99, P4 ;  /* 0x000000996100780c */ /* 0x040fe40002781670 */
[----:B------:R-:W-:-:S02]  /*46d0*/  ISETP.LT.OR P1, PT, R97, 0x4a, P1 ;  /* 0x0000004a6100780c */ /* 0x000fc40000f21670 */
[----:B------:R-:W-:Y:S02]  /*46e0*/  FSEL R25, R25, -INF , !P3 ;  /* 0xff80000019197808 */ /* 0x000fe40005800000 */
[----:B------:R-:W-:Y:S02]  /*46f0*/  FSEL R59, R59, -INF , !P1 ;  /* 0xff8000003b3b7808 */ /* 0x000fe40004800000 */
[----:B------:R-:W-:Y:S02]  /*4700*/  LOP3.LUT P1, RZ, R16, 0x20000, RZ, 0xc0, !PT ;  /* 0x0002000010ff7812 */ /* 0x000fe4000782c0ff */
[----:B0-----:R-:W-:Y:S02]  /*4710*/  FMNMX.FTZ R5, R81, R82, !PT ;  /* 0x0000005251057209 */ /* 0x001fe40007810000 */
[----:B------:R-:W-:Y:S02]  /*4720*/  ISETP.GT.AND P1, PT, R98, 0x50, !P1 ;  /* 0x000000506200780c */ /* 0x000fe40004f24270 */
[----:B------:R-:W-:Y:S01]  /*4730*/  FSEL R28, R28, -INF , !P4 ;  /* 0xff8000001c1c7808 */ /* 0x000fe20006000000 */
[----:B------:R-:W-:Y:S01]  /*4740*/  FFMA.FTZ R100, R5, R100, -8 ;  /* 0xc100000005647423 */ /* 0x000fe20000010064 */
[----:B------:R-:W-:-:S02]  /*4750*/  ISETP.LT.OR P1, PT, R97, 0x51, P1 ;  /* 0x000000516100780c */ /* 0x000fc40000f21670 */
[----:B------:R-:W-:Y:S02]  /*4760*/  R2UR UR7, R19 ;  /* 0x00000000130772ca */ /* 0x000fe400000e0000 */
[----:B------:R-:W-:Y:S02]  /*4770*/  FSEL R60, R60, -INF , !P1 ;  /* 0xff8000003c3c7808 */ /* 0x000fe40004800000 */
[----:B------:R-:W-:-:S04]  /*4780*/  LOP3.LUT P1, RZ, R16, 0x10000, RZ, 0xc0, !PT ;  /* 0x0001000010ff7812 */ /* 0x000fc8000782c0ff */
[----:B------:R-:W-:-:S04]  /*4790*/  ISETP.GT.AND P1, PT, R98, 0x51, !P1 ;  /* 0x000000516200780c */ /* 0x000fc80004f24270 */
[----:B------:R-:W-:Y:S01]  /*47a0*/  ISETP.LT.OR P1, PT, R97, 0x52, P1 ;  /* 0x000000526100780c */ /* 0x000fe20000f21670 */
[----:B------:R-:W-:-:S03]  /*47b0*/  UIADD3 UR38, UR7, UR38, URZ ;  /* 0x0000002607267290 */ /* 0x000fc6000fffe03f */
[----:B------:R-:W-:Y:S01]  /*47c0*/  FSEL R61, R61, -INF , !P1 ;  /* 0xff8000003d3d7808 */ /* 0x000fe20004800000 */
[----:B------:R-:W-:Y:S01]  /*47d0*/  UIADD3 UR4, UR38, UR4, URZ ;  /* 0x0000000426047290 */ /* 0x000fe2000fffe03f */
[----:B------:R-:W-:-:S04]  /*47e0*/  LOP3.LUT P1, RZ, R16, 0x8000, RZ, 0xc0, !PT ;  /* 0x0000800010ff7812 */ /* 0x000fc8000782c0ff */
[----:B------:R-:W-:-:S04]  /*47f0*/  ISETP.GT.AND P1, PT, R98, 0x58, !P1 ;  /* 0x000000586200780c */ /* 0x000fc80004f24270 */
[----:B------:R-:W-:-:S04]  /*4800*/  ISETP.LT.OR P1, PT, R97, 0x59, P1 ;  /* 0x000000596100780c */ /* 0x000fc80000f21670 */
[----:B------:R-:W-:Y:S02]  /*4810*/  FSEL R62, R62, -INF , !P1 ;  /* 0xff8000003e3e7808 */ /* 0x000fe40004800000 */
[----:B------:R-:W-:Y:S02]  /*4820*/  ISETP.GT.AND P1, PT, R98, 0x59, !P5 ;  /* 0x000000596200780c */ /* 0x000fe40006f24270 */
[----:B------:R-:W-:Y:S02]  /*4830*/  LOP3.LUT P5, RZ, R16, 0x8, RZ, 0xc0, !PT ;  /* 0x0000000810ff7812 */ /* 0x000fe400078ac0ff */
[----:B------:R-:W-:-:S04]  /*4840*/  ISETP.LT.OR P1, PT, R97, 0x5a, P1 ;  /* 0x0000005a6100780c */ /* 0x000fc80000f21670 */
[----:B------:R-:W-:Y:S02]  /*4850*/  FSEL R63, R63, -INF , !P1 ;  /* 0xff8000003f3f7808 */ /* 0x000fe40004800000 */
[----:B------:R-:W-:-:S04]  /*4860*/  LOP3.LUT P1, RZ, R16, 0x2000, RZ, 0xc0, !PT ;  /* 0x0000200010ff7812 */ /* 0x000fc8000782c0ff */
[----:B------:R-:W-:-:S04]  /*4870*/  ISETP.GT.AND P1, PT, R98, 0x60, !P1 ;  /* 0x000000606200780c */ /* 0x000fc80004f24270 */
        /* <DEDUP_REMOVED lines=38> */
[----:B------:R-:W-:Y:S02]  /*4ae0*/  ISETP.GT.AND P1, PT, R98, 0x88, !P5 ;  /* 0x000000886200780c */ /* 0x000fe40006f24270 */
[----:B------:R-:W-:Y:S02]  /*4af0*/  LOP3.LUT P5, RZ, R2, 0x4, RZ, 0xc0, !PT ;  /* 0x0000000402ff7812 */ /* 0x000fe400078ac0ff */
[----:B------:R-:W-:Y:S02]  /*4b00*/  ISETP.LT.OR P1, PT, R97, 0x89, P1 ;  /* 0x000000896100780c */ /* 0x000fe40000f21670 */
[----:B------:R-:W-:Y:S02]  /*4b10*/  ISETP.GT.AND P5, PT, R98, 0x99, !P5 ;  /* 0x000000996200780c */ /* 0x000fe40006fa4270 */
[----:B------:R-:W-:-:S02]  /*4b20*/  FSEL R30, R30, -INF , !P1 ;  /* 0xff8000001e1e7808 */ /* 0x000fc40004800000 */
[----:B------:R-:W-:Y:S02]  /*4b30*/  FSETP.NEU.FTZ.AND P1, PT, R5, -INF , PT ;  /* 0xff8000000500780b */ /* 0x000fe40003f3d000 */
[----:B------:R-:W-:Y:S02]  /*4b40*/  ISETP.LT.OR P5, PT, R97, 0x9a, P5 ;  /* 0x0000009a6100780c */ /* 0x000fe40002fa1670 */
[----:B------:R-:W-:Y:S02]  /*4b50*/  FSEL R100, R100, RZ, P1 ;  /* 0x000000ff64647208 */ /* 0x000fe40000800000 */
[----:B------:R-:W-:Y:S02]  /*4b60*/  LOP3.LUT P1, RZ, R2, 0x2, RZ, 0xc0, !PT ;  /* 0x0000000202ff7812 */ /* 0x000fe4000782c0ff */
[----:B------:R-:W-:Y:S01]  /*4b70*/  FSEL R29, R29, -INF , !P5 ;  /* 0xff8000001d1d7808 */ /* 0x000fe20006800000 */
[--C-:B------:R-:W-:Y:S01]  /*4b80*/  FFMA.FTZ R82, R89, UR17, -R100.reuse ;  /* 0x0000001159527c23 */ /* 0x100fe20008010864 */
[----:B------:R-:W-:Y:S01]  /*4b90*/  FMNMX.FTZ R89, R7, R4, !PT ;  /* 0x0000000407597209 */ /* 0x000fe20007810000 */
[--C-:B------:R-:W-:Y:S01]  /*4ba0*/  FFMA.FTZ R84, R91, UR17, -R100.reuse ;  /* 0x000000115b547c23 */ /* 0x100fe20008010864 */
[--C-:B------:R-:W-:Y:S01]  /*4bb0*/  FFMA.FTZ R91, R31, UR17, -R100.reuse ;  /* 0x000000111f5b7c23 */ /* 0x100fe20008010864 */
[--C-:B------:R-:W-:Y:S01]  /*4bc0*/  FFMA.FTZ R83, R92, UR17, -R100.reuse ;  /* 0x000000115c537c23 */ /* 0x100fe20008010864 */
[----:B------:R-:W-:Y:S01]  /*4bd0*/  FMNMX.FTZ R4, R8, R89, !PT ;  /* 0x0000005908047209 */ /* 0x000fe20007810000 */
[--C-:B------:R-:W-:Y:S01]  /*4be0*/  FFMA.FTZ R92, R33, UR17, -R100.reuse ;  /* 0x00000011215c7c23 */ /* 0x100fe20008010864 */
[----:B------:R-:W-:Y:S01]  /*4bf0*/  ISETP.GT.AND P1, PT, R98, 0x89, !P1 ;  /* 0x000000896200780c */ /* 0x000fe20004f24270 */
[--C-:B------:R-:W-:Y:S01]  /*4c00*/  FFMA.FTZ R81, R90, UR17, -R100.reuse ;  /* 0x000000115a517c23 */ /* 0x100fe20008010864 */
[----:B------:R-:W-:Y:S01]  /*4c10*/  FMNMX.FTZ R89, R9, R4, !PT ;  /* 0x0000000409597209 */ /* 0x000fe20007810000 */
[--C-:B------:R-:W-:Y:S01]  /*4c20*/  FFMA.FTZ R90, R32, UR17, -R100.reuse ;  /* 0x00000011205a7c23 */ /* 0x100fe20008010864 */
[----:B------:R-:W-:Y:S01]  /*4c30*/  ISETP.LT.OR P1, PT, R97, 0x8a, P1 ;  /* 0x0000008a6100780c */ /* 0x000fe20000f21670 */
[--C-:B------:R-:W-:Y:S01]  /*4c40*/  FFMA.FTZ R32, R34, UR17, -R100.reuse ;  /* 0x0000001122207c23 */ /* 0x100fe20008010864 */
[----:B------:R-:W-:Y:S01]  /*4c50*/  FMNMX.FTZ R4, R10, R89, !PT ;  /* 0x000000590a047209 */ /* 0x000fe20007810000 */
[--C-:B------:R-:W-:Y:S01]  /*4c60*/  FFMA.FTZ R34, R35, UR17, -R100.reuse ;  /* 0x0000001123227c23 */ /* 0x100fe20008010864 */
[----:B------:R0:W-:Y:S01]  /*4c70*/  MUFU.EX2 R89, R91 ;  /* 0x0000005b00597308 */ /* 0x0001e20000000800 */
        /* <DEDUP_REMOVED lines=8> */
[--C-:B0-----:R-:W-:Y:S01]  /*4d00*/  FFMA.FTZ R91, R37, UR17, -R100.reuse ;  /* 0x00000011255b7c23 */ /* 0x101fe20008010864 */
[--C-:B------:R-:W-:Y:S01]  /*4d10*/  FFMA.FTZ R52, R54, UR17, -R100.reuse ;  /* 0x0000001136347c23 */ /* 0x100fe20008010864 */
[----:B------:R-:W-:Y:S01]  /*4d20*/  FMNMX.FTZ R31, R13, R4, !PT ;  /* 0x000000040d1f7209 */ /* 0x000fe20007810000 */
[--C-:B------:R-:W-:Y:S01]  /*4d30*/  FFMA.FTZ R54, R64, UR17, -R100.reuse ;  /* 0x0000001140367c23 */ /* 0x100fe20008010864 */
[--C-:B------:R-:W-:Y:S01]  /*4d40*/  FFMA.FTZ R64, R66, UR17, -R100.reuse ;  /* 0x0000001142407c23 */ /* 0x100fe20008010864 */
[--C-:B------:R-:W-:Y:S01]  /*4d50*/  FFMA.FTZ R66, R68, UR17, -R100.reuse ;  /* 0x0000001144427c23 */ /* 0x100fe20008010864 */
[----:B------:R-:W-:Y:S01]  /*4d60*/  FMNMX.FTZ R4, R14, R31, !PT ;  /* 0x0000001f0e047209 */ /* 0x000fe20007810000 */
[--C-:B------:R-:W-:Y:S01]  /*4d70*/  FFMA.FTZ R79, R79, UR17, -R100.reuse ;  /* 0x000000114f4f7c23 */ /* 0x100fe20008010864 */
[----:B------:R0:W-:Y:S01]  /*4d80*/  MUFU.EX2 R31, R92 ;  /* 0x0000005c001f7308 */ /* 0x0001e20000000800 */
[--C-:B------:R-:W-:Y:S01]  /*4d90*/  FFMA.FTZ R80, R88, UR17, -R100.reuse ;  /* 0x0000001158507c23 */ /* 0x100fe20008010864 */
[----:B------:R-:W-:Y:S01]  /*4da0*/  FMNMX.FTZ R33, R15, R4, !PT ;  /* 0x000000040f217209 */ /* 0x000fe20007810000 */
[--C-:B------:R-:W-:Y:S01]  /*4db0*/  FFMA.FTZ R68, R70, UR17, -R100.reuse ;  /* 0x0000001146447c23 */ /* 0x100fe20008010864 */
[--C-:B------:R-:W-:Y:S01]  /*4dc0*/  FFMA.FTZ R70, R74, UR17, -R100.reuse ;  /* 0x000000114a467c23 */ /* 0x100fe20008010864 */
[--C-:B------:R-:W-:Y:S01]  /*4dd0*/  FFMA.FTZ R74, R77, UR17, -R100.reuse ;  /* 0x000000114d4a7c23 */ /* 0x100fe20008010864 */
[----:B------:R-:W-:Y:S01]  /*4de0*/  FMNMX.FTZ R4, R20, R33, !PT ;  /* 0x0000002114047209 */ /* 0x000fe20007810000 */
[----:B------:R-:W-:Y:S01]  /*4df0*/  IMAD.U32 R77, RZ, RZ, UR17 ;  /* 0x00000011ff4d7e24 */ /* 0x000fe2000f8e00ff */
[----:B------:R-:W-:Y:S01]  /*4e00*/  MUFU.EX2 R79, R79 ;  /* 0x0000004f004f7308 */ /* 0x000fe20000000800 */
[--C-:B0-----:R-:W-:Y:S01]  /*4e10*/  FFMA.FTZ R92, R39, UR17, -R100.reuse ;  /* 0x00000011275c7c23 */ /* 0x101fe20008010864 */
[----:B------:R-:W-:Y:S01]  /*4e20*/  FMNMX.FTZ R33, R21, R4, !PT ;  /* 0x0000000415217209 */ /* 0x000fe20007810000 */
[--C-:B------:R-:W-:Y:S01]  /*4e30*/  FFMA.FTZ R85, R94, UR17, -R100.reuse ;  /* 0x000000115e557c23 */ /* 0x100fe20008010864 */
[--C-:B------:R-:W-:Y:S01]  /*4e40*/  FFMA.FTZ R86, R93, UR17, -R100.reuse ;  /* 0x000000115d567c23 */ /* 0x100fe20008010864 */
[--C-:B------:R-:W-:Y:S01]  /*4e50*/  FFMA.FTZ R96, R96, UR17, -R100.reuse ;  /* 0x0000001160607c23 */ /* 0x100fe20008010864 */
[----:B------:R-:W-:Y:S01]  /*4e60*/  FMNMX.FTZ R4, R72, R33, !PT ;  /* 0x0000002148047209 */ /* 0x000fe20007810000 */
[----:B------:R-:W-:Y:S01]  /*4e70*/  FFMA.FTZ R88, R95, UR17, -R100 ;  /* 0x000000115f587c23 */ /* 0x000fe20008010864 */
[----:B------:R-:W-:Y:S02]  /*4e80*/  MUFU.EX2 R80, R80 ;  /* 0x0000005000507308 */ /* 0x000fe40000000800 */
[----:B------:R-:W-:-:S04]  /*4e90*/  FMNMX.FTZ R33, R73, R4, !PT ;  /* 0x0000000449217209 */ /* 0x000fc80007810000 */
[----:B------:R-:W-:Y:S02]  /*4ea0*/  FMNMX.FTZ R4, R56, R33, !PT ;  /* 0x0000002138047209 */ /* 0x000fe40007810000 */
[----:B------:R-:W-:Y:S02]  /*4eb0*/  MUFU.EX2 R81, R81 ;  /* 0x0000005100517308 */ /* 0x000fe40000000800 */
[----:B------:R-:W-:-:S04]  /*4ec0*/  FMNMX.FTZ R33, R57, R4, !PT ;  /* 0x0000000439217209 */ /* 0x000fc80007810000 */
[----:B------:R-:W-:Y:S02]  /*4ed0*/  FMNMX.FTZ R4, R58, R33, !PT ;  /* 0x000000213a047209 */ /* 0x000fe40007810000 */
[----:B------:R0:W-:Y:S02]  /*4ee0*/  MUFU.EX2 R33, R91 ;  /* 0x0000005b00217308 */ /* 0x0001e40000000800 */
[----:B------:R-:W-:-:S04]  /*4ef0*/  FMNMX.FTZ R37, R59, R4, !PT ;  /* 0x000000043b257209 */ /* 0x000fc80007810000 */
[----:B------:R-:W-:Y:S02]  /*4f00*/  FMNMX.FTZ R4, R60, R37, !PT ;  /* 0x000000253c047209 */ /* 0x000fe40007810000 */
[----:B------:R-:W1:Y:S01]  /*4f10*/  MUFU.EX2 R82, R82 ;  /* 0x0000005200527308 */ /* 0x000e620000000800 */
[----:B0-----:R-:W-:Y:S01]  /*4f20*/  FFMA.FTZ R91, R49, UR17, -R100 ;  /* 0x00000011315b7c23 */ /* 0x001fe20008010864 */
[----:B------:R-:W-:-:S04]  /*4f30*/  FMNMX.FTZ R37, R61, R4, !PT ;  /* 0x000000043d257209 */ /* 0x000fc80007810000 */
[----:B------:R-:W-:Y:S02]  /*4f40*/  FMNMX.FTZ R4, R62, R37, !PT ;  /* 0x000000253e047209 */ /* 0x000fe40007810000 */
[----:B------:R0:W-:Y:S02]  /*4f50*/  MUFU.EX2 R37, R92 ;  /* 0x0000005c00257308 */ /* 0x0001e40000000800 */
[----:B------:R-:W-:-:S04]  /*4f60*/  FMNMX.FTZ R39, R63, R4, !PT ;  /* 0x000000043f277209 */ /* 0x000fc80007810000 */
[----:B------:R-:W-:Y:S02]  /*4f70*/  FMNMX.FTZ R4, R40, R39, !PT ;  /* 0x0000002728047209 */ /* 0x000fe40007810000 */
[----:B------:R-:W-:Y:S01]  /*4f80*/  MUFU.EX2 R83, R83 ;  /* 0x0000005300537308 */ /* 0x000fe20000000800 */
[----:B0-----:R-:W-:Y:S01]  /*4f90*/  FFMA.FTZ R92, R51, UR17, -R100 ;  /* 0x00000011335c7c23 */ /* 0x001fe20008010864 */
[----:B------:R-:W-:Y:S02]  /*4fa0*/  FMNMX.FTZ R39, R41, R4, !PT ;  /* 0x0000000429277209 */ /* 0x000fe40007810000 */
[----:B-1----:R-:W-:Y:S02]  /*4fb0*/  F2FP.SATFINITE.E4M3.F32.PACK_AB_MERGE_C R152, R82, R81, RZ ;  /* 0x000000515298723e */ /* 0x002fe400048070ff */
[----:B------:R-:W-:Y:S02]  /*4fc0*/  FMNMX.FTZ R4, R42, R39, !PT ;  /* 0x000000272a047209 */ /* 0x000fe40007810000 */
[----:B------:R0:W-:Y:S01]  /*4fd0*/  MUFU.EX2 R39, R91 ;  /* 0x0000005b00277308 */ /* 0x0001e20000000800 */
[----:B------:R-:W-:-:S02]  /*4fe0*/  F2FP.SATFINITE.E4M3.F32.PACK_AB_MERGE_C R152, R80, R79, R152 ;  /* 0x0000004f5098723e */ /* 0x000fc40004807098 */
[----:B------:R-:W-:-:S04]  /*4ff0*/  FMNMX.FTZ R49, R43, R4, !PT ;  /* 0x000000042b317209 */ /* 0x000fc80007810000 */
[----:B------:R-:W-:Y:S01]  /*5000*/  FMNMX.FTZ R4, R44, R49, !PT ;  /* 0x000000312c047209 */ /* 0x000fe20007810000 */
[----:B------:R-:W-:Y:S01]  /*5010*/  MUFU.EX2 R84, R84 ;  /* 0x0000005400547308 */ /* 0x000fe20000000800 */
[----:B0-----:R-:W-:Y:S02]  /*5020*/  FFMA.FTZ R91, R53, UR17, -R100 ;  /* 0x00000011355b7c23 */ /* 0x001fe40008010864 */
[----:B------:R-:W-:-:S04]  /*5030*/  FMNMX.FTZ R49, R45, R4, !PT ;  /* 0x000000042d317209 */ /* 0x000fc80007810000 */
[----:B------:R-:W-:Y:S01]  /*5040*/  FMNMX.FTZ R4, R46, R49, !PT ;  /* 0x000000312e047209 */ /* 0x000fe20007810000 */
[----:B------:R-:W-:Y:S03]  /*5050*/  MUFU.EX2 R85, R85 ;  /* 0x0000005500557308 */ /* 0x000fe60000000800 */
[----:B------:R-:W-:-:S04]  /*5060*/  FMNMX.FTZ R51, R47, R4, !PT ;  /* 0x000000042f337209 */ /* 0x000fc80007810000 */
[----:B------:R-:W-:Y:S01]  /*5070*/  FMNMX.FTZ R4, R26, R51, !PT ;  /* 0x000000331a047209 */ /* 0x000fe20007810000 */
[----:B------:R0:W-:Y:S03]  /*5080*/  MUFU.EX2 R49, R92 ;  /* 0x0000005c00317308 */ /* 0x0001e60000000800 */
[----:B------:R-:W-:-:S04]  /*5090*/  FMNMX.FTZ R51, R27, R4, !PT ;  /* 0x000000041b337209 */ /* 0x000fc80007810000 */
[----:B------:R-:W-:Y:S01]  /*50a0*/  FMNMX.FTZ R4, R30, R51, !PT ;  /* 0x000000331e047209 */ /* 0x000fe20007810000 */
[----:B------:R-:W1:Y:S01]  /*50b0*/  MUFU.EX2 R86, R86 ;  /* 0x0000005600567308 */ /* 0x000e620000000800 */
[--C-:B0-----:R-:W-:Y:S01]  /*50c0*/  FFMA.FTZ R92, R55, UR17, -R100.reuse ;  /* 0x00000011375c7c23 */ /* 0x101fe20008010864 */
        /* <DEDUP_REMOVED lines=10> */
[----:B------:R-:W-:-:S03]  /*5170*/  FFMA.FTZ R76, R3, UR17, -R100 ;  /* 0x00000011034c7c23 */ /* 0x000fc60008010864 */
[----:B------:R-:W-:Y:S01]  /*5180*/  FMNMX.FTZ R4, R28, R53, !PT ;  /* 0x000000351c047209 */ /* 0x000fe20007810000 */
[----:B------:R-:W-:Y:S01]  /*5190*/  MUFU.EX2 R87, R96 ;  /* 0x0000006000577308 */ /* 0x000fe20000000800 */
[----:B-1----:R-:W-:Y:S02]  /*51a0*/  F2FP.SATFINITE.E4M3.F32.PACK_AB_MERGE_C R154, R86, R85, RZ ;  /* 0x00000055569a723e */ /* 0x002fe400048070ff */
[----:B------:R-:W-:Y:S02]  /*51b0*/  FMNMX.FTZ R4, R29, R4, !PT ;  /* 0x000000041d047209 */ /* 0x000fe40007810000 */
[----:B------:R-:W-:-:S03]  /*51c0*/  F2FP.SATFINITE.E4M3.F32.PACK_AB_MERGE_C R154, R84, R83, R154 ;  /* 0x00000053549a723e */ /* 0x000fc6000480709a */
[----:B0-----:R-:W0:Y:S01]  /*51d0*/  SHFL.BFLY PT, R91, R4, 0x2, 0x1f ;  /* 0x0c401f00045b7f89 */ /* 0x001e2200000e0000 */
[----:B------:R-:W-:Y:S08]  /*51e0*/  MUFU.EX2 R53, R92 ;  /* 0x0000005c00357308 */ /* 0x000ff00000000800 */
[----:B------:R-:W-:Y:S08]  /*51f0*/  MUFU.EX2 R88, R88 ;  /* 0x0000005800587308 */ /* 0x000ff00000000800 */
[----:B------:R-:W1:Y:S01]  /*5200*/  MUFU.EX2 R90, R90 ;  /* 0x0000005a005a7308 */ /* 0x000e620000000800 */
[----:B0-----:R-:W-:-:S07]  /*5210*/  FMNMX.FTZ R91, R4, R91, !PT ;  /* 0x0000005b045b7209 */ /* 0x001fce0007810000 */
[----:B------:R-:W-:Y:S01]  /*5220*/  MUFU.EX2 R32, R32 ;  /* 0x0000002000207308 */ /* 0x000fe20000000800 */
[----:B------:R-:W0:Y:S07]  /*5230*/  SHFL.BFLY PT, R4, R91, 0x1, 0x1f ;  /* 0x0c201f005b047f89 */ /* 0x000e2e00000e0000 */
[----:B------:R-:W-:Y:S01]  /*5240*/  MUFU.EX2 R34, R34 ;  /* 0x0000002200227308 */ /* 0x000fe20000000800 */
[----:B-1----:R-:W-:-:S04]  /*5250*/  F2FP.SATFINITE.E4M3.F32.PACK_AB_MERGE_C R148, R90, R89, RZ ;  /* 0x000000595a94723e */ /* 0x002fc800048070ff */
[----:B------:R-:W-:-:S03]  /*5260*/  F2FP.SATFINITE.E4M3.F32.PACK_AB_MERGE_C R148, R88, R87, R148 ;  /* 0x000000575894723e */ /* 0x000fc60004807094 */
[----:B------:R-:W1:Y:S08]  /*5270*/  MUFU.EX2 R35, R35 ;  /* 0x0000002300237308 */ /* 0x000e700000000800 */
[----:B------:R-:W2:Y:S01]  /*5280*/  MUFU.EX2 R38, R38 ;  /* 0x0000002600267308 */ /* 0x000ea20000000800 */
[----:B0-----:R-:W-:-:S04]  /*5290*/  FMNMX.FTZ R4, R91, R4, !PT ;  /* 0x000000045b047209 */ /* 0x001fc80007810000 */
[C---:B------:R-:W-:Y:S01]  /*52a0*/  FSETP.NEU.FTZ.AND P1, PT, R4.reuse, -INF , PT ;  /* 0xff8000000400780b */ /* 0x040fe20003f3d000 */
[----:B------:R-:W-:Y:S02]  /*52b0*/  FFMA.FTZ R77, R4, R77, -8 ;  /* 0xc1000000044d7423 */ /* 0x000fe4000001004d */
[----:B------:R-:W0:Y:S01]  /*52c0*/  MUFU.EX2 R36, R36 ;  /* 0x0000002400247308 */ /* 0x000e220000000800 */
[----:B-1----:R-:W-:Y:S02]  /*52d0*/  F2FP.SATFINITE.E4M3.F32.PACK_AB_MERGE_C R150, R35, R34, RZ ;  /* 0x000000222396723e */ /* 0x002fe400048070ff */
[----:B------:R-:W-:Y:S02]  /*52e0*/  FSEL R3, R77, RZ, P1 ;  /* 0x000000ff4d037208 */ /* 0x000fe40000800000 */
[----:B------:R-:W-:Y:S02]  /*52f0*/  F2FP.SATFINITE.E4M3.F32.PACK_AB_MERGE_C R150, R32, R31, R150 ;  /* 0x0000001f2096723e */ /* 0x000fe40004807096 */
[----:B--2---:R-:W-:Y:S01]  /*5300*/  F2FP.SATFINITE.E4M3.F32.PACK_AB_MERGE_C R144, R38, R37, RZ ;  /* 0x000000252690723e */ /* 0x004fe200048070ff */
[--C-:B------:R-:W-:Y:S01]  /*5310*/  FFMA.FTZ R77, R99, UR17, -R3.reuse ;  /* 0x00000011634d7c23 */ /* 0x100fe20008010803 */
        /* <DEDUP_REMOVED lines=14> */
[----:B------:R-:W-:Y:S01]  /*5400*/  FADD.FTZ R60, R79, R80 ;  /* 0x000000504f3c7221 */ /* 0x000fe20000010000 */
[--C-:B------:R-:W-:Y:S01]  /*5410*/  FFMA.FTZ R20, R72, UR17, -R3.reuse ;  /* 0x0000001148147c23 */ /* 0x100fe20008010803 */
[--C-:B------:R-:W-:Y:S01]  /*5420*/  FFMA.FTZ R7, R7, UR17, -R3.reuse ;  /* 0x0000001107077c23 */ /* 0x100fe20008010803 */
[--C-:B------:R-:W-:Y:S01]  /*5430*/  FFMA.FTZ R72, R59, UR17, -R3.reuse ;  /* 0x000000113b487c23 */ /* 0x100fe20008010803 */
[--C-:B------:R-:W-:Y:S01]  /*5440*/  FFMA.FTZ R59, R61, UR17, -R3.reuse ;  /* 0x000000113d3b7c23 */ /* 0x100fe20008010803 */
[----:B------:R-:W-:Y:S01]  /*5450*/  FADD.FTZ R61, R81, R60 ;  /* 0x0000003c513d7221 */ /* 0x000fe20000010000 */
[----:B------:R-:W1:Y:S01]  /*5460*/  MUFU.EX2 R78, R78 ;  /* 0x0000004e004e7308 */ /* 0x000e620000000800 */
[--C-:B------:R-:W-:Y:S01]  /*5470*/  FFMA.FTZ R8, R8, UR17, -R3.reuse ;  /* 0x0000001108087c23 */ /* 0x100fe20008010803 */
[----:B------:R-:W-:Y:S01]  /*5480*/  FFMA.FTZ R60, R62, UR17, -R3 ;  /* 0x000000113e3c7c23 */ /* 0x000fe20008010803 */
[----:B------:R-:W-:Y:S01]  /*5490*/  FADD.FTZ R62, R82, R61 ;  /* 0x0000003d523e7221 */ /* 0x000fe20000010000 */
[--C-:B------:R-:W-:Y:S01]  /*54a0*/  FFMA.FTZ R9, R9, UR17, -R3.reuse ;  /* 0x0000001109097c23 */ /* 0x100fe20008010803 */
[--C-:B------:R-:W-:Y:S01]  /*54b0*/  FFMA.FTZ R10, R10, UR17, -R3.reuse ;  /* 0x000000110a0a7c23 */ /* 0x100fe20008010803 */
[--C-:B------:R-:W-:Y:S01]  /*54c0*/  FFMA.FTZ R61, R63, UR17, -R3.reuse ;  /* 0x000000113f3d7c23 */ /* 0x100fe20008010803 */
[----:B------:R-:W-:Y:S01]  /*54d0*/  FADD.FTZ R93, R83, R62 ;  /* 0x0000003e535d7221 */ /* 0x000fe20000010000 */
[----:B------:R-:W2:Y:S01]  /*54e0*/  MUFU.EX2 R6, R6 ;  /* 0x0000000600067308 */ /* 0x000ea20000000800 */
[--C-:B------:R-:W-:Y:S01]  /*54f0*/  FFMA.FTZ R19, R41, UR17, -R3.reuse ;  /* 0x0000001129137c23 */ /* 0x100fe20008010803 */
[----:B------:R-:W-:Y:S01]  /*5500*/  FFMA.FTZ R41, R42, UR17, -R3 ;  /* 0x000000112a297c23 */ /* 0x000fe20008010803 */
[----:B------:R-:W-:Y:S01]  /*5510*/  FADD.FTZ R62, R84, R93 ;  /* 0x0000005d543e7221 */ /* 0x000fe20000010000 */
[--C-:B------:R-:W-:Y:S01]  /*5520*/  FFMA.FTZ R73, R73, UR17, -R3.reuse ;  /* 0x0000001149497c23 */ /* 0x100fe20008010803 */
[----:B0-----:R-:W-:Y:S01]  /*5530*/  F2FP.SATFINITE.E4M3.F32.PACK_AB_MERGE_C R144, R36, R33, R144 ;  /* 0x000000212490723e */ /* 0x001fe20004807090 */
[--C-:B------:R-:W-:Y:S01]  /*5540*/  FFMA.FTZ R40, R40, UR17, -R3.reuse ;  /* 0x0000001128287c23 */ /* 0x100fe20008010803 */
[----:B------:R-:W-:Y:S01]  /*5550*/  FADD.FTZ R93, R85, R62 ;  /* 0x0000003e555d7221 */ /* 0x000fe20000010000 */
[----:B------:R-:W0:Y:S01]  /*5560*/  MUFU.EX2 R7, R7 ;  /* 0x0000000700077308 */ /* 0x000e220000000800 */
[----:B-1----:R-:W-:Y:S01]  /*5570*/  FADD.FTZ R63, R77, R78 ;  /* 0x0000004e4d3f7221 */ /* 0x002fe20000010000 */
[----:B------:R-:W-:Y:S01]  /*5580*/  FFMA.FTZ R44, R44, UR17, -R3 ;  /* 0x000000112c2c7c23 */ /* 0x000fe20008010803 */
[----:B------:R-:W-:Y:S01]  /*5590*/  FADD.FTZ R94, R86, R93 ;  /* 0x0000005d565e7221 */ /* 0x000fe20000010000 */
[--C-:B------:R-:W-:Y:S01]  /*55a0*/  FFMA.FTZ R46, R46, UR17, -R3.reuse ;  /* 0x000000112e2e7c23 */ /* 0x100fe20008010803 */
[--C-:B------:R-:W-:Y:S01]  /*55b0*/  FFMA.FTZ R47, R47, UR17, -R3.reuse ;  /* 0x000000112f2f7c23 */ /* 0x100fe20008010803 */
[----:B------:R-:W-:Y:S01]  /*55c0*/  FFMA.FTZ R26, R26, UR17, -R3 ;  /* 0x000000111a1a7c23 */ /* 0x000fe20008010803 */
[----:B------:R-:W-:Y:S01]  /*55d0*/  FADD.FTZ R93, R87, R94 ;  /* 0x0000005e575d7221 */ /* 0x000fe20000010000 */
[----:B------:R-:W1:Y:S01]  /*55e0*/  MUFU.EX2 R8, R8 ;  /* 0x0000000800087308 */ /* 0x000e620000000800 */
[----:B--2---:R-:W-:Y:S01]  /*55f0*/  FADD.FTZ R62, R6, R63 ;  /* 0x0000003f063e7221 */ /* 0x004fe20000010000 */
[----:B------:R-:W-:Y:S01]  /*5600*/  FFMA.FTZ R27, R27, UR17, -R3 ;  /* 0x000000111b1b7c23 */ /* 0x000fe20008010803 */
[----:B------:R-:W-:Y:S01]  /*5610*/  FADD.FTZ R82, R88, R93 ;  /* 0x0000005d58527221 */ /* 0x000fe20000010000 */
[--C-:B------:R-:W-:Y:S01]  /*5620*/  FFMA.FTZ R30, R30, UR17, -R3.reuse ;  /* 0x000000111e1e7c23 */ /* 0x100fe20008010803 */
[--C-:B------:R-:W-:Y:S01]  /*5630*/  FFMA.FTZ R23, R23, UR17, -R3.reuse ;  /* 0x0000001117177c23 */ /* 0x100fe20008010803 */
[--C-:B------:R-:W-:Y:S01]  /*5640*/  FFMA.FTZ R24, R24, UR17, -R3.reuse ;  /* 0x0000001118187c23 */ /* 0x100fe20008010803 */
[----:B------:R-:W-:Y:S01]  /*5650*/  FADD.FTZ R81, R89, R82 ;  /* 0x0000005259517221 */ /* 0x000fe20000010000 */
[----:B------:R-:W2:Y:S01]  /*5660*/  MUFU.EX2 R9, R9 ;  /* 0x0000000900097308 */ /* 0x000ea20000000800 */
[----:B0-----:R-:W-:Y:S01]  /*5670*/  FADD.FTZ R63, R7, R62 ;  /* 0x0000003e073f7221 */ /* 0x001fe20000010000 */
[----:B------:R-:W-:Y:S01]  /*5680*/  FFMA.FTZ R25, R25, UR17, -R3 ;  /* 0x0000001119197c23 */ /* 0x000fe20008010803 */
[----:B------:R-:W-:Y:S01]  /*5690*/  FADD.FTZ R90, R90, R81 ;  /* 0x000000515a5a7221 */ /* 0x000fe20000010000 */
[----:B------:R-:W-:Y:S01]  /*56a0*/  FFMA.FTZ R28, R28, UR17, -R3 ;  /* 0x000000111c1c7c23 */ /* 0x000fe20008010803 */
[----:B------:R-:W-:-:S03]  /*56b0*/  PLOP3.LUT P1, PT, PT, PT, UP1, 0x40, 0x0 ;  /* 0x000000000000781c */ /* 0x000fc60003f2e818 */
[----:B------:R-:W0:Y:S01]  /*56c0*/  MUFU.EX2 R10, R10 ;  /* 0x0000000a000a7308 */ /* 0x000e220000000800 */
[----:B-1----:R-:W-:-:S07]  /*56d0*/  FADD.FTZ R62, R8, R63 ;  /* 0x0000003f083e7221 */ /* 0x002fce0000010000 */
[----:B------:R-:W1:Y:S01]  /*56e0*/  MUFU.EX2 R91, R91 ;  /* 0x0000005b005b7308 */ /* 0x000e620000000800 */
[----:B--2---:R-:W-:-:S07]  /*56f0*/  FADD.FTZ R63, R9, R62 ;  /* 0x0000003e093f7221 */ /* 0x004fce0000010000 */
[----:B------:R-:W2:Y:S01]  /*5700*/  MUFU.EX2 R11, R11 ;  /* 0x0000000b000b7308 */ /* 0x000ea20000000800 */
[----:B0-----:R-:W-:Y:S01]  /*5710*/  FADD.FTZ R42, R10, R63 ;  /* 0x0000003f0a2a7221 */ /* 0x001fe20000010000 */
[----:B------:R-:W-:Y:S01]  /*5720*/  FADD.FTZ R63, R31, R90 ;  /* 0x0000005a1f3f7221 */ /* 0x000fe20000010000 */
[----:B------:R-:W-:-:S03]  /*5730*/  FFMA.FTZ R31, R45, UR17, -R3 ;  /* 0x000000112d1f7c23 */ /* 0x000fc60008010803 */
[----:B------:R-:W-:Y:S02]  /*5740*/  FADD.FTZ R63, R32, R63 ;  /* 0x0000003f203f7221 */ /* 0x000fe40000010000 */
[----:B------:R-:W0:Y:S01]  /*5750*/  MUFU.EX2 R12, R12 ;  /* 0x0000000c000c7308 */ /* 0x000e220000000800 */
[----:B-1----:R-:W-:Y:S01]  /*5760*/  FADD.FTZ R62, R91, R42 ;  /* 0x0000002a5b3e7221 */ /* 0x002fe20000010000 */
[----:B------:R-:W-:Y:S01]  /*5770*/  FFMA.FTZ R42, R43, UR17, -R3 ;  /* 0x000000112b2a7c23 */ /* 0x000fe20008010803 */
[----:B------:R-:W-:Y:S01]  /*5780*/  FADD.FTZ R80, R34, R63 ;  /* 0x0000003f22507221 */ /* 0x000fe20000010000 */
[----:B------:R-:W-:Y:S01]  /*5790*/  FFMA.FTZ R3, R29, UR17, -R3 ;  /* 0x000000111d037c23 */ /* 0x000fe20008010803 */
[----:B------:R-:W-:Y:S02]  /*57a0*/  F2FP.SATFINITE.E4M3.F32.PACK_AB_MERGE_C R29, R7, R6, RZ ;  /* 0x00000006071d723e */ /* 0x000fe400048070ff */
[----:B------:R-:W-:Y:S01]  /*57b0*/  FADD.FTZ R80, R35, R80 ;  /* 0x0000005023507221 */ /* 0x000fe20000010000 */
[----:B------:R-:W1:Y:S01]  /*57c0*/  MUFU.EX2 R13, R13 ;  /* 0x0000000d000d7308 */ /* 0x000e620000000800 */
[----:B--2---:R-:W-:Y:S01]  /*57d0*/  FADD.FTZ R43, R11, R62 ;  /* 0x0000003e0b2b7221 */ /* 0x004fe20000010000 */
[----:B------:R-:W-:Y:S01]  /*57e0*/  F2FP.SATFINITE.E4M3.F32.PACK_AB_MERGE_C R10, R91, R10, RZ ;  /* 0x0000000a5b0a723e */ /* 0x000fe200048070ff */
[----:B------:R-:W-:Y:S01]  /*57f0*/  FADD.FTZ R35, R33, R80 ;  /* 0x0000005021237221 */ /* 0x000fe20000010000 */
[----:B------:R-:W-:-:S02]  /*5800*/  F2FP.SATFINITE.E4M3.F32.PACK_AB_MERGE_C R153, R78, R77, R29 ;  /* 0x0000004d4e99723e */ /* 0x000fc4000480701d */
[----:B------:R-:W-:Y:S02]  /*5810*/  F2FP.SATFINITE.E4M3.F32.PACK_AB_MERGE_C R155, R9, R8, R10 ;  /* 0x00000008099b723e */ /* 0x000fe4000480700a */
[----:B------:R-:W2:Y:S01]  /*5820*/  MUFU.EX2 R92, R92 ;  /* 0x0000005c005c7308 */ /* 0x000ea20000000800 */
[----:B0-----:R-:W-:-:S07]  /*5830*/  FADD.FTZ R62, R12, R43 ;  /* 0x0000002b0c3e7221 */ /* 0x001fce0000010000 */
[----:B------:R-:W0:Y:S01]  /*5840*/  MUFU.EX2 R14, R14 ;  /* 0x0000000e000e7308 */ /* 0x000e220000000800 */
[----:B-1----:R-:W-:Y:S01]  /*5850*/  FADD.FTZ R43, R13, R62 ;  /* 0x0000003e0d2b7221 */ /* 0x002fe20000010000 */
[----:B------:R-:W-:-:S04]  /*5860*/  FADD.FTZ R62, R36, R35 ;  /* 0x00000023243e7221 */ /* 0x000fc80000010000 */
[----:B------:R-:W-:Y:S02]  /*5870*/  FADD.FTZ R37, R37, R62 ;  /* 0x0000003e25257221 */ /* 0x000fe40000010000 */
[----:B------:R-:W1:Y:S01]  /*5880*/  MUFU.EX2 R15, R15 ;  /* 0x0000000f000f7308 */ /* 0x000e620000000800 */
[----:B--2---:R-:W-:Y:S01]  /*5890*/  FADD.FTZ R43, R92, R43 ;  /* 0x0000002b5c2b7221 */ /* 0x004fe20000010000 */
[----:B------:R-:W-:Y:S01]  /*58a0*/  FADD.FTZ R38, R38, R37 ;  /* 0x0000002526267221 */ /* 0x000fe20000010000 */
[----:B------:R-:W-:-:S04]  /*58b0*/  F2FP.SATFINITE.E4M3.F32.PACK_AB_MERGE_C R13, R92, R13, RZ ;  /* 0x0000000d5c0d723e */ /* 0x000fc800048070ff */
[----:B------:R-:W-:Y:S01]  /*58c0*/  F2FP.SATFINITE.E4M3.F32.PACK_AB_MERGE_C R149, R12, R11, R13 ;  /* 0x0000000b0c95723e */ /* 0x000fe2000480700d */
[----:B------:R-:W2:Y:S01]  /*58d0*/  MUFU.EX2 R20, R20 ;  /* 0x0000001400147308 */ /* 0x000ea20000000800 */
[----:B0-----:R-:W-:-:S07]  /*58e0*/  FADD.FTZ R32, R14, R43 ;  /* 0x0000002b0e207221 */ /* 0x001fce0000010000 */
[----:B------:R-:W0:Y:S01]  /*58f0*/  MUFU.EX2 R73, R73 ;  /* 0x0000004900497308 */ /* 0x000e220000000800 */
[----:B-1----:R-:W-:-:S07]  /*5900*/  FADD.FTZ R33, R15, R32 ;  /* 0x000000200f217221 */ /* 0x002fce0000010000 */
[----:B------:R-:W1:Y:S01]  /*5910*/  MUFU.EX2 R21, R21 ;  /* 0x0000001500157308 */ /* 0x000e620000000800 */
[----:B--2---:R-:W-:-:S07]  /*5920*/  FADD.FTZ R32, R20, R33 ;  /* 0x0000002114207221 */ /* 0x004fce0000010000 */
[----:B------:R-:W2:Y:S01]  /*5930*/  MUFU.EX2 R56, R56 ;  /* 0x0000003800387308 */ /* 0x000ea20000000800 */
[C---:B0-----:R-:W-:Y:S01]  /*5940*/  FADD.FTZ R32, R73.reuse, R32 ;  /* 0x0000002049207221 */ /* 0x041fe20000010000 */
[----:B------:R-:W-:-:S04]  /*5950*/  F2FP.SATFINITE.E4M3.F32.PACK_AB_MERGE_C R20, R73, R20, RZ ;  /* 0x000000144914723e */ /* 0x000fc800048070ff */
[----:B------:R-:W-:Y:S02]  /*5960*/  F2FP.SATFINITE.E4M3.F32.PACK_AB_MERGE_C R151, R15, R14, R20 ;  /* 0x0000000e0f97723e */ /* 0x000fe40004807014 */
[----:B------:R-:W0:Y:S01]  /*5970*/  MUFU.EX2 R57, R57 ;  /* 0x0000003900397308 */ /* 0x000e220000000800 */
[----:B-1----:R-:W-:-:S07]  /*5980*/  FADD.FTZ R33, R21, R32 ;  /* 0x0000002015217221 */ /* 0x002fce0000010000 */
[----:B------:R-:W1:Y:S01]  /*5990*/  MUFU.EX2 R50, R50 ;  /* 0x0000003200327308 */ /* 0x000e620000000800 */
[----:B--2---:R-:W-:-:S07]  /*59a0*/  FADD.FTZ R32, R56, R33 ;  /* 0x0000002138207221 */ /* 0x004fce0000010000 */
[----:B------:R-:W2:Y:S01]  /*59b0*/  MUFU.EX2 R72, R72 ;  /* 0x0000004800487308 */ /* 0x000ea20000000800 */
[----:B0-----:R-:W-:-:S07]  /*59c0*/  FADD.FTZ R33, R57, R32 ;  /* 0x0000002039217221 */ /* 0x001fce0000010000 */
[----:B------:R-:W0:Y:S01]  /*59d0*/  MUFU.EX2 R48, R48 ;  /* 0x0000003000307308 */ /* 0x000e220000000800 */
[----:B-1----:R-:W-:-:S07]  /*59e0*/  F2FP.SATFINITE.E4M3.F32.PACK_AB_MERGE_C R146, R50, R49, RZ ;  /* 0x000000313292723e */ /* 0x002fce00048070ff */
[----:B------:R-:W1:Y:S01]  /*59f0*/  MUFU.EX2 R58, R58 ;  /* 0x0000003a003a7308 */ /* 0x000e620000000800 */
[C---:B--2---:R-:W-:Y:S01]  /*5a00*/  FADD.FTZ R33, R72.reuse, R33 ;  /* 0x0000002148217221 */ /* 0x044fe20000010000 */
[----:B------:R-:W-:-:S04]  /*5a10*/  F2FP.SATFINITE.E4M3.F32.PACK_AB_MERGE_C R57, R72, R57, RZ ;  /* 0x000000394839723e */ /* 0x000fc800048070ff */
[----:B------:R-:W-:Y:S02]  /*5a20*/  F2FP.SATFINITE.E4M3.F32.PACK_AB_MERGE_C R145, R56, R21, R57 ;  /* 0x000000153891723e */ /* 0x000fe40004807039 */
[----:B------:R-:W2:Y:S01]  /*5a30*/  MUFU.EX2 R59, R59 ;  /* 0x0000003b003b7308 */ /* 0x000ea20000000800 */
[----:B0-----:R-:W-:Y:S01]  /*5a40*/  F2FP.SATFINITE.E4M3.F32.PACK_AB_MERGE_C R146, R48, R39, R146 ;  /* 0x000000273092723e */ /* 0x001fe20004807092 */
[----:B------:R-:W-:-:S04]  /*5a50*/  FADD.FTZ R39, R39, R38 ;  /* 0x0000002627277221 */ /* 0x000fc80000010000 */
[----:B------:R-:W-:Y:S02]  /*5a60*/  FADD.FTZ R48, R48, R39 ;  /* 0x0000002730307221 */ /* 0x000fe40000010000 */
[----:B------:R-:W0:Y:S01]  /*5a70*/  MUFU.EX2 R60, R60 ;  /* 0x0000003c003c7308 */ /* 0x000e220000000800 */
[----:B-1----:R-:W-:Y:S01]  /*5a80*/  FADD.FTZ R6, R58, R33 ;  /* 0x000000213a067221 */ /* 0x002fe20000010000 */
[----:B------:R-:W-:-:S04]  /*5a90*/  FADD.FTZ R49, R49, R48 ;  /* 0x0000003031317221 */ /* 0x000fc80000010000 */
[----:B------:R-:W-:Y:S02]  /*5aa0*/  FADD.FTZ R50, R50, R49 ;  /* 0x0000003132327221 */ /* 0x000fe40000010000 */
        /* <DEDUP_REMOVED lines=10> */
[----:B------:R-:W-:Y:S01]  /*5b50*/  MUFU.EX2 R65, R65 ;  /* 0x0000004100417308 */ /* 0x000fe20000000800 */
[----:B0-----:R-:W-:Y:S01]  /*5b60*/  F2FP.SATFINITE.E4M3.F32.PACK_AB_MERGE_C R140, R52, R51, R32 ;  /* 0x00000033348c723e */ /* 0x001fe20004807020 */
[----:B------:R-:W-:-:S04]  /*5b70*/  FADD.FTZ R51, R51, R50 ;  /* 0x0000003233337221 */ /* 0x000fc80000010000 */
[----:B------:R-:W-:Y:S02]  /*5b80*/  FADD.FTZ R52, R52, R51 ;  /* 0x0000003334347221 */ /* 0x000fe40000010000 */
[----:B------:R-:W0:Y:S01]  /*5b90*/  MUFU.EX2 R66, R66 ;  /* 0x0000004200427308 */ /* 0x000e220000000800 */
[----:B-1----:R-:W-:Y:S01]  /*5ba0*/  FADD.FTZ R6, R40, R7 ;  /* 0x0000000728067221 */ /* 0x002fe20000010000 */
[----:B------:R-:W-:-:S04]  /*5bb0*/  FADD.FTZ R53, R53, R52 ;  /* 0x0000003435357221 */ /* 0x000fc80000010000 */
[----:B------:R-:W-:Y:S02]  /*5bc0*/  FADD.FTZ R54, R54, R53 ;  /* 0x0000003536367221 */ /* 0x000fe40000010000 */
[----:B------:R-:W1:Y:S08]  /*5bd0*/  MUFU.EX2 R19, R19 ;  /* 0x0000001300137308 */ /* 0x000e700000000800 */
[----:B------:R-:W-:Y:S01]  /*5be0*/  MUFU.EX2 R55, R55 ;  /* 0x0000003700377308 */ /* 0x000fe20000000800 */
[----:B0-----:R-:W-:-:S07]  /*5bf0*/  F2FP.SATFINITE.E4M3.F32.PACK_AB_MERGE_C R7, R66, R65, RZ ;  /* 0x000000414207723e */ /* 0x001fce00048070ff */
[----:B------:R-:W0:Y:S01]  /*5c00*/  MUFU.EX2 R64, R64 ;  /* 0x0000004000407308 */ /* 0x000e220000000800 */
[----:B-1----:R-:W-:-:S07]  /*5c10*/  FADD.FTZ R6, R19, R6 ;  /* 0x0000000613067221 */ /* 0x002fce0000010000 */
[----:B------:R-:W1:Y:S08]  /*5c20*/  MUFU.EX2 R41, R41 ;  /* 0x0000002900297308 */ /* 0x000e700000000800 */
        /* <DEDUP_REMOVED lines=9> */
[C---:B--2---:R-:W-:Y:S01]  /*5cc0*/  FADD.FTZ R7, R42.reuse, R7 ;  /* 0x000000072a077221 */ /* 0x044fe20000010000 */
[----:B------:R-:W-:-:S04]  /*5cd0*/  F2FP.SATFINITE.E4M3.F32.PACK_AB_MERGE_C R41, R42, R41, RZ ;  /* 0x000000292a29723e */ /* 0x000fc800048070ff */
[----:B------:R-:W-:Y:S02]  /*5ce0*/  F2FP.SATFINITE.E4M3.F32.PACK_AB_MERGE_C R141, R19, R40, R41 ;  /* 0x00000028138d723e */ /* 0x000fe40004807029 */
[----:B------:R-:W2:Y:S01]  /*5cf0*/  MUFU.EX2 R46, R46 ;  /* 0x0000002e002e7308 */ /* 0x000ea20000000800 */
[----:B0-----:R-:W-:-:S07]  /*5d00*/  FADD.FTZ R6, R34, R7 ;  /* 0x0000000722067221 */ /* 0x001fce0000010000 */
[----:B------:R-:W0:Y:S01]  /*5d10*/  MUFU.EX2 R47, R47 ;  /* 0x0000002f002f7308 */ /* 0x000e220000000800 */
[----:B-1----:R-:W-:-:S07]  /*5d20*/  FADD.FTZ R7, R31, R6 ;  /* 0x000000061f077221 */ /* 0x002fce0000010000 */
[----:B------:R-:W-:Y:S01]  /*5d30*/  MUFU.EX2 R69, R69 ;  /* 0x0000004500457308 */ /* 0x000fe20000000800 */
[----:B--2---:R-:W-:-:S07]  /*5d40*/  FADD.FTZ R6, R46, R7 ;  /* 0x000000072e067221 */ /* 0x004fce0000010000 */
[----:B------:R-:W1:Y:S01]  /*5d50*/  MUFU.EX2 R70, R70 ;  /* 0x0000004600467308 */ /* 0x000e620000000800 */
[C---:B0-----:R-:W-:Y:S01]  /*5d60*/  F2FP.SATFINITE.E4M3.F32.PACK_AB_MERGE_C R46, R47.reuse, R46, RZ ;  /* 0x0000002e2f2e723e */ /* 0x041fe200048070ff */
[----:B------:R-:W-:-:S03]  /*5d70*/  FADD.FTZ R47, R47, R6 ;  /* 0x000000062f2f7221 */ /* 0x000fc60000010000 */
[----:B------:R-:W-:-:S03]  /*5d80*/  F2FP.SATFINITE.E4M3.F32.PACK_AB_MERGE_C R143, R31, R34, R46 ;  /* 0x000000221f8f723e */ /* 0x000fc6000480702e */
[----:B------:R-:W-:Y:S08]  /*5d90*/  MUFU.EX2 R67, R67 ;  /* 0x0000004300437308 */ /* 0x000ff00000000800 */
[----:B------:R-:W0:Y:S01]  /*5da0*/  MUFU.EX2 R68, R68 ;  /* 0x0000004400447308 */ /* 0x000e220000000800 */
[----:B-1----:R-:W-:-:S07]  /*5db0*/  F2FP.SATFINITE.E4M3.F32.PACK_AB_MERGE_C R8, R70, R69, RZ ;  /* 0x000000454608723e */ /* 0x002fce00048070ff */
        /* <DEDUP_REMOVED lines=11> */
[----:B------:R-:W-:Y:S01]  /*5e70*/  MUFU.EX2 R75, R75 ;  /* 0x0000004b004b7308 */ /* 0x000fe20000000800 */
[----:B0-----:R-:W-:-:S07]  /*5e80*/  FADD.FTZ R6, R30, R7 ;  /* 0x000000071e067221 */ /* 0x001fce0000010000 */
[----:B------:R-:W0:Y:S01]  /*5e90*/  MUFU.EX2 R76, R76 ;  /* 0x0000004c004c7308 */ /* 0x000e220000000800 */
[C---:B-1----:R-:W-:Y:S01]  /*5ea0*/  F2FP.SATFINITE.E4M3.F32.PACK_AB_MERGE_C R30, R23.reuse, R30, RZ ;  /* 0x0000001e171e723e */ /* 0x042fe200048070ff */
[----:B------:R-:W-:-:S03]  /*5eb0*/  FADD.FTZ R23, R23, R6 ;  /* 0x0000000617177221 */ /* 0x000fc60000010000 */
[----:B------:R-:W-:-:S03]  /*5ec0*/  F2FP.SATFINITE.E4M3.F32.PACK_AB_MERGE_C R137, R27, R26, R30 ;  /* 0x0000001a1b89723e */ /* 0x000fc6000480701e */
[----:B------:R-:W-:Y:S08]  /*5ed0*/  MUFU.EX2 R71, R71 ;  /* 0x0000004700477308 */ /* 0x000ff00000000800 */
[----:B------:R-:W1:Y:S01]  /*5ee0*/  MUFU.EX2 R74, R74 ;  /* 0x0000004a004a7308 */ /* 0x000e620000000800 */
[----:B0-----:R-:W-:-:S07]  /*5ef0*/  F2FP.SATFINITE.E4M3.F32.PACK_AB_MERGE_C R8, R76, R75, RZ ;  /* 0x0000004b4c08723e */ /* 0x001fce00048070ff */
[----:B------:R-:W0:Y:S08]  /*5f00*/  MUFU.EX2 R24, R24 ;  /* 0x0000001800187308 */ /* 0x000e300000000800 */
[----:B------:R-:W2:Y:S01]  /*5f10*/  MUFU.EX2 R25, R25 ;  /* 0x0000001900197308 */ /* 0x000ea20000000800 */
[----:B-1----:R-:W-:Y:S01]  /*5f20*/  F2FP.SATFINITE.E4M3.F32.PACK_AB_MERGE_C R138, R74, R71, R8 ;  /* 0x000000474a8a723e */ /* 0x002fe20004807008 */
[----:B------:R-:W-:-:S04]  /*5f30*/  FADD.FTZ R71, R71, R70 ;  /* 0x0000004647477221 */ /* 0x000fc80000010000 */
[----:B------:R-:W-:Y:S02]  /*5f40*/  FADD.FTZ R74, R74, R71 ;  /* 0x000000474a4a7221 */ /* 0x000fe40000010000 */
[----:B------:R-:W1:Y:S01]  /*5f50*/  MUFU.EX2 R28, R28 ;  /* 0x0000001c001c7308 */ /* 0x000e620000000800 */
[----:B0-----:R-:W-:Y:S01]  /*5f60*/  FADD.FTZ R6, R24, R23 ;  /* 0x0000001718067221 */ /* 0x001fe20000010000 */
[----:B------:R-:W-:-:S06]  /*5f70*/  FADD.FTZ R75, R75, R74 ;  /* 0x0000004a4b4b7221 */ /* 0x000fcc0000010000 */
[----:B------:R-:W0:Y:S01]  /*5f80*/  MUFU.EX2 R3, R3 ;  /* 0x0000000300037308 */ /* 0x000e220000000800 */
[----:B--2---:R-:W-:-:S04]  /*5f90*/  FADD.FTZ R7, R25, R6 ;  /* 0x0000000619077221 */ /* 0x004fc80000010000 */
[----:B-1----:R-:W-:Y:S01]  /*5fa0*/  FADD.FTZ R6, R28, R7 ;  /* 0x000000071c067221 */ /* 0x002fe20000010000 */
[----:B------:R-:W-:Y:S01]  /*5fb0*/  FADD.FTZ R7, R76, R75 ;  /* 0x0000004b4c077221 */ /* 0x000fe20000010000 */
[C---:B0-----:R-:W-:Y:S02]  /*5fc0*/  F2FP.SATFINITE.E4M3.F32.PACK_AB_MERGE_C R8, R3.reuse, R28, RZ ;  /* 0x0000001c0308723e */ /* 0x041fe400048070ff */
[----:B------:R-:W-:Y:S01]  /*5fd0*/  FADD.FTZ R6, R3, R6 ;  /* 0x0000000603067221 */ /* 0x000fe20000010000 */
[----:B------:R-:W-:Y:S01]  /*5fe0*/  VIADD R3, R18, 0xfffffffe ;  /* 0xfffffffe12037836 */ /* 0x000fe20000000000 */
[----:B------:R-:W-:Y:S01]  /*5ff0*/  F2FP.SATFINITE.E4M3.F32.PACK_AB_MERGE_C R139, R25, R24, R8 ;  /* 0x00000018198b723e */ /* 0x000fe20004807008 */
[----:B------:R-:W-:Y:S06]  /*6000*/  @P1 BRA `(.L_x_669) ;  /* 0x0000000000441947 */ /* 0x000fec0003800000 */
        /* <DEDUP_REMOVED lines=10> */
.L_x_670:
[----:B------:R-:W-:-:S11]  /*60b0*/  UISETP.NE.AND UP2, UPT, UR5, 0x1, UPT ;  /* 0x000000010500788c */ /* 0x000fd6000bf45270 */
[----:B------:R-:W-:Y:S02]  /*60c0*/  @UP2 ULDC.64 UR12, c[0x0][0x9e8] ;  /* 0x00027a00000c2ab9 */ /* 0x000fe40000000a00 */
[----:B------:R-:W-:-:S04]  /*60d0*/  UIMAD.WIDE.U32 UR10, UR7, UR12, URZ ;  /* 0x0000000c070a72a5 */ /* 0x000fc8000f8e003f */
[----:B------:R-:W-:-:S12]  /*60e0*/  @UP2 USHF.R.U32.HI UR7, URZ, UR13, UR11 ;  /* 0x0000000d3f072299 */ /* 0x000fd8000801160b */
.L_x_671:
[----:B------:R-:W-:-:S04]  /*60f0*/  UIMAD UR5, UR7, UR5, UR5 ;  /* 0x00000005070572a4 */ /* 0x000fc8000f8e0205 */
[----:B------:R-:W-:-:S04]  /*6100*/  UISETP.LT.AND UP2, UPT, UR4, UR5, UPT ;  /* 0x000000050400728c */ /* 0x000fc8000bf41270 */
[----:B------:R-:W-:-:S12]  /*6110*/  USEL UR4, UR4, UR5, UP2 ;  /* 0x0000000504047287 */ /* 0x000fd80009000000 */
.L_x_669:
[----:B------:R-:W-:Y:S01]  /*6120*/  UIMAD.WIDE UR4, UR4, 0x66666667, URZ ;  /* 0x66666667040478a5 */ /* 0x000fe2000f8e023f */
[----:B------:R0:W-:Y:S01]  /*6130*/  STL [R1+0x4], RZ ;  /* 0x000004ff01007387 */ /* 0x0001e20000100800 */
[----:B------:R-:W1:Y:S01]  /*6140*/  S2UR UR7, SR_CgaCtaId ;  /* 0x00000000000779c3 */ /* 0x000e620000008800 */
[----:B------:R-:W-:Y:S01]  /*6150*/  CS2R R8, SRZ ;  /* 0x0000000000087805 */ /* 0x000fe2000001ff00 */
[----:B------:R-:W-:Y:S01]  /*6160*/  USHF.R.U32.HI UR4, URZ, 0x1f, UR5 ;  /* 0x0000001f3f047899 */ /* 0x000fe20008011605 */
[----:B------:R0:W-:Y:S01]  /*6170*/  STL [R1], RZ ;  /* 0x000000ff01007387 */ /* 0x0001e20000100800 */
[----:B------:R-:W-:Y:S02]  /*6180*/  CS2R R10, SRZ ;  /* 0x00000000000a7805 */ /* 0x000fe4000001ff00 */
[----:B------:R-:W-:Y:S01]  /*6190*/  CS2R R12, SRZ ;  /* 0x00000000000c7805 */ /* 0x000fe2000001ff00 */
[----:B------:R-:W-:Y:S01]  /*61a0*/  ULEA.HI.SX32 UR4, UR5, UR4, 0x1a ;  /* 0x0000000405047291 */ /* 0x000fe2000f8fd23f */
[----:B------:R0:W-:Y:S01]  /*61b0*/  STL [R1+0x28], RZ ;  /* 0x000028ff01007387 */ /* 0x0001e20000100800 */
[----:B------:R-:W-:Y:S01]  /*61c0*/  CS2R R14, SRZ ;  /* 0x00000000000e7805 */ /* 0x000fe2000001ff00 */
[----:B------:R-:W-:Y:S01]  /*61d0*/  UMOV UR5, URZ ;  /* 0x0000003f00057c82 */ /* 0x000fe20008000000 */
[----:B------:R-:W-:Y:S01]  /*61e0*/  UISETP.LT.AND UP2, UPT, UR45, UR4, UPT ;  /* 0x000000042d00728c */ /* 0x000fe2000bf41270 */
[----:B------:R0:W-:Y:S01]  /*61f0*/  STL [R1+0x24], RZ ;  /* 0x000024ff01007387 */ /* 0x0001e20000100800 */
[----:B------:R-:W-:-:S02]  /*6200*/  CS2R R18, SRZ ;  /* 0x0000000000127805 */ /* 0x000fc4000001ff00 */
[----:B------:R-:W-:Y:S01]  /*6210*/  CS2R R20, SRZ ;  /* 0x0000000000147805 */ /* 0x000fe2000001ff00 */
[----:B------:R-:W-:Y:S01]  /*6220*/  USEL UR23, UR45, UR4, !UP2 ;  /* 0x000000042d177287 */ /* 0x000fe2000d000000 */
[----:B------:R0:W-:Y:S01]  /*6230*/  STL [R1+0x20], RZ ;  /* 0x000020ff01007387 */ /* 0x0001e20000100800 */
[----:B------:R-:W-:Y:S01]  /*6240*/  CS2R R156, SRZ ;  /* 0x00000000009c7805 */ /* 0x000fe2000001ff00 */
[----:B------:R-:W-:Y:S02]  /*6250*/  UMOV UR4, URZ ;  /* 0x0000003f00047c82 */ /* 0x000fe40008000000 */
[----:B------:R0:W-:Y:S01]  /*6260*/  STL [R1+0x1c], RZ ;  /* 0x00001cff01007387 */ /* 0x0001e20000100800 */
[----:B------:R-:W-:-:S03]  /*6270*/  ISETP.GE.AND P1, PT, R3, UR23, PT ;  /* 0x0000001703007c0c */ /* 0x000fc6000bf26270 */
[----:B------:R0:W-:Y:S04]  /*6280*/  STL [R1+0x18], RZ ;  /* 0x000018ff01007387 */ /* 0x0001e80000100800 */
        /* <DEDUP_REMOVED lines=10> */
[----:B------:R0:W-:Y:S01]  /*6330*/  STL [R1+0x2c], RZ ;  /* 0x00002cff01007387 */ /* 0x0001e20000100800 */
[----:B-1----:R-:W-:Y:S05]  /*6340*/  @!P1 BRA `(.L_x_672) ;  /* 0x0000004c00289947 */ /* 0x002fea0003800000 */
        /* <DEDUP_REMOVED lines=18> */
[----:B------:R-:W-:Y:S01]  /*6470*/  ULDC UR16, c[0x0][0x9e4] ;  /* 0x0002790000107ab9 */ /* 0x000fe20000000800 */
[----:B------:R-:W-:Y:S01]  /*6480*/  ULDC UR18, c[0x0][0x288] ;  /* 0x0000a20000127ab9 */ /* 0x000fe20000000800 */
[----:B------:R-:W-:Y:S01]  /*6490*/  ULDC UR21, c[0x0][0x2f0] ;  /* 0x0000bc0000157ab9 */ /* 0x000fe20000000800 */
[----:B------:R-:W-:Y:S01]  /*64a0*/  ULDC UR17, c[0x0][0x988] ;  /* 0x0002620000117ab9 */ /* 0x000fe20000000800 */
[----:B------:R-:W-:-:S05]  /*64b0*/  ULDC UR19, c[0x0][0x9e0] ;  /* 0x0002780000137ab9 */ /* 0x000fca0000000800 */
.L_x_690:
[----:B------:R-:W-:-:S04]  /*64c0*/  UIADD3 UR4, UR24, 0x1, URZ ;  /* 0x0000000118047890 */ /* 0x000fc8000fffe03f */
[----:B------:R-:W-:-:S04]  /*64d0*/  UISETP.NE.AND UP2, UPT, UR4, 0x2, UPT ;  /* 0x000000020400788c */ /* 0x000fc8000bf45270 */
[----:B------:R-:W-:Y:S02]  /*64e0*/  USEL UR5, URZ, 0x1, UP2 ;  /* 0x000000013f057887 */ /* 0x000fe40009000000 */
[----:B------:R-:W-:Y:S02]  /*64f0*/  USEL UR4, UR4, URZ, UP2 ;  /* 0x0000003f04047287 */ /* 0x000fe40009000000 */
[----:B------:R-:W-:Y:S01]  /*6500*/  ULOP3.LUT UR5, UR25, UR5, URZ, 0x3c, !UPT ;  /* 0x0000000519057292 */ /* 0x000fe2000f8e3c3f */
[----:B------:R-:W-:Y:S11]  /*6510*/  @!P0 BRA `(.L_x_673) ;  /* 0x0000000000048947 */ /* 0x000ff60003800000 */
[----:B------:R-:W-:Y:S01]  /*6520*/  BPT.TRAP 0x1 ;  /* 0x000000040000795c */ /* 0x000fe20000300000 */
.L_x_673:
[----:B------:R-:W-:Y:S01]  /*6530*/  ULEA UR22, UR4, UR46, 0x3 ;  /* 0x0000002e04167291 */ /* 0x000fe2000f8e183f */
[----:B------:R-:W-:-:S05]  /*6540*/  IMAD.U32 R8, RZ, RZ, UR5 ;  /* 0x00000005ff087e24 */ /* 0x000fca000f8e00ff */
[----:B------:R-:W-:-:S04]  /*6550*/  SHF.L.U32 R8, R8, 0x1f, RZ ;  /* 0x0000001f08087819 */ /* 0x000fc800000006ff */
[----:B------:R1:W2:Y:S01]  /*6560*/  SYNCS.PHASECHK.TRANS64.TRYWAIT P1, [UR22+0x12430], R8 ;  /* 0x01243008ff0075a7 */ /* 0x0002a20008020156 */
[----:B------:R-:W-:Y:S05]  /*6570*/  @!P0 BRA `(.L_x_674) ;  /* 0x0000000000048947 */ /* 0x000fea0003800000 */
[----:B------:R-:W-:Y:S01]  /*6580*/  BPT.TRAP 0x1 ;  /* 0x000000040000795c */ /* 0x000fe20000300000 */
.L_x_674:
[----:B--2---:R-:W-:Y:S05]  /*6590*/  @P1 BRA `(.L_x_675) ;  /* 0x0000000000081947 */ /* 0x004fea0003800000 */
[----:B------:R-:W2:Y:S02]  /*65a0*/  SYNCS.PHASECHK.TRANS64.TRYWAIT P1, [UR22+0x12430], R8 ;  /* 0x01243008ff0075a7 */ /* 0x000ea40008020156 */
[----:B--2---:R-:W-:Y:S05]  /*65b0*/  @!P1 BRA `(.L_x_676) ;  /* 0x0000012000e09947 */ /* 0x004fea0003800000 */
.L_x_675:
[----:B------:R-:W-:Y:S01]  /*65c0*/  UIMAD UR26, UR4, 0x280, UR6 ;  /* 0x00000280041a78a4 */ /* 0x000fe2000f8e0206 */
[----:B------:R-:W-:Y:S01]  /*65d0*/  WARPGROUP.ARRIVE ;  /* 0x00000000000079c5 */ /* 0x000fe20000000000 */
[----:B------:R-:W-:Y:S01]  /*65e0*/  UMOV UR39, 0x80000020 ;  /* 0x8000002000277882 */ /* 0x000fe20000000000 */
[----:B------:R-:W-:Y:S01]  /*65f0*/  UMOV UR12, UR36 ;  /* 0x00000024000c7c82 */ /* 0x000fe20008000000 */
[----:B------:R-:W-:Y:S02]  /*6600*/  UIADD3 UR10, UR26, 0x80, URZ ;  /* 0x000000801a0a7890 */ /* 0x000fe4000fffe03f */
[----:B------:R-:W-:Y:S02]  /*6610*/  UIADD3 UR14, UR26, 0x100, URZ ;  /* 0x000001001a0e7890 */ /* 0x000fe4000fffe03f */
[----:B------:R-:W-:Y:S01]  /*6620*/  UMOV UR38, UR26 ;  /* 0x0000001a00267c82 */ /* 0x000fe20008000000 */
[----:B------:R-:W-:Y:S01]  /*6630*/  UMOV UR13, UR37 ;  /* 0x00000025000d7c82 */ /* 0x000fe20008000000 */
[----:B------:R-:W-:Y:S01]  /*6640*/  QGMMA.64x32x32.F32.E4M3.E4M3 R120, gdesc[UR36], RZ, !UPT, gsb0 ;  /* 0x00600000247879f3 */ /* 0x000fe2000c0008ff */
[----:B------:R-:W-:Y:S01]  /*6650*/  UMOV UR38, UR10 ;  /* 0x0000000a00267c82 */ /* 0x000fe20008000000 */
[----:B------:R-:W-:Y:S01]  /*6660*/  UMOV UR39, 0x80000020 ;  /* 0x8000002000277882 */ /* 0x000fe20000000000 */
[----:B------:R-:W-:Y:S01]  /*6670*/  UMOV UR15, 0x80000020 ;  /* 0x80000020000f7882 */ /* 0x000fe20000000000 */
[----:B------:R-:W-:-:S02]  /*6680*/  UIADD3 UR11, UR26, 0x180, URZ ;  /* 0x000001801a0b7890 */ /* 0x000fc4000fffe03f */
[----:B------:R-:W-:Y:S02]  /*6690*/  UIADD3 UR10, UR26, 0x200, URZ ;  /* 0x000002001a0a7890 */ /* 0x000fe4000fffe03f */
[----:B------:R-:W-:Y:S02]  /*66a0*/  UIADD3 UR27, UR26, 0x102, URZ ;  /* 0x000001021a1b7890 */ /* 0x000fe4000fffe03f */
[----:B------:R-:W-:Y:S01]  /*66b0*/  UIADD3 UR28, UR26, 0x182, URZ ;  /* 0x000001821a1c7890 */ /* 0x000fe2000fffe03f */
        /* <DEDUP_REMOVED lines=18> */
[----:B------:R-:W-:Y:S02]  /*67e0*/  UIADD3 UR10, UR26, 0x2, URZ ;  /* 0x000000021a0a7890 */ /* 0x000fe4000fffe03f */
[----:B------:R-:W-:Y:S01]  /*67f0*/  UIADD3 UR26, UR26, 0x202, URZ ;  /* 0x000002021a1a7890 */ /* 0x000fe2000fffe03f */
        /* <DEDUP_REMOVED lines=8> */
[----:B------:R-:W-:Y:S01]  /*6880*/  UMOV UR14, UR27 ;  /* 0x0000001b000e7c82 */ /* 0x000fe20008000000 */
        /* <DEDUP_REMOVED lines=19> */
.L_x_677:
[----:B------:R-:W-:Y:S01]  /*69c0*/  ULEA UR13, UR24, UR46, 0x3 ;  /* 0x0000002e180d7291 */ /* 0x000fe2000f8e183f */
[----:B-12---:R-:W-:-:S05]  /*69d0*/  IMAD.U32 R8, RZ, RZ, UR25 ;  /* 0x00000019ff087e24 */ /* 0x006fca000f8e00ff */
[----:B------:R-:W-:-:S04]  /*69e0*/  SHF.L.U32 R8, R8, 0x1f, RZ ;  /* 0x0000001f08087819 */ /* 0x000fc800000006ff */
[----:B------:R1:W2:Y:S01]  /*69f0*/  SYNCS.PHASECHK.TRANS64.TRYWAIT P1, [UR13+0x12450], R8 ;  /* 0x01245008ff0075a7 */ /* 0x0002a2000802014d */
[----:B------:R-:W-:Y:S05]  /*6a00*/  @!P0 BRA `(.L_x_678) ;  /* 0x0000000000048947 */ /* 0x000fea0003800000 */
[----:B------:R-:W-:Y:S01]  /*6a10*/  BPT.TRAP 0x1 ;  /* 0x000000040000795c */ /* 0x000fe20000300000 */
.L_x_678:
        /* <DEDUP_REMOVED lines=20> */
[----:B------:R-:W-:-:S07]  /*6b60*/  FMUL.FTZ R124, R0, R107 ;  /* 0x0000006b007c7220 */ /* 0x000fce0000410000 */
[----:B------:R-:W4:Y:S08]  /*6b70*/  MUFU.TANH R10, R10 ;  /* 0x0000000a000a7308 */ /* 0x000f300000002400 */
        /* <DEDUP_REMOVED lines=16> */
[----:B------:R-:W0:Y:S01]  /*6c80*/  MUFU.TANH R106, R106 ;  /* 0x0000006a006a7308 */ /* 0x000e220000002400 */
[----:B--234-:R-:W-:Y:S05]  /*6c90*/  @P1 BRA `(.L_x_679) ;  /* 0x0000000000081947 */ /* 0x01cfea0003800000 */
[----:B------:R-:W2:Y:S02]  /*6ca0*/  SYNCS.PHASECHK.TRANS64.TRYWAIT P1, [UR13+0x12450], R8 ;  /* 0x01245008ff0075a7 */ /* 0x000ea4000802014d */
[----:B--2---:R-:W-:Y:S05]  /*6cb0*/  @!P1 BRA `(.L_x_680) ;  /* 0x0000011c00389947 */ /* 0x004fea0003800000 */
.L_x_679:
[----:B------:R-:W-:Y:S01]  /*6cc0*/  UIADD3 UR10, UR46, 0x200, URZ ;  /* 0x000002002e0a7890 */ /* 0x000fe2000fffe03f */
[----:B------:R-:W3:Y:S01]  /*6cd0*/  LDL R130, [R1+0x48] ;  /* 0x0000480001827983 */ /* 0x000ee20000100800 */
[----:B------:R-:W-:Y:S01]  /*6ce0*/  WARPGROUP.ARRIVE ;  /* 0x00000000000079c5 */ /* 0x000fe20000000000 */
[----:B------:R-:W-:Y:S01]  /*6cf0*/  UMOV UR11, 0xc0000010 ;  /* 0xc0000010000b7882 */ /* 0x000fe20000000000 */
[----:B------:R-:W-:-:S04]  /*6d00*/  USHF.R.U32.HI UR10, URZ, 0x4, UR10 ;  /* 0x000000043f0a7899 */ /* 0x000fc8000801160a */
[----:B------:R-:W4:Y:S01]  /*6d10*/  S2R R129, SR_TID.X ;  /* 0x0000000000817919 */ /* 0x000f220000002100 */
[C---:B--2---:R-:W-:Y:S01]  /*6d20*/  FMUL.FTZ R107, R0.reuse, R108 ;  /* 0x0000006c006b7220 */ /* 0x044fe20000410000 */
[C---:B------:R-:W-:Y:S01]  /*6d30*/  FMUL.FTZ R108, R0.reuse, R109 ;  /* 0x0000006d006c7220 */ /* 0x040fe20000410000 */
[----:B------:R-:W-:Y:S01]  /*6d40*/  ULOP3.LUT UR10, UR10, 0x3fff, URZ, 0xc0, !UPT ;  /* 0x00003fff0a0a7892 */ /* 0x000fe2000f8ec03f */
[C---:B------:R-:W-:Y:S01]  /*6d50*/  FMUL.FTZ R109, R0.reuse, R110 ;  /* 0x0000006e006d7220 */ /* 0x040fe20000410000 */
[C---:B------:R-:W-:Y:S01]  /*6d60*/  FMUL.FTZ R110, R0.reuse, R111 ;  /* 0x0000006f006e7220 */ /* 0x040fe20000410000 */
[C---:B------:R-:W-:Y:S01]  /*6d70*/  FMUL.FTZ R111, R0.reuse, R112 ;  /* 0x00000070006f7220 */ /* 0x040fe20000410000 */
[----:B------:R-:W-:Y:S01]  /*6d80*/  ULOP3.LUT UR10, UR10, 0x10000, URZ, 0xfc, !UPT ;  /* 0x000100000a0a7892 */ /* 0x000fe2000f8efc3f */
[----:B------:R-:W-:Y:S01]  /*6d90*/  PLOP3.LUT P1, PT, PT, PT, UP0, 0x80, 0x0 ;  /* 0x000000000000781c */ /* 0x000fe20003f2f008 */
[C---:B------:R-:W-:Y:S01]  /*6da0*/  FMUL.FTZ R112, R0.reuse, R113 ;  /* 0x0000007100707220 */ /* 0x040fe20000410000 */
[C---:B------:R-:W-:Y:S01]  /*6db0*/  FMUL.FTZ R113, R0.reuse, R114 ;  /* 0x0000007200717220 */ /* 0x040fe20000410000 */
[----:B------:R-:W-:Y:S01]  /*6dc0*/  UIMAD UR12, UR24, 0x280, UR10 ;  /* 0x00000280180c78a4 */ /* 0x000fe2000f8e020a */
[C---:B------:R-:W-:Y:S01]  /*6dd0*/  FMUL.FTZ R114, R0.reuse, R115 ;  /* 0x0000007300727220 */ /* 0x040fe20000410000 */
[C---:B------:R-:W-:Y:S01]  /*6de0*/  FMUL.FTZ R115, R0.reuse, R116 ;  /* 0x0000007400737220 */ /* 0x040fe20000410000 */
[C---:B------:R-:W-:Y:S01]  /*6df0*/  FMUL.FTZ R116, R0.reuse, R117 ;  /* 0x0000007500747220 */ /* 0x040fe20000410000 */
[----:B------:R-:W-:Y:S01]  /*6e00*/  PLOP3.LUT P2, PT, PT, PT, UP0, 0x80, 0x0 ;  /* 0x000000000000781c */ /* 0x000fe20003f4f008 */
[C---:B------:R-:W-:Y:S01]  /*6e10*/  FMUL.FTZ R117, R0.reuse, R118 ;  /* 0x0000007600757220 */ /* 0x040fe20000410000 */
[C---:B------:R-:W-:Y:S01]  /*6e20*/  FMUL.FTZ R118, R0.reuse, R119 ;  /* 0x0000007700767220 */ /* 0x040fe20000410000 */
[----:B------:R-:W-:Y:S01]  /*6e30*/  UMOV UR10, UR12 ;  /* 0x0000000c000a7c82 */ /* 0x000fe20008000000 */
[C---:B------:R-:W-:Y:S01]  /*6e40*/  FMUL.FTZ R119, R0.reuse, R76 ;  /* 0x0000004c00777220 */ /* 0x040fe20000410000 */
[----:B------:R-:W-:Y:S01]  /*6e50*/  QGMMA.64x64x32.F32.E4M3.E4M3 R24, R152, gdesc[UR8], R24, gsb0 ;  /* 0x00e0000898187df3 */ /* 0x000fe20008000818 */
[----:B------:R-:W-:Y:S01]  /*6e60*/  UIADD3 UR10, UR12, 0x80, URZ ;  /* 0x000000800c0a7890 */ /* 0x000fe2000fffe03f */
[C---:B------:R-:W-:Y:S01]  /*6e70*/  FMUL.FTZ R76, R0.reuse, R78 ;  /* 0x0000004e004c7220 */ /* 0x040fe20000410000 */
[----:B------:R-:W-:Y:S01]  /*6e80*/  UMOV UR11, 0xc0000010 ;  /* 0xc0000010000b7882 */ /* 0x000fe20000000000 */
[C---:B------:R-:W-:Y:S01]  /*6e90*/  FMUL.FTZ R78, R0.reuse, R82 ;  /* 0x00000052004e7220 */ /* 0x040fe20000410000 */
[C---:B------:R-:W-:Y:S01]  /*6ea0*/  FMUL.FTZ R82, R0.reuse, R86 ;  /* 0x0000005600527220 */ /* 0x040fe20000410000 */
[C---:B------:R-:W-:Y:S01]  /*6eb0*/  FMUL.FTZ R86, R0.reuse, R56 ;  /* 0x0000003800567220 */ /* 0x040fe20000410000 */
[----:B------:R-:W-:Y:S01]  /*6ec0*/  IMAD.MOV.U32 R128, RZ, RZ, R22 ;  /* 0x000000ffff807224 */ /* 0x000fe200078e0016 */
[----:B-1----:R1:W2:Y:S01]  /*6ed0*/  MUFU.TANH R8, R124 ;  /* 0x0000007c00087308 */ /* 0x0022a20000002400 */
[C---:B------:R-:W-:Y:S01]  /*6ee0*/  FMUL.FTZ R125, R0.reuse, R60 ;  /* 0x0000003c007d7220 */ /* 0x040fe20000410000 */
[C---:B------:R-:W-:Y:S01]  /*6ef0*/  FMUL.FTZ R126, R0.reuse, R61 ;  /* 0x0000003d007e7220 */ /* 0x040fe20000410000 */
[C---:B------:R-:W-:Y:S01]  /*6f00*/  FMUL.FTZ R60, R0.reuse, R62 ;  /* 0x0000003e003c7220 */ /* 0x040fe20000410000 */
[----:B----4-:R-:W-:Y:S01]  /*6f10*/  LOP3.LUT R129, R129, 0x7f, RZ, 0xc0, !PT ;  /* 0x0000007f81817812 */ /* 0x010fe200078ec0ff */
[C---:B------:R-:W-:Y:S01]  /*6f20*/  FMUL.FTZ R61, R0.reuse, R63 ;  /* 0x0000003f003d7220 */ /* 0x040fe20000410000 */
[C---:B------:R-:W-:Y:S01]  /*6f30*/  FMUL.FTZ R62, R0.reuse, R64 ;  /* 0x00000040003e7220 */ /* 0x040fe20000410000 */
[C---:B------:R-:W-:Y:S01]  /*6f40*/  FMUL.FTZ R63, R0.reuse, R66 ;  /* 0x00000042003f7220 */ /* 0x040fe20000410000 */
[----:B------:R-:W-:Y:S01]  /*6f50*/  ISETP.NE.AND P3, PT, R129, RZ, PT ;  /* 0x000000ff8100720c */ /* 0x000fe20003f65270 */
[C---:B-1----:R-:W-:Y:S01]  /*6f60*/  FMUL.FTZ R124, R0.reuse, R77 ;  /* 0x0000004d007c7220 */ /* 0x042fe20000410000 */
[----:B------:R-:W-:Y:S01]  /*6f70*/  FMUL.FTZ R77, R0, R79 ;  /* 0x0000004f004d7220 */ /* 0x000fe20000410000 */
[----:B------:R-:W-:-:S02]  /*6f80*/  IMAD R129, R3, -0xa0, RZ ;  /* 0xffffff6003817824 */ /* 0x000fc400078e02ff */
[C---:B------:R-:W-:Y:S01]  /*6f90*/  FMUL.FTZ R79, R0.reuse, R83 ;  /* 0x00000053004f7220 */ /* 0x040fe20000410000 */
[C---:B------:R-:W-:Y:S01]  /*6fa0*/  FMUL.FTZ R83, R0.reuse, R87 ;  /* 0x0000005700537220 */ /* 0x040fe20000410000 */
[C---:B------:R-:W-:Y:S01]  /*6fb0*/  FMUL.FTZ R87, R0.reuse, R57 ;  /* 0x0000003900577220 */ /* 0x040fe20000410000 */
[----:B------:R-:W-:Y:S02]  /*6fc0*/  VIADD R57, R129, 0x1 ;  /* 0x0000000181397836 */ /* 0x000fe40000000000 */
        /* <DEDUP_REMOVED lines=32> */
[----:B------:R-:W1:Y:S08]  /*71d0*/  MUFU.TANH R107, R107 ;  /* 0x0000006b006b7308 */ /* 0x000e700000002400 */
[----:B------:R-:W4:Y:S08]  /*71e0*/  MUFU.TANH R108, R108 ;  /* 0x0000006c006c7308 */ /* 0x000f300000002400 */
[----:B------:R-:W0:Y:S01]  /*71f0*/  MUFU.TANH R109, R109 ;  /* 0x0000006d006d7308 */ /* 0x000e220000002400 */
[----:B------:R-:W-:-:S02]  /*7200*/  WARPGROUP.DEPBAR.LE gsb0, 0x0 ;  /* 0x00008000000079c5 */ /* 0x000fc40000010000 */
[----:B------:R-:W-:-:S05]  /*7210*/  WARPGROUP.ARRIVE ;  /* 0x00000000000079c5 */ /* 0x000fca0000000000 */
[----:B------:R-:W0:Y:S01]  /*7220*/  MUFU.TANH R110, R110 ;  /* 0x0000006e006e7308 */ /* 0x000e220000002400 */
[----:B------:R-:W-:Y:S01]  /*7230*/  QGMMA.64x64x32.F32.E4M3.E4M3 R24, R148, gdesc[UR8], R24, gsb0 ;  /* 0x00e0000894187df3 */ /* 0x000fe20008000818 */
[----:B------:R-:W-:Y:S01]  /*7240*/  UIADD3 UR10, UR12, 0x100, URZ ;  /* 0x000001000c0a7890 */ /* 0x000fe2000fffe03f */
[----:B------:R-:W-:-:S05]  /*7250*/  UMOV UR11, 0xc0000010 ;  /* 0xc0000010000b7882 */ /* 0x000fca0000000000 */
        /* <DEDUP_REMOVED lines=32> */
[----:B------:R-:W0:Y:S01]  /*7460*/  MUFU.TANH R102, R102 ;  /* 0x0000006600667308 */ /* 0x000e220000002400 */
[----:B---3--:R-:W-:-:S07]  /*7470*/  IMAD R70, R130, -0x2, R57 ;  /* 0xfffffffe82467824 */ /* 0x008fce00078e0239 */
[----:B------:R-:W3:Y:S01]  /*7480*/  MUFU.TANH R103, R103 ;  /* 0x0000006700677308 */ /* 0x000ee20000002400 */
[----:B------:R-:W-:-:S07]  /*7490*/  VIADD R67, R70, 0xffffffff ;  /* 0xffffffff46437836 */ /* 0x000fce0000000000 */
        /* <DEDUP_REMOVED lines=11> */
[----:B------:R-:W-:Y:S02]  /*7550*/  @UP0 ULDC UR10, c[0x0][0x44c] ;  /* 0x00011300000a0ab9 */ /* 0x000fe40000000800 */
[----:B------:R-:W-:Y:S01]  /*7560*/  @P1 IMAD.HI.U32 R56, R22, UR10, RZ ;  /* 0x0000000a16381c27 */ /* 0x000fe2000f8e00ff */
[----:B------:R-:W-:Y:S01]  /*7570*/  @UP0 ULDC UR10, c[0x0][0x450] ;  /* 0x00011400000a0ab9 */ /* 0x000fe20000000800 */
[----:B------:R-:W-:Y:S02]  /*7580*/  PLOP3.LUT P1, PT, PT, PT, UP1, 0x40, 0x0 ;  /* 0x000000000000781c */ /* 0x000fe40003f2e818 */
[----:B------:R-:W0:Y:S01]  /*7590*/  MUFU.TANH R80, R80 ;  /* 0x0000005000507308 */ /* 0x000e220000002400 */
[----:B------:R-:W-:Y:S01]  /*75a0*/  @P2 SHF.R.U32.HI R128, RZ, UR10, R56 ;  /* 0x0000000aff802c19 */ /* 0x000fe20008011638 */
[----:B------:R-:W-:-:S04]  /*75b0*/  IMAD.U32 R56, RZ, RZ, UR22 ;  /* 0x00000016ff387e24 */ /* 0x000fc8000f8e00ff */
[----:B------:R-:W5:Y:S01]  /*75c0*/  SHFL.IDX PT, R132, R128, RZ, 0x1c1f ;  /* 0x001c1fff80847589 */ /* 0x000f6200000e0000 */
[----:B------:R-:W-:Y:S01]  /*75d0*/  @!P3 VIADD R56, R56, 0x12440 ;  /* 0x000124403838b836 */ /* 0x000fe20000000000 */
[----:B------:R-:W0:Y:S04]  /*75e0*/  MUFU.TANH R81, R81 ;  /* 0x0000005100517308 */ /* 0x000e280000002400 */
[----:B------:R-:W-:-:S04]  /*75f0*/  @!P3 PRMT R56, RZ, 0x654, R56 ;  /* 0x00000654ff38b816 */ /* 0x000fc80000000038 */
        /* <DEDUP_REMOVED lines=8> */
[----:B------:R2:W-:Y:S05]  /*7680*/  @!P3 SYNCS.ARRIVE.TRANS64.RED.A1T0 RZ, [R56+URZ], RZ ;  /* 0x000000ff38ffb9a7 */ /* 0x0005ea000810043f */
[----:B------:R-:W0:Y:S01]  /*7690*/  MUFU.TANH R87, R87 ;  /* 0x0000005700577308 */ /* 0x000e220000002400 */
[----:B--2---:R-:W-:-:S07]  /*76a0*/  IMAD R56, R17, UR21, R70 ;  /* 0x0000001511387c24 */ /* 0x004fce000f8e0246 */
[----:B------:R-:W2:Y:S01]  /*76b0*/  MUFU.TANH R58, R58 ;  /* 0x0000003a003a7308 */ /* 0x000ea20000002400 */
[----:B------:R-:W-:-:S04]  /*76c0*/  VIADD R56, R56, -UR18 ;  /* 0x8000001238387c36 */ /* 0x000fc80008000000 */
[----:B------:R-:W-:-:S03]  /*76d0*/  VIADD R131, R56, UR19 ;  /* 0x0000001338837c36 */ /* 0x000fc60008000000 */
[----:B------:R-:W0:Y:S01]  /*76e0*/  MUFU.TANH R59, R59 ;  /* 0x0000003b003b7308 */ /* 0x000e220000002400 */
[----:B------:R-:W-:Y:S02]  /*76f0*/  VIADD R130, R56, UR20 ;  /* 0x0000001438827c36 */ /* 0x000fe40008000000 */
[--C-:B-----5:R-:W-:Y:S02]  /*7700*/  IMAD.IADD R71, R131, 0x1, R132.reuse ;  /* 0x0000000183477824 */ /* 0x120fe400078e0284 */
[----:B------:R-:W-:-:S03]  /*7710*/  IMAD.IADD R70, R130, 0x1, R132 ;  /* 0x0000000182467824 */ /* 0x000fc600078e0284 */
        /* <DEDUP_REMOVED lines=12> */
[----:B-1234-:R-:W-:Y:S05]  /*77e0*/  @P1 BRA `(.L_x_681) ;  /* 0x0000000000581947 */ /* 0x01efea0003800000 */
[----:B------:R-:W-:Y:S01]  /*77f0*/  IMAD R56, R17, UR21, R132 ;  /* 0x0000001511387c24 */ /* 0x000fe2000f8e0284 */
[----:B------:R-:W-:Y:S03]  /*7800*/  BSSY B0, `(.L_x_682) ;  /* 0x0000011000007945 */ /* 0x000fe60003800000 */
[----:B------:R-:W-:-:S05]  /*7810*/  VIADD R132, R56, -UR18 ;  /* 0x8000001238847c36 */ /* 0x000fca0008000000 */
[----:B------:R-:W-:-:S13]  /*7820*/  ISETP.GT.AND P1, PT, R132, -0x1, PT ;  /* 0xffffffff8400780c */ /* 0x000fda0003f24270 */
[----:B------:R-:W-:Y:S05]  /*7830*/  @P1 BRA `(.L_x_683) ;  /* 0x0000000000201947 */ /* 0x000fea0003800000 */
[----:B------:R-:W-:Y:S01]  /*7840*/  IMAD.U32 R134, RZ, RZ, UR16 ;  /* 0x00000010ff867e24 */ /* 0x000fe2000f8e00ff */
[----:B------:R-:W-:-:S04]  /*7850*/  LOP3.LUT R133, RZ, R132, RZ, 0x33, !PT ;  /* 0x00000084ff857212 */ /* 0x000fc800078e33ff */
[----:B------:R-:W-:-:S13]  /*7860*/  ISETP.NE.AND P1, PT, R134, 0x1, PT ;  /* 0x000000018600780c */ /* 0x000fda0003f25270 */
[----:B------:R-:W1:Y:S02]  /*7870*/  @P1 LDC.64 R56, c[0x0][0x9e8] ;  /* 0x00027a00ff381b82 */ /* 0x000e640000000a00 */
[----:B-1----:R-:W-:-:S05]  /*7880*/  @P1 IMAD.HI.U32 R56, R133, R56, RZ ;  /* 0x0000003885381227 */ /* 0x002fca00078e00ff */
[----:B------:R-:W-:-:S04]  /*7890*/  @P1 SHF.R.U32.HI R133, RZ, R57, R56 ;  /* 0x00000039ff851219 */ /* 0x000fc80000011638 */
[----:B------:R-:W-:Y:S01]  /*78a0*/  LOP3.LUT R132, RZ, R133, RZ, 0x33, !PT ;  /* 0x00000085ff847212 */ /* 0x000fe200078e33ff */
[----:B------:R-:W-:Y:S06]  /*78b0*/  BRA `(.L_x_684) ;  /* 0x0000000000147947 */ /* 0x000fec0003800000 */
.L_x_683:
[----:B------:R-:W-:-:S05]  /*78c0*/  IMAD.U32 R134, RZ, RZ, UR16 ;  /* 0x00000010ff867e24 */ /* 0x000fca000f8e00ff */
[----:B------:R-:W-:-:S13]  /*78d0*/  ISETP.NE.AND P1, PT, R134, 0x1, PT ;  /* 0x000000018600780c */ /* 0x000fda0003f25270 */
[----:B------:R-:W1:Y:S02]  /*78e0*/  @P1 LDC.64 R56, c[0x0][0x9e8] ;  /* 0x00027a00ff381b82 */ /* 0x000e640000000a00 */
[----:B-1----:R-:W-:-:S05]  /*78f0*/  @P1 IMAD.HI.U32 R56, R132, R56, RZ ;  /* 0x0000003884381227 */ /* 0x002fca00078e00ff */
[----:B------:R-:W-:-:S07]  /*7900*/  @P1 SHF.R.U32.HI R132, RZ, R57, R56 ;  /* 0x00000039ff841219 */ /* 0x000fce0000011638 */
.L_x_684:
[----:B------:R-:W-:Y:S05]  /*7910*/  BSYNC B0 ;  /* 0x0000000000007941 */ /* 0x000fea0003800000 */
.L_x_682:
[----:B------:R-:W-:-:S05]  /*7920*/  IMAD R132, R132, R134, R67 ;  /* 0x0000008684847224 */ /* 0x000fca00078e0243 */
[----:B------:R-:W-:Y:S02]  /*7930*/  VIADDMNMX R71, R132, R134, R71, PT ;  /* 0x0000008684477246 */ /* 0x000fe40003800147 */
[----:B------:R-:W-:-:S07]  /*7940*/  VIMNMX R70, R70, R132, !PT ;  /* 0x0000008446467248 */ /* 0x000fce0007fe0100 */
.L_x_681:
[C---:B------:R-:W-:Y:S01]  /*7950*/  ISETP.GE.AND P3, PT, R129.reuse, 0x9, PT ;  /* 0x000000098100780c */ /* 0x040fe20003f66270 */
[----:B------:R-:W1:Y:S01]  /*7960*/  SHFL.IDX PT, R56, R128, 0x1, 0x1c1f ;  /* 0x003c1f0080387f89 */ /* 0x000e6200000e0000 */
[C---:B------:R-:W-:Y:S02]  /*7970*/  ISETP.GE.AND P1, PT, R129.reuse, 0x2, PT ;  /* 0x000000028100780c */ /* 0x040fe40003f26270 */
[----:B------:R-:W-:Y:S02]  /*7980*/  ISETP.GE.AND P4, PT, R129, 0xa, PT ;  /* 0x0000000a8100780c */ /* 0x000fe40003f86270 */
[----:B------:R-:W-:Y:S02]  /*7990*/  LOP3.LUT R16, R16, 0xfffffffd, RZ, 0xc0, !PT ;  /* 0xfffffffd10107812 */ /* 0x000fe400078ec0ff */
[----:B------:R-:W-:Y:S02]  /*79a0*/  ISETP.GT.AND P2, PT, R70, 0x1, !P1 ;  /* 0x000000014600780c */ /* 0x000fe40004f44270 */
[----:B------:R-:W-:-:S02]  /*79b0*/  LOP3.LUT R2, R2, 0xfffffffd, RZ, 0xc0, !PT ;  /* 0xfffffffd02027812 */ /* 0x000fc400078ec0ff */
[----:B------:R-:W-:Y:S02]  /*79c0*/  ISETP.LT.OR P2, PT, R71, 0x2, P2 ;  /* 0x000000024700780c */ /* 0x000fe40001741670 */
[----:B------:R-:W-:Y:S02]  /*79d0*/  @P3 LOP3.LUT R16, R16, 0x2, RZ, 0xfc, !PT ;  /* 0x0000000210103812 */ /* 0x000fe400078efcff */
[----:B------:R-:W-:Y:S02]  /*79e0*/  FSEL R10, R10, -INF , !P2 ;  /* 0xff8000000a0a7808 */ /* 0x000fe40005000000 */
[----:B------:R-:W-:Y:S02]  /*79f0*/  LOP3.LUT R16, R16, 0xfffffffb, RZ, 0xc0, !PT ;  /* 0xfffffffb10107812 */ /* 0x000fe400078ec0ff */
[----:B------:R-:W-:Y:S02]  /*7a00*/  ISETP.GT.AND P3, PT, R70, 0x8, !P3 ;  /* 0x000000084600780c */ /* 0x000fe40005f64270 */
[----:B------:R-:W-:-:S02]  /*7a10*/  @P4 LOP3.LUT R16, R16, 0x4, RZ, 0xfc, !PT ;  /* 0x0000000410104812 */ /* 0x000fc400078efcff */
[----:B------:R-:W-:Y:S01]  /*7a20*/  ISETP.GT.AND P2, PT, R70, 0x9, !P4 ;  /* 0x000000094600780c */ /* 0x000fe20006744270 */
[--C-:B-1----:R-:W-:Y:S01]  /*7a30*/  IMAD.IADD R131, R131, 0x1, R56.reuse ;  /* 0x0000000183837824 */ /* 0x102fe200078e0238 */
[----:B------:R-:W-:Y:S01]  /*7a40*/  ISETP.GE.AND P4, PT, R129, 0x11, PT ;  /* 0x000000118100780c */ /* 0x000fe20003f86270 */
[----:B------:R-:W-:Y:S01]  /*7a50*/  IMAD.IADD R130, R130, 0x1, R56 ;  /* 0x0000000182827824 */ /* 0x000fe200078e0238 */
[C---:B------:R-:W-:Y:S02]  /*7a60*/  ISETP.LT.OR P3, PT, R71.reuse, 0x9, P3 ;  /* 0x000000094700780c */ /* 0x040fe40001f61670 */
[----:B------:R-:W-:Y:S02]  /*7a70*/  ISETP.LT.OR P2, PT, R71, 0xa, P2 ;  /* 0x0000000a4700780c */ /* 0x000fe40001741670 */
[----:B0-----:R-:W-:Y:S02]  /*7a80*/  FSEL R13, R13, -INF , !P3 ;  /* 0xff8000000d0d7808 */ /* 0x001fe40005800000 */
[----:B------:R-:W-:-:S02]  /*7a90*/  ISETP.GE.AND P3, PT, R129, 0x12, PT ;  /* 0x000000128100780c */ /* 0x000fc40003f66270 */
[----:B------:R-:W-:Y:S02]  /*7aa0*/  LOP3.LUT R16, R16, 0xfffffff7, RZ, 0xc0, !PT ;  /* 0xfffffff710107812 */ /* 0x000fe400078ec0ff */
[----:B------:R-:W-:Y:S02]  /*7ab0*/  FSEL R14, R14, -INF , !P2 ;  /* 0xff8000000e0e7808 */ /* 0x000fe40005000000 */
[----:B------:R-:W-:Y:S02]  /*7ac0*/  ISETP.GT.AND P2, PT, R70, 0x10, !P4 ;  /* 0x000000104600780c */ /* 0x000fe40006744270 */
[----:B------:R-:W-:Y:S02]  /*7ad0*/  @P4 LOP3.LUT R16, R16, 0x8, RZ, 0xfc, !PT ;  /* 0x0000000810104812 */ /* 0x000fe400078efcff */
[----:B------:R-:W-:Y:S02]  /*7ae0*/  ISETP.LT.OR P2, PT, R71, 0x11, P2 ;  /* 0x000000114700780c */ /* 0x000fe40001741670 */
[----:B------:R-:W-:-:S02]  /*7af0*/  LOP3.LUT R16, R16, 0xffffffef, RZ, 0xc0, !PT ;  /* 0xffffffef10107812 */ /* 0x000fc400078ec0ff */
[----:B------:R-:W-:Y:S02]  /*7b00*/  FSEL R19, R19, -INF , !P2 ;  /* 0xff80000013137808 */ /* 0x000fe40005000000 */
[----:B------:R-:W-:Y:S02]  /*7b10*/  @P3 LOP3.LUT R16, R16, 0x10, RZ, 0xfc, !PT ;  /* 0x0000001010103812 */ /* 0x000fe400078efcff */
[----:B------:R-:W-:Y:S02]  /*7b20*/  ISETP.GT.AND P2, PT, R70, 0x11, !P3 ;  /* 0x000000114600780c */ /* 0x000fe40005f44270 */
[----:B------:R-:W-:Y:S02]  /*7b30*/  ISETP.GE.AND P3, PT, R129, 0x19, PT ;  /* 0x000000198100780c */ /* 0x000fe40003f66270 */
[----:B------:R-:W-:Y:S02]  /*7b40*/  ISETP.LT.OR P2, PT, R71, 0x12, P2 ;  /* 0x000000124700780c */ /* 0x000fe40001741670 */
[----:B------:R-:W-:-:S02]  /*7b50*/  LOP3.LUT R16, R16, 0x7fffffff, RZ, 0xc0, !PT ;  /* 0x7fffffff10107812 */ /* 0x000fc400078ec0ff */
        /* <DEDUP_REMOVED lines=11> */
[----:B------:R-:W-:Y:S02]  /*7c10*/  FSEL R121, R121, -INF , !P2 ;  /* 0xff80000079797808 */ /* 0x000fe40005000000 */
[----:B------:R-:W-:Y:S02]  /*7c20*/  ISETP.GT.AND P2, PT, R70, 0x20, !P3 ;  /* 0x000000204600780c */ /* 0x000fe40005f44270 */
[----:B------:R-:W-:Y:S02]  /*7c30*/  LOP3.LUT R2, R2, 0xfffffffb, RZ, 0xc0, !PT ;  /* 0xfffffffb02027812 */ /* 0x000fe400078ec0ff */
[----:B------:R-:W-:-:S04]  /*7c40*/  ISETP.LT.OR P2, PT, R71, 0x21, P2 ;  /* 0x000000214700780c */ /* 0x000fc80001741670 */
[----:B------:R-:W-:Y:S02]  /*7c50*/  FSEL R104, R104, -INF , !P2 ;  /* 0xff80000068687808 */ /* 0x000fe40005000000 */
[----:B------:R-:W-:Y:S02]  /*7c60*/  @P3 LOP3.LUT R16, R16, 0x80000000, RZ, 0xfc, !PT ;  /* 0x8000000010103812 */ /* 0x000fe400078efcff */
[----:B------:R-:W-:Y:S02]  /*7c70*/  ISETP.GE.AND P3, PT, R129, 0x22, PT ;  /* 0x000000228100780c */ /* 0x000fe40003f66270 */
[----:B------:R-:W-:Y:S02]  /*7c80*/  LOP3.LUT R16, R16, 0xbfffffff, RZ, 0xc0, !PT ;  /* 0xbfffffff10107812 */ /* 0x000fe400078ec0ff */
[----:B------:R-:W-:-:S04]  /*7c90*/  ISETP.GT.AND P2, PT, R70, 0x21, !P3 ;  /* 0x000000214600780c */ /* 0x000fc80005f44270 */
        /* <DEDUP_REMOVED lines=170> */
[----:B------:R-:W-:-:S13]  /*8740*/  ISETP.GE.AND P6, PT, R129, 0x1, PT ;  /* 0x000000018100780c */ /* 0x000fda0003fc6270 */
[----:B------:R-:W-:Y:S02]  /*8750*/  @P6 LOP3.LUT R16, R16, 0x1, RZ, 0xfc, !PT ;  /* 0x0000000110106812 */ /* 0x000fe400078efcff */
        /* <DEDUP_REMOVED lines=18> */
[----:B------:R-:W0:Y:S02]  /*8880*/  @P6 LDC.64 R56, c[0x0][0x9e8] ;  /* 0x00027a00ff386b82 */ /* 0x000e240000000a00 */
[----:B0-----:R-:W-:-:S05]  /*8890*/  @P6 IMAD.HI.U32 R56, R9, R56, RZ ;  /* 0x0000003809386227 */ /* 0x001fca00078e00ff */
[----:B------:R-:W-:-:S04]  /*88a0*/  @P6 SHF.R.U32.HI R9, RZ, R57, R56 ;  /* 0x00000039ff096219 */ /* 0x000fc80000011638 */
[----:B------:R-:W-:Y:S01]  /*88b0*/  LOP3.LUT R9, RZ, R9, RZ, 0x33, !PT ;  /* 0x00000009ff097212 */ /* 0x000fe200078e33ff */
[----:B------:R-:W-:Y:S06]  /*88c0*/  BRA `(.L_x_688) ;  /* 0x0000000000147947 */ /* 0x000fec0003800000 */
.L_x_687:
[----:B------:R-:W-:-:S05]  /*88d0*/  IMAD.U32 R70, RZ, RZ, UR16 ;  /* 0x00000010ff467e24 */ /* 0x000fca000f8e00ff */
[----:B------:R-:W-:-:S13]  /*88e0*/  ISETP.NE.AND P6, PT, R70, 0x1, PT ;  /* 0x000000014600780c */ /* 0x000fda0003fc5270 */
[----:B------:R-:W0:Y:S02]  /*88f0*/  @P6 LDC.64 R56, c[0x0][0x9e8] ;  /* 0x00027a00ff386b82 */ /* 0x000e240000000a00 */
[----:B0-----:R-:W-:-:S05]  /*8900*/  @P6 IMAD.HI.U32 R56, R9, R56, RZ ;  /* 0x0000003809386227 */ /* 0x001fca00078e00ff */
[----:B------:R-:W-:-:S07]  /*8910*/  @P6 SHF.R.U32.HI R9, RZ, R57, R56 ;  /* 0x00000039ff096219 */ /* 0x000fce0000011638 */
.L_x_688:
[----:B------:R-:W-:Y:S05]  /*8920*/  BSYNC B0 ;  /* 0x0000000000007941 */ /* 0x000fea0003800000 */
.L_x_686:
[----:B------:R-:W-:-:S05]  /*8930*/  IMAD R9, R9, R70, R67 ;  /* 0x0000004609097224 */ /* 0x000fca00078e0243 */
[----:B------:R-:W-:Y:S02]  /*8940*/  VIADDMNMX R131, R9, R70, R131, PT ;  /* 0x0000004609837246 */ /* 0x000fe40003800183 */
[----:B------:R-:W-:-:S07]  /*8950*/  VIMNMX R130, R130, R9, !PT ;  /* 0x0000000982827248 */ /* 0x000fce0007fe0100 */
.L_x_685:
[----:B------:R-:W-:Y:S02]  /*8960*/  ISETP.GT.AND P1, PT, R130, 0x1, !P1 ;  /* 0x000000018200780c */ /* 0x000fe40004f24270 */
[----:B------:R-:W-:Y:S02]  /*8970*/  LOP3.LUT P6, RZ, R16, 0x8000000, RZ, 0xc0, !PT ;  /* 0x0800000010ff7812 */ /* 0x000fe400078cc0ff */
[----:B------:R-:W-:Y:S02]  /*8980*/  ISETP.LT.OR P1, PT, R131, 0x2, P1 ;  /* 0x000000028300780c */ /* 0x000fe40000f21670 */
[----:B------:R-:W-:Y:S02]  /*8990*/  ISETP.GT.AND P2, PT, R130, 0x89, !P2 ;  /* 0x000000898200780c */ /* 0x000fe40005744270 */
[----:B------:R-:W-:Y:S02]  /*89a0*/  FSEL R12, R12, -INF , !P1 ;  /* 0xff8000000c0c7808 */ /* 0x000fe40004800000 */
[----:B------:R-:W-:-:S02]  /*89b0*/  LOP3.LUT P1, RZ, R16, 0x2, RZ, 0xc0, !PT ;  /* 0x0000000210ff7812 */ /* 0x000fc4000782c0ff */
[C---:B------:R-:W-:Y:S02]  /*89c0*/  ISETP.LT.OR P2, PT, R131.reuse, 0x8a, P2 ;  /* 0x0000008a8300780c */ /* 0x040fe40001741670 */
[C---:B------:R-:W-:Y:S02]  /*89d0*/  ISETP.GT.AND P1, PT, R130.reuse, 0x8, !P1 ;  /* 0x000000088200780c */ /* 0x040fe40004f24270 */
[----:B------:R-:W-:Y:S02]  /*89e0*/  ISETP.GT.AND P3, PT, R130, 0x90, !P3 ;  /* 0x000000908200780c */ /* 0x000fe40005f64270 */
[----:B------:R-:W-:Y:S02]  /*89f0*/  ISETP.LT.OR P1, PT, R131, 0x9, P1 ;  /* 0x000000098300780c */ /* 0x000fe40000f21670 */
[----:B------:R-:W-:Y:S02]  /*8a00*/  FSEL R61, R61, -INF , !P2 ;  /* 0xff8000003d3d7808 */ /* 0x000fe40005000000 */
[----:B------:R-:W-:-:S02]  /*8a10*/  FSEL R15, R15, -INF , !P1 ;  /* 0xff8000000f0f7808 */ /* 0x000fc40004800000 */
[----:B------:R-:W-:Y:S02]  /*8a20*/  LOP3.LUT P1, RZ, R16, 0x4, RZ, 0xc0, !PT ;  /* 0x0000000410ff7812 */ /* 0x000fe4000782c0ff */
[C---:B------:R-:W-:Y:S02]  /*8a30*/  ISETP.GT.AND P4, PT, R130.reuse, 0x91, !P4 ;  /* 0x000000918200780c */ /* 0x040fe40006784270 */
[C---:B------:R-:W-:Y:S02]  /*8a40*/  ISETP.GT.AND P1, PT, R130.reuse, 0x9, !P1 ;  /* 0x000000098200780c */ /* 0x040fe40004f24270 */
[C---:B------:R-:W-:Y:S02]  /*8a50*/  ISETP.LT.OR P3, PT, R131.reuse, 0x91, P3 ;  /* 0x000000918300780c */ /* 0x040fe40001f61670 */
[----:B------:R-:W-:Y:S02]  /*8a60*/  ISETP.LT.OR P1, PT, R131, 0xa, P1 ;  /* 0x0000000a8300780c */ /* 0x000fe40000f21670 */
[----:B------:R-:W-:-:S02]  /*8a70*/  ISETP.GT.AND P5, PT, R130, 0x98, !P5 ;  /* 0x000000988200780c */ /* 0x000fc40006fa4270 */
[----:B------:R-:W-:Y:S02]  /*8a80*/  FSEL R18, R18, -INF , !P1 ;  /* 0xff80000012127808 */ /* 0x000fe40004800000 */
[----:B------:R-:W-:Y:S02]  /*8a90*/  LOP3.LUT P1, RZ, R16, 0x8, RZ, 0xc0, !PT ;  /* 0x0000000810ff7812 */ /* 0x000fe4000782c0ff */
[----:B------:R-:W-:Y:S02]  /*8aa0*/  ISETP.LT.OR P4, PT, R131, 0x92, P4 ;  /* 0x000000928300780c */ /* 0x000fe40002781670 */
[----:B------:R-:W-:Y:S02]  /*8ab0*/  ISETP.GT.AND P1, PT, R130, 0x10, !P1 ;  /* 0x000000108200780c */ /* 0x000fe40004f24270 */
[----:B------:R-:W-:Y:S02]  /*8ac0*/  FSEL R63, R63, -INF , !P3 ;  /* 0xff8000003f3f7808 */ /* 0x000fe40005800000 */
[----:B------:R-:W-:-:S02]  /*8ad0*/  ISETP.LT.OR P1, PT, R131, 0x11, P1 ;  /* 0x000000118300780c */ /* 0x000fc40000f21670 */
[----:B------:R-:W-:Y:S02]  /*8ae0*/  ISETP.LT.OR P5, PT, R131, 0x99, P5 ;  /* 0x000000998300780c */ /* 0x000fe40002fa1670 */
[----:B------:R-:W-:Y:S02]  /*8af0*/  FSEL R21, R21, -INF , !P1 ;  /* 0xff80000015157808 */ /* 0x000fe40004800000 */
[----:B------:R-:W-:Y:S02]  /*8b00*/  LOP3.LUT P1, RZ, R16, 0x10, RZ, 0xc0, !PT ;  /* 0x0000001010ff7812 */ /* 0x000fe4000782c0ff */
[----:B------:R-:W-:Y:S02]  /*8b10*/  FSEL R66, R66, -INF , !P5 ;  /* 0xff80000042427808 */ /* 0x000fe40006800000 */
[----:B------:R-:W-:-:S04]  /*8b20*/  ISETP.GT.AND P1, PT, R130, 0x11, !P1 ;  /* 0x000000118200780c */ /* 0x000fc80004f24270 */
[----:B------:R-:W-:-:S04]  /*8b30*/  ISETP.LT.OR P1, PT, R131, 0x12, P1 ;  /* 0x000000128300780c */ /* 0x000fc80000f21670 */
        /* <DEDUP_REMOVED lines=43> */
[----:B------:R-:W-:Y:S02]  /*8df0*/  ISETP.GT.AND P1, PT, R130, 0x30, !P6 ;  /* 0x000000308200780c */ /* 0x000fe40007724270 */
[----:B------:R-:W-:Y:S02]  /*8e00*/  LOP3.LUT P6, RZ, R16, 0x10000, RZ, 0xc0, !PT ;  /* 0x0001000010ff7812 */ /* 0x000fe400078cc0ff */
        /* <DEDUP_REMOVED lines=52> */
[----:B------:R-:W-:Y:S01]  /*9150*/  LOP3.LUT P1, RZ, R16, 0x80000, RZ, 0xc0, !PT ;  /* 0x0008000010ff7812 */ /* 0x000fe2000782c0ff */
[----:B------:R-:W0:Y:S03]  /*9160*/  SHFL.BFLY PT, R23, R56, 0x2, 0x1f ;  /* 0x0c401f0038177f89 */ /* 0x000e2600000e0000 */
[----:B------:R-:W-:-:S04]  /*9170*/  ISETP.GT.AND P1, PT, R130, 0x50, !P1 ;  /* 0x000000508200780c */ /* 0x000fc80004f24270 */
[----:B------:R-:W-:-:S04]  /*9180*/  ISETP.LT.OR P1, PT, R131, 0x51, P1 ;  /* 0x000000518300780c */ /* 0x000fc80000f21670 */
[----:B------:R-:W-:Y:S02]  /*9190*/  FSEL R98, R98, -INF , !P1 ;  /* 0xff80000062627808 */ /* 0x000fe40004800000 */
[----:B------:R-:W-:-:S04]  /*91a0*/  LOP3.LUT P1, RZ, R16, 0x40000, RZ, 0xc0, !PT ;  /* 0x0004000010ff7812 */ /* 0x000fc8000782c0ff */
[----:B------:R-:W-:-:S04]  /*91b0*/  ISETP.GT.AND P1, PT, R130, 0x51, !P1 ;  /* 0x000000518200780c */ /* 0x000fc80004f24270 */
[----:B------:R-:W-:Y:S02]  /*91c0*/  ISETP.LT.OR P1, PT, R131, 0x52, P1 ;  /* 0x000000528300780c */ /* 0x000fe40000f21670 */
[----:B0-----:R-:W-:Y:S02]  /*91d0*/  FMNMX.FTZ R57, R56, R23, !PT ;  /* 0x0000001738397209 */ /* 0x001fe40007810000 */
[----:B------:R-:W-:Y:S02]  /*91e0*/  FSEL R99, R99, -INF , !P1 ;  /* 0xff80000063637808 */ /* 0x000fe40004800000 */
[----:B------:R-:W-:Y:S01]  /*91f0*/  LOP3.LUT P1, RZ, R16, 0x20000, RZ, 0xc0, !PT ;  /* 0x0002000010ff7812 */ /* 0x000fe2000782c0ff */
[----:B------:R-:W0:Y:S03]  /*9200*/  SHFL.BFLY PT, R70, R57, 0x1, 0x1f ;  /* 0x0c201f0039467f89 */ /* 0x000e2600000e0000 */
[----:B------:R-:W-:-:S04]  /*9210*/  ISETP.GT.AND P1, PT, R130, 0x58, !P1 ;  /* 0x000000588200780c */ /* 0x000fc80004f24270 */
[----:B------:R-:W-:-:S04]  /*9220*/  ISETP.LT.OR P1, PT, R131, 0x59, P1 ;  /* 0x000000598300780c */ /* 0x000fc80000f21670 */
[----:B------:R-:W-:Y:S02]  /*9230*/  FSEL R102, R102, -INF , !P1 ;  /* 0xff80000066667808 */ /* 0x000fe40004800000 */
[----:B------:R-:W-:Y:S02]  /*9240*/  ISETP.GT.AND P1, PT, R130, 0x59, !P6 ;  /* 0x000000598200780c */ /* 0x000fe40007724270 */
[----:B------:R-:W-:Y:S02]  /*9250*/  LOP3.LUT P6, RZ, R16, 0x20, RZ, 0xc0, !PT ;  /* 0x0000002010ff7812 */ /* 0x000fe400078cc0ff */
[----:B------:R-:W-:-:S04]  /*9260*/  ISETP.LT.OR P1, PT, R131, 0x5a, P1 ;  /* 0x0000005a8300780c */ /* 0x000fc80000f21670 */
[----:B------:R-:W-:Y:S02]  /*9270*/  FSEL R103, R103, -INF , !P1 ;  /* 0xff80000067677808 */ /* 0x000fe40004800000 */
[----:B------:R-:W-:Y:S02]  /*9280*/  LOP3.LUT P1, RZ, R16, 0x8000, RZ, 0xc0, !PT ;  /* 0x0000800010ff7812 */ /* 0x000fe4000782c0ff */
[----:B0-----:R-:W-:Y:S01]  /*9290*/  FMNMX.FTZ R23, R57, R70, !PT ;  /* 0x0000004639177209 */ /* 0x001fe20007810000 */
[----:B------:R-:W-:Y:S01]  /*92a0*/  IMAD.U32 R70, RZ, RZ, UR17 ;  /* 0x00000011ff467e24 */ /* 0x000fe2000f8e00ff */
[----:B------:R-:W-:-:S03]  /*92b0*/  ISETP.GT.AND P1, PT, R130, 0x60, !P1 ;  /* 0x000000608200780c */ /* 0x000fc60004f24270 */
[----:B------:R-:W-:Y:S01]  /*92c0*/  FFMA.FTZ R67, R23, R70, -8 ;  /* 0xc100000017437423 */ /* 0x000fe20000010046 */
        /* <DEDUP_REMOVED lines=42> */
[----:B------:R-:W-:Y:S02]  /*9570*/  ISETP.GT.AND P1, PT, R130, RZ, !P6 ;  /* 0x000000ff8200720c */ /* 0x000fe40007724270 */
[----:B------:R-:W-:Y:S02]  /*9580*/  LOP3.LUT P6, RZ, R2, 0x4, RZ, 0xc0, !PT ;  /* 0x0000000402ff7812 */ /* 0x000fe400078cc0ff */
[----:B------:R-:W-:Y:S02]  /*9590*/  ISETP.LT.OR P1, PT, R131, 0x1, P1 ;  /* 0x000000018300780c */ /* 0x000fe40000f21670 */
[----:B------:R-:W-:Y:S02]  /*95a0*/  ISETP.GT.AND P2, PT, R130, 0x99, !P6 ;  /* 0x000000998200780c */ /* 0x000fe40007744270 */
[----:B------:R-:W-:-:S02]  /*95b0*/  FSEL R11, R11, -INF , !P1 ;  /* 0xff8000000b0b7808 */ /* 0x000fc40004800000 */
[----:B------:R-:W-:Y:S02]  /*95c0*/  FSETP.NEU.FTZ.AND P1, PT, R23, -INF , PT ;  /* 0xff8000001700780b */ /* 0x000fe40003f3d000 */
[----:B------:R-:W-:Y:S02]  /*95d0*/  ISETP.LT.OR P2, PT, R131, 0x9a, P2 ;  /* 0x0000009a8300780c */ /* 0x000fe40001741670 */
[----:B------:R-:W-:Y:S02]  /*95e0*/  FSEL R56, R67, RZ, P1 ;  /* 0x000000ff43387208 */ /* 0x000fe40000800000 */
[----:B------:R-:W-:-:S03]  /*95f0*/  FSEL R68, R68, -INF , !P2 ;  /* 0xff80000044447808 */ /* 0x000fc60005000000 */
[--C-:B------:R-:W-:Y:S01]  /*9600*/  FFMA.FTZ R57, R10, UR17, -R56.reuse ;  /* 0x000000110a397c23 */ /* 0x100fe20008010838 */
[----:B------:R-:W-:-:S01]  /*9610*/  FFMA.FTZ R10, R13, UR17, -R56 ;  /* 0x000000110d0a7c23 */ /* 0x000fc20008010838 */
[--C-:B------:R-:W-:Y:S01]  /*9620*/  FFMA.FTZ R67, R121, UR17, -R56.reuse ;  /* 0x0000001179437c23 */ /* 0x100fe20008010838 */
[----:B------:R-:W-:-:S01]  /*9630*/  FFMA.FTZ R13, R14, UR17, -R56 ;  /* 0x000000110e0d7c23 */ /* 0x000fc20008010838 */
[----:B------:R-:W-:Y:S01]  /*9640*/  FMNMX.FTZ R121, R11, R4, !PT ;  /* 0x000000040b797209 */ /* 0x000fe20007810000 */
        /* <DEDUP_REMOVED lines=22> */
[----:B0-----:R-:W-:-:S01]  /*97b0*/  FFMA.FTZ R121, R115, UR17, -R56 ;  /* 0x0000001173797c23 */ /* 0x001fc20008010838 */
        /* <DEDUP_REMOVED lines=24> */
[----:B------:R-:W-:-:S04]  /*9940*/  FMNMX.FTZ R115, R113, R120, !PT ;  /* 0x0000007871737209 */ /* 0x000fc80007810000 */
[----:B------:R-:W-:Y:S02]  /*9950*/  FMNMX.FTZ R120, R114, R115, !PT ;  /* 0x0000007372787209 */ /* 0x000fe40007810000 */
[----:B------:R-:W-:Y:S02]  /*9960*/  MUFU.EX2 R70, R70 ;  /* 0x0000004600467308 */ /* 0x000fe40000000800 */
        /* <DEDUP_REMOVED lines=30> */
[----:B------:R-:W-:Y:S02]  /*9b50*/  FMNMX.FTZ R120, R60, R115, !PT ;  /* 0x000000733c787209 */ /* 0x000fe40007810000 */
[----:B------:R-:W-:Y:S02]  /*9b60*/  FSEL R115, R64, -INF , !P4 ;  /* 0xff80000040737808 */ /* 0x000fe40006000000 */
[----:B------:R-:W-:Y:S02]  /*9b70*/  FMNMX.FTZ R120, R61, R120, !PT ;  /* 0x000000783d787209 */ /* 0x000fe40007810000 */
[----:B------:R1:W-:Y:S02]  /*9b80*/  MUFU.EX2 R64, R128 ;  /* 0x0000008000407308 */ /* 0x0003e40000000800 */
[----:B------:R-:W-:-:S04]  /*9b90*/  FMNMX.FTZ R120, R63, R120, !PT ;  /* 0x000000783f787209 */ /* 0x000fc80007810000 */
[----:B0-----:R-:W-:Y:S02]  /*9ba0*/  FMNMX.FTZ R121, R115, R120, !PT ;  /* 0x0000007873797209 */ /* 0x001fe40007810000 */
[----:B------:R-:W-:Y:S02]  /*9bb0*/  MUFU.EX2 R107, R107 ;  /* 0x0000006b006b7308 */ /* 0x000fe40000000800 */
[----:B------:R-:W-:-:S04]  /*9bc0*/  FMNMX.FTZ R121, R66, R121, !PT ;  /* 0x0000007942797209 */ /* 0x000fc80007810000 */
[----:B------:R-:W-:Y:S02]  /*9bd0*/  FMNMX.FTZ R121, R68, R121, !PT ;  /* 0x0000007944797209 */ /* 0x000fe40007810000 */
[----:B------:R-:W-:Y:S03]  /*9be0*/  MUFU.EX2 R112, R112 ;  /* 0x0000007000707308 */ /* 0x000fe60000000800 */
[----:B------:R-:W1:Y:S05]  /*9bf0*/  SHFL.BFLY PT, R120, R121, 0x2, 0x1f ;  /* 0x0c401f0079787f89 */ /* 0x000e6a00000e0000 */
[----:B------:R-:W-:Y:S08]  /*9c00*/  MUFU.EX2 R116, R116 ;  /* 0x0000007400747308 */ /* 0x000ff00000000800 */
[----:B------:R-:W-:Y:S08]  /*9c10*/  MUFU.EX2 R88, R88 ;  /* 0x0000005800587308 */ /* 0x000ff00000000800 */
[----:B------:R-:W-:Y:S01]  /*9c20*/  MUFU.EX2 R89, R89 ;  /* 0x0000005900597308 */ /* 0x000fe20000000800 */
[----:B-1----:R-:W-:Y:S01]  /*9c30*/  FMNMX.FTZ R128, R121, R120, !PT ;  /* 0x0000007879807209 */ /* 0x002fe20007810000 */
[--C-:B------:R-:W-:Y:S01]  /*9c40*/  FFMA.FTZ R120, R125, UR17, -R56.reuse ;  /* 0x000000117d787c23 */ /* 0x100fe20008010838 */
[----:B------:R-:W-:-:S01]  /*9c50*/  FFMA.FTZ R121, R126, UR17, -R56 ;  /* 0x000000117e797c23 */ /* 0x000fc20008010838 */
[----:B------:R-:W-:-:S02]  /*9c60*/  FSEL R126, R23, RZ, P1 ;  /* 0x000000ff177e7208 */ /* 0x000fc40000800000 */
[----:B------:R-:W0:Y:S02]  /*9c70*/  SHFL.BFLY PT, R125, R128, 0x1, 0x1f ;  /* 0x0c201f00807d7f89 */ /* 0x000e2400000e0000 */
[----:B------:R-:W-:Y:S01]  /*9c80*/  MUFU.EX2 R92, R92 ;  /* 0x0000005c005c7308 */ /* 0x000fe20000000800 */
[----:B------:R-:W-:-:S04]  /*9c90*/  FADD.FTZ R126, -R126, R5 ;  /* 0x000000057e7e7221 */ /* 0x000fc80000010100 */
[----:B------:R-:W-:-:S03]  /*9ca0*/  FMUL.FTZ R5, R126, UR17 ;  /* 0x000000117e057c20 */ /* 0x000fc60008410000 */
[----:B------:R-:W-:Y:S08]  /*9cb0*/  MUFU.EX2 R93, R93 ;  /* 0x0000005d005d7308 */ /* 0x000ff00000000800 */
[----:B------:R-:W1:Y:S01]  /*9cc0*/  MUFU.EX2 R5, R5 ;  /* 0x0000000500057308 */ /* 0x000e620000000800 */
[----:B0-----:R-:W-:Y:S01]  /*9cd0*/  FMNMX.FTZ R56, R128, R125, !PT ;  /* 0x0000007d80387209 */ /* 0x001fe20007810000 */
[----:B------:R-:W-:-:S06]  /*9ce0*/  IMAD.U32 R125, RZ, RZ, UR17 ;  /* 0x00000011ff7d7e24 */ /* 0x000fcc000f8e00ff */
[----:B------:R-:W-:Y:S01]  /*9cf0*/  MUFU.EX2 R96, R96 ;  /* 0x0000006000607308 */ /* 0x000fe20000000800 */
[C---:B------:R-:W-:Y:S01]  /*9d00*/  FSETP.NEU.FTZ.AND P1, PT, R56.reuse, -INF , PT ;  /* 0xff8000003800780b */ /* 0x040fe20003f3d000 */
[----:B------:R-:W-:-:S03]  /*9d10*/  FFMA.FTZ R125, R56, R125, -8 ;  /* 0xc1000000387d7423 */ /* 0x000fc6000001007d */
[----:B------:R-:W-:Y:S02]  /*9d20*/  FSEL R127, R56, RZ, P1 ;  /* 0x000000ff387f7208 */ /* 0x000fe40000800000 */
[----:B------:R-:W-:Y:S01]  /*9d30*/  FSEL R125, R125, RZ, P1 ;  /* 0x000000ff7d7d7208 */ /* 0x000fe20000800000 */
[----:B-1----:R-:W-:Y:S01]  /*9d40*/  FFMA.FTZ R128, R5, R7, R70 ;  /* 0x0000000705807223 */ /* 0x002fe20000010046 */
[----:B------:R-:W-:Y:S01]  /*9d50*/  MUFU.EX2 R97, R97 ;  /* 0x0000006100617308 */ /* 0x000fe20000000800 */
[----:B------:R-:W-:-:S02]  /*9d60*/  FADD.FTZ R127, -R127, R4 ;  /* 0x000000047f7f7221 */ /* 0x000fc40000010100 */
        /* <DEDUP_REMOVED lines=12> */
[----:B------:R-:W-:Y:S01]  /*9e30*/  FMUL.FTZ R94, R127, UR17 ;  /* 0x000000117f5e7c20 */ /* 0x000fe20008410000 */
[----:B------:R-:W-:-:S01]  /*9e40*/  FFMA.FTZ R12, R12, UR17, -R125 ;  /* 0x000000110c0c7c23 */ /* 0x000fc2000801087d */
[--C-:B------:R-:W-:Y:S01]  /*9e50*/  FFMA.FTZ R15, R15, UR17, -R125.reuse ;  /* 0x000000110f0f7c23 */ /* 0x100fe2000801087d */
[----:B------:R-:W-:-:S01]  /*9e60*/  FFMA.FTZ R18, R18, UR17, -R125 ;  /* 0x0000001112127c23 */ /* 0x000fc2000801087d */
[----:B------:R-:W-:Y:S01]  /*9e70*/  FFMA.FTZ R21, R21, UR17, -R125 ;  /* 0x0000001115157c23 */ /* 0x000fe2000801087d */
[----:B------:R-:W-:Y:S01]  /*9e80*/  MUFU.EX2 R11, R11 ;  /* 0x0000000b000b7308 */ /* 0x000fe20000000800 */
[----:B------:R-:W-:-:S01]  /*9e90*/  FADD.FTZ R127, R57, R128 ;  /* 0x00000080397f7221 */ /* 0x000fc20000010000 */
        /* <DEDUP_REMOVED lines=23> */
[----:B0-----:R-:W-:-:S01]  /*a010*/  FFMA.FTZ R7, R94, R6, R11 ;  /* 0x000000065e077223 */ /* 0x001fc2000001000b */
[--C-:B------:R-:W-:Y:S01]  /*a020*/  FFMA.FTZ R63, R63, UR17, -R125.reuse ;  /* 0x000000113f3f7c23 */ /* 0x100fe2000801087d */
[----:B------:R-:W-:-:S01]  /*a030*/  FFMA.FTZ R66, R66, UR17, -R125 ;  /* 0x0000001142427c23 */ /* 0x000fc2000801087d */
[----:B------:R-:W-:-:S04]  /*a040*/  FFMA.FTZ R68, R68, UR17, -R125 ;  /* 0x0000001144447c23 */ /* 0x000fc8000801087d */
[----:B------:R-:W0:Y:S01]  /*a050*/  MUFU.EX2 R18, R18 ;  /* 0x0000001200127308 */ /* 0x000e220000000800 */
[----:B-1----:R-:W-:-:S07]  /*a060*/  FADD.FTZ R6, R12, R7 ;  /* 0x000000070c067221 */ /* 0x002fce0000010000 */
[----:B------:R-:W1:Y:S01]  /*a070*/  MUFU.EX2 R21, R21 ;  /* 0x0000001500157308 */ /* 0x000e620000000800 */
[----:B--2---:R-:W-:-:S07]  /*a080*/  FADD.FTZ R7, R15, R6 ;  /* 0x000000060f077221 */ /* 0x004fce0000010000 */
[----:B------:R-:W2:Y:S01]  /*a090*/  MUFU.EX2 R126, R126 ;  /* 0x0000007e007e7308 */ /* 0x000ea20000000800 */
[----:B0-----:R-:W-:-:S07]  /*a0a0*/  FADD.FTZ R6, R18, R7 ;  /* 0x0000000712067221 */ /* 0x001fce0000010000 */
[----:B------:R0:W-:Y:S01]  /*a0b0*/  MUFU.EX2 R4, R118 ;  /* 0x0000007600047308 */ /* 0x0001e20000000800 */
[----:B-1----:R-:W-:-:S07]  /*a0c0*/  FADD.FTZ R7, R21, R6 ;  /* 0x0000000615077221 */ /* 0x002fce0000010000 */
[----:B------:R-:W1:Y:S01]  /*a0d0*/  MUFU.EX2 R9, R9 ;  /* 0x0000000900097308 */ /* 0x000e620000000800 */
[----:B0-----:R-:W-:-:S01]  /*a0e0*/  FADD.FTZ R118, R10, R127 ;  /* 0x0000007f0a767221 */ /* 0x001fc20000010000 */
[----:B--2---:R-:W-:-:S03]  /*a0f0*/  FADD.FTZ R6, R126, R7 ;  /* 0x000000077e067221 */ /* 0x004fc60000010000 */
[----:B------:R-:W-:-:S03]  /*a100*/  FADD.FTZ R127, R13, R118 ;  /* 0x000000760d7f7221 */ /* 0x000fc60000010000 */
[----:B------:R-:W0:Y:S01]  /*a110*/  MUFU.EX2 R122, R122 ;  /* 0x0000007a007a7308 */ /* 0x000e220000000800 */
[----:B------:R-:W-:-:S04]  /*a120*/  FADD.FTZ R118, R14, R127 ;  /* 0x0000007f0e767221 */ /* 0x000fc80000010000 */
[----:B------:R-:W-:-:S03]  /*a130*/  FADD.FTZ R127, R19, R118 ;  /* 0x00000076137f7221 */ /* 0x000fc60000010000 */
[----:B------:R-:W2:Y:S01]  /*a140*/  MUFU.EX2 R106, R106 ;  /* 0x0000006a006a7308 */ /* 0x000ea20000000800 */
[----:B------:R-:W-:-:S01]  /*a150*/  FADD.FTZ R118, R20, R127 ;  /* 0x0000007f14767221 */ /* 0x000fc20000010000 */
[----:B-1----:R-:W-:-:S03]  /*a160*/  FADD.FTZ R7, R9, R6 ;  /* 0x0000000609077221 */ /* 0x002fc60000010000 */
[----:B------:R-:W-:-:S03]  /*a170*/  FADD.FTZ R118, R67, R118 ;  /* 0x0000007643767221 */ /* 0x000fc60000010000 */
[----:B------:R-:W1:Y:S01]  /*a180*/  MUFU.EX2 R123, R123 ;  /* 0x0000007b007b7308 */ /* 0x000e620000000800 */
[----:B0-----:R-:W-:-:S01]  /*a190*/  FADD.FTZ R7, R122, R7 ;  /* 0x000000077a077221 */ /* 0x001fc20000010000 */
[----:B------:R-:W-:-:S04]  /*a1a0*/  FADD.FTZ R127, R71, R118 ;  /* 0x00000076477f7221 */ /* 0x000fc80000010000 */
[----:B------:R-:W-:Y:S02]  /*a1b0*/  FADD.FTZ R118, R104, R127 ;  /* 0x0000007f68767221 */ /* 0x000fe40000010000 */
[----:B------:R-:W0:Y:S01]  /*a1c0*/  MUFU.EX2 R8, R8 ;  /* 0x0000000800087308 */ /* 0x000e220000000800 */
[----:B--2---:R-:W-:-:S01]  /*a1d0*/  FADD.FTZ R6, R106, R7 ;  /* 0x000000076a067221 */ /* 0x004fc20000010000 */
[----:B------:R-:W-:-:S04]  /*a1e0*/  FADD.FTZ R127, R105, R118 ;  /* 0x00000076697f7221 */ /* 0x000fc80000010000 */
[----:B------:R-:W-:Y:S02]  /*a1f0*/  FADD.FTZ R118, R108, R127 ;  /* 0x0000007f6c767221 */ /* 0x000fe40000010000 */
[----:B------:R-:W2:Y:S01]  /*a200*/  MUFU.EX2 R109, R109 ;  /* 0x0000006d006d7308 */ /* 0x000ea20000000800 */
[----:B-1----:R-:W-:-:S01]  /*a210*/  FADD.FTZ R7, R123, R6 ;  /* 0x000000067b077221 */ /* 0x002fc20000010000 */
[----:B------:R-:W-:-:S04]  /*a220*/  FADD.FTZ R127, R107, R118 ;  /* 0x000000766b7f7221 */ /* 0x000fc80000010000 */
[----:B------:R-:W-:Y:S02]  /*a230*/  FADD.FTZ R118, R112, R127 ;  /* 0x0000007f70767221 */ /* 0x000fe40000010000 */
[----:B------:R-:W1:Y:S01]  /*a240*/  MUFU.EX2 R110, R110 ;  /* 0x0000006e006e7308 */ /* 0x000e620000000800 */
[----:B0-----:R-:W-:-:S01]  /*a250*/  FADD.FTZ R6, R8, R7 ;  /* 0x0000000708067221 */ /* 0x001fc20000010000 */
[----:B------:R-:W-:-:S04]  /*a260*/  FADD.FTZ R127, R111, R118 ;  /* 0x000000766f7f7221 */ /* 0x000fc80000010000 */
[----:B------:R-:W-:Y:S02]  /*a270*/  FADD.FTZ R127, R116, R127 ;  /* 0x0000007f747f7221 */ /* 0x000fe40000010000 */
        /* <DEDUP_REMOVED lines=10> */
[----:B------:R-:W-:-:S06]  /*a320*/  FADD.FTZ R6, R88, R127 ;  /* 0x0000007f58067221 */ /* 0x000fcc0000010000 */
[----:B------:R-:W1:Y:S01]  /*a330*/  MUFU.EX2 R95, R95 ;  /* 0x0000005f005f7308 */ /* 0x000e620000000800 */
[----:B0-----:R-:W-:-:S01]  /*a340*/  FADD.FTZ R118, R90, R7 ;  /* 0x000000075a767221 */ /* 0x001fc20000010000 */
[----:B------:R-:W-:-:S04]  /*a350*/  FADD.FTZ R7, R89, R6 ;  /* 0x0000000659077221 */ /* 0x000fc80000010000 */
[----:B------:R-:W-:Y:S02]  /*a360*/  FADD.FTZ R6, R92, R7 ;  /* 0x000000075c067221 */ /* 0x000fe40000010000 */
[----:B------:R-:W0:Y:S01]  /*a370*/  MUFU.EX2 R98, R98 ;  /* 0x0000006200627308 */ /* 0x000e220000000800 */
[----:B--2---:R-:W-:-:S01]  /*a380*/  FADD.FTZ R127, R91, R118 ;  /* 0x000000765b7f7221 */ /* 0x004fc20000010000 */
[----:B------:R-:W-:-:S03]  /*a390*/  FADD.FTZ R7, R93, R6 ;  /* 0x000000065d077221 */ /* 0x000fc60000010000 */
[----:B------:R-:W-:Y:S01]  /*a3a0*/  FADD.FTZ R118, R4, R127 ;  /* 0x0000007f04767221 */ /* 0x000fe20000010000 */
[----:B------:R-:W-:-:S02]  /*a3b0*/  FADD.FTZ R6, R96, R7 ;  /* 0x0000000760067221 */ /* 0x000fc40000010000 */
[----:B------:R-:W2:Y:S01]  /*a3c0*/  MUFU.EX2 R99, R99 ;  /* 0x0000006300637308 */ /* 0x000ea20000000800 */
[----:B-1----:R-:W-:-:S01]  /*a3d0*/  FADD.FTZ R127, R95, R118 ;  /* 0x000000765f7f7221 */ /* 0x002fc20000010000 */
[----:B------:R-:W-:-:S06]  /*a3e0*/  FADD.FTZ R7, R97, R6 ;  /* 0x0000000661077221 */ /* 0x000fcc0000010000 */
        /* <DEDUP_REMOVED lines=17> */
[----:B-1----:R-:W-:-:S04]  /*a500*/  FADD.FTZ R7, R73, R6 ;  /* 0x0000000649077221 */ /* 0x002fc80000010000 */
[----:B------:R-:W-:-:S03]  /*a510*/  FADD.FTZ R6, R64, R7 ;  /* 0x0000000740067221 */ /* 0x000fc60000010000 */
        /* <DEDUP_REMOVED lines=16> */
[----:B------:R-:W-:-:S06]  /*a620*/  FFMA.FTZ R118, R115, UR17, -R125 ;  /* 0x0000001173767c23 */ /* 0x000fcc000801087d */
        /* <DEDUP_REMOVED lines=36> */
[----:B-1----:R-:W-:-:S03]  /*a870*/  FADD.FTZ R7, R69, R6 ;  /* 0x0000000645077221 */ /* 0x002fc60000010000 */
[----:B0-----:R-:W-:Y:S01]  /*a880*/  FADD.FTZ R6, R68, R115 ;  /* 0x0000007344067221 */ /* 0x001fe20000010000 */
[----:B------:R-:W-:Y:S06]  /*a890*/  @!P0 BRA `(.L_x_689) ;  /* 0x0000000000048947 */ /* 0x000fec0003800000 */
[----:B------:R-:W-:Y:S01]  /*a8a0*/  BPT.TRAP 0x1 ;  /* 0x000000040000795c */ /* 0x000fe20000300000 */
.L_x_689:
[----:B------:R-:W-:Y:S01]  /*a8b0*/  UIADD3 UR10, UR13, 0x12460, URZ ;  /* 0x000124600d0a7890 */ /* 0x000fe2000fffe03f */
[----:B------:R-:W-:Y:S01]  /*a8c0*/  ISETP.GT.AND P1, PT, R3, UR23, PT ;  /* 0x0000001703007c0c */ /* 0x000fe2000bf24270 */
[----:B------:R-:W-:Y:S01]  /*a8d0*/  UMOV UR25, UR5 ;  /* 0x0000000500197c82 */ /* 0x000fe20008000000 */
[----:B------:R-:W-:Y:S01]  /*a8e0*/  F2FP.SATFINITE.E4M3.F32.PACK_AB_MERGE_C R4, R95, R4, RZ ;  /* 0x000000045f04723e */ /* 0x000fe200048070ff */
[----:B------:R-:W-:Y:S01]  /*a8f0*/  UPRMT UR10, UR7, 0x654, UR10 ;  /* 0x00000654070a7896 */ /* 0x000fe2000800000a */
[----:B------:R-:W-:Y:S01]  /*a900*/  F2FP.SATFINITE.E4M3.F32.PACK_AB_MERGE_C R10, R13, R10, RZ ;  /* 0x0000000a0d0a723e */ /* 0x000fe200048070ff */
[----:B------:R-:W-:Y:S01]  /*a910*/  UMOV UR24, UR4 ;  /* 0x0000000400187c82 */ /* 0x000fe20008000000 */
[----:B------:R-:W-:Y:S01]  /*a920*/  F2FP.SATFINITE.E4M3.F32.PACK_AB_MERGE_C R15, R18, R15, RZ ;  /* 0x0000000f120f723e */ /* 0x000fe200048070ff */
[-C--:B------:R-:W-:Y:S01]  /*a930*/  FMUL.FTZ R24, R24, R5.reuse ;  /* 0x0000000518187220 */ /* 0x080fe20000410000 */
[----:B------:R-:W-:Y:S01]  /*a940*/  F2FP.SATFINITE.E4M3.F32.PACK_AB_MERGE_C R20, R67, R20, RZ ;  /* 0x000000144314723e */ /* 0x000fe200048070ff */
[----:B------:R-:W-:Y:S01]  /*a950*/  FMUL.FTZ R25, R25, R5 ;  /* 0x0000000519197220 */ /* 0x000fe20000410000 */
[----:B------:R-:W-:Y:S01]  /*a960*/  F2FP.SATFINITE.E4M3.F32.PACK_AB_MERGE_C R9, R122, R9, RZ ;  /* 0x000000097a09723e */ /* 0x000fe200048070ff */
[----:B------:R-:W-:Y:S01]  /*a970*/  FMUL.FTZ R28, R28, R5 ;  /* 0x000000051c1c7220 */ /* 0x000fe20000410000 */
[----:B------:R-:W-:Y:S01]  /*a980*/  F2FP.SATFINITE.E4M3.F32.PACK_AB_MERGE_C R105, R108, R105, RZ ;  /* 0x000000696c69723e */ /* 0x000fe200048070ff */
[----:B------:R-:W-:Y:S01]  /*a990*/  SYNCS.ARRIVE.TRANS64.RED.A1T0 RZ, [UR10], RZ ;  /* 0x000000ffffff79a7 */ /* 0x000fe2000810040a */
[----:B------:R-:W-:Y:S01]  /*a9a0*/  F2FP.SATFINITE.E4M3.F32.PACK_AB_MERGE_C R8, R109, R8, RZ ;  /* 0x000000086d08723e */ /* 0x000fe200048070ff */
[----:B------:R-:W-:Y:S01]  /*a9b0*/  FMUL.FTZ R29, R29, R5 ;  /* 0x000000051d1d7220 */ /* 0x000fe20000410000 */
        /* <DEDUP_REMOVED lines=23> */
[----:B------:R-:W-:Y:S01]  /*ab30*/  FMUL.FTZ R53, R53, R5 ;  /* 0x0000000535357220 */ /* 0x000fe20000410000 */
[----:B------:R-:W-:Y:S01]  /*ab40*/  F2FP.SATFINITE.E4M3.F32.PACK_AB_MERGE_C R66, R68, R66, RZ ;  /* 0x000000424442723e */ /* 0x000fe200048070ff */
[----:B------:R-:W-:Y:S01]  /*ab50*/  VIADD R3, R3, 0xffffffff ;  /* 0xffffffff03037836 */ /* 0x000fe20000000000 */
[----:B------:R-:W-:Y:S01]  /*ab60*/  F2FP.SATFINITE.E4M3.F32.PACK_AB_MERGE_C R145, R91, R90, R4 ;  /* 0x0000005a5b91723e */ /* 0x000fe20004807004 */
[----:B------:R-:W-:Y:S01]  /*ab70*/  FMUL.FTZ R26, R26, R94 ;  /* 0x0000005e1a1a7220 */ /* 0x000fe20000410000 */
[----:B------:R-:W-:Y:S01]  /*ab80*/  F2FP.SATFINITE.E4M3.F32.PACK_AB_MERGE_C R152, R57, R70, R10 ;  /* 0x000000463998723e */ /* 0x000fe2000480700a */
[-C--:B------:R-:W-:Y:S01]  /*ab90*/  FMUL.FTZ R27, R27, R94.reuse ;  /* 0x0000005e1b1b7220 */ /* 0x080fe20000410000 */
[----:B------:R-:W-:Y:S01]  /*aba0*/  F2FP.SATFINITE.E4M3.F32.PACK_AB_MERGE_C R153, R12, R11, R15 ;  /* 0x0000000b0c99723e */ /* 0x000fe2000480700f */
[----:B------:R-:W-:Y:S01]  /*abb0*/  FMUL.FTZ R30, R30, R94 ;  /* 0x0000005e1e1e7220 */ /* 0x000fe20000410000 */
[----:B------:R-:W-:Y:S01]  /*abc0*/  F2FP.SATFINITE.E4M3.F32.PACK_AB_MERGE_C R154, R19, R14, R20 ;  /* 0x0000000e139a723e */ /* 0x000fe20004807014 */
[-C--:B------:R-:W-:Y:S01]  /*abd0*/  FMUL.FTZ R31, R31, R94.reuse ;  /* 0x0000005e1f1f7220 */ /* 0x080fe20000410000 */
[----:B------:R-:W-:Y:S01]  /*abe0*/  F2FP.SATFINITE.E4M3.F32.PACK_AB_MERGE_C R155, R126, R21, R9 ;  /* 0x000000157e9b723e */ /* 0x000fe20004807009 */
[-C--:B------:R-:W-:Y:S01]  /*abf0*/  FMUL.FTZ R34, R34, R94.reuse ;  /* 0x0000005e22227220 */ /* 0x080fe20000410000 */
[----:B------:R-:W-:Y:S01]  /*ac00*/  F2FP.SATFINITE.E4M3.F32.PACK_AB_MERGE_C R148, R104, R71, R105 ;  /* 0x000000476894723e */ /* 0x000fe20004807069 */
[----:B------:R-:W-:Y:S01]  /*ac10*/  FMUL.FTZ R35, R35, R94 ;  /* 0x0000005e23237220 */ /* 0x000fe20000410000 */
[----:B------:R-:W-:Y:S01]  /*ac20*/  F2FP.SATFINITE.E4M3.F32.PACK_AB_MERGE_C R149, R123, R106, R8 ;  /* 0x0000006a7b95723e */ /* 0x000fe20004807008 */
[-C--:B------:R-:W-:Y:S01]  /*ac30*/  FMUL.FTZ R38, R38, R94.reuse ;  /* 0x0000005e26267220 */ /* 0x080fe20000410000 */
[----:B------:R-:W-:Y:S01]  /*ac40*/  F2FP.SATFINITE.E4M3.F32.PACK_AB_MERGE_C R150, R112, R107, R111 ;  /* 0x0000006b7096723e */ /* 0x000fe2000480706f */
[----:B------:R-:W-:Y:S01]  /*ac50*/  FMUL.FTZ R39, R39, R94 ;  /* 0x0000005e27277220 */ /* 0x000fe20000410000 */
        /* <DEDUP_REMOVED lines=17> */
[----:B------:R-:W-:Y:S01]  /*ad70*/  IMAD.MOV.U32 R4, RZ, RZ, R56 ;  /* 0x000000ffff047224 */ /* 0x000fe200078e0038 */
[----:B------:R-:W-:Y:S01]  /*ad80*/  F2FP.SATFINITE.E4M3.F32.PACK_AB_MERGE_C R137, R59, R58, R60 ;  /* 0x0000003a3b89723e */ /* 0x000fe2000480703c */
[----:B------:R-:W-:Y:S01]  /*ad90*/  IMAD.MOV.U32 R5, RZ, RZ, R23 ;  /* 0x000000ffff057224 */ /* 0x000fe200078e0017 */
[----:B------:R-:W-:-:S02]  /*ada0*/  F2FP.SATFINITE.E4M3.F32.PACK_AB_MERGE_C R138, R65, R62, R69 ;  /* 0x0000003e418a723e */ /* 0x000fc40004807045 */
[----:B------:R-:W-:Y:S01]  /*adb0*/  F2FP.SATFINITE.E4M3.F32.PACK_AB_MERGE_C R139, R118, R63, R66 ;  /* 0x0000003f768b723e */ /* 0x000fe20004807042 */
[----:B------:R-:W-:Y:S06]  /*adc0*/  @P1 BRA `(.L_x_690) ;  /* 0xffffffb400bc1947 */ /* 0x000fec000383ffff */
[----:B------:R1:W-:Y:S01]  /*add0*/  STL [R1], R24 ;  /* 0x0000001801007387 */ /* 0x0003e20000100800 */
[----:B------:R-:W-:Y:S02]  /*ade0*/  IMAD.MOV.U32 R8, RZ, RZ, R26 ;  /* 0x000000ffff087224 */ /* 0x000fe400078e001a */
[----:B------:R-:W-:Y:S01]  /*adf0*/  IMAD.MOV.U32 R9, RZ, RZ, R27 ;  /* 0x000000ffff097224 */ /* 0x000fe200078e001b */
[----:B------:R1:W-:Y:S01]  /*ae00*/  STL [R1+0x4], R25 ;  /* 0x0000041901007387 */ /* 0x0003e20000100800 */
[----:B------:R-:W-:Y:S02]  /*ae10*/  IMAD.MOV.U32 R10, RZ, RZ, R30 ;  /* 0x000000ffff0a7224 */ /* 0x000fe400078e001e */
[----:B------:R-:W-:Y:S01]  /*ae20*/  IMAD.MOV.U32 R11, RZ, RZ, R31 ;  /* 0x000000ffff0b7224 */ /* 0x000fe200078e001f */
[----:B------:R1:W-:Y:S01]  /*ae30*/  STL [R1+0x24], R28 ;  /* 0x0000241c01007387 */ /* 0x0003e20000100800 */
[----:B------:R-:W-:Y:S02]  /*ae40*/  IMAD.MOV.U32 R12, RZ, RZ, R34 ;  /* 0x000000ffff0c7224 */ /* 0x000fe400078e0022 */
[----:B------:R-:W-:Y:S01]  /*ae50*/  IMAD.MOV.U32 R13, RZ, RZ, R35 ;  /* 0x000000ffff0d7224 */ /* 0x000fe200078e0023 */
[----:B------:R1:W-:Y:S01]  /*ae60*/  STL [R1+0x28], R29 ;  /* 0x0000281d01007387 */ /* 0x0003e20000100800 */
[----:B------:R-:W-:-:S02]  /*ae70*/  IMAD.MOV.U32 R14, RZ, RZ, R38 ;  /* 0x000000ffff0e7224 */ /* 0x000fc400078e0026 */
        /* <DEDUP_REMOVED lines=13> */
[----:B------:R1:W-:Y:S04]  /*af50*/  STL [R1+0xc], R40 ;  /* 0x00000c2801007387 */ /* 0x0003e80000100800 */
        /* <DEDUP_REMOVED lines=8> */
[----:B------:R1:W-:Y:S02]  /*afe0*/  STL [R1+0x30], R55 ;  /* 0x0000303701007387 */ /* 0x0003e40000100800 */
.L_x_672:
[----:B-1----:R-:W1:Y:S01]  /*aff0*/  LDC R24, c[0x0][0x2f0] ;  /* 0x0000bc00ff187b82 */ /* 0x002e620000000800 */
[----:B------:R-:W-:Y:S01]  /*b000*/  UIADD3 UR18, -UR18, 0x1, URZ ;  /* 0x0000000112127890 */ /* 0x000fe2000fffe13f */
[----:B------:R-:W-:Y:S01]  /*b010*/  ULDC UR11, c[0x0][0x448] ;  /* 0x00011200000b7ab9 */ /* 0x000fe20000000800 */
[----:B------:R-:W-:Y:S01]  /*b020*/  ULDC UR14, c[0x0][0x9e4] ;  /* 0x00027900000e7ab9 */ /* 0x000fe20000000800 */
[----:B------:R-:W-:Y:S01]  /*b030*/  UISETP.NE.AND UP0, UPT, UR11, 0x1, UPT ;  /* 0x000000010b00788c */ /* 0x000fe2000bf05270 */
[----:B------:R-:W-:-:S03]  /*b040*/  UMOV UR12, 0xc0 ;  /* 0x000000c0000c7882 */ /* 0x000fc60000000000 */
[----:B------:R-:W2:Y:S01]  /*b050*/  S2UR UR10, SR_CTAID.X ;  /* 0x00000000000a79c3 */ /* 0x000ea20000002500 */
[----:B------:R-:W-:-:S06]  /*b060*/  UISETP.GE.AND UP1, UPT, UR14, 0x1, UPT ;  /* 0x000000010e00788c */ /* 0x000fcc000bf26270 */
[----:B------:R-:W-:Y:S01]  /*b070*/  PLOP3.LUT P1, PT, PT, PT, UP1, 0x40, 0x0 ;  /* 0x000000000000781c */ /* 0x000fe20003f2e818 */
[----:B------:R-:W-:Y:S01]  /*b080*/  @UP0 ULDC UR15, c[0x0][0x450] ;  /* 0x00011400000f0ab9 */ /* 0x000fe20000000800 */
[----:B-1----:R-:W-:-:S05]  /*b090*/  IMAD R24, R17, R24, UR18 ;  /* 0x0000001211187e24 */ /* 0x002fca000f8e0218 */
[----:B------:R-:W-:Y:S01]  /*b0a0*/  R2UR UR13, R24 ;  /* 0x00000000180d72ca */ /* 0x000fe200000e0000 */
[----:B--2---:R-:W-:-:S03]  /*b0b0*/  UIMAD UR12, UR10, UR12, 0xbf ;  /* 0x000000bf0a0c74a4 */ /* 0x004fc6000f8e020c */
[----:B------:R-:W-:Y:S02]  /*b0c0*/  @UP0 ULDC UR10, c[0x0][0x44c] ;  /* 0x00011300000a0ab9 */ /* 0x000fe40000000800 */
[----:B------:R-:W-:-:S04]  /*b0d0*/  UIMAD.WIDE.U32 UR10, UR12, UR10, URZ ;  /* 0x0000000a0c0a72a5 */ /* 0x000fc8000f8e003f */
[----:B------:R-:W-:-:S04]  /*b0e0*/  @UP0 USHF.R.U32.HI UR12, URZ, UR15, UR11 ;  /* 0x0000000f3f0c0299 */ /* 0x000fc8000801160b */
[----:B------:R-:W-:-:S03]  /*b0f0*/  UIADD3 UR12, UR13, UR12, URZ ;  /* 0x0000000c0d0c7290 */ /* 0x000fc6000fffe03f */
[----:B------:R-:W-:Y:S02]  /*b100*/  ULDC UR13, c[0x0][0x9dc] ;  /* 0x00027700000d7ab9 */ /* 0x000fe40000000800 */
[----:B------:R-:W-:Y:S01]  /*b110*/  UIADD3 UR13, UR12, -UR13, URZ ;  /* 0x8000000d0c0d7290 */ /* 0x000fe2000fffe03f */
[----:B------:R-:W-:Y:S11]  /*b120*/  @P1 BRA `(.L_x_691) ;  /* 0x0000000000441947 */ /* 0x000ff60003800000 */
        /* <DEDUP_REMOVED lines=10> */
.L_x_692:
[----:B------:R-:W-:-:S11]  /*b1d0*/  UISETP.NE.AND UP2, UPT, UR14, 0x1, UPT ;  /* 0x000000010e00788c */ /* 0x000fd6000bf45270 */
[----:B------:R-:W-:Y:S02]  /*b1e0*/  @UP2 ULDC.64 UR18, c[0x0][0x9e8] ;  /* 0x00027a0000122ab9 */ /* 0x000fe40000000a00 */
[----:B------:R-:W-:-:S04]  /*b1f0*/  UIMAD.WIDE.U32 UR10, UR12, UR18, URZ ;  /* 0x000000120c0a72a5 */ /* 0x000fc8000f8e003f */
[----:B------:R-:W-:-:S12]  /*b200*/  @UP2 USHF.R.U32.HI UR12, URZ, UR19, UR11 ;  /* 0x000000133f0c2299 */ /* 0x000fd8000801160b */
.L_x_693:
[----:B------:R-:W-:-:S04]  /*b210*/  UIMAD UR12, UR12, UR14, URZ ;  /* 0x0000000e0c0c72a4 */ /* 0x000fc8000f8e023f */
[----:B------:R-:W-:-:S04]  /*b220*/  UISETP.LT.AND UP2, UPT, UR13, UR12, UPT ;  /* 0x0000000c0d00728c */ /* 0x000fc8000bf41270 */
[----:B------:R-:W-:-:S12]  /*b230*/  USEL UR13, UR13, UR12, !UP2 ;  /* 0x0000000c0d0d7287 */ /* 0x000fd8000d000000 */
.L_x_691:
[----:B------:R-:W-:-:S04]  /*b240*/  UIADD3 UR10, UR13, 0x9f, URZ ;  /* 0x0000009f0d0a7890 */ /* 0x000fc8000fffe03f */
[----:B------:R-:W-:-:S04]  /*b250*/  UIMAD.WIDE UR10, UR10, 0x66666667, URZ ;  /* 0x666666670a0a78a5 */ /* 0x000fc8000f8e023f */
[----:B------:R-:W-:-:S04]  /*b260*/  USHF.R.U32.HI UR10, URZ, 0x1f, UR11 ;  /* 0x0000001f3f0a7899 */ /* 0x000fc8000801160b */
[----:B------:R-:W-:-:S04]  /*b270*/  ULEA.HI.SX32 UR10, UR11, UR10, 0x1a ;  /* 0x0000000a0b0a7291 */ /* 0x000fc8000f8fd23f */
[----:B------:R-:W-:-:S04]  /*b280*/  UISETP.LT.AND UP2, UPT, UR45, UR10, UPT ;  /* 0x0000000a2d00728c */ /* 0x000fc8000bf41270 */
[----:B------:R-:W-:-:S06]  /*b290*/  USEL UR23, UR45, UR10, !UP2 ;  /* 0x0000000a2d177287 */ /* 0x000fcc000d000000 */
[----:B------:R-:W-:-:S13]  /*b2a0*/  ISETP.GE.AND P1, PT, R3, UR23, PT ;  /* 0x0000001703007c0c */ /* 0x000fda000bf26270 */
[----:B------:R-:W-:Y:S05]  /*b2b0*/  @!P1 BRA `(.L_x_694) ;  /* 0x0000002c00f09947 */ /* 0x000fea0003800000 */
[----:B------:R-:W-:Y:S01]  /*b2c0*/  IMAD.MOV.U32 R105, RZ, RZ, R4 ;  /* 0x000000ffff697224 */ /* 0x000fe200078e0004 */
[----:B------:R-:W-:Y:S01]  /*b2d0*/  UMOV UR25, UR5 ;  /* 0x0000000500197c82 */ /* 0x000fe20008000000 */
[----:B------:R-:W-:Y:S01]  /*b2e0*/  IMAD.MOV.U32 R104, RZ, RZ, R5 ;  /* 0x000000ffff687224 */ /* 0x000fe200078e0005 */
[----:B------:R-:W-:Y:S01]  /*b2f0*/  UMOV UR24, UR4 ;  /* 0x0000000400187c82 */ /* 0x000fe20008000000 */
[----:B------:R-:W-:-:S05]  /*b300*/  ULDC UR21, c[0x0][0x988] ;  /* 0x0002620000157ab9 */ /* 0x000fca0000000800 */
.L_x_704:
[----:B------:R-:W-:-:S04]  /*b310*/  UISETP.NE.AND UP2, UPT, UR24, 0x1, UPT ;  /* 0x000000011800788c */ /* 0x000fc8000bf45270 */
[----:B------:R-:W-:-:S04]  /*b320*/  USEL UR5, URZ, 0x1, UP2 ;  /* 0x000000013f057887 */ /* 0x000fc80009000000 */
[----:B------:R-:W-:Y:S01]  /*b330*/  ULOP3.LUT UR5, UR25, UR5, URZ, 0x3c, !UPT ;  /* 0x0000000519057292 */ /* 0x000fe2000f8e3c3f */
[----:B------:R-:W-:Y:S11]  /*b340*/  @!P0 BRA `(.L_x_695) ;  /* 0x0000000000048947 */ /* 0x000ff60003800000 */
[----:B------:R-:W-:Y:S01]  /*b350*/  BPT.TRAP 0x1 ;  /* 0x000000040000795c */ /* 0x000fe20000300000 */
.L_x_695:
[----:B------:R-:W-:Y:S01]  /*b360*/  UIADD3 UR4, UR24, 0x1, URZ ;  /* 0x0000000118047890 */ /* 0x000fe2000fffe03f */
[----:B------:R-:W-:-:S03]  /*b370*/  IMAD.U32 R4, RZ, RZ, UR5 ;  /* 0x00000005ff047e24 */ /* 0x000fc6000f8e00ff */
[----:B------:R-:W-:Y:S02]  /*b380*/  UISETP.NE.AND UP2, UPT, UR4, 0x2, UPT ;  /* 0x000000020400788c */ /* 0x000fe4000bf45270 */
[----:B------:R-:W-:Y:S02]  /*b390*/  SHF.L.U32 R4, R4, 0x1f, RZ ;  /* 0x0000001f04047819 */ /* 0x000fe400000006ff */
[----:B------:R-:W-:-:S04]  /*b3a0*/  USEL UR4, UR4, URZ, UP2 ;  /* 0x0000003f04047287 */ /* 0x000fc80009000000 */
[----:B------:R-:W-:-:S09]  /*b3b0*/  ULEA UR22, UR4, UR46, 0x3 ;  /* 0x0000002e04167291 */ /* 0x000fd2000f8e183f */
[----:B------:R1:W2:Y:S01]  /*b3c0*/  SYNCS.PHASECHK.TRANS64.TRYWAIT P1, [UR22+0x12430], R4 ;  /* 0x01243004ff0075a7 */ /* 0x0002a20008020156 */
[----:B------:R-:W-:Y:S05]  /*b3d0*/  @!P0 BRA `(.L_x_696) ;  /* 0x0000000000048947 */ /* 0x000fea0003800000 */
[----:B------:R-:W-:Y:S01]  /*b3e0*/  BPT.TRAP 0x1 ;  /* 0x000000040000795c */ /* 0x000fe20000300000 */
.L_x_696:
[----:B--2---:R-:W-:Y:S05]  /*b3f0*/  @P1 BRA `(.L_x_697) ;  /* 0x0000000000081947 */ /* 0x004fea0003800000 */
[----:B------:R-:W2:Y:S02]  /*b400*/  SYNCS.PHASECHK.TRANS64.TRYWAIT P1, [UR22+0x12430], R4 ;  /* 0x01243004ff0075a7 */ /* 0x000ea40008020156 */
[----:B--2---:R-:W-:Y:S05]  /*b410*/  @!P1 BRA `(.L_x_698) ;  /* 0x000000d400789947 */ /* 0x004fea0003800000 */
.L_x_697:
[----:B------:R-:W-:Y:S01]  /*b420*/  UIMAD UR26, UR4, 0x280, UR6 ;  /* 0x00000280041a78a4 */ /* 0x000fe2000f8e0206 */
[----:B------:R-:W-:Y:S01]  /*b430*/  WARPGROUP.ARRIVE ;  /* 0x00000000000079c5 */ /* 0x000fe20000000000 */
[----:B------:R-:W-:Y:S01]  /*b440*/  UMOV UR39, 0x80000020 ;  /* 0x8000002000277882 */ /* 0x000fe20000000000 */
[----:B------:R-:W-:Y:S01]  /*b450*/  UMOV UR12, UR36 ;  /* 0x00000024000c7c82 */ /* 0x000fe20008000000 */
[----:B------:R-:W-:Y:S01]  /*b460*/  UIADD3 UR14, UR26, 0x80, URZ ;  /* 0x000000801a0e7890 */ /* 0x000fe2000fffe03f */
[----:B------:R-:W-:Y:S02]  /*b470*/  UMOV UR13, UR37 ;  /* 0x00000025000d7c82 */ /* 0x000fe40008000000 */
[----:B------:R-:W-:Y:S01]  /*b480*/  UMOV UR38, UR26 ;  /* 0x0000001a00267c82 */ /* 0x000fe20008000000 */
[----:B------:R-:W-:Y:S01]  /*b490*/  UMOV UR15, 0x80000020 ;  /* 0x80000020000f7882 */ /* 0x000fe20000000000 */
[----:B------:R-:W-:Y:S01]  /*b4a0*/  QGMMA.64x32x32.F32.E4M3.E4M3 R88, gdesc[UR36], RZ, !UPT, gsb0 ;  /* 0x00600000245879f3 */ /* 0x000fe2000c0008ff */
[----:B------:R-:W-:Y:S01]  /*b4b0*/  UIADD3 UR18, UR26, 0x100, URZ ;  /* 0x000001001a127890 */ /* 0x000fe2000fffe03f */
[----:B------:R-:W-:Y:S01]  /*b4c0*/  UMOV UR16, UR36 ;  /* 0x0000002400107c82 */ /* 0x000fe20008000000 */
[----:B------:R-:W-:Y:S01]  /*b4d0*/  UMOV UR17, UR37 ;  /* 0x0000002500117c82 */ /* 0x000fe20008000000 */
[----:B------:R-:W-:Y:S01]  /*b4e0*/  UMOV UR19, 0x80000020 ;  /* 0x8000002000137882 */ /* 0x000fe20000000000 */
[----:B------:R-:W-:Y:S01]  /*b4f0*/  UIADD3 UR38, UR26, 0x180, URZ ;  /* 0x000001801a267890 */ /* 0x000fe2000fffe03f */
[----:B------:R-:W-:Y:S01]  /*b500*/  UMOV UR39, 0x80000020 ;  /* 0x8000002000277882 */ /* 0x000fe20000000000 */
[----:B------:R-:W-:Y:S01]  /*b510*/  UIADD3 UR10, UR26, 0x200, URZ ;  /* 0x000002001a0a7890 */ /* 0x000fe2000fffe03f */
[----:B------:R-:W-:Y:S01]  /*b520*/  UMOV UR11, 0x80000020 ;  /* 0x80000020000b7882 */ /* 0x000fe20000000000 */
[----:B------:R-:W-:-:S02]  /*b530*/  WARPGROUP.DEPBAR.LE gsb0, 0x0 ;  /* 0x00008000000079c5 */ /* 0x000fc40000010000 */
        /* <DEDUP_REMOVED lines=45> */
.L_x_699:
[----:B------:R-:W-:Y:S01]  /*b810*/  ULEA UR13, UR24, UR46, 0x3 ;  /* 0x0000002e180d7291 */ /* 0x000fe2000f8e183f */
[----:B-12---:R-:W-:-:S05]  /*b820*/  IMAD.U32 R4, RZ, RZ, UR25 ;  /* 0x00000019ff047e24 */ /* 0x006fca000f8e00ff */
[----:B------:R-:W-:-:S04]  /*b830*/  SHF.L.U32 R4, R4, 0x1f, RZ ;  /* 0x0000001f04047819 */ /* 0x000fc800000006ff */
[----:B------:R1:W2:Y:S01]  /*b840*/  SYNCS.PHASECHK.TRANS64.TRYWAIT P1, [UR13+0x12450], R4 ;  /* 0x01245004ff0075a7 */ /* 0x0002a2000802014d */
[----:B------:R-:W-:Y:S05]  /*b850*/  @!P0 BRA `(.L_x_700) ;  /* 0x0000000000048947 */ /* 0x000fea0003800000 */
[----:B------:R-:W-:Y:S01]  /*b860*/  BPT.TRAP 0x1 ;  /* 0x000000040000795c */ /* 0x000fe20000300000 */
.L_x_700:
        /* <DEDUP_REMOVED lines=15> */
[C---:B------:R-:W-:Y:S01]  /*b960*/  FMUL.FTZ R92, R0.reuse, R99 ;  /* 0x00000063005c7220 */ /* 0x040fe20000410000 */
[C---:B------:R-:W-:Y:S01]  /*b970*/  FMUL.FTZ R97, R0.reuse, R100 ;  /* 0x0000006400617220 */ /* 0x040fe20000410000 */
[C---:B------:R-:W-:Y:S01]  /*b980*/  FMUL.FTZ R125, R0.reuse, R40 ;  /* 0x00000028007d7220 */ /* 0x040fe20000410000 */
[C---:B------:R-:W-:Y:S01]  /*b990*/  FMUL.FTZ R40, R0.reuse, R41 ;  /* 0x0000002900287220 */ /* 0x040fe20000410000 */
[C---:B------:R-:W-:Y:S01]  /*b9a0*/  FMUL.FTZ R93, R0.reuse, R102 ;  /* 0x00000066005d7220 */ /* 0x040fe20000410000 */
[C---:B------:R-:W-:Y:S01]  /*b9b0*/  FMUL.FTZ R98, R0.reuse, R101 ;  /* 0x0000006500627220 */ /* 0x040fe20000410000 */
[----:B------:R-:W-:Y:S01]  /*b9c0*/  FMUL.FTZ R126, R0, R65 ;  /* 0x00000041007e7220 */ /* 0x000fe20000410000 */
[----:B------:R-:W5:Y:S01]  /*b9d0*/  MUFU.TANH R107, R107 ;  /* 0x0000006b006b7308 */ /* 0x000f620000002400 */
        /* <DEDUP_REMOVED lines=16> */
[----:B-----5:R-:W-:Y:S01]  /*bae0*/  FMNMX.FTZ R41, R107, R42, !PT ;  /* 0x0000002a6b297209 */ /* 0x020fe20007810000 */
        /* <DEDUP_REMOVED lines=29> */
[C---:B------:R-:W-:Y:S01]  /*bcc0*/  FMUL.FTZ R63, R0.reuse, R71 ;  /* 0x00000047003f7220 */ /* 0x040fe20000410000 */
        /* <DEDUP_REMOVED lines=33> */
[----:B----4-:R-:W-:-:S07]  /*bee0*/  FMNMX.FTZ R42, R96, R5, !PT ;  /* 0x00000005602a7209 */ /* 0x010fce0007810000 */
[----:B------:R-:W4:Y:S01]  /*bef0*/  MUFU.TANH R93, R93 ;  /* 0x0000005d005d7308 */ /* 0x000f220000002400 */
[----:B-----5:R-:W-:-:S07]  /*bf00*/  FMNMX.FTZ R24, R92, R41, !PT ;  /* 0x000000295c187209 */ /* 0x020fce0007810000 */
[----:B------:R-:W5:Y:S01]  /*bf10*/  MUFU.TANH R98, R98 ;  /* 0x0000006200627308 */ /* 0x000f620000002400 */
[----:B---3--:R-:W-:-:S07]  /*bf20*/  FMNMX.FTZ R5, R97, R42, !PT ;  /* 0x0000002a61057209 */ /* 0x008fce0007810000 */
        /* <DEDUP_REMOVED lines=129> */
[----:B-----5:R-:W-:Y:S02]  /*c740*/  FMNMX.FTZ R24, R132, R5, !PT ;  /* 0x0000000584187209 */ /* 0x020fe40007810000 */
[----:B---3--:R-:W-:Y:S01]  /*c750*/  FMNMX.FTZ R25, R133, R26, !PT ;  /* 0x0000001a85197209 */ /* 0x008fe20007810000 */
[----:B--2---:R-:W-:Y:S06]  /*c760*/  @P1 BRA `(.L_x_701) ;  /* 0x0000000000081947 */ /* 0x004fec0003800000 */
[----:B------:R-:W2:Y:S02]  /*c770*/  SYNCS.PHASECHK.TRANS64.TRYWAIT P1, [UR13+0x12450], R4 ;  /* 0x01245004ff0075a7 */ /* 0x000ea4000802014d */
[----:B--2---:R-:W-:Y:S05]  /*c780*/  @!P1 BRA `(.L_x_702) ;  /* 0x000000c000b49947 */ /* 0x004fea0003800000 */
.L_x_701:
[----:B----4-:R-:W-:Y:S01]  /*c790*/  FMNMX.FTZ R25, R134, R25, !PT ;  /* 0x0000001986197209 */ /* 0x010fe20007810000 */
[----:B--2---:R-:W2:Y:S01]  /*c7a0*/  SHFL.BFLY PT, R5, R24, 0x2, 0x1f ;  /* 0x0c401f0018057f89 */ /* 0x004ea200000e0000 */
[----:B------:R-:W-:Y:S02]  /*c7b0*/  UMOV UR17, UR21 ;  /* 0x0000001500117c82 */ /* 0x000fe40008000000 */
[----:B------:R-:W-:Y:S01]  /*c7c0*/  IMAD.U32 R30, RZ, RZ, UR17 ;  /* 0x00000011ff1e7e24 */ /* 0x000fe2000f8e00ff */
[----:B-1----:R-:W1:Y:S01]  /*c7d0*/  SHFL.BFLY PT, R4, R25, 0x2, 0x1f ;  /* 0x0c401f0019047f89 */ /* 0x002e6200000e0000 */
[----:B--2---:R-:W-:Y:S02]  /*c7e0*/  FMNMX.FTZ R26, R24, R5, !PT ;  /* 0x00000005181a7209 */ /* 0x004fe40007810000 */
[----:B-1----:R-:W-:-:S03]  /*c7f0*/  FMNMX.FTZ R27, R25, R4, !PT ;  /* 0x00000004191b7209 */ /* 0x002fc60007810000 */
[----:B------:R-:W1:Y:S04]  /*c800*/  SHFL.BFLY PT, R5, R26, 0x1, 0x1f ;  /* 0x0c201f001a057f89 */ /* 0x000e6800000e0000 */
[----:B------:R-:W2:Y:S01]  /*c810*/  SHFL.BFLY PT, R4, R27, 0x1, 0x1f ;  /* 0x0c201f001b047f89 */ /* 0x000ea200000e0000 */
[----:B-1----:R-:W-:Y:S02]  /*c820*/  FMNMX.FTZ R5, R26, R5, !PT ;  /* 0x000000051a057209 */ /* 0x002fe40007810000 */
[----:B--2---:R-:W-:-:S03]  /*c830*/  FMNMX.FTZ R4, R27, R4, !PT ;  /* 0x000000041b047209 */ /* 0x004fc60007810000 */
[C---:B------:R-:W-:Y:S01]  /*c840*/  FADD.FTZ R28, -R5.reuse, R104 ;  /* 0x00000068051c7221 */ /* 0x040fe20000010100 */
[----:B------:R-:W-:-:S01]  /*c850*/  FFMA.FTZ R135, R5, R30, -8 ;  /* 0xc100000005877423 */ /* 0x000fc2000001001e */
[----:B------:R-:W-:Y:S02]  /*c860*/  FADD.FTZ R24, -R4, R105 ;  /* 0x0000006904187221 */ /* 0x000fe40000010100 */
[----:B------:R-:W-:Y:S01]  /*c870*/  FMUL.FTZ R28, R28, UR17 ;  /* 0x000000111c1c7c20 */ /* 0x000fe20008410000 */
[----:B------:R-:W-:Y:S01]  /*c880*/  FFMA.FTZ R130, R130, UR17, -R135 ;  /* 0x0000001182827c23 */ /* 0x000fe20008010887 */
[----:B------:R-:W-:Y:S02]  /*c890*/  IMAD.MOV.U32 R26, RZ, RZ, R8 ;  /* 0x000000ffff1a7224 */ /* 0x000fe400078e0008 */
[----:B------:R-:W-:Y:S01]  /*c8a0*/  FMUL.FTZ R24, R24, UR17 ;  /* 0x0000001118187c20 */ /* 0x000fe20008410000 */
[----:B------:R-:W-:Y:S01]  /*c8b0*/  MUFU.EX2 R105, R28 ;  /* 0x0000001c00697308 */ /* 0x000fe20000000800 */
[----:B------:R-:W-:Y:S01]  /*c8c0*/  UIADD3 UR10, UR46, 0x200, URZ ;  /* 0x000002002e0a7890 */ /* 0x000fe2000fffe03f */
[----:B------:R-:W-:-:S02]  /*c8d0*/  IMAD.MOV.U32 R27, RZ, RZ, R9 ;  /* 0x000000ffff1b7224 */ /* 0x000fc400078e0009 */
[----:B------:R-:W-:Y:S02]  /*c8e0*/  IMAD.MOV.U32 R31, RZ, RZ, R11 ;  /* 0x000000ffff1f7224 */ /* 0x000fe400078e000b */
[----:B------:R-:W-:Y:S02]  /*c8f0*/  IMAD.MOV.U32 R34, RZ, RZ, R12 ;  /* 0x000000ffff227224 */ /* 0x000fe400078e000c */
[----:B------:R-:W-:Y:S01]  /*c900*/  IMAD.MOV.U32 R35, RZ, RZ, R13 ;  /* 0x000000ffff237224 */ /* 0x000fe200078e000d */
[----:B------:R1:W-:Y:S01]  /*c910*/  MUFU.EX2 R104, R24 ;  /* 0x0000001800687308 */ /* 0x0003e20000000800 */
[----:B------:R-:W-:Y:S02]  /*c920*/  IMAD.MOV.U32 R30, RZ, RZ, R10 ;  /* 0x000000ffff1e7224 */ /* 0x000fe400078e000a */
[----:B------:R-:W-:Y:S02]  /*c930*/  IMAD.MOV.U32 R38, RZ, RZ, R14 ;  /* 0x000000ffff267224 */ /* 0x000fe400078e000e */
[----:B------:R-:W-:-:S02]  /*c940*/  IMAD.MOV.U32 R39, RZ, RZ, R15 ;  /* 0x000000ffff277224 */ /* 0x000fc400078e000f */
[----:B------:R-:W-:Y:S02]  /*c950*/  IMAD.MOV.U32 R42, RZ, RZ, R18 ;  /* 0x000000ffff2a7224 */ /* 0x000fe400078e0012 */
[----:B------:R-:W-:Y:S01]  /*c960*/  IMAD.MOV.U32 R46, RZ, RZ, R20 ;  /* 0x000000ffff2e7224 */ /* 0x000fe200078e0014 */
[----:B-1----:R-:W2:Y:S01]  /*c970*/  LDL.LU R24, [R1] ;  /* 0x0000000001187983 */ /* 0x002ea20000300800 */
[----:B------:R-:W-:Y:S02]  /*c980*/  IMAD.MOV.U32 R47, RZ, RZ, R21 ;  /* 0x000000ffff2f7224 */ /* 0x000fe400078e0015 */
[----:B------:R-:W-:Y:S01]  /*c990*/  IMAD.MOV.U32 R50, RZ, RZ, R156 ;  /* 0x000000ffff327224 */ /* 0x000fe200078e009c */
[----:B------:R-:W2:Y:S01]  /*c9a0*/  LDL.LU R25, [R1+0x4] ;  /* 0x0000040001197983 */ /* 0x000ea20000300800 */
[----:B------:R-:W-:Y:S01]  /*c9b0*/  IMAD.MOV.U32 R51, RZ, RZ, R157 ;  /* 0x000000ffff337224 */ /* 0x000fe200078e009d */
[----:B------:R-:W-:Y:S01]  /*c9c0*/  UMOV UR11, 0xc0000010 ;  /* 0xc0000010000b7882 */ /* 0x000fe20000000000 */
[----:B------:R-:W-:-:S01]  /*c9d0*/  FFMA.FTZ R106, R106, UR17, -R135 ;  /* 0x000000116a6a7c23 */ /* 0x000fc20008010887 */
[----:B------:R-:W2:Y:S01]  /*c9e0*/  LDL.LU R28, [R1+0x24] ;  /* 0x00002400011c7983 */ /* 0x000ea20000300800 */
[----:B------:R1:W-:Y:S01]  /*c9f0*/  MUFU.EX2 R8, R130 ;  /* 0x0000008200087308 */ /* 0x0003e20000000800 */
[----:B------:R-:W-:-:S01]  /*ca00*/  FFMA.FTZ R107, R107, UR17, -R135 ;  /* 0x000000116b6b7c23 */ /* 0x000fc20008010887 */
[--C-:B------:R-:W-:Y:S01]  /*ca10*/  FFMA.FTZ R108, R108, UR17, -R135.reuse ;  /* 0x000000116c6c7c23 */ /* 0x100fe20008010887 */
[----:B------:R-:W2:Y:S01]  /*ca20*/  LDL.LU R29, [R1+0x28] ;  /* 0x00002800011d7983 */ /* 0x000ea20000300800 */
[----:B------:R-:W-:-:S01]  /*ca30*/  FFMA.FTZ R109, R109, UR17, -R135 ;  /* 0x000000116d6d7c23 */ /* 0x000fc20008010887 */
[--C-:B------:R-:W-:Y:S01]  /*ca40*/  FFMA.FTZ R95, R95, UR17, -R135.reuse ;  /* 0x000000115f5f7c23 */ /* 0x100fe20008010887 */
[----:B------:R-:W-:-:S01]  /*ca50*/  FFMA.FTZ R96, R96, UR17, -R135 ;  /* 0x0000001160607c23 */ /* 0x000fc20008010887 */
[----:B------:R-:W2:Y:S01]  /*ca60*/  LDL.LU R32, [R1+0x1c] ;  /* 0x00001c0001207983 */ /* 0x000ea20000300800 */
[----:B------:R-:W-:Y:S01]  /*ca70*/  USHF.R.U32.HI UR10, URZ, 0x4, UR10 ;  /* 0x000000043f0a7899 */ /* 0x000fe2000801160a */
[--C-:B-1----:R-:W-:Y:S01]  /*ca80*/  FFMA.FTZ R130, R40, UR17, -R135.reuse ;  /* 0x0000001128827c23 */ /* 0x102fe20008010887 */
[----:B------:R-:W-:-:S01]  /*ca90*/  FFMA.FTZ R9, R43, UR17, -R135 ;  /* 0x000000112b097c23 */ /* 0x000fc20008010887 */
[----:B------:R-:W2:Y:S01]  /*caa0*/  LDL.LU R33, [R1+0x20] ;  /* 0x0000200001217983 */ /* 0x000ea20000300800 */
[----:B------:R-:W1:Y:S01]  /*cab0*/  MUFU.EX2 R106, R106 ;  /* 0x0000006a006a7308 */ /* 0x000e620000000800 */
[----:B------:R-:W-:-:S01]  /*cac0*/  FFMA.FTZ R97, R97, UR17, -R135 ;  /* 0x0000001161617c23 */ /* 0x000fc20008010887 */
[--C-:B------:R-:W-:Y:S01]  /*cad0*/  FFMA.FTZ R98, R98, UR17, -R135.reuse ;  /* 0x0000001162627c23 */ /* 0x100fe20008010887 */
[----:B------:R-:W2:Y:S01]  /*cae0*/  LDL.LU R36, [R1+0x14] ;  /* 0x0000140001247983 */ /* 0x000ea20000300800 */
[----:B------:R-:W-:-:S01]  /*caf0*/  FFMA.FTZ R99, R99, UR17, -R135 ;  /* 0x0000001163637c23 */ /* 0x000fc20008010887 */
[--C-:B------:R-:W-:Y:S01]  /*cb00*/  FFMA.FTZ R100, R100, UR17, -R135.reuse ;  /* 0x0000001164647c23 */ /* 0x100fe20008010887 */
[----:B------:R-:W-:-:S01]  /*cb10*/  FFMA.FTZ R101, R101, UR17, -R135 ;  /* 0x0000001165657c23 */ /* 0x000fc20008010887 */
[----:B------:R-:W2:Y:S01]  /*cb20*/  LDL.LU R37, [R1+0x18] ;  /* 0x0000180001257983 */ /* 0x000ea20000300800 */
[----:B------:R-:W-:Y:S01]  /*cb30*/  ULOP3.LUT UR10, UR10, 0x3fff, URZ, 0xc0, !UPT ;  /* 0x00003fff0a0a7892 */ /* 0x000fe2000f8ec03f */
[----:B------:R-:W-:Y:S01]  /*cb40*/  IMAD.MOV.U32 R43, RZ, RZ, R19 ;  /* 0x000000ffff2b7224 */ /* 0x000fe200078e0013 */
[----:B------:R-:W-:Y:S01]  /*cb50*/  MUFU.EX2 R107, R107 ;  /* 0x0000006b006b7308 */ /* 0x000fe20000000800 */
[----:B------:R-:W2:Y:S01]  /*cb60*/  LDL.LU R40, [R1+0xc] ;  /* 0x00000c0001287983 */ /* 0x000ea20000300800 */
[----:B------:R-:W-:-:S01]  /*cb70*/  FFMA.FTZ R102, R102, UR17, -R135 ;  /* 0x0000001166667c23 */ /* 0x000fc20008010887 */
[--C-:B------:R-:W-:Y:S01]  /*cb80*/  FFMA.FTZ R80, R80, UR17, -R135.reuse ;  /* 0x0000001150507c23 */ /* 0x100fe20008010887 */
[----:B------:R-:W-:-:S01]  /*cb90*/  FFMA.FTZ R81, R81, UR17, -R135 ;  /* 0x0000001151517c23 */ /* 0x000fc20008010887 */
[----:B------:R-:W2:Y:S01]  /*cba0*/  LDL.LU R41, [R1+0x10] ;  /* 0x0000100001297983 */ /* 0x000ea20000300800 */
[----:B------:R-:W-:Y:S01]  /*cbb0*/  ULOP3.LUT UR10, UR10, 0x10000, URZ, 0xfc, !UPT ;  /* 0x000100000a0a7892 */ /* 0x000fe2000f8efc3f */
[----:B------:R-:W-:-:S02]  /*cbc0*/  IMAD.U32 R19, RZ, RZ, UR17 ;  /* 0x00000011ff137e24 */ /* 0x000fc4000f8e00ff */
[----:B------:R-:W-:-:S01]  /*cbd0*/  FFMA.FTZ R12, R85, UR17, -R135 ;  /* 0x00000011550c7c23 */ /* 0x000fc20008010887 */
[----:B------:R-:W2:Y:S01]  /*cbe0*/  LDL.LU R44, [R1+0x8] ;  /* 0x00000800012c7983 */ /* 0x000ea20000300800 */
[----:B------:R-:W-:Y:S01]  /*cbf0*/  MUFU.EX2 R108, R108 ;  /* 0x0000006c006c7308 */ /* 0x000fe20000000800 */
[----:B------:R-:W-:-:S01]  /*cc00*/  FFMA.FTZ R82, R82, UR17, -R135 ;  /* 0x0000001152527c23 */ /* 0x000fc20008010887 */
[--C-:B------:R-:W-:Y:S01]  /*cc10*/  FFMA.FTZ R83, R83, UR17, -R135.reuse ;  /* 0x0000001153537c23 */ /* 0x100fe20008010887 */
[----:B------:R-:W2:Y:S01]  /*cc20*/  LDL.LU R45, [R1+0x38] ;  /* 0x00003800012d7983 */ /* 0x000ea20000300800 */
[----:B------:R-:W-:-:S01]  /*cc30*/  FFMA.FTZ R111, R111, UR17, -R135 ;  /* 0x000000116f6f7c23 */ /* 0x000fc20008010887 */
[--C-:B------:R-:W-:Y:S01]  /*cc40*/  FFMA.FTZ R113, R113, UR17, -R135.reuse ;  /* 0x0000001171717c23 */ /* 0x100fe20008010887 */
[----:B------:R-:W-:-:S01]  /*cc50*/  FFMA.FTZ R117, R117, UR17, -R135 ;  /* 0x0000001175757c23 */ /* 0x000fc20008010887 */
[----:B------:R-:W2:Y:S01]  /*cc60*/  LDL.LU R48, [R1+0x34] ;  /* 0x0000340001307983 */ /* 0x000ea20000300800 */
[----:B------:R-:W-:Y:S01]  /*cc70*/  UIMAD UR12, UR24, 0x280, UR10 ;  /* 0x00000280180c78a4 */ /* 0x000fe2000f8e020a */
[----:B------:R-:W-:Y:S01]  /*cc80*/  FFMA.FTZ R20, R4, R19, -8 ;  /* 0xc100000004147423 */ /* 0x000fe20000010013 */
[----:B------:R-:W-:-:S01]  /*cc90*/  FFMA.FTZ R85, R112, UR17, -R135 ;  /* 0x0000001170557c23 */ /* 0x000fc20008010887 */
[----:B------:R-:W2:Y:S01]  /*cca0*/  LDL.LU R49, [R1+0x44] ;  /* 0x0000440001317983 */ /* 0x000ea20000300800 */
[----:B------:R-:W-:Y:S01]  /*ccb0*/  MUFU.EX2 R109, R109 ;  /* 0x0000006d006d7308 */ /* 0x000fe20000000800 */
[----:B------:R-:W-:-:S01]  /*ccc0*/  FFMA.FTZ R118, R118, UR17, -R135 ;  /* 0x0000001176767c23 */ /* 0x000fc20008010887 */
[--C-:B------:R-:W-:Y:S01]  /*ccd0*/  FFMA.FTZ R123, R123, UR17, -R135.reuse ;  /* 0x000000117b7b7c23 */ /* 0x100fe20008010887 */
[----:B------:R-:W2:Y:S01]  /*cce0*/  LDL.LU R52, [R1+0x3c] ;  /* 0x00003c0001347983 */ /* 0x000ea20000300800 */
[----:B------:R-:W-:-:S01]  /*ccf0*/  FFMA.FTZ R126, R126, UR17, -R135 ;  /* 0x000000117e7e7c23 */ /* 0x000fc20008010887 */
[----:B------:R-:W-:-:S02]  /*cd00*/  FFMA.FTZ R131, R131, UR17, -R135 ;  /* 0x0000001183837c23 */ /* 0x000fc40008010887 */
[----:B------:R-:W2:Y:S01]  /*cd10*/  LDL.LU R53, [R1+0x40] ;  /* 0x0000400001357983 */ /* 0x000ea20000300800 */
[----:B------:R-:W-:Y:S01]  /*cd20*/  UMOV UR10, UR12 ;  /* 0x0000000c000a7c82 */ /* 0x000fe20008000000 */
[--C-:B------:R-:W-:Y:S01]  /*cd30*/  FFMA.FTZ R23, R23, UR17, -R20.reuse ;  /* 0x0000001117177c23 */ /* 0x100fe20008010814 */
[----:B------:R-:W-:-:S01]  /*cd40*/  FFMA.FTZ R88, R88, UR17, -R20 ;  /* 0x0000001158587c23 */ /* 0x000fc20008010814 */
[----:B------:R-:W2:Y:S01]  /*cd50*/  LDL.LU R54, [R1+0x2c] ;  /* 0x00002c0001367983 */ /* 0x000ea20000300800 */
[----:B------:R-:W-:-:S01]  /*cd60*/  FFMA.FTZ R19, R89, UR17, -R20 ;  /* 0x0000001159137c23 */ /* 0x000fc20008010814 */
[--C-:B------:R-:W-:Y:S01]  /*cd70*/  FFMA.FTZ R112, R90, UR17, -R20.reuse ;  /* 0x000000115a707c23 */ /* 0x100fe20008010814 */
[----:B------:R-:W-:Y:S01]  /*cd80*/  MUFU.EX2 R95, R95 ;  /* 0x0000005f005f7308 */ /* 0x000fe20000000800 */
[----:B------:R-:W2:Y:S07]  /*cd90*/  LDL.LU R55, [R1+0x30] ;  /* 0x0000300001377983 */ /* 0x000eae0000300800 */
[----:B------:R-:W3:Y:S01]  /*cda0*/  MUFU.EX2 R23, R23 ;  /* 0x0000001700177308 */ /* 0x000ee20000000800 */
[----:B------:R-:W-:-:S07]  /*cdb0*/  FFMA.FTZ R89, R91, UR17, -R20 ;  /* 0x000000115b597c23 */ /* 0x000fce0008010814 */
[----:B------:R-:W4:Y:S01]  /*cdc0*/  MUFU.EX2 R88, R88 ;  /* 0x0000005800587308 */ /* 0x000f220000000800 */
[----:B------:R-:W-:-:S01]  /*cdd0*/  FFMA.FTZ R91, R74, UR17, -R20 ;  /* 0x000000114a5b7c23 */ /* 0x000fc20008010814 */
[--C-:B------:R-:W-:Y:S01]  /*cde0*/  FFMA.FTZ R74, R76, UR17, -R20.reuse ;  /* 0x000000114c4a7c23 */ /* 0x100fe20008010814 */
[----:B------:R-:W-:-:S05]  /*cdf0*/  FFMA.FTZ R90, R92, UR17, -R20 ;  /* 0x000000115c5a7c23 */ /* 0x000fca0008010814 */
[----:B------:R-:W5:Y:S01]  /*ce00*/  MUFU.EX2 R19, R19 ;  /* 0x0000001300137308 */ /* 0x000f620000000800 */
[----:B------:R-:W-:-:S01]  /*ce10*/  FFMA.FTZ R76, R78, UR17, -R20 ;  /* 0x000000114e4c7c23 */ /* 0x000fc20008010814 */
[--C-:B------:R-:W-:Y:S01]  /*ce20*/  FFMA.FTZ R92, R94, UR17, -R20.reuse ;  /* 0x000000115e5c7c23 */ /* 0x100fe20008010814 */
[----:B------:R-:W-:-:S01]  /*ce30*/  FFMA.FTZ R78, R58, UR17, -R20 ;  /* 0x000000113a4e7c23 */ /* 0x000fc20008010814 */
[--C-:B------:R-:W-:Y:S01]  /*ce40*/  FFMA.FTZ R94, R75, UR17, -R20.reuse ;  /* 0x000000114b5e7c23 */ /* 0x100fe20008010814 */
[----:B------:R-:W-:-:S03]  /*ce50*/  FFMA.FTZ R58, R60, UR17, -R20 ;  /* 0x000000113c3a7c23 */ /* 0x000fc60008010814 */
[----:B------:R-:W0:Y:S01]  /*ce60*/  MUFU.EX2 R112, R112 ;  /* 0x0000007000707308 */ /* 0x000e220000000800 */
[----:B------:R-:W-:-:S01]  /*ce70*/  FFMA.FTZ R75, R77, UR17, -R20 ;  /* 0x000000114d4b7c23 */ /* 0x000fc20008010814 */
[----:B-1----:R-:W-:Y:S01]  /*ce80*/  FFMA.FTZ R60, R105, R7, R106 ;  /* 0x00000007693c7223 */ /* 0x002fe2000001006a */
[----:B------:R-:W-:-:S01]  /*ce90*/  FFMA.FTZ R77, R79, UR17, -R20 ;  /* 0x000000114f4d7c23 */ /* 0x000fc20008010814 */
[----:B---3--:R-:W-:Y:S01]  /*cea0*/  FFMA.FTZ R7, R104, R6, R23 ;  /* 0x0000000668077223 */ /* 0x008fe20000010017 */
[----:B------:R-:W-:-:S01]  /*ceb0*/  FFMA.FTZ R21, R93, UR17, -R20 ;  /* 0x000000115d157c23 */ /* 0x000fc20008010814 */
[--C-:B------:R-:W-:Y:S02]  /*cec0*/  FFMA.FTZ R79, R59, UR17, -R20.reuse ;  /* 0x000000113b4f7c23 */ /* 0x100fe40008010814 */
[----:B------:R-:W1:Y:S01]  /*ced0*/  MUFU.EX2 R89, R89 ;  /* 0x0000005900597308 */ /* 0x000e620000000800 */
[----:B------:R-:W-:-:S01]  /*cee0*/  FFMA.FTZ R59, R61, UR17, -R20 ;  /* 0x000000113d3b7c23 */ /* 0x000fc20008010814 */
[----:B------:R-:W-:Y:S01]  /*cef0*/  FADD.FTZ R61, R107, R60 ;  /* 0x0000003c6b3d7221 */ /* 0x000fe20000010000 */
[----:B----4-:R-:W-:-:S05]  /*cf00*/  FADD.FTZ R6, R88, R7 ;  /* 0x0000000758067221 */ /* 0x010fca0000010000 */
[----:B------:R-:W3:Y:S01]  /*cf10*/  MUFU.EX2 R96, R96 ;  /* 0x0000006000607308 */ /* 0x000ee20000000800 */
[----:B------:R-:W-:-:S01]  /*cf20*/  FADD.FTZ R60, R108, R61 ;  /* 0x0000003d6c3c7221 */ /* 0x000fc20000010000 */
[----:B-----5:R-:W-:-:S06]  /*cf30*/  FADD.FTZ R7, R19, R6 ;  /* 0x0000000613077221 */ /* 0x020fcc0000010000 */
[----:B------:R-:W4:Y:S01]  /*cf40*/  MUFU.EX2 R90, R90 ;  /* 0x0000005a005a7308 */ /* 0x000f220000000800 */
[----:B------:R-:W-:-:S01]  /*cf50*/  FFMA.FTZ R72, R72, UR17, -R20 ;  /* 0x0000001148487c23 */ /* 0x000fc20008010814 */
[----:B------:R-:W-:Y:S01]  /*cf60*/  FFMA.FTZ R93, R62, UR17, -R20 ;  /* 0x000000113e5d7c23 */ /* 0x000fe20008010814 */
[----:B------:R-:W-:-:S05]  /*cf70*/  FADD.FTZ R6, R109, R60 ;  /* 0x0000003c6d067221 */ /* 0x000fca0000010000 */
[----:B------:R-:W5:Y:S01]  /*cf80*/  MUFU.EX2 R97, R97 ;  /* 0x0000006100617308 */ /* 0x000f620000000800 */
[----:B0-----:R-:W-:-:S01]  /*cf90*/  FADD.FTZ R62, R112, R7 ;  /* 0x00000007703e7221 */ /* 0x001fc20000010000 */
[----:B------:R-:W-:-:S06]  /*cfa0*/  FFMA.FTZ R73, R73, UR17, -R20 ;  /* 0x0000001149497c23 */ /* 0x000fcc0008010814 */
[----:B------:R-:W0:Y:S08]  /*cfb0*/  MUFU.EX2 R21, R21 ;  /* 0x0000001500157308 */ /* 0x000e300000000800 */
[----:B------:R-:W0:Y:S08]  /*cfc0*/  MUFU.EX2 R98, R98 ;  /* 0x0000006200627308 */ /* 0x000e300000000800 */
[----:B------:R-:W-:Y:S01]  /*cfd0*/  MUFU.EX2 R99, R99 ;  /* 0x0000006300637308 */ /* 0x000fe20000000800 */
[----:B------:R-:W-:-:S07]  /*cfe0*/  FFMA.FTZ R13, R116, UR17, -R135 ;  /* 0x00000011740d7c23 */ /* 0x000fce0008010887 */
[----:B------:R-:W-:Y:S08]  /*cff0*/  MUFU.EX2 R100, R100 ;  /* 0x0000006400647308 */ /* 0x000ff00000000800 */
[----:B------:R-:W-:Y:S08]  /*d000*/  MUFU.EX2 R101, R101 ;  /* 0x0000006500657308 */ /* 0x000ff00000000800 */
[----:B------:R-:W-:Y:S08]  /*d010*/  MUFU.EX2 R102, R102 ;  /* 0x0000006600667308 */ /* 0x000ff00000000800 */
[----:B------:R-:W-:Y:S01]  /*d020*/  MUFU.EX2 R80, R80 ;  /* 0x0000005000507308 */ /* 0x000fe20000000800 */
[----:B------:R-:W-:-:S07]  /*d030*/  FFMA.FTZ R56, R56, UR17, -R20 ;  /* 0x0000001138387c23 */ /* 0x000fce0008010814 */
[----:B------:R-:W-:Y:S01]  /*d040*/  MUFU.EX2 R81, R81 ;  /* 0x0000005100517308 */ /* 0x000fe20000000800 */
[----:B------:R-:W-:-:S07]  /*d050*/  FFMA.FTZ R57, R57, UR17, -R20 ;  /* 0x0000001139397c23 */ /* 0x000fce0008010814 */
[----:B------:R-:W-:Y:S08]  /*d060*/  MUFU.EX2 R82, R82 ;  /* 0x0000005200527308 */ /* 0x000ff00000000800 */
[----:B------:R-:W-:Y:S08]  /*d070*/  MUFU.EX2 R83, R83 ;  /* 0x0000005300537308 */ /* 0x000ff00000000800 */
[----:B------:R-:W-:Y:S08]  /*d080*/  MUFU.EX2 R111, R111 ;  /* 0x0000006f006f7308 */ /* 0x000ff00000000800 */
[----:B------:R-:W-:Y:S08]  /*d090*/  MUFU.EX2 R113, R113 ;  /* 0x0000007100717308 */ /* 0x000ff00000000800 */
[----:B------:R-:W-:Y:S08]  /*d0a0*/  MUFU.EX2 R117, R117 ;  /* 0x0000007500757308 */ /* 0x000ff00000000800 */
[----:B------:R-:W-:Y:S08]  /*d0b0*/  MUFU.EX2 R118, R118 ;  /* 0x0000007600767308 */ /* 0x000ff00000000800 */
[----:B------:R-:W-:Y:S01]  /*d0c0*/  MUFU.EX2 R123, R123 ;  /* 0x0000007b007b7308 */ /* 0x000fe20000000800 */
[----:B------:R-:W-:-:S07]  /*d0d0*/  FFMA.FTZ R125, R125, UR17, -R135 ;  /* 0x000000117d7d7c23 */ /* 0x000fce0008010887 */
[----:B------:R-:W-:Y:S01]  /*d0e0*/  MUFU.EX2 R126, R126 ;  /* 0x0000007e007e7308 */ /* 0x000fe20000000800 */
[----:B------:R-:W-:-:S07]  /*d0f0*/  FFMA.FTZ R14, R119, UR17, -R135 ;  /* 0x00000011770e7c23 */ /* 0x000fce0008010887 */
[----:B------:R-:W-:Y:S01]  /*d100*/  MUFU.EX2 R131, R131 ;  /* 0x0000008300837308 */ /* 0x000fe20000000800 */
[----:B--2---:R-:W-:-:S06]  /*d110*/  WARPGROUP.ARRIVE ;  /* 0x00000000000079c5 */ /* 0x004fcc0000000000 */
[----:B------:R-:W-:Y:S01]  /*d120*/  QGMMA.64x64x32.F32.E4M3.E4M3 R24, R152, gdesc[UR8], R24, gsb0 ;  /* 0x00e0000898187df3 */ /* 0x000fe20008000818 */
[----:B------:R-:W-:Y:S01]  /*d130*/  UIADD3 UR10, UR12, 0x80, URZ ;  /* 0x000000800c0a7890 */ /* 0x000fe2000fffe03f */
[----:B------:R-:W-:Y:S01]  /*d140*/  UMOV UR11, 0xc0000010 ;  /* 0xc0000010000b7882 */ /* 0x000fe20000000000 */
[----:B------:R-:W-:Y:S02]  /*d150*/  WARPGROUP.DEPBAR.LE gsb0, 0x0 ;  /* 0x00008000000079c5 */ /* 0x000fe40000010000 */
[----:B------:R-:W-:-:S06]  /*d160*/  WARPGROUP.ARRIVE ;  /* 0x00000000000079c5 */ /* 0x000fcc0000000000 */
        /* <DEDUP_REMOVED lines=8> */
[----:B------:R-:W2:Y:S01]  /*d1f0*/  MUFU.EX2 R92, R92 ;  /* 0x0000005c005c7308 */ /* 0x000ea20000000800 */
[----:B------:R-:W-:-:S01]  /*d200*/  FADD.FTZ R7, R95, R6 ;  /* 0x000000065f077221 */ /* 0x000fc20000010000 */
[----:B-1----:R-:W-:-:S06]  /*d210*/  FADD.FTZ R61, R89, R62 ;  /* 0x0000003e593d7221 */ /* 0x002fcc0000010000 */
[----:B------:R-:W1:Y:S01]  /*d220*/  MUFU.EX2 R72, R72 ;  /* 0x0000004800487308 */ /* 0x000e620000000800 */
[----:B---3--:R-:W-:-:S01]  /*d230*/  FADD.FTZ R6, R96, R7 ;  /* 0x0000000760067221 */ /* 0x008fc20000010000 */
[----:B----4-:R-:W-:Y:S01]  /*d240*/  FADD.FTZ R62, R90, R61 ;  /* 0x0000003d5a3e7221 */ /* 0x010fe20000010000 */
[----:B------:R-:W-:-:S05]  /*d250*/  FFMA.FTZ R116, R63, UR17, -R20 ;  /* 0x000000113f747c23 */ /* 0x000fca0008010814 */
[----:B------:R-:W3:Y:S01]  /*d260*/  MUFU.EX2 R73, R73 ;  /* 0x0000004900497308 */ /* 0x000ee20000000800 */
[----:B-----5:R-:W-:-:S01]  /*d270*/  FADD.FTZ R7, R97, R6 ;  /* 0x0000000661077221 */ /* 0x020fc20000010000 */
[----:B0-----:R-:W-:-:S06]  /*d280*/  FADD.FTZ R63, R21, R62 ;  /* 0x0000003e153f7221 */ /* 0x001fcc0000010000 */
[----:B------:R-:W0:Y:S01]  /*d290*/  MUFU.EX2 R91, R91 ;  /* 0x0000005b005b7308 */ /* 0x000e220000000800 */
[----:B------:R-:W-:-:S01]  /*d2a0*/  FADD.FTZ R6, R98, R7 ;  /* 0x0000000762067221 */ /* 0x000fc20000010000 */
[----:B--2---:R-:W-:-:S06]  /*d2b0*/  FADD.FTZ R63, R92, R63 ;  /* 0x0000003f5c3f7221 */ /* 0x004fcc0000010000 */
[----:B------:R-:W2:Y:S01]  /*d2c0*/  MUFU.EX2 R94, R94 ;  /* 0x0000005e005e7308 */ /* 0x000ea20000000800 */
[----:B------:R-:W-:-:S01]  /*d2d0*/  FADD.FTZ R7, R99, R6 ;  /* 0x0000000663077221 */ /* 0x000fc20000010000 */
[----:B-1----:R-:W-:Y:S01]  /*d2e0*/  FADD.FTZ R6, R72, R63 ;  /* 0x0000003f48067221 */ /* 0x002fe20000010000 */
[----:B------:R-:W-:Y:S02]  /*d2f0*/  WARPGROUP.DEPBAR.LE gsb0, 0x0 ;  /* 0x00008000000079c5 */ /* 0x000fe40000010000 */
[----:B------:R-:W-:-:S06]  /*d300*/  WARPGROUP.ARRIVE ;  /* 0x00000000000079c5 */ /* 0x000fcc0000000000 */
[----:B------:R-:W-:Y:S01]  /*d310*/  QGMMA.64x64x32.F32.E4M3.E4M3 R24, R140, gdesc[UR8], R24, gsb0 ;  /* 0x00e000088c187df3 */ /* 0x000fe20008000818 */
[----:B------:R-:W1:Y:S01]  /*d320*/  MUFU.EX2 R74, R74 ;  /* 0x0000004a004a7308 */ /* 0x000e620000000800 */
[----:B------:R-:W-:-:S01]  /*d330*/  FADD.FTZ R62, R100, R7 ;  /* 0x00000007643e7221 */ /* 0x000fc20000010000 */
[----:B---3--:R-:W-:-:S06]  /*d340*/  FADD.FTZ R6, R73, R6 ;  /* 0x0000000649067221 */ /* 0x008fcc0000010000 */
[----:B------:R-:W3:Y:S01]  /*d350*/  MUFU.EX2 R75, R75 ;  /* 0x0000004b004b7308 */ /* 0x000ee20000000800 */
[----:B------:R-:W-:-:S01]  /*d360*/  FADD.FTZ R7, R101, R62 ;  /* 0x0000003e65077221 */ /* 0x000fc20000010000 */
[----:B0-----:R-:W-:-:S06]  /*d370*/  FADD.FTZ R63, R91, R6 ;  /* 0x000000065b3f7221 */ /* 0x001fcc0000010000 */
[----:B------:R-:W0:Y:S01]  /*d380*/  MUFU.EX2 R76, R76 ;  /* 0x0000004c004c7308 */ /* 0x000e220000000800 */
[----:B------:R-:W-:-:S01]  /*d390*/  FADD.FTZ R7, R102, R7 ;  /* 0x0000000766077221 */ /* 0x000fc20000010000 */
[----:B--2---:R-:W-:Y:S01]  /*d3a0*/  FADD.FTZ R63, R94, R63 ;  /* 0x0000003f5e3f7221 */ /* 0x004fe20000010000 */
[----:B------:R-:W-:-:S05]  /*d3b0*/  FFMA.FTZ R60, R64, UR17, -R20 ;  /* 0x00000011403c7c23 */ /* 0x000fca0008010814 */
[----:B------:R-:W2:Y:S01]  /*d3c0*/  MUFU.EX2 R77, R77 ;  /* 0x0000004d004d7308 */ /* 0x000ea20000000800 */
[----:B------:R-:W-:-:S01]  /*d3d0*/  FADD.FTZ R6, R80, R7 ;  /* 0x0000000750067221 */ /* 0x000fc20000010000 */
[----:B-1----:R-:W-:Y:S01]  /*d3e0*/  FADD.FTZ R64, R74, R63 ;  /* 0x0000003f4a407221 */ /* 0x002fe20000010000 */
[----:B------:R-:W-:-:S05]  /*d3f0*/  FFMA.FTZ R61, R65, UR17, -R20 ;  /* 0x00000011413d7c23 */ /* 0x000fca0008010814 */
        /* <DEDUP_REMOVED lines=8> */
[----:B--2---:R-:W-:-:S06]  /*d480*/  FADD.FTZ R7, R77, R64 ;  /* 0x000000404d077221 */ /* 0x004fcc0000010000 */
[----:B------:R-:W2:Y:S01]  /*d490*/  MUFU.EX2 R79, R79 ;  /* 0x0000004f004f7308 */ /* 0x000ea20000000800 */
[----:B------:R-:W-:-:S01]  /*d4a0*/  FADD.FTZ R6, R111, R6 ;  /* 0x000000066f067221 */ /* 0x000fc20000010000 */
[----:B-1----:R-:W-:Y:S01]  /*d4b0*/  FADD.FTZ R64, R56, R7 ;  /* 0x0000000738407221 */ /* 0x002fe20000010000 */
[----:B------:R-:W-:-:S05]  /*d4c0*/  UIADD3 UR10, UR12, 0x200, URZ ;  /* 0x000002000c0a7890 */ /* 0x000fca000fffe03f */
[----:B------:R-:W1:Y:S01]  /*d4d0*/  MUFU.EX2 R58, R58 ;  /* 0x0000003a003a7308 */ /* 0x000e620000000800 */
[----:B------:R-:W-:-:S01]  /*d4e0*/  FADD.FTZ R6, R113, R6 ;  /* 0x0000000671067221 */ /* 0x000fc20000010000 */
[----:B---3--:R-:W-:-:S06]  /*d4f0*/  FADD.FTZ R7, R57, R64 ;  /* 0x0000004039077221 */ /* 0x008fcc0000010000 */
[----:B------:R-:W3:Y:S01]  /*d500*/  MUFU.EX2 R59, R59 ;  /* 0x0000003b003b7308 */ /* 0x000ee20000000800 */
[----:B------:R-:W-:-:S01]  /*d510*/  FADD.FTZ R65, R117, R6 ;  /* 0x0000000675417221 */ /* 0x000fc20000010000 */
[----:B0-----:R-:W-:Y:S01]  /*d520*/  FADD.FTZ R6, R78, R7 ;  /* 0x000000074e067221 */ /* 0x001fe20000010000 */
[----:B------:R-:W-:Y:S02]  /*d530*/  WARPGROUP.DEPBAR.LE gsb0, 0x0 ;  /* 0x00008000000079c5 */ /* 0x000fe40000010000 */
[----:B------:R-:W-:-:S03]  /*d540*/  WARPGROUP.ARRIVE ;  /* 0x00000000000079c5 */ /* 0x000fc60000000000 */
[----:B------:R-:W0:Y:S01]  /*d550*/  MUFU.EX2 R93, R93 ;  /* 0x0000005d005d7308 */ /* 0x000e220000000800 */
[----:B------:R-:W-:-:S01]  /*d560*/  FFMA.FTZ R119, R66, UR17, -R20 ;  /* 0x0000001142777c23 */ /* 0x000fc20008010814 */
[----:B------:R-:W-:Y:S01]  /*d570*/  UMOV UR11, 0xc0000010 ;  /* 0xc0000010000b7882 */ /* 0x000fe20000000000 */
[----:B------:R-:W-:-:S01]  /*d580*/  FADD.FTZ R66, R118, R65 ;  /* 0x0000004176427221 */ /* 0x000fc20000010000 */
[----:B--2---:R-:W-:Y:S01]  /*d590*/  FADD.FTZ R7, R79, R6 ;  /* 0x000000064f077221 */ /* 0x004fe20000010000 */
[----:B------:R-:W-:Y:S03]  /*d5a0*/  QGMMA.64x64x32.F32.E4M3.E4M3 R24, R136, gdesc[UR8], R24, gsb0 ;  /* 0x00e0000888187df3 */ /* 0x000fe60008000818 */
[----:B------:R-:W2:Y:S01]  /*d5b0*/  MUFU.EX2 R116, R116 ;  /* 0x0000007400747308 */ /* 0x000ea20000000800 */
[----:B------:R-:W-:-:S01]  /*d5c0*/  FADD.FTZ R65, R123, R66 ;  /* 0x000000427b417221 */ /* 0x000fc20000010000 */
[----:B-1----:R-:W-:Y:S01]  /*d5d0*/  FADD.FTZ R6, R58, R7 ;  /* 0x000000073a067221 */ /* 0x002fe20000010000 */
[----:B------:R-:W-:-:S05]  /*d5e0*/  FFMA.FTZ R10, R86, UR17, -R135 ;  /* 0x00000011560a7c23 */ /* 0x000fca0008010887 */
[----:B------:R-:W1:Y:S01]  /*d5f0*/  MUFU.EX2 R125, R125 ;  /* 0x0000007d007d7308 */ /* 0x000e620000000800 */
[----:B------:R-:W-:-:S01]  /*d600*/  FADD.FTZ R66, R126, R65 ;  /* 0x000000417e427221 */ /* 0x000fc20000010000 */
[----:B------:R-:W-:Y:S01]  /*d610*/  FFMA.FTZ R86, R122, UR17, -R135 ;  /* 0x000000117a567c23 */ /* 0x000fe20008010887 */
[----:B---3--:R-:W-:-:S05]  /*d620*/  FADD.FTZ R6, R59, R6 ;  /* 0x000000063b067221 */ /* 0x008fca0000010000 */
[----:B------:R-:W3:Y:S01]  /*d630*/  MUFU.EX2 R60, R60 ;  /* 0x0000003c003c7308 */ /* 0x000ee20000000800 */
[----:B------:R-:W-:-:S01]  /*d640*/  FFMA.FTZ R122, R67, UR17, -R20 ;  /* 0x00000011437a7c23 */ /* 0x000fc20008010814 */
[----:B------:R-:W4:Y:S01]  /*d650*/  S2R R155, SR_TID.X ;  /* 0x00000000009b7919 */ /* 0x000f220000002100 */
[----:B------:R-:W-:-:S05]  /*d660*/  FADD.FTZ R7, R131, R66 ;  /* 0x0000004283077221 */ /* 0x000fca0000010000 */
[----:B------:R-:W5:Y:S01]  /*d670*/  MUFU.EX2 R130, R130 ;  /* 0x0000008200827308 */ /* 0x000f620000000800 */
[----:B------:R-:W-:-:S01]  /*d680*/  FFMA.FTZ R84, R84, UR17, -R135 ;  /* 0x0000001154547c23 */ /* 0x000fc20008010887 */
[----:B0-----:R-:W-:-:S06]  /*d690*/  FADD.FTZ R67, R93, R6 ;  /* 0x000000065d437221 */ /* 0x001fcc0000010000 */
[----:B------:R-:W0:Y:S01]  /*d6a0*/  MUFU.EX2 R61, R61 ;  /* 0x0000003d003d7308 */ /* 0x000e220000000800 */
[----:B------:R-:W-:-:S01]  /*d6b0*/  FFMA.FTZ R62, R69, UR17, -R20 ;  /* 0x00000011453e7c23 */ /* 0x000fc20008010814 */
[----:B------:R-:W-:-:S06]  /*d6c0*/  FADD.FTZ R6, R8, R7 ;  /* 0x0000000708067221 */ /* 0x000fcc0000010000 */
[----:B------:R-:W4:Y:S01]  /*d6d0*/  MUFU.EX2 R9, R9 ;  /* 0x0000000900097308 */ /* 0x000f220000000800 */
[----:B------:R-:W-:-:S01]  /*d6e0*/  FFMA.FTZ R68, R68, UR17, -R135 ;  /* 0x0000001144447c23 */ /* 0x000fc20008010887 */
[----:B--2---:R-:W-:-:S06]  /*d6f0*/  FADD.FTZ R67, R116, R67 ;  /* 0x0000004374437221 */ /* 0x004fcc0000010000 */
[----:B------:R-:W2:Y:S01]  /*d700*/  MUFU.EX2 R119, R119 ;  /* 0x0000007700777308 */ /* 0x000ea20000000800 */
[----:B------:R-:W-:-:S01]  /*d710*/  FFMA.FTZ R63, R70, UR17, -R20 ;  /* 0x00000011463f7c23 */ /* 0x000fc20008010814 */
[----:B-1----:R-:W-:-:S06]  /*d720*/  FADD.FTZ R7, R125, R6 ;  /* 0x000000067d077221 */ /* 0x002fcc0000010000 */
[----:B------:R-:W1:Y:S01]  /*d730*/  MUFU.EX2 R10, R10 ;  /* 0x0000000a000a7308 */ /* 0x000e620000000800 */
[----:B------:R-:W-:-:S01]  /*d740*/  FFMA.FTZ R11, R71, UR17, -R135 ;  /* 0x00000011470b7c23 */ /* 0x000fc20008010887 */
[----:B---3--:R-:W-:-:S06]  /*d750*/  FADD.FTZ R6, R60, R67 ;  /* 0x000000433c067221 */ /* 0x008fcc0000010000 */
[----:B------:R-:W3:Y:S01]  /*d760*/  MUFU.EX2 R122, R122 ;  /* 0x0000007a007a7308 */ /* 0x000ee20000000800 */
[----:B------:R-:W-:-:S01]  /*d770*/  FFMA.FTZ R69, R87, UR17, -R20 ;  /* 0x0000001157457c23 */ /* 0x000fc20008010814 */
[----:B-----5:R-:W-:-:S06]  /*d780*/  FADD.FTZ R66, R130, R7 ;  /* 0x0000000782427221 */ /* 0x020fcc0000010000 */
[----:B------:R-:W5:Y:S01]  /*d790*/  MUFU.EX2 R84, R84 ;  /* 0x0000005400547308 */ /* 0x000f620000000800 */
[----:B0-----:R-:W-:-:S01]  /*d7a0*/  FADD.FTZ R6, R61, R6 ;  /* 0x000000063d067221 */ /* 0x001fc20000010000 */
[----:B------:R-:W-:-:S06]  /*d7b0*/  FFMA.FTZ R70, R103, UR17, -R20 ;  /* 0x0000001167467c23 */ /* 0x000fcc0008010814 */
[----:B------:R-:W0:Y:S01]  /*d7c0*/  MUFU.EX2 R62, R62 ;  /* 0x0000003e003e7308 */ /* 0x000e220000000800 */
[----:B----4-:R-:W-:-:S01]  /*d7d0*/  FADD.FTZ R7, R9, R66 ;  /* 0x0000004209077221 */ /* 0x010fc20000010000 */
[----:B--2---:R-:W-:-:S06]  /*d7e0*/  FADD.FTZ R67, R119, R6 ;  /* 0x0000000677437221 */ /* 0x004fcc0000010000 */
[----:B------:R-:W2:Y:S01]  /*d7f0*/  MUFU.EX2 R68, R68 ;  /* 0x0000004400447308 */ /* 0x000ea20000000800 */
[----:B------:R-:W-:-:S01]  /*d800*/  FFMA.FTZ R71, R110, UR17, -R135 ;  /* 0x000000116e477c23 */ /* 0x000fc20008010887 */
[----:B------:R-:W-:-:S06]  /*d810*/  FFMA.FTZ R64, R114, UR17, -R20 ;  /* 0x0000001172407c23 */ /* 0x000fcc0008010814 */
[----:B------:R-:W4:Y:S01]  /*d820*/  MUFU.EX2 R63, R63 ;  /* 0x0000003f003f7308 */ /* 0x000f220000000800 */
[----:B-1----:R-:W-:-:S01]  /*d830*/  FADD.FTZ R7, R10, R7 ;  /* 0x000000070a077221 */ /* 0x002fc20000010000 */
[----:B---3--:R-:W-:-:S06]  /*d840*/  FADD.FTZ R67, R122, R67 ;  /* 0x000000437a437221 */ /* 0x008fcc0000010000 */
[----:B------:R-:W1:Y:S01]  /*d850*/  MUFU.EX2 R11, R11 ;  /* 0x0000000b000b7308 */ /* 0x000e620000000800 */
[----:B------:R-:W-:-:S07]  /*d860*/  FFMA.FTZ R65, R115, UR17, -R20 ;  /* 0x0000001173417c23 */ /* 0x000fce0008010814 */
[----:B------:R-:W3:Y:S01]  /*d870*/  MUFU.EX2 R69, R69 ;  /* 0x0000004500457308 */ /* 0x000ee20000000800 */
[----:B-----5:R-:W-:-:S01]  /*d880*/  FADD.FTZ R7, R84, R7 ;  /* 0x0000000754077221 */ /* 0x020fc20000010000 */
[----:B0-----:R-:W-:-:S06]  /*d890*/  FADD.FTZ R6, R62, R67 ;  /* 0x000000433e067221 */ /* 0x001fcc0000010000 */
[----:B------:R-:W0:Y:S01]  /*d8a0*/  MUFU.EX2 R12, R12 ;  /* 0x0000000c000c7308 */ /* 0x000e220000000800 */
[----:B------:R-:W-:-:S07]  /*d8b0*/  FFMA.FTZ R87, R120, UR17, -R20 ;  /* 0x0000001178577c23 */ /* 0x000fce0008010814 */
[----:B------:R-:W5:Y:S01]  /*d8c0*/  MUFU.EX2 R70, R70 ;  /* 0x0000004600467308 */ /* 0x000f620000000800 */
[----:B--2---:R-:W-:-:S01]  /*d8d0*/  FADD.FTZ R120, R68, R7 ;  /* 0x0000000744787221 */ /* 0x004fc20000010000 */
[----:B----4-:R-:W-:-:S06]  /*d8e0*/  FADD.FTZ R6, R63, R6 ;  /* 0x000000063f067221 */ /* 0x010fcc0000010000 */
[----:B------:R-:W2:Y:S01]  /*d8f0*/  MUFU.EX2 R71, R71 ;  /* 0x0000004700477308 */ /* 0x000ea20000000800 */
[----:B------:R-:W-:-:S01]  /*d900*/  FFMA.FTZ R114, R121, UR17, -R20 ;  /* 0x0000001179727c23 */ /* 0x000fc20008010814 */
[----:B------:R-:W-:-:S06]  /*d910*/  LOP3.LUT R155, R155, 0x7f, RZ, 0xc0, !PT ;  /* 0x0000007f9b9b7812 */ /* 0x000fcc00078ec0ff */
[----:B------:R-:W4:Y:S01]  /*d920*/  MUFU.EX2 R64, R64 ;  /* 0x0000004000407308 */ /* 0x000f220000000800 */
[----:B-1----:R-:W-:-:S01]  /*d930*/  FADD.FTZ R7, R11, R120 ;  /* 0x000000780b077221 */ /* 0x002fc20000010000 */
[----:B---3--:R-:W-:-:S06]  /*d940*/  FADD.FTZ R103, R69, R6 ;  /* 0x0000000645677221 */ /* 0x008fcc0000010000 */
[----:B------:R-:W1:Y:S01]  /*d950*/  MUFU.EX2 R85, R85 ;  /* 0x0000005500557308 */ /* 0x000e620000000800 */
[----:B------:R-:W-:-:S01]  /*d960*/  FFMA.FTZ R66, R127, UR17, -R20 ;  /* 0x000000117f427c23 */ /* 0x000fc20008010814 */
[----:B------:R-:W-:-:S06]  /*d970*/  ISETP.NE.AND P1, PT, R155, RZ, PT ;  /* 0x000000ff9b00720c */ /* 0x000fcc0003f25270 */
[----:B------:R-:W3:Y:S01]  /*d980*/  MUFU.EX2 R65, R65 ;  /* 0x0000004100417308 */ /* 0x000ee20000000800 */
[----:B0-----:R-:W-:-:S01]  /*d990*/  FADD.FTZ R6, R12, R7 ;  /* 0x000000070c067221 */ /* 0x001fc20000010000 */
[----:B-----5:R-:W-:-:S06]  /*d9a0*/  FADD.FTZ R7, R70, R103 ;  /* 0x0000006746077221 */ /* 0x020fcc0000010000 */
[----:B------:R-:W0:Y:S01]  /*d9b0*/  MUFU.EX2 R13, R13 ;  /* 0x0000000d000d7308 */ /* 0x000e220000000800 */
[----:B------:R-:W-:-:S01]  /*d9c0*/  FFMA.FTZ R110, R124, UR17, -R135 ;  /* 0x000000117c6e7c23 */ /* 0x000fc20008010887 */
[----:B------:R-:W-:-:S06]  /*d9d0*/  FFMA.FTZ R67, R128, UR17, -R20 ;  /* 0x0000001180437c23 */ /* 0x000fcc0008010814 */
[----:B------:R-:W5:Y:S01]  /*d9e0*/  MUFU.EX2 R87, R87 ;  /* 0x0000005700577308 */ /* 0x000f620000000800 */
[----:B--2---:R-:W-:-:S01]  /*d9f0*/  FADD.FTZ R120, R71, R6 ;  /* 0x0000000647787221 */ /* 0x004fc20000010000 */
[----:B----4-:R-:W-:-:S06]  /*da00*/  FADD.FTZ R124, R64, R7 ;  /* 0x00000007407c7221 */ /* 0x010fcc0000010000 */
[----:B------:R-:W2:Y:S01]  /*da10*/  MUFU.EX2 R14, R14 ;  /* 0x0000000e000e7308 */ /* 0x000ea20000000800 */
[----:B------:R-:W-:-:S01]  /*da20*/  FFMA.FTZ R15, R129, UR17, -R135 ;  /* 0x00000011810f7c23 */ /* 0x000fc20008010887 */
[----:B------:R-:W-:-:S06]  /*da30*/  FFMA.FTZ R103, R133, UR17, -R20 ;  /* 0x0000001185677c23 */ /* 0x000fcc0008010814 */
[----:B------:R-:W4:Y:S01]  /*da40*/  MUFU.EX2 R114, R114 ;  /* 0x0000007200727308 */ /* 0x000f220000000800 */
[----:B------:R-:W-:Y:S02]  /*da50*/  IMAD.U32 R115, RZ, RZ, UR22 ;  /* 0x00000016ff737e24 */ /* 0x000fe4000f8e00ff */
[----:B-1----:R-:W-:Y:S01]  /*da60*/  FADD.FTZ R120, R85, R120 ;  /* 0x0000007855787221 */ /* 0x002fe20000010000 */
[----:B---3--:R-:W-:-:S04]  /*da70*/  FADD.FTZ R124, R65, R124 ;  /* 0x0000007c417c7221 */ /* 0x008fc80000010000 */
[----:B------:R-:W1:Y:S01]  /*da80*/  MUFU.EX2 R86, R86 ;  /* 0x0000005600567308 */ /* 0x000e620000000800 */
[----:B------:R-:W-:-:S01]  /*da90*/  FFMA.FTZ R18, R132, UR17, -R135 ;  /* 0x0000001184127c23 */ /* 0x000fc20008010887 */
[----:B------:R-:W-:-:S06]  /*daa0*/  FFMA.FTZ R20, R134, UR17, -R20 ;  /* 0x0000001186147c23 */ /* 0x000fcc0008010814 */
[----:B------:R-:W3:Y:S01]  /*dab0*/  MUFU.EX2 R66, R66 ;  /* 0x0000004200427308 */ /* 0x000ee20000000800 */
[----:B------:R-:W-:Y:S02]  /*dac0*/  @!P1 VIADD R6, R115, 0x12440 ;  /* 0x0001244073069836 */ /* 0x000fe40000000000 */
[----:B0-----:R-:W-:Y:S01]  /*dad0*/  FADD.FTZ R7, R13, R120 ;  /* 0x000000780d077221 */ /* 0x001fe20000010000 */
[----:B-----5:R-:W-:-:S04]  /*dae0*/  FADD.FTZ R115, R87, R124 ;  /* 0x0000007c57737221 */ /* 0x020fc80000010000 */
[----:B------:R-:W0:Y:S08]  /*daf0*/  MUFU.EX2 R110, R110 ;  /* 0x0000006e006e7308 */ /* 0x000e300000000800 */
[----:B------:R-:W5:Y:S01]  /*db00*/  MUFU.EX2 R67, R67 ;  /* 0x0000004300437308 */ /* 0x000f620000000800 */
[----:B------:R-:W-:Y:S01]  /*db10*/  @!P1 PRMT R6, RZ, 0x654, R6 ;  /* 0x00000654ff069816 */ /* 0x000fe20000000006 */
[----:B--2---:R-:W-:Y:S01]  /*db20*/  FADD.FTZ R7, R14, R7 ;  /* 0x000000070e077221 */ /* 0x004fe20000010000 */
[----:B----4-:R-:W-:-:S05]  /*db30*/  FADD.FTZ R115, R114, R115 ;  /* 0x0000007372737221 */ /* 0x010fca0000010000 */
[----:B------:R-:W2:Y:S01]  /*db40*/  MUFU.EX2 R15, R15 ;  /* 0x0000000f000f7308 */ /* 0x000ea20000000800 */
[----:B------:R-:W-:Y:S02]  /*db50*/  WARPGROUP.DEPBAR.LE gsb0, 0x0 ;  /* 0x00008000000079c5 */ /* 0x000fe40000010000 */
[----:B------:R3:W-:Y:S05]  /*db60*/  @!P1 SYNCS.ARRIVE.TRANS64.RED.A1T0 RZ, [R6+URZ], RZ ;  /* 0x000000ff06ff99a7 */ /* 0x0007ea000810043f */
[----:B------:R-:W4:Y:S01]  /*db70*/  MUFU.EX2 R103, R103 ;  /* 0x0000006700677308 */ /* 0x000f220000000800 */
[----:B-1----:R-:W-:-:S01]  /*db80*/  FADD.FTZ R7, R86, R7 ;  /* 0x0000000756077221 */ /* 0x002fc20000010000 */
[----:B---3--:R-:W-:-:S06]  /*db90*/  FADD.FTZ R6, R66, R115 ;  /* 0x0000007342067221 */ /* 0x008fcc0000010000 */
[----:B------:R-:W1:Y:S08]  /*dba0*/  MUFU.EX2 R18, R18 ;  /* 0x0000001200127308 */ /* 0x000e700000000800 */
[----:B------:R-:W3:Y:S01]  /*dbb0*/  MUFU.EX2 R20, R20 ;  /* 0x0000001400147308 */ /* 0x000ee20000000800 */
[----:B0-----:R-:W-:-:S01]  /*dbc0*/  FADD.FTZ R120, R110, R7 ;  /* 0x000000076e787221 */ /* 0x001fc20000010000 */
[----:B-----5:R-:W-:-:S03]  /*dbd0*/  FADD.FTZ R6, R67, R6 ;  /* 0x0000000643067221 */ /* 0x020fc60000010000 */
[----:B--2---:R-:W-:Y:S01]  /*dbe0*/  FADD.FTZ R7, R15, R120 ;  /* 0x000000780f077221 */ /* 0x004fe20000010000 */
[----:B----4-:R-:W-:-:S03]  /*dbf0*/  FADD.FTZ R6, R103, R6 ;  /* 0x0000000667067221 */ /* 0x010fc60000010000 */
[----:B-1----:R-:W-:Y:S01]  /*dc00*/  FADD.FTZ R7, R18, R7 ;  /* 0x0000000712077221 */ /* 0x002fe20000010000 */
[----:B---3--:R-:W-:-:S01]  /*dc10*/  FADD.FTZ R6, R20, R6 ;  /* 0x0000000614067221 */ /* 0x008fc20000010000 */
[----:B------:R-:W-:Y:S06]  /*dc20*/  @!P0 BRA `(.L_x_703) ;  /* 0x0000000000048947 */ /* 0x000fec0003800000 */
[----:B------:R-:W-:Y:S01]  /*dc30*/  BPT.TRAP 0x1 ;  /* 0x000000040000795c */ /* 0x000fe20000300000 */
.L_x_703:
[----:B------:R-:W-:Y:S01]  /*dc40*/  F2FP.SATFINITE.E4M3.F32.PACK_AB_MERGE_C R76, R77, R76, RZ ;  /* 0x0000004c4d4c723e */ /* 0x000fe200048070ff */
[----:B------:R-:W-:Y:S01]  /*dc50*/  UIADD3 UR10, UR13, 0x12460, URZ ;  /* 0x000124600d0a7890 */ /* 0x000fe2000fffe03f */
[----:B------:R-:W-:Y:S01]  /*dc60*/  F2FP.SATFINITE.E4M3.F32.PACK_AB_MERGE_C R77, R10, R9, RZ ;  /* 0x000000090a4d723e */ /* 0x000fe200048070ff */
[----:B------:R-:W-:Y:S01]  /*dc70*/  FMUL.FTZ R10, R24, R105 ;  /* 0x00000069180a7220 */ /* 0x000fe20000410000 */
[----:B------:R-:W-:Y:S01]  /*dc80*/  F2FP.SATFINITE.E4M3.F32.PACK_AB_MERGE_C R131, R8, R131, RZ ;  /* 0x000000830883723e */ /* 0x000fe200048070ff */
[-C--:B------:R-:W-:Y:S01]  /*dc90*/  FMUL.FTZ R8, R25, R105.reuse ;  /* 0x0000006919087220 */ /* 0x080fe20000410000 */
[----:B------:R-:W-:Y:S01]  /*dca0*/  FMUL.FTZ R9, R28, R105 ;  /* 0x000000691c097220 */ /* 0x000fe20000410000 */
[-C--:B------:R-:W-:Y:S01]  /*dcb0*/  FMUL.FTZ R25, R54, R104.reuse ;  /* 0x0000006836197220 */ /* 0x080fe20000410000 */
[----:B------:R0:W-:Y:S01]  /*dcc0*/  STL [R1], R10 ;  /* 0x0000000a01007387 */ /* 0x0001e20000100800 */
[----:B------:R-:W-:Y:S01]  /*dcd0*/  FMUL.FTZ R24, R55, R104 ;  /* 0x0000006837187220 */ /* 0x000fe20000410000 */
[----:B------:R-:W-:Y:S01]  /*dce0*/  ISETP.GT.AND P1, PT, R3, UR23, PT ;  /* 0x0000001703007c0c */ /* 0x000fe2000bf24270 */
[----:B------:R-:W-:Y:S01]  /*dcf0*/  UPRMT UR10, UR7, 0x654, UR10 ;  /* 0x00000654070a7896 */ /* 0x000fe2000800000a */
[----:B------:R1:W-:Y:S01]  /*dd00*/  STL [R1+0x4], R8 ;  /* 0x0000040801007387 */ /* 0x0003e20000100800 */
[----:B------:R-:W-:Y:S01]  /*dd10*/  F2FP.SATFINITE.E4M3.F32.PACK_AB_MERGE_C R82, R83, R82, RZ ;  /* 0x000000525352723e */ /* 0x000fe200048070ff */
[----:B------:R-:W-:Y:S01]  /*dd20*/  UMOV UR25, UR5 ;  /* 0x0000000500197c82 */ /* 0x000fe20008000000 */
[----:B------:R-:W-:Y:S01]  /*dd30*/  F2FP.SATFINITE.E4M3.F32.PACK_AB_MERGE_C R78, R79, R78, RZ ;  /* 0x0000004e4f4e723e */ /* 0x000fe200048070ff */
[----:B------:R2:W-:Y:S01]  /*dd40*/  STL [R1+0x24], R9 ;  /* 0x0000240901007387 */ /* 0x0005e20000100800 */
[----:B------:R-:W-:Y:S01]  /*dd50*/  F2FP.SATFINITE.E4M3.F32.PACK_AB_MERGE_C R69, R70, R69, RZ ;  /* 0x000000454645723e */ /* 0x000fe200048070ff */
[----:B0-----:R-:W-:Y:S01]  /*dd60*/  FMUL.FTZ R10, R29, R105 ;  /* 0x000000691d0a7220 */ /* 0x001fe20000410000 */
[----:B------:R-:W-:Y:S01]  /*dd70*/  F2FP.SATFINITE.E4M3.F32.PACK_AB_MERGE_C R108, R109, R108, RZ ;  /* 0x0000006c6d6c723e */ /* 0x000fe200048070ff */
[----:B------:R-:W-:Y:S01]  /*dd80*/  SYNCS.ARRIVE.TRANS64.RED.A1T0 RZ, [UR10], RZ ;  /* 0x000000ffffff79a7 */ /* 0x000fe2000810040a */
[----:B------:R-:W-:Y:S01]  /*dd90*/  F2FP.SATFINITE.E4M3.F32.PACK_AB_MERGE_C R112, R112, R19, RZ ;  /* 0x000000137070723e */ /* 0x000fe200048070ff */
[----:B-1----:R-:W-:Y:S01]  /*dda0*/  FMUL.FTZ R8, R32, R105 ;  /* 0x0000006920087220 */ /* 0x002fe20000410000 */
[----:B------:R0:W-:Y:S01]  /*ddb0*/  STL [R1+0x28], R10 ;  /* 0x0000280a01007387 */ /* 0x0001e20000100800 */
[----:B------:R-:W-:Y:S01]  /*ddc0*/  F2FP.SATFINITE.E4M3.F32.PACK_AB_MERGE_C R97, R98, R97, RZ ;  /* 0x000000616261723e */ /* 0x000fe200048070ff */
[----:B------:R-:W-:Y:S01]  /*ddd0*/  UMOV UR24, UR4 ;  /* 0x0000000400187c82 */ /* 0x000fe20008000000 */
[----:B--2---:R-:W-:Y:S01]  /*dde0*/  FMUL.FTZ R9, R33, R105 ;  /* 0x0000006921097220 */ /* 0x004fe20000410000 */
[----:B------:R1:W-:Y:S01]  /*ddf0*/  STL [R1+0x1c], R8 ;  /* 0x00001c0801007387 */ /* 0x0003e20000100800 */
[----:B------:R-:W-:Y:S01]  /*de00*/  F2FP.SATFINITE.E4M3.F32.PACK_AB_MERGE_C R92, R92, R21, RZ ;  /* 0x000000155c5c723e */ /* 0x000fe200048070ff */
[-C--:B------:R-:W-:Y:S01]  /*de10*/  FMUL.FTZ R19, R43, R104.reuse ;  /* 0x000000682b137220 */ /* 0x080fe20000410000 */
[----:B------:R-:W-:Y:S01]  /*de20*/  F2FP.SATFINITE.E4M3.F32.PACK_AB_MERGE_C R101, R102, R101, RZ ;  /* 0x000000656665723e */ /* 0x000fe200048070ff */
[----:B------:R2:W-:Y:S01]  /*de30*/  STL [R1+0x20], R9 ;  /* 0x0000200901007387 */ /* 0x0005e20000100800 */
[----:B------:R-:W-:Y:S01]  /*de40*/  F2FP.SATFINITE.E4M3.F32.PACK_AB_MERGE_C R91, R94, R91, RZ ;  /* 0x0000005b5e5b723e */ /* 0x000fe200048070ff */
[----:B0-----:R-:W-:Y:S01]  /*de50*/  FMUL.FTZ R10, R36, R105 ;  /* 0x00000069240a7220 */ /* 0x001fe20000410000 */
[----:B------:R-:W-:Y:S01]  /*de60*/  F2FP.SATFINITE.E4M3.F32.PACK_AB_MERGE_C R118, R118, R117, RZ ;  /* 0x000000757676723e */ /* 0x000fe200048070ff */
[-C--:B------:R-:W-:Y:S01]  /*de70*/  FMUL.FTZ R21, R47, R104.reuse ;  /* 0x000000682f157220 */ /* 0x080fe20000410000 */
[----:B------:R-:W-:Y:S01]  /*de80*/  F2FP.SATFINITE.E4M3.F32.PACK_AB_MERGE_C R93, R116, R93, RZ ;  /* 0x0000005d745d723e */ /* 0x000fe200048070ff */
[----:B-1----:R-:W-:Y:S01]  /*de90*/  FMUL.FTZ R8, R37, R105 ;  /* 0x0000006925087220 */ /* 0x002fe20000410000 */
[----:B------:R0:W-:Y:S01]  /*dea0*/  STL [R1+0x14], R10 ;  /* 0x0000140a01007387 */ /* 0x0001e20000100800 */
[----:B------:R-:W-:Y:S01]  /*deb0*/  F2FP.SATFINITE.E4M3.F32.PACK_AB_MERGE_C R119, R122, R119, RZ ;  /* 0x000000777a77723e */ /* 0x000fe200048070ff */
[-C--:B------:R-:W-:Y:S01]  /*dec0*/  FMUL.FTZ R156, R50, R104.reuse ;  /* 0x00000068329c7220 */ /* 0x080fe20000410000 */
        /* <DEDUP_REMOVED lines=11> */
[-C--:B-1----:R-:W-:Y:S01]  /*df80*/  FMUL.FTZ R8, R44, R105.reuse ;  /* 0x000000692c087220 */ /* 0x082fe20000410000 */
[----:B------:R0:W-:Y:S01]  /*df90*/  STL [R1+0x10], R10 ;  /* 0x0000100a01007387 */ /* 0x0001e20000100800 */
[-C--:B------:R-:W-:Y:S01]  /*dfa0*/  FMUL.FTZ R13, R35, R104.reuse ;  /* 0x00000068230d7220 */ /* 0x080fe20000410000 */
[-C--:B------:R-:W-:Y:S01]  /*dfb0*/  FMUL.FTZ R14, R38, R104.reuse ;  /* 0x00000068260e7220 */ /* 0x080fe20000410000 */
[-C--:B--2---:R-:W-:Y:S01]  /*dfc0*/  FMUL.FTZ R9, R45, R105.reuse ;  /* 0x000000692d097220 */ /* 0x084fe20000410000 */
[----:B------:R1:W-:Y:S01]  /*dfd0*/  STL [R1+0x8], R8 ;  /* 0x0000080801007387 */ /* 0x0003e20000100800 */
[-C--:B------:R-:W-:Y:S01]  /*dfe0*/  FMUL.FTZ R15, R39, R104.reuse ;  /* 0x00000068270f7220 */ /* 0x080fe20000410000 */
[-C--:B------:R-:W-:Y:S01]  /*dff0*/  FMUL.FTZ R18, R42, R104.reuse ;  /* 0x000000682a127220 */ /* 0x080fe20000410000 */
[-C--:B------:R-:W-:Y:S01]  /*e000*/  FMUL.FTZ R20, R46, R104.reuse ;  /* 0x000000682e147220 */ /* 0x080fe20000410000 */
[----:B------:R2:W-:Y:S01]  /*e010*/  STL [R1+0x38], R9 ;  /* 0x0000380901007387 */ /* 0x0005e20000100800 */
[----:B------:R-:W-:Y:S01]  /*e020*/  FMUL.FTZ R157, R51, R104 ;  /* 0x00000068339d7220 */ /* 0x000fe20000410000 */
[----:B0-----:R-:W-:Y:S01]  /*e030*/  FMUL.FTZ R10, R48, R105 ;  /* 0x00000069300a7220 */ /* 0x001fe20000410000 */
[----:B------:R-:W-:Y:S01]  /*e040*/  F2FP.SATFINITE.E4M3.F32.PACK_AB_MERGE_C R152, R107, R106, R108 ;  /* 0x0000006a6b98723e */ /* 0x000fe2000480706c */
[----:B------:R-:W-:Y:S01]  /*e050*/  VIADD R3, R3, 0xffffffff ;  /* 0xffffffff03037836 */ /* 0x000fe20000000000 */
[----:B------:R-:W-:Y:S01]  /*e060*/  F2FP.SATFINITE.E4M3.F32.PACK_AB_MERGE_C R153, R88, R23, R112 ;  /* 0x000000175899723e */ /* 0x000fe20004807070 */
[----:B-1----:R-:W-:Y:S01]  /*e070*/  FMUL.FTZ R8, R49, R105 ;  /* 0x0000006931087220 */ /* 0x002fe20000410000 */
[----:B------:R0:W-:Y:S01]  /*e080*/  STL [R1+0x34], R10 ;  /* 0x0000340a01007387 */ /* 0x0001e20000100800 */
[----:B------:R-:W-:Y:S01]  /*e090*/  F2FP.SATFINITE.E4M3.F32.PACK_AB_MERGE_C R154, R96, R95, R97 ;  /* 0x0000005f609a723e */ /* 0x000fe20004807061 */
[----:B--2---:R-:W-:-:S02]  /*e0a0*/  FMUL.FTZ R9, R52, R105 ;  /* 0x0000006934097220 */ /* 0x004fc40000410000 */
[----:B------:R1:W-:Y:S01]  /*e0b0*/  STL [R1+0x44], R8 ;  /* 0x0000440801007387 */ /* 0x0003e20000100800 */
[----:B------:R-:W-:Y:S02]  /*e0c0*/  F2FP.SATFINITE.E4M3.F32.PACK_AB_MERGE_C R155, R90, R89, R92 ;  /* 0x000000595a9b723e */ /* 0x000fe4000480705c */
[----:B------:R-:W-:Y:S01]  /*e0d0*/  F2FP.SATFINITE.E4M3.F32.PACK_AB_MERGE_C R148, R100, R99, R101 ;  /* 0x000000636494723e */ /* 0x000fe20004807065 */
[----:B------:R2:W-:Y:S01]  /*e0e0*/  STL [R1+0x3c], R9 ;  /* 0x00003c0901007387 */ /* 0x0005e20000100800 */
[----:B------:R-:W-:Y:S01]  /*e0f0*/  F2FP.SATFINITE.E4M3.F32.PACK_AB_MERGE_C R149, R73, R72, R91 ;  /* 0x000000484995723e */ /* 0x000fe2000480705b */
[----:B0-----:R-:W-:Y:S01]  /*e100*/  FMUL.FTZ R10, R53, R105 ;  /* 0x00000069350a7220 */ /* 0x001fe20000410000 */
[----:B------:R-:W-:Y:S01]  /*e110*/  F2FP.SATFINITE.E4M3.F32.PACK_AB_MERGE_C R150, R81, R80, R82 ;  /* 0x000000505196723e */ /* 0x000fe20004807052 */
[----:B------:R-:W-:Y:S01]  /*e120*/  IMAD.MOV.U32 R105, RZ, RZ, R4 ;  /* 0x000000ffff697224 */ /* 0x000fe200078e0004 */
[----:B------:R-:W-:Y:S01]  /*e130*/  F2FP.SATFINITE.E4M3.F32.PACK_AB_MERGE_C R151, R75, R74, R76 ;  /* 0x0000004a4b97723e */ /* 0x000fe2000480704c */
[-C--:B-1----:R-:W-:Y:S01]  /*e140*/  FMUL.FTZ R8, R26, R104.reuse ;  /* 0x000000681a087220 */ /* 0x082fe20000410000 */
        /* <DEDUP_REMOVED lines=11> */
[----:B------:R-:W-:Y:S02]  /*e200*/  F2FP.SATFINITE.E4M3.F32.PACK_AB_MERGE_C R141, R61, R60, R119 ;  /* 0x0000003c3d8d723e */ /* 0x000fe40004807077 */
[----:B------:R-:W-:-:S02]  /*e210*/  F2FP.SATFINITE.E4M3.F32.PACK_AB_MERGE_C R142, R68, R84, R79 ;  /* 0x00000054448e723e */ /* 0x000fc4000480704f */
[----:B------:R-:W-:Y:S02]  /*e220*/  F2FP.SATFINITE.E4M3.F32.PACK_AB_MERGE_C R143, R63, R62, R69 ;  /* 0x0000003e3f8f723e */ /* 0x000fe40004807045 */
[----:B------:R-:W-:Y:S02]  /*e230*/  F2FP.SATFINITE.E4M3.F32.PACK_AB_MERGE_C R136, R85, R71, R70 ;  /* 0x000000475588723e */ /* 0x000fe40004807046 */
[----:B------:R-:W-:Y:S02]  /*e240*/  F2FP.SATFINITE.E4M3.F32.PACK_AB_MERGE_C R137, R65, R64, R87 ;  /* 0x000000404189723e */ /* 0x000fe40004807057 */
[----:B------:R-:W-:Y:S02]  /*e250*/  F2FP.SATFINITE.E4M3.F32.PACK_AB_MERGE_C R138, R110, R86, R83 ;  /* 0x000000566e8a723e */ /* 0x000fe40004807053 */
[----:B------:R-:W-:Y:S01]  /*e260*/  F2FP.SATFINITE.E4M3.F32.PACK_AB_MERGE_C R139, R67, R66, R103 ;  /* 0x00000042438b723e */ /* 0x000fe20004807067 */
[----:B-1----:R-:W-:Y:S06]  /*e270*/  @P1 BRA `(.L_x_704) ;  /* 0xffffffd000241947 */ /* 0x002fec000383ffff */
.L_x_694:
[----:B------:R-:W-:-:S13]  /*e280*/  ISETP.GE.AND P1, PT, R3, UR45, PT ;  /* 0x0000002d03007c0c */ /* 0x000fda000bf26270 */
[----:B------:R-:W-:Y:S05]  /*e290*/  @!P1 BRA `(.L_x_705) ;  /* 0x0000004c00709947 */ /* 0x000fea0003800000 */
[----:B------:R1:W5:Y:S01]  /*e2a0*/  LDL.LU R24, [R1] ;  /* 0x0000000001187983 */ /* 0x0003620000300800 */
[----:B------:R-:W-:Y:S01]  /*e2b0*/  IMAD.MOV.U32 R26, RZ, RZ, R8 ;  /* 0x000000ffff1a7224 */ /* 0x000fe200078e0008 */
[----:B------:R-:W-:Y:S01]  /*e2c0*/  ULDC UR21, c[0x0][0x9e4] ;  /* 0x0002790000157ab9 */ /* 0x000fe20000000800 */
[----:B------:R-:W-:Y:S01]  /*e2d0*/  IMAD.MOV.U32 R27, RZ, RZ, R9 ;  /* 0x000000ffff1b7224 */ /* 0x000fe200078e0009 */
[----:B------:R1:W5:Y:S01]  /*e2e0*/  LDL.LU R25, [R1+0x4] ;  /* 0x0000040001197983 */ /* 0x0003620000300800 */
        /* <DEDUP_REMOVED lines=13> */
[----:B------:R-:W-:-:S02]  /*e3c0*/  ULDC UR24, c[0x0][0x9e0] ;  /* 0x0002780000187ab9 */ /* 0x000fc40000000800 */
[----:B------:R1:W5:Y:S04]  /*e3d0*/  LDL.LU R33, [R1+0x20] ;  /* 0x0000200001217983 */ /* 0x0003680000300800 */
[----:B------:R1:W5:Y:S04]  /*e3e0*/  LDL.LU R36, [R1+0x14] ;  /* 0x0000140001247983 */ /* 0x0003680000300800 */
[----:B------:R1:W5:Y:S04]  /*e3f0*/  LDL.LU R37, [R1+0x18] ;  /* 0x0000180001257983 */ /* 0x0003680000300800 */
[----:B------:R1:W5:Y:S04]  /*e400*/  LDL.LU R40, [R1+0xc] ;  /* 0x00000c0001287983 */ /* 0x0003680000300800 */
[----:B------:R1:W5:Y:S04]  /*e410*/  LDL.LU R41, [R1+0x10] ;  /* 0x0000100001297983 */ /* 0x0003680000300800 */
[----:B------:R1:W5:Y:S04]  /*e420*/  LDL.LU R44, [R1+0x8] ;  /* 0x00000800012c7983 */ /* 0x0003680000300800 */
[----:B------:R1:W5:Y:S04]  /*e430*/  LDL.LU R45, [R1+0x38] ;  /* 0x00003800012d7983 */ /* 0x0003680000300800 */
[----:B------:R-:W2:Y:S04]  /*e440*/  LDL.LU R23, [R1+0x2c] ;  /* 0x00002c0001177983 */ /* 0x000ea80000300800 */
[----:B------:R1:W5:Y:S04]  /*e450*/  LDL.LU R48, [R1+0x34] ;  /* 0x0000340001307983 */ /* 0x0003680000300800 */
[----:B------:R1:W5:Y:S04]  /*e460*/  LDL.LU R49, [R1+0x44] ;  /* 0x0000440001317983 */ /* 0x0003680000300800 */
[----:B------:R1:W5:Y:S04]  /*e470*/  LDL.LU R53, [R1+0x40] ;  /* 0x0000400001357983 */ /* 0x0003680000300800 */
[----:B------:R1:W5:Y:S01]  /*e480*/  LDL.LU R52, [R1+0x3c] ;  /* 0x00003c0001347983 */ /* 0x0003620000300800 */
[----:B------:R-:W-:-:S02]  /*e490*/  IMAD.MOV.U32 R43, RZ, RZ, R19 ;  /* 0x000000ffff2b7224 */ /* 0x000fc400078e0013 */
[----:B------:R-:W-:Y:S01]  /*e4a0*/  IMAD.MOV.U32 R46, RZ, RZ, R20 ;  /* 0x000000ffff2e7224 */ /* 0x000fe200078e0014 */
[----:B------:R1:W5:Y:S01]  /*e4b0*/  LDL.LU R55, [R1+0x30] ;  /* 0x0000300001377983 */ /* 0x0003620000300800 */
[----:B------:R-:W-:Y:S02]  /*e4c0*/  IMAD.MOV.U32 R47, RZ, RZ, R21 ;  /* 0x000000ffff2f7224 */ /* 0x000fe400078e0015 */
[----:B------:R-:W-:Y:S02]  /*e4d0*/  IMAD.MOV.U32 R50, RZ, RZ, R156 ;  /* 0x000000ffff327224 */ /* 0x000fe400078e009c */
[----:B------:R-:W-:Y:S02]  /*e4e0*/  IMAD.MOV.U32 R51, RZ, RZ, R157 ;  /* 0x000000ffff337224 */ /* 0x000fe400078e009d */
[----:B-12---:R-:W-:-:S07]  /*e4f0*/  IMAD.MOV.U32 R54, RZ, RZ, R23 ;  /* 0x000000ffff367224 */ /* 0x006fce00078e0017 */
.L_x_723:
[----:B------:R-:W-:-:S04]  /*e500*/  UIADD3 UR28, UR4, 0x1, URZ ;  /* 0x00000001041c7890 */ /* 0x000fc8000fffe03f */
[----:B------:R-:W-:-:S04]  /*e510*/  UISETP.NE.AND UP2, UPT, UR28, 0x2, UPT ;  /* 0x000000021c00788c */ /* 0x000fc8000bf45270 */
[----:B------:R-:W-:Y:S02]  /*e520*/  USEL UR27, URZ, 0x1, UP2 ;  /* 0x000000013f1b7887 */ /* 0x000fe40009000000 */
[----:B------:R-:W-:Y:S02]  /*e530*/  USEL UR28, UR28, URZ, UP2 ;  /* 0x0000003f1c1c7287 */ /* 0x000fe40009000000 */
[----:B------:R-:W-:Y:S01]  /*e540*/  ULOP3.LUT UR27, UR5, UR27, URZ, 0x3c, !UPT ;  /* 0x0000001b051b7292 */ /* 0x000fe2000f8e3c3f */
[----:B------:R-:W-:Y:S11]  /*e550*/  @!P0 BRA `(.L_x_706) ;  /* 0x0000000000048947 */ /* 0x000ff60003800000 */
[----:B------:R-:W-:Y:S01]  /*e560*/  BPT.TRAP 0x1 ;  /* 0x000000040000795c */ /* 0x000fe20000300000 */
.L_x_706:
[----:B------:R-:W-:Y:S01]  /*e570*/  ULEA UR26, UR28, UR46, 0x3 ;  /* 0x0000002e1c1a7291 */ /* 0x000fe2000f8e183f */
[----:B------:R-:W-:-:S05]  /*e580*/  IMAD.U32 R8, RZ, RZ, UR27 ;  /* 0x0000001bff087e24 */ /* 0x000fca000f8e00ff */
[----:B------:R-:W-:-:S04]  /*e590*/  SHF.L.U32 R8, R8, 0x1f, RZ ;  /* 0x0000001f08087819 */ /* 0x000fc800000006ff */
[----:B------:R1:W2:Y:S01]  /*e5a0*/  SYNCS.PHASECHK.TRANS64.TRYWAIT P1, [UR26+0x12430], R8 ;  /* 0x01243008ff0075a7 */ /* 0x0002a2000802015a */
[----:B------:R-:W-:Y:S05]  /*e5b0*/  @!P0 BRA `(.L_x_707) ;  /* 0x0000000000048947 */ /* 0x000fea0003800000 */
[----:B------:R-:W-:Y:S01]  /*e5c0*/  BPT.TRAP 0x1 ;  /* 0x000000040000795c */ /* 0x000fe20000300000 */
.L_x_707:
[----:B--2---:R-:W-:Y:S05]  /*e5d0*/  @P1 BRA `(.L_x_708) ;  /* 0x0000000000081947 */ /* 0x004fea0003800000 */
[----:B------:R-:W2:Y:S02]  /*e5e0*/  SYNCS.PHASECHK.TRANS64.TRYWAIT P1, [UR26+0x12430], R8 ;  /* 0x01243008ff0075a7 */ /* 0x000ea4000802015a */
[----:B--2---:R-:W-:Y:S05]  /*e5f0*/  @!P1 BRA `(.L_x_709) ;  /* 0x000000a400309947 */ /* 0x004fea0003800000 */
.L_x_708:
        /* <DEDUP_REMOVED lines=63> */
.L_x_710:
[----:B------:R-:W-:Y:S01]  /*e9f0*/  ULEA UR12, UR4, UR46, 0x3 ;  /* 0x0000002e040c7291 */ /* 0x000fe2000f8e183f */
[----:B-12---:R-:W-:-:S05]  /*ea00*/  IMAD.U32 R8, RZ, RZ, UR5 ;  /* 0x00000005ff087e24 */ /* 0x006fca000f8e00ff */
[----:B------:R-:W-:-:S04]  /*ea10*/  SHF.L.U32 R8, R8, 0x1f, RZ ;  /* 0x0000001f08087819 */ /* 0x000fc800000006ff */
[----:B------:R1:W2:Y:S01]  /*ea20*/  SYNCS.PHASECHK.TRANS64.TRYWAIT P1, [UR12+0x12450], R8 ;  /* 0x01245008ff0075a7 */ /* 0x0002a2000802014c */
[----:B------:R-:W-:Y:S05]  /*ea30*/  @!P0 BRA `(.L_x_711) ;  /* 0x0000000000048947 */ /* 0x000fea0003800000 */
[----:B------:R-:W-:Y:S01]  /*ea40*/  BPT.TRAP 0x1 ;  /* 0x000000040000795c */ /* 0x000fe20000300000 */
.L_x_711:
        /* <DEDUP_REMOVED lines=42> */
.L_x_712:
[----:B------:R-:W-:Y:S01]  /*ecf0*/  UIADD3 UR5, UR46, 0x200, URZ ;  /* 0x000002002e057890 */ /* 0x000fe2000fffe03f */
[----:B-----5:R-:W-:Y:S01]  /*ed00*/  WARPGROUP.ARRIVE ;  /* 0x00000000000079c5 */ /* 0x020fe20000000000 */
[----:B------:R-:W-:Y:S01]  /*ed10*/  UMOV UR11, 0xc0000010 ;  /* 0xc0000010000b7882 */ /* 0x000fe20000000000 */
[----:B------:R-:W3:Y:S01]  /*ed20*/  LDL R131, [R1+0x48] ;  /* 0x0000480001837983 */ /* 0x000ee20000100800 */
[----:B------:R-:W-:Y:S01]  /*ed30*/  USHF.R.U32.HI UR5, URZ, 0x4, UR5 ;  /* 0x000000043f057899 */ /* 0x000fe20008011605 */
[C---:B--2---:R-:W-:Y:S01]  /*ed40*/  FMUL.FTZ R107, R0.reuse, R108 ;  /* 0x0000006c006b7220 */ /* 0x044fe20000410000 */
[C---:B------:R-:W-:Y:S01]  /*ed50*/  FMUL.FTZ R108, R0.reuse, R109 ;  /* 0x0000006d006c7220 */ /* 0x040fe20000410000 */
[----:B------:R-:W2:Y:S01]  /*ed60*/  S2R R129, SR_TID.X ;  /* 0x0000000000817919 */ /* 0x000ea20000002100 */
        /* <DEDUP_REMOVED lines=19> */
[----:B------:R-:W4:Y:S01]  /*eea0*/  LDC R130, c[0x0][0x2f0] ;  /* 0x0000bc00ff827b82 */ /* 0x000f220000000800 */
[----:B------:R-:W-:Y:S01]  /*eeb0*/  UMOV UR11, 0xc0000010 ;  /* 0xc0000010000b7882 */ /* 0x000fe20000000000 */
[C---:B------:R-:W-:Y:S01]  /*eec0*/  FMUL.FTZ R76, R0.reuse, R78 ;  /* 0x0000004e004c7220 */ /* 0x040fe20000410000 */
[C---:B------:R-:W-:Y:S01]  /*eed0*/  FMUL.FTZ R78, R0.reuse, R82 ;  /* 0x00000052004e7220 */ /* 0x040fe20000410000 */
[C---:B------:R-:W-:Y:S01]  /*eee0*/  FMUL.FTZ R82, R0.reuse, R86 ;  /* 0x0000005600527220 */ /* 0x040fe20000410000 */
[C---:B------:R-:W-:Y:S01]  /*eef0*/  FMUL.FTZ R86, R0.reuse, R56 ;  /* 0x0000003800567220 */ /* 0x040fe20000410000 */
[----:B------:R-:W-:Y:S01]  /*ef00*/  IMAD.MOV.U32 R128, RZ, RZ, R22 ;  /* 0x000000ffff807224 */ /* 0x000fe200078e0016 */
[----:B-1----:R1:W0:Y:S01]  /*ef10*/  MUFU.TANH R8, R124 ;  /* 0x0000007c00087308 */ /* 0x0022220000002400 */
[C---:B------:R-:W-:Y:S01]  /*ef20*/  FMUL.FTZ R125, R0.reuse, R60 ;  /* 0x0000003c007d7220 */ /* 0x040fe20000410000 */
[C---:B------:R-:W-:Y:S01]  /*ef30*/  FMUL.FTZ R126, R0.reuse, R61 ;  /* 0x0000003d007e7220 */ /* 0x040fe20000410000 */
[C---:B------:R-:W-:Y:S01]  /*ef40*/  FMUL.FTZ R60, R0.reuse, R62 ;  /* 0x0000003e003c7220 */ /* 0x040fe20000410000 */
[C---:B------:R-:W-:Y:S01]  /*ef50*/  FMUL.FTZ R61, R0.reuse, R63 ;  /* 0x0000003f003d7220 */ /* 0x040fe20000410000 */
[----:B--2---:R-:W-:Y:S01]  /*ef60*/  LOP3.LUT R129, R129, 0x7f, RZ, 0xc0, !PT ;  /* 0x0000007f81817812 */ /* 0x004fe200078ec0ff */
[C---:B------:R-:W-:Y:S01]  /*ef70*/  FMUL.FTZ R62, R0.reuse, R64 ;  /* 0x00000040003e7220 */ /* 0x040fe20000410000 */
[C---:B------:R-:W-:Y:S01]  /*ef80*/  FMUL.FTZ R63, R0.reuse, R66 ;  /* 0x00000042003f7220 */ /* 0x040fe20000410000 */
[C---:B------:R-:W-:Y:S01]  /*ef90*/  FMUL.FTZ R127, R0.reuse, R68 ;  /* 0x00000044007f7220 */ /* 0x040fe20000410000 */
[----:B------:R-:W-:Y:S01]  /*efa0*/  ISETP.NE.AND P3, PT, R129, RZ, PT ;  /* 0x000000ff8100720c */ /* 0x000fe20003f65270 */
[C---:B-1----:R-:W-:Y:S01]  /*efb0*/  FMUL.FTZ R124, R0.reuse, R77 ;  /* 0x0000004d007c7220 */ /* 0x042fe20000410000 */
[C---:B------:R-:W-:Y:S01]  /*efc0*/  FMUL.FTZ R129, R0.reuse, R69 ;  /* 0x0000004500817220 */ /* 0x040fe20000410000 */
        /* <DEDUP_REMOVED lines=36> */
[----:B----4-:R-:W-:Y:S01]  /*f210*/  IMAD R130, R17, R130, RZ ;  /* 0x0000008211827224 */ /* 0x010fe200078e02ff */
[----:B------:R-:W1:Y:S08]  /*f220*/  MUFU.TANH R107, R107 ;  /* 0x0000006b006b7308 */ /* 0x000e700000002400 */
[----:B------:R-:W2:Y:S08]  /*f230*/  MUFU.TANH R108, R108 ;  /* 0x0000006c006c7308 */ /* 0x000eb00000002400 */
[----:B------:R-:W4:Y:S01]  /*f240*/  MUFU.TANH R109, R109 ;  /* 0x0000006d006d7308 */ /* 0x000f220000002400 */
        /* <DEDUP_REMOVED lines=36> */
[----:B------:R-:W-:Y:S02]  /*f490*/  UMOV UR11, 0xc0000010 ;  /* 0xc0000010000b7882 */ /* 0x000fe40000000000 */
[----:B------:R-:W-:-:S03]  /*f4a0*/  @UP0 ULDC UR4, c[0x0][0x44c] ;  /* 0x0001130000040ab9 */ /* 0x000fc60000000800 */
[----:B------:R-:W0:Y:S01]  /*f4b0*/  MUFU.TANH R101, R101 ;  /* 0x0000006500657308 */ /* 0x000e220000002400 */
[----:B------:R-:W-:Y:S01]  /*f4c0*/  @P1 IMAD.HI.U32 R56, R22, UR4, RZ ;  /* 0x0000000416381c27 */ /* 0x000fe2000f8e00ff */
[----:B------:R-:W-:Y:S01]  /*f4d0*/  @UP0 ULDC UR4, c[0x0][0x450] ;  /* 0x0001140000040ab9 */ /* 0x000fe20000000800 */
[----:B------:R-:W-:-:S03]  /*f4e0*/  PLOP3.LUT P1, PT, PT, PT, UP1, 0x40, 0x0 ;  /* 0x000000000000781c */ /* 0x000fc60003f2e818 */
[----:B------:R-:W-:Y:S01]  /*f4f0*/  @P2 SHF.R.U32.HI R128, RZ, UR4, R56 ;  /* 0x00000004ff802c19 */ /* 0x000fe20008011638 */
[----:B------:R-:W-:Y:S01]  /*f500*/  IMAD.U32 R56, RZ, RZ, UR26 ;  /* 0x0000001aff387e24 */ /* 0x000fe2000f8e00ff */
[----:B------:R-:W0:Y:S03]  /*f510*/  MUFU.TANH R102, R102 ;  /* 0x0000006600667308 */ /* 0x000e260000002400 */
[----:B------:R-:W1:Y:S01]  /*f520*/  SHFL.IDX PT, R132, R128, RZ, 0x1c1f ;  /* 0x001c1fff80847589 */ /* 0x000e6200000e0000 */
[----:B------:R-:W-:Y:S02]  /*f530*/  @!P3 VIADD R56, R56, 0x12440 ;  /* 0x000124403838b836 */ /* 0x000fe40000000000 */
[----:B---3--:R-:W-:Y:S02]  /*f540*/  IMAD R57, R131, -0x2, R57 ;  /* 0xfffffffe83397824 */ /* 0x008fe400078e0239 */
[----:B------:R-:W3:Y:S01]  /*f550*/  MUFU.TANH R103, R103 ;  /* 0x0000006700677308 */ /* 0x000ee20000002400 */
[----:B------:R-:W-:Y:S01]  /*f560*/  @!P3 PRMT R56, RZ, 0x654, R56 ;  /* 0x00000654ff38b816 */ /* 0x000fe20000000038 */
[C---:B------:R-:W-:Y:S01]  /*f570*/  VIADD R67, R57.reuse, 0xffffffff ;  /* 0xffffffff39437836 */ /* 0x040fe20000000000 */
[----:B------:R-:W-:-:S05]  /*f580*/  IADD3 R130, R57, -UR25, R130 ;  /* 0x8000001939827c10 */ /* 0x000fca000fffe082 */
[----:B------:R-:W0:Y:S01]  /*f590*/  MUFU.TANH R72, R72 ;  /* 0x0000004800487308 */ /* 0x000e220000002400 */
[C---:B------:R-:W-:Y:S02]  /*f5a0*/  VIADD R131, R130.reuse, UR24 ;  /* 0x0000001882837c36 */ /* 0x040fe40008000000 */
[----:B------:R-:W-:-:S05]  /*f5b0*/  VIADD R130, R130, UR20 ;  /* 0x0000001482827c36 */ /* 0x000fca0008000000 */
[----:B------:R-:W0:Y:S01]  /*f5c0*/  MUFU.TANH R73, R73 ;  /* 0x0000004900497308 */ /* 0x000e220000002400 */
[--C-:B-1----:R-:W-:Y:S02]  /*f5d0*/  IMAD.IADD R71, R131, 0x1, R132.reuse ;  /* 0x0000000183477824 */ /* 0x102fe400078e0284 */
[----:B------:R-:W-:-:S05]  /*f5e0*/  IMAD.IADD R70, R130, 0x1, R132 ;  /* 0x0000000182467824 */ /* 0x000fca00078e0284 */
[----:B------:R-:W1:Y:S08]  /*f5f0*/  MUFU.TANH R74, R74 ;  /* 0x0000004a004a7308 */ /* 0x000e700000002400 */
[----:B------:R-:W0:Y:S08]  /*f600*/  MUFU.TANH R75, R75 ;  /* 0x0000004b004b7308 */ /* 0x000e300000002400 */
[----:B------:R-:W0:Y:S08]  /*f610*/  MUFU.TANH R119, R119 ;  /* 0x0000007700777308 */ /* 0x000e300000002400 */
[----:B------:R-:W0:Y:S08]  /*f620*/  MUFU.TANH R124, R124 ;  /* 0x0000007c007c7308 */ /* 0x000e300000002400 */
[----:B------:R-:W0:Y:S01]  /*f630*/  MUFU.TANH R76, R76 ;  /* 0x0000004c004c7308 */ /* 0x000e220000002400 */
[----:B------:R-:W-:-:S02]  /*f640*/  WARPGROUP.DEPBAR.LE gsb0, 0x0 ;  /* 0x00008000000079c5 */ /* 0x000fc40000010000 */
[----:B------:R-:W-:-:S05]  /*f650*/  WARPGROUP.ARRIVE ;  /* 0x00000000000079c5 */ /* 0x000fca0000000000 */
[----:B------:R-:W0:Y:S01]  /*f660*/  MUFU.TANH R77, R77 ;  /* 0x0000004d004d7308 */ /* 0x000e220000002400 */
[----:B------:R-:W-:Y:S07]  /*f670*/  QGMMA.64x64x32.F32.E4M3.E4M3 R24, R136, gdesc[UR8], R24, gsb0 ;  /* 0x00e0000888187df3 */ /* 0x000fee0008000818 */
        /* <DEDUP_REMOVED lines=9> */
[----:B------:R-:W-:-:S07]  /*f710*/  WARPGROUP.DEPBAR.LE gsb0, 0x0 ;  /* 0x00008000000079c5 */ /* 0x000fce0000010000 */
[----:B------:R-:W0:Y:S01]  /*f720*/  MUFU.TANH R87, R87 ;  /* 0x0000005700577308 */ /* 0x000e220000002400 */
[----:B------:R0:W-:Y:S07]  /*f730*/  @!P3 SYNCS.ARRIVE.TRANS64.RED.A1T0 RZ, [R56+URZ], RZ ;  /* 0x000000ff38ffb9a7 */ /* 0x0001ee000810043f */
        /* <DEDUP_REMOVED lines=15> */
[----:B0-----:R-:W-:Y:S01]  /*f830*/  IMAD R56, R17, UR23, R132 ;  /* 0x0000001711387c24 */ /* 0x001fe2000f8e0284 */
        /* <DEDUP_REMOVED lines=12> */
.L_x_716:
[----:B------:R-:W-:-:S05]  /*f900*/  IMAD.U32 R134, RZ, RZ, UR21 ;  /* 0x00000015ff867e24 */ /* 0x000fca000f8e00ff */
[----:B------:R-:W-:-:S13]  /*f910*/  ISETP.NE.AND P1, PT, R134, 0x1, PT ;  /* 0x000000018600780c */ /* 0x000fda0003f25270 */
[----:B------:R-:W0:Y:S02]  /*f920*/  @P1 LDC.64 R56, c[0x0][0x9e8] ;  /* 0x00027a00ff381b82 */ /* 0x000e240000000a00 */
[----:B0-----:R-:W-:-:S05]  /*f930*/  @P1 IMAD.HI.U32 R56, R132, R56, RZ ;  /* 0x0000003884381227 */ /* 0x001fca00078e00ff */
[----:B------:R-:W-:-:S07]  /*f940*/  @P1 SHF.R.U32.HI R132, RZ, R57, R56 ;  /* 0x00000039ff841219 */ /* 0x000fce0000011638 */
.L_x_717:
[----:B------:R-:W-:Y:S05]  /*f950*/  BSYNC B0 ;  /* 0x0000000000007941 */ /* 0x000fea0003800000 */
.L_x_715:
[----:B------:R-:W-:-:S05]  /*f960*/  IMAD R132, R132, R134, R67 ;  /* 0x0000008684847224 */ /* 0x000fca00078e0243 */
[----:B------:R-:W-:Y:S02]  /*f970*/  VIADDMNMX R71, R132, R134, R71, PT ;  /* 0x0000008684477246 */ /* 0x000fe40003800147 */
[----:B------:R-:W-:-:S07]  /*f980*/  VIMNMX R70, R70, R132, !PT ;  /* 0x0000008446467248 */ /* 0x000fce0007fe0100 */
.L_x_714:
[C---:B------:R-:W-:Y:S01]  /*f990*/  ISETP.GE.AND P3, PT, R69.reuse, 0x9, PT ;  /* 0x000000094500780c */ /* 0x040fe20003f66270 */
[----:B0-----:R-:W0:Y:S01]  /*f9a0*/  SHFL.IDX PT, R56, R128, 0x1, 0x1c1f ;  /* 0x003c1f0080387f89 */ /* 0x001e2200000e0000 */
        /* <DEDUP_REMOVED lines=12> */
[--C-:B0-----:R-:W-:Y:S01]  /*fa70*/  IMAD.IADD R131, R131, 0x1, R56.reuse ;  /* 0x0000000183837824 */ /* 0x101fe200078e0238 */
[----:B------:R-:W-:Y:S01]  /*fa80*/  ISETP.GE.AND P4, PT, R69, 0x11, PT ;  /* 0x000000114500780c */ /* 0x000fe20003f86270 */
[----:B------:R-:W-:Y:S01]  /*fa90*/  IMAD.IADD R130, R130, 0x1, R56 ;  /* 0x0000000182827824 */ /* 0x000fe200078e0238 */
[C---:B------:R-:W-:Y:S02]  /*faa0*/  ISETP.LT.OR P3, PT, R71.reuse, 0x9, P3 ;  /* 0x000000094700780c */ /* 0x040fe40001f61670 */
[----:B------:R-:W-:Y:S02]  /*fab0*/  ISETP.LT.OR P2, PT, R71, 0xa, P2 ;  /* 0x0000000a4700780c */ /* 0x000fe40001741670 */
[----:B------:R-:W-:Y:S02]  /*fac0*/  FSEL R13, R13, -INF , !P3 ;  /* 0xff8000000d0d7808 */ /* 0x000fe40005800000 */
        /* <DEDUP_REMOVED lines=228> */
.L_x_720:
[----:B------:R-:W-:-:S05]  /*10910*/  IMAD.U32 R70, RZ, RZ, UR21 ;  /* 0x00000015ff467e24 */ /* 0x000fca000f8e00ff */
[----:B------:R-:W-:-:S13]  /*10920*/  ISETP.NE.AND P6, PT, R70, 0x1, PT ;  /* 0x000000014600780c */ /* 0x000fda0003fc5270 */
[----:B------:R-:W0:Y:S02]  /*10930*/  @P6 LDC.64 R56, c[0x0][0x9e8] ;  /* 0x00027a00ff386b82 */ /* 0x000e240000000a00 */
[----:B0-----:R-:W-:-:S05]  /*10940*/  @P6 IMAD.HI.U32 R56, R9, R56, RZ ;  /* 0x0000003809386227 */ /* 0x001fca00078e00ff */
[----:B------:R-:W-:-:S07]  /*10950*/  @P6 SHF.R.U32.HI R9, RZ, R57, R56 ;  /* 0x00000039ff096219 */ /* 0x000fce0000011638 */
.L_x_721:
[----:B------:R-:W-:Y:S05]  /*10960*/  BSYNC B0 ;  /* 0x0000000000007941 */ /* 0x000fea0003800000 */
.L_x_719:
[----:B------:R-:W-:-:S05]  /*10970*/  IMAD R9, R9, R70, R67 ;  /* 0x0000004609097224 */ /* 0x000fca00078e0243 */
[----:B------:R-:W-:Y:S02]  /*10980*/  VIADDMNMX R131, R9, R70, R131, PT ;  /* 0x0000004609837246 */ /* 0x000fe40003800183 */
[----:B------:R-:W-:-:S07]  /*10990*/  VIMNMX R130, R130, R9, !PT ;  /* 0x0000000982827248 */ /* 0x000fce0007fe0100 */
.L_x_718:
[----:B------:R-:W-:Y:S01]  /*109a0*/  ISETP.GT.AND P1, PT, R130, 0x1, !P1 ;  /* 0x000000018200780c */ /* 0x000fe20004f24270 */
[----:B------:R-:W-:Y:S01]  /*109b0*/  UMOV UR17, UR22 ;  /* 0x0000001600117c82 */ /* 0x000fe20008000000 */
        /* <DEDUP_REMOVED lines=198> */
[----:B------:R-:W-:Y:S02]  /*11620*/  FMNMX.FTZ R71, R11, R4, !PT ;  /* 0x000000040b477209 */ /* 0x000fe40007810000 */
[----:B------:R-:W-:Y:S02]  /*11630*/  FSEL R56, R67, RZ, P1 ;  /* 0x000000ff43387208 */ /* 0x000fe40000800000 */
[----:B------:R-:W-:-:S03]  /*11640*/  ISETP.LT.OR P2, PT, R131, 0x9a, P2 ;  /* 0x0000009a8300780c */ /* 0x000fc60001741670 */
[--C-:B------:R-:W-:Y:S01]  /*11650*/  FFMA.FTZ R57, R10, UR17, -R56.reuse ;  /* 0x000000110a397c23 */ /* 0x100fe20008010838 */
[----:B------:R-:W-:-:S01]  /*11660*/  FFMA.FTZ R10, R13, UR17, -R56 ;  /* 0x000000110d0a7c23 */ /* 0x000fc20008010838 */
        /* <DEDUP_REMOVED lines=10> */
[----:B------:R-:W-:Y:S01]  /*11710*/  FSEL R68, R68, -INF , !P2 ;  /* 0xff80000044447808 */ /* 0x000fe20005000000 */
        /* <DEDUP_REMOVED lines=39> */
[----:B------:R-:W-:Y:S01]  /*11990*/  MUFU.EX2 R70, R70 ;  /* 0x0000004600467308 */ /* 0x000fe20000000800 */
[----:B0-----:R-:W-:-:S01]  /*119a0*/  FFMA.FTZ R115, R124, UR17, -R56 ;  /* 0x000000117c737c23 */ /* 0x001fc20008010838 */
        /* <DEDUP_REMOVED lines=35> */
[----:B------:R-:W-:Y:S02]  /*11be0*/  FMNMX.FTZ R119, R111, R120, !PT ;  /* 0x000000786f777209 */ /* 0x000fe40007810000 */
[----:B------:R-:W-:Y:S01]  /*11bf0*/  MUFU.EX2 R105, R105 ;  /* 0x0000006900697308 */ /* 0x000fe20000000800 */
[----:B0-----:R-:W-:-:S01]  /*11c00*/  FFMA.FTZ R121, R127, UR17, -R56 ;  /* 0x000000117f797c23 */ /* 0x001fc20008010838 */
[----:B------:R-:W-:-:S04]  /*11c10*/  FMNMX.FTZ R119, R66, R119, !PT ;  /* 0x0000007742777209 */ /* 0x000fc80007810000 */
[----:B------:R-:W-:Y:S02]  /*11c20*/  FMNMX.FTZ R119, R68, R119, !PT ;  /* 0x0000007744777209 */ /* 0x000fe40007810000 */
[----:B------:R-:W-:Y:S03]  /*11c30*/  MUFU.EX2 R112, R112 ;  /* 0x0000007000707308 */ /* 0x000fe60000000800 */
[----:B------:R-:W0:Y:S05]  /*11c40*/  SHFL.BFLY PT, R120, R119, 0x2, 0x1f ;  /* 0x0c401f0077787f89 */ /* 0x000e2a00000e0000 */
[----:B------:R-:W-:Y:S08]  /*11c50*/  MUFU.EX2 R116, R116 ;  /* 0x0000007400747308 */ /* 0x000ff00000000800 */
[----:B------:R-:W-:Y:S08]  /*11c60*/  MUFU.EX2 R88, R88 ;  /* 0x0000005800587308 */ /* 0x000ff00000000800 */
[----:B------:R-:W-:Y:S01]  /*11c70*/  MUFU.EX2 R89, R89 ;  /* 0x0000005900597308 */ /* 0x000fe20000000800 */
[----:B0-----:R-:W-:Y:S01]  /*11c80*/  FMNMX.FTZ R124, R119, R120, !PT ;  /* 0x00000078777c7209 */ /* 0x001fe20007810000 */
        /* <DEDUP_REMOVED lines=199> */
.L_x_722:
[----:B------:R-:W-:Y:S01]  /*12900*/  UIADD3 UR4, UR12, 0x12460, URZ ;  /* 0x000124600c047890 */ /* 0x000fe2000fffe03f */
[----:B------:R-:W-:Y:S01]  /*12910*/  ISETP.GT.AND P1, PT, R3, UR45, PT ;  /* 0x0000002d03007c0c */ /* 0x000fe2000bf24270 */
[----:B------:R-:W-:Y:S01]  /*12920*/  UMOV UR5, UR27 ;  /* 0x0000001b00057c82 */ /* 0x000fe20008000000 */
[----:B------:R-:W-:Y:S01]  /*12930*/  F2FP.SATFINITE.E4M3.F32.PACK_AB_MERGE_C R4, R95, R4, RZ ;  /* 0x000000045f04723e */ /* 0x000fe200048070ff */
[----:B------:R-:W-:Y:S01]  /*12940*/  UPRMT UR4, UR7, 0x654, UR4 ;  /* 0x0000065407047896 */ /* 0x000fe20008000004 */
[----:B------:R-:W-:Y:S01]  /*12950*/  F2FP.SATFINITE.E4M3.F32.PACK_AB_MERGE_C R10, R13, R10, RZ ;  /* 0x0000000a0d0a723e */ /* 0x000fe200048070ff */
[----:B------:R-:W-:Y:S01]  /*12960*/  FMUL.FTZ R24, R24, R5 ;  /* 0x0000000518187220 */ /* 0x000fe20000410000 */
        /* <DEDUP_REMOVED lines=76> */
[----:B------:R-:W-:Y:S01]  /*12e30*/  IMAD.MOV.U32 R8, RZ, RZ, R26 ;  /* 0x000000ffff087224 */ /* 0x000fe200078e001a */
[----:B------:R-:W-:Y:S01]  /*12e40*/  UMOV UR4, UR28 ;  /* 0x0000001c00047c82 */ /* 0x000fe20008000000 */
[----:B------:R-:W-:Y:S01]  /*12e50*/  IMAD.MOV.U32 R9, RZ, RZ, R27 ;  /* 0x000000ffff097224 */ /* 0x000fe200078e001b */
[----:B------:R1:W-:Y:S01]  /*12e60*/  STL [R1+0x4], R25 ;  /* 0x0000041901007387 */ /* 0x0003e20000100800 */
[----:B------:R-:W-:Y:S01]  /*12e70*/  IMAD.MOV.U32 R10, RZ, RZ, R30 ;  /* 0x000000ffff0a7224 */ /* 0x000fe200078e001e */
[----:B------:R-:W-:Y:S01]  /*12e80*/  UMOV UR5, UR27 ;  /* 0x0000001b00057c82 */ /* 0x000fe20008000000 */
        /* <DEDUP_REMOVED lines=29> */
.L_x_705:
[----:B------:R-:W-:Y:S06]  /*13060*/  BAR.ARV 0x8, 0x200 ;  /* 0x0208000000007b1d */ /* 0x000fec0000002000 */
[----:B------:R-:W-:Y:S05]  /*13070*/  @!P0 BRA `(.L_x_724) ;  /* 0x0000000000048947 */ /* 0x000fea0003800000 */
[----:B------:R-:W-:Y:S01]  /*13080*/  BPT.TRAP 0x1 ;  /* 0x000000040000795c */ /* 0x000fe20000300000 */
.L_x_724:
[----:B------:R-:W-:Y:S01]  /*13090*/  ULEA UR14, UR4, UR46, 0x3 ;  /* 0x0000002e040e7291 */ /* 0x000fe2000f8e183f */
[----:B------:R-:W-:-:S05]  /*130a0*/  IMAD.U32 R0, RZ, RZ, UR5 ;  /* 0x00000005ff007e24 */ /* 0x000fca000f8e00ff */
[----:B------:R-:W-:-:S04]  /*130b0*/  SHF.L.U32 R0, R0, 0x1f, RZ ;  /* 0x0000001f00007819 */ /* 0x000fc800000006ff */
[----:B------:R2:W3:Y:S01]  /*130c0*/  SYNCS.PHASECHK.TRANS64.TRYWAIT P1, [UR14+0x12450], R0 ;  /* 0x01245000ff0075a7 */ /* 0x0004e2000802014e */
[----:B------:R-:W-:Y:S05]  /*130d0*/  @!P0 BRA `(.L_x_725) ;  /* 0x0000000000048947 */ /* 0x000fea0003800000 */
[----:B------:R-:W-:Y:S01]  /*130e0*/  BPT.TRAP 0x1 ;  /* 0x000000040000795c */ /* 0x000fe20000300000 */
.L_x_725:
[----:B---3--:R-:W-:Y:S05]  /*130f0*/  @P1 BRA `(.L_x_726) ;  /* 0x0000000000081947 */ /* 0x008fea0003800000 */
[----:B------:R-:W3:Y:S02]  /*13100*/  SYNCS.PHASECHK.TRANS64.TRYWAIT P1, [UR14+0x12450], R0 ;  /* 0x01245000ff0075a7 */ /* 0x000ee4000802014e */
[----:B---3--:R-:W-:Y:S05]  /*13110*/  @!P1 BRA `(.L_x_727) ;  /* 0x0000005800989947 */ /* 0x008fea0003800000 */
.L_x_726:
[----:B-1----:R-:W4:Y:S01]  /*13120*/  LDL.LU R24, [R1] ;  /* 0x0000000001187983 */ /* 0x002f220000300800 */
[----:B------:R-:W-:Y:S01]  /*13130*/  ULDC.64 UR10, c[0x0][0x9a0] ;  /* 0x00026800000a7ab9 */ /* 0x000fe20000000a00 */
[----:B------:R-:W-:Y:S02]  /*13140*/  UIADD3 UR46, UR46, 0x200, URZ ;  /* 0x000002002e2e7890 */ /* 0x000fe4000fffe03f */
[----:B------:R-:W4:Y:S01]  /*13150*/  LDL.LU R25, [R1+0x4] ;  /* 0x0000040001197983 */ /* 0x000f220000300800 */
[----:B------:R-:W-:Y:S01]  /*13160*/  IMAD.MOV.U32 R26, RZ, RZ, R8 ;  /* 0x000000ffff1a7224 */ /* 0x000fe200078e0008 */
[----:B------:R-:W-:Y:S02]  /*13170*/  USHF.R.S32.HI UR5, URZ, 0x1f, UR41 ;  /* 0x0000001f3f057899 */ /* 0x000fe40008011429 */
[----:B------:R-:W4:Y:S01]  /*13180*/  LDL.LU R28, [R1+0x24] ;  /* 0x00002400011c7983 */ /* 0x000f220000300800 */
[----:B------:R-:W-:Y:S02]  /*13190*/  IMAD.MOV.U32 R27, RZ, RZ, R9 ;  /* 0x000000ffff1b7224 */ /* 0x000fe400078e0009 */
[----:B------:R-:W-:Y:S01]  /*131a0*/  IMAD.MOV.U32 R30, RZ, RZ, R10 ;  /* 0x000000ffff1e7224 */ /* 0x000fe200078e000a */
[----:B------:R-:W4:Y:S01]  /*131b0*/  LDL.LU R29, [R1+0x28] ;  /* 0x00002800011d7983 */ /* 0x000f220000300800 */
[----:B------:R-:W-:-:S02]  /*131c0*/  IMAD.MOV.U32 R31, RZ, RZ, R11 ;  /* 0x000000ffff1f7224 */ /* 0x000fc400078e000b */
[----:B------:R-:W-:Y:S01]  /*131d0*/  IMAD.MOV.U32 R34, RZ, RZ, R12 ;  /* 0x000000ffff227224 */ /* 0x000fe200078e000c */
[----:B------:R-:W4:Y:S01]  /*131e0*/  LDL.LU R32, [R1+0x1c] ;  /* 0x00001c0001207983 */ /* 0x000f220000300800 */
[----:B------:R-:W-:Y:S02]  /*131f0*/  IMAD.MOV.U32 R35, RZ, RZ, R13 ;  /* 0x000000ffff237224 */ /* 0x000fe400078e000d */
[----:B------:R-:W-:Y:S01]  /*13200*/  IMAD.MOV.U32 R38, RZ, RZ, R14 ;  /* 0x000000ffff267224 */ /* 0x000fe200078e000e */
        /* <DEDUP_REMOVED lines=10> */
[----:B------:R-:W-:Y:S01]  /*132b0*/  IMAD.MOV.U32 R51, RZ, RZ, R157 ;  /* 0x000000ffff337224 */ /* 0x000fe200078e009d */
[----:B------:R-:W-:Y:S01]  /*132c0*/  UMOV UR19, 0xc0000010 ;  /* 0xc000001000137882 */ /* 0x000fe20000000000 */
[----:B------:R-:W-:Y:S01]  /*132d0*/  UISETP.NE.U32.AND UP0, UPT, UR10, URZ, UPT ;  /* 0x0000003f0a00728c */ /* 0x000fe2000bf05070 */
[----:B------:R-:W4:Y:S01]  /*132e0*/  LDL.LU R41, [R1+0x10] ;  /* 0x0000100001297983 */ /* 0x000f220000300800 */
[----:B------:R-:W-:-:S02]  /*132f0*/  USHF.R.U32.HI UR46, URZ, 0x4, UR46 ;  /* 0x000000043f2e7899 */ /* 0x000fc4000801162e */
[----:B------:R-:W-:Y:S01]  /*13300*/  UISETP.NE.AND.EX UP0, UPT, UR11, URZ, UPT, UP0 ;  /* 0x0000003f0b00728c */ /* 0x000fe2000bf05300 */
[----:B------:R-:W4:Y:S04]  /*13310*/  LDL.LU R44, [R1+0x8] ;  /* 0x00000800012c7983 */ /* 0x000f280000300800 */
[----:B------:R-:W4:Y:S04]  /*13320*/  LDL.LU R45, [R1+0x38] ;  /* 0x00003800012d7983 */ /* 0x000f280000300800 */
[----:B------:R-:W4:Y:S01]  /*13330*/  LDL.LU R48, [R1+0x34] ;  /* 0x0000340001307983 */ /* 0x000f220000300800 */
[----:B------:R-:W-:Y:S01]  /*13340*/  ULOP3.LUT UR46, UR46, 0x3fff, URZ, 0xc0, !UPT ;  /* 0x00003fff2e2e7892 */ /* 0x000fe2000f8ec03f */
[----:B------:R-:W-:-:S02]  /*13350*/  @UP0 ULDC.64 UR12, c[0x0][0x9c8] ;  /* 0x00027200000c0ab9 */ /* 0x000fc40000000a00 */
[----:B------:R-:W4:Y:S01]  /*13360*/  LDL.LU R49, [R1+0x44] ;  /* 0x0000440001317983 */ /* 0x000f220000300800 */
[----:B------:R-:W-:Y:S02]  /*13370*/  ULOP3.LUT UR6, UR46, 0x10000, URZ, 0xfc, !UPT ;  /* 0x000100002e067892 */ /* 0x000fe4000f8efc3f */
[----:B------:R-:W-:Y:S01]  /*13380*/  @UP0 UIMAD UR5, UR5, UR12, URZ ;  /* 0x0000000c050502a4 */ /* 0x000fe2000f8e023f */
[----:B------:R-:W4:Y:S01]  /*13390*/  LDL.LU R52, [R1+0x3c] ;  /* 0x00003c0001347983 */ /* 0x000f220000300800 */
[----:B------:R-:W-:Y:S02]  /*133a0*/  @UP0 USHF.R.S32.HI UR15, URZ, 0x1f, UR44 ;  /* 0x0000001f3f0f0899 */ /* 0x000fe4000801142c */
[----:B------:R-:W-:Y:S01]  /*133b0*/  @UP0 UIMAD.WIDE.U32 UR8, UR41, UR12, URZ ;  /* 0x0000000c290802a5 */ /* 0x000fe2000f8e003f */
[----:B------:R-:W4:Y:S04]  /*133c0*/  LDL.LU R53, [R1+0x40] ;  /* 0x0000400001357983 */ /* 0x000f280000300800 */
[----:B------:R-:W4:Y:S04]  /*133d0*/  LDL.LU R54, [R1+0x2c] ;  /* 0x00002c0001367983 */ /* 0x000f280000300800 */
[----:B------:R-:W4:Y:S01]  /*133e0*/  LDL.LU R55, [R1+0x30] ;  /* 0x0000300001377983 */ /* 0x000f220000300800 */
[----:B------:R-:W-:-:S07]  /*133f0*/  UIMAD UR6, UR4, 0x280, UR6 ;  /* 0x00000280040678a4 */ /* 0x000fce000f8e0206 */
[----:B------:R-:W-:Y:S01]  /*13400*/  UMOV UR18, UR6 ;  /* 0x0000000600127c82 */ /* 0x000fe20008000000 */
[----:B------:R-:W-:-:S03]  /*13410*/  @UP0 UIMAD UR5, UR41, UR13, UR5 ;  /* 0x0000000d290502a4 */ /* 0x000fc6000f8e0205 */
[----:B------:R-:W-:Y:S02]  /*13420*/  @UP0 ULDC.64 UR12, c[0x0][0x9d0] ;  /* 0x00027400000c0ab9 */ /* 0x000fe40000000a00 */
[----:B------:R-:W-:Y:S02]  /*13430*/  @UP0 UIMAD UR4, UR15, UR12, URZ ;  /* 0x0000000c0f0402a4 */ /* 0x000fe4000f8e023f */
[----:B------:R-:W-:Y:S02]  /*13440*/  @UP0 UIADD3 UR5, UR9, UR5, URZ ;  /* 0x0000000509050290 */ /* 0x000fe4000fffe03f */
[----:B------:R-:W-:-:S03]  /*13450*/  @UP0 UIMAD UR9, UR44, UR13, UR4 ;  /* 0x0000000d2c0902a4 */ /* 0x000fc6000f8e0204 */
[----:B------:R-:W-:Y:S02]  /*13460*/  @UP0 UMOV UR4, UR8 ;  /* 0x0000000800040c82 */ /* 0x000fe40008000000 */
[----:B------:R-:W-:Y:S01]  /*13470*/  @UP0 UIMAD.WIDE.U32 UR4, UR44, UR12, UR4 ;  /* 0x0000000c2c0402a5 */ /* 0x000fe2000f8e0004 */
[----:B------:R-:W-:-:S03]  /*13480*/  PLOP3.LUT P1, PT, PT, PT, UP0, 0x80, 0x0 ;  /* 0x000000000000781c */ /* 0x000fc60003f2f008 */
[----:B------:R-:W-:Y:S02]  /*13490*/  @UP0 UIADD3 UR5, UR5, UR9, URZ ;  /* 0x0000000905050290 */ /* 0x000fe4000fffe03f */
[----:B------:R-:W-:-:S04]  /*134a0*/  @UP0 ULEA UR8, UP1, UR4, UR10, 0x2 ;  /* 0x0000000a04080291 */ /* 0x000fc8000f82103f */
[----:B------:R-:W-:Y:S01]  /*134b0*/  @UP0 ULEA.HI.X UR9, UR4, UR11, UR5, 0x2, UP1 ;  /* 0x0000000b04090291 */ /* 0x000fe200088f1405 */
[----:B------:R-:W-:Y:S02]  /*134c0*/  IMAD.MOV.U32 R8, RZ, RZ, 0x3f800000 ;  /* 0x3f800000ff087424 */ /* 0x000fe400078e00ff */
[----:B------:R-:W-:-:S03]  /*134d0*/  IMAD.U32 R2, RZ, RZ, UR8 ;  /* 0x00000008ff027e24 */ /* 0x000fc6000f8e00ff */
[----:B---3--:R-:W-:Y:S01]  /*134e0*/  IMAD.U32 R3, RZ, RZ, UR9 ;  /* 0x00000009ff037e24 */ /* 0x008fe2000f8e00ff */
[----:B------:R-:W-:-:S04]  /*134f0*/  UIADD3 UR4, UR6, 0x80, URZ ;  /* 0x0000008006047890 */ /* 0x000fc8000fffe03f */
[----:B------:R1:W3:Y:S01]  /*13500*/  @P1 LDG.E R8, desc[UR42][R2.64] ;  /* 0x0000002a02081981 */ /* 0x0002e2000c1e1900 */
[----:B------:R-:W-:Y:S02]  /*13510*/  UMOV UR11, 0xc0000010 ;  /* 0xc0000010000b7882 */ /* 0x000fe40000000000 */
[----:B------:R-:W-:Y:S01]  /*13520*/  UMOV UR10, UR4 ;  /* 0x00000004000a7c82 */ /* 0x000fe20008000000 */
[----:B------:R-:W-:Y:S01]  /*13530*/  UIADD3 UR4, UR6, 0x100, URZ ;  /* 0x0000010006047890 */ /* 0x000fe2000fffe03f */
[----:B----4-:R-:W-:-:S06]  /*13540*/  WARPGROUP.ARRIVE ;  /* 0x00000000000079c5 */ /* 0x010fcc0000000000 */
[----:B------:R-:W-:Y:S03]  /*13550*/  QGMMA.64x64x32.F32.E4M3.E4M3 R24, R152, gdesc[UR16], R24, gsb0 ;  /* 0x00e0001098187df3 */ /* 0x000fe60008000818 */
[----:B------:R-:W-:Y:S02]  /*13560*/  WARPGROUP.DEPBAR.LE gsb0, 0x0 ;  /* 0x00008000000079c5 */ /* 0x000fe40000010000 */
[----:B------:R-:W-:-:S06]  /*13570*/  WARPGROUP.ARRIVE ;  /* 0x00000000000079c5 */ /* 0x000fcc0000000000 */
[----:B------:R-:W-:Y:S01]  /*13580*/  QGMMA.64x64x32.F32.E4M3.E4M3 R24, R148, gdesc[UR8], R24, gsb0 ;  /* 0x00e0000894187df3 */ /* 0x000fe20008000818 */
[----:B------:R-:W-:Y:S01]  /*13590*/  UMOV UR10, UR4 ;  /* 0x00000004000a7c82 */ /* 0x000fe20008000000 */
[----:B------:R-:W-:Y:S01]  /*135a0*/  UMOV UR11, 0xc0000010 ;  /* 0xc0000010000b7882 */ /* 0x000fe20000000000 */
[----:B------:R-:W-:Y:S01]  /*135b0*/  UIADD3 UR4, UR6, 0x180, URZ ;  /* 0x0000018006047890 */ /* 0x000fe2000fffe03f */
[----:B------:R-:W-:Y:S02]  /*135c0*/  WARPGROUP.DEPBAR.LE gsb0, 0x0 ;  /* 0x00008000000079c5 */ /* 0x000fe40000010000 */
[----:B------:R-:W-:-:S06]  /*135d0*/  WARPGROUP.ARRIVE ;  /* 0x00000000000079c5 */ /* 0x000fcc0000000000 */
[----:B------:R-:W-:Y:S01]  /*135e0*/  QGMMA.64x64x32.F32.E4M3.E4M3 R24, R144, gdesc[UR8], R24, gsb0 ;  /* 0x00e0000890187df3 */ /* 0x000fe20008000818 */
[----:B------:R-:W-:Y:S01]  /*135f0*/  UMOV UR10, UR4 ;  /* 0x00000004000a7c82 */ /* 0x000fe20008000000 */
[----:B------:R-:W-:Y:S01]  /*13600*/  UMOV UR11, 0xc0000010 ;  /* 0xc0000010000b7882 */ /* 0x000fe20000000000 */
[----:B--2---:R-:W2:Y:S04]  /*13610*/  SHFL.BFLY PT, R0, R7, 0x2, 0x1f ;  /* 0x0c401f0007007f89 */ /* 0x004ea800000e0000 */
[----:B------:R-:W4:Y:S01]  /*13620*/  SHFL.BFLY PT, R9, R6, 0x2, 0x1f ;  /* 0x0c401f0006097f89 */ /* 0x000f2200000e0000 */
[----:B------:R-:W-:Y:S02]  /*13630*/  WARPGROUP.DEPBAR.LE gsb0, 0x0 ;  /* 0x00008000000079c5 */ /* 0x000fe40000010000 */
[----:B------:R-:W-:-:S06]  /*13640*/  WARPGROUP.ARRIVE ;  /* 0x00000000000079c5 */ /* 0x000fcc0000000000 */
[----:B------:R-:W-:Y:S01]  /*13650*/  QGMMA.64x64x32.F32.E4M3.E4M3 R24, R140, gdesc[UR8], R24, gsb0 ;  /* 0x00e000088c187df3 */ /* 0x000fe20008000818 */
[----:B--2---:R-:W-:Y:S01]  /*13660*/  FADD.FTZ R0, R0, R7 ;  /* 0x0000000700007221 */ /* 0x004fe20000010000 */
[----:B------:R-:W-:Y:S01]  /*13670*/  UIADD3 UR6, UR6, 0x200, URZ ;  /* 0x0000020006067890 */ /* 0x000fe2000fffe03f */
[----:B----4-:R-:W-:Y:S01]  /*13680*/  FADD.FTZ R9, R9, R6 ;  /* 0x0000000609097221 */ /* 0x010fe20000010000 */
[----:B------:R-:W-:Y:S02]  /*13690*/  UMOV UR11, 0xc0000010 ;  /* 0xc0000010000b7882 */ /* 0x000fe40000000000 */
[----:B-1----:R-:W1:Y:S03]  /*136a0*/  SHFL.BFLY PT, R3, R0, 0x1, 0x1f ;  /* 0x0c201f0000037f89 */ /* 0x002e6600000e0000 */
[----:B------:R-:W-:Y:S01]  /*136b0*/  UMOV UR10, UR6 ;  /* 0x00000006000a7c82 */ /* 0x000fe20008000000 */
[----:B------:R-:W2:Y:S01]  /*136c0*/  SHFL.BFLY PT, R2, R9, 0x1, 0x1f ;  /* 0x0c201f0009027f89 */ /* 0x000ea200000e0000 */
[----:B-1----:R-:W-:Y:S01]  /*136d0*/  FADD.FTZ R11, R0, R3 ;  /* 0x00000003000b7221 */ /* 0x002fe20000010000 */
[----:B--2---:R-:W-:-:S04]  /*136e0*/  FADD.FTZ R12, R9, R2 ;  /* 0x00000002090c7221 */ /* 0x004fc80000010000 */
        /* <DEDUP_REMOVED lines=12> */
[----:B------:R-:W1:Y:S08]  /*137b0*/  @P2 MUFU.LG2 R7, R7 ;  /* 0x0000000700072308 */ /* 0x000e700000000c00 */
[----:B------:R-:W2:Y:S08]  /*137c0*/  @P3 MUFU.LG2 R10, R10 ;  /* 0x0000000a000a3308 */ /* 0x000eb00000000c00 */
[----:B------:R-:W4:Y:S01]  /*137d0*/  @P1 MUFU.RCP R9, R12 ;  /* 0x0000000c00091308 */ /* 0x000f220000001000 */
[----:B------:R-:W-:-:S02]  /*137e0*/  IMAD.U32 R6, RZ, RZ, UR17 ;  /* 0x00000011ff067e24 */ /* 0x000fc4000f8e00ff */
[----:B------:R-:W-:Y:S02]  /*137f0*/  IMAD.U32 R14, RZ, RZ, UR17 ;  /* 0x00000011ff0e7e24 */ /* 0x000fe4000f8e00ff */
[----:B-1----:R-:W-:Y:S01]  /*13800*/  @P2 FMUL.FTZ R7, R7, 0.69314718246459960938 ;  /* 0x3f31721807072820 */ /* 0x002fe20000410000 */
[----:B------:R-:W-:Y:S01]  /*13810*/  @P2 FMUL.FTZ R6, R6, 0.69314718246459960938 ;  /* 0x3f31721806062820 */ /* 0x000fe20000410000 */
[----:B------:R-:W-:Y:S01]  /*13820*/  @P3 FMUL.FTZ R14, R14, 0.69314718246459960938 ;  /* 0x3f3172180e0e3820 */ /* 0x000fe20000410000 */
[----:B--2---:R-:W-:Y:S01]  /*13830*/  @P3 FMUL.FTZ R11, R10, 0.69314718246459960938 ;  /* 0x3f3172180a0b3820 */ /* 0x004fe20000410000 */
[----:B------:R-:W-:Y:S02]  /*13840*/  IMAD.MOV.U32 R2, RZ, RZ, -0x800000 ;  /* 0xff800000ff027424 */ /* 0x000fe400078e00ff */
[----:B------:R-:W-:Y:S01]  /*13850*/  @P2 FFMA.FTZ R2, R6, R5, R7 ;  /* 0x0000000506022223 */ /* 0x000fe20000010007 */
[----:B------:R-:W-:Y:S02]  /*13860*/  IMAD.MOV.U32 R0, RZ, RZ, -0x800000 ;  /* 0xff800000ff007424 */ /* 0x000fe400078e00ff */
[----:B------:R-:W-:Y:S01]  /*13870*/  @P3 FFMA.FTZ R0, R14, R4, R11 ;  /* 0x000000040e003223 */ /* 0x000fe2000001000b */
[-C--:B---3--:R-:W-:Y:S01]  /*13880*/  FMUL.FTZ R3, R3, R8.reuse ;  /* 0x0000000803037220 */ /* 0x088fe20000410000 */
[----:B----4-:R-:W-:Y:S01]  /*13890*/  FMUL.FTZ R9, R9, R8 ;  /* 0x0000000809097220 */ /* 0x010fe20000410000 */
[----:B------:R-:W-:-:S02]  /*138a0*/  WARPGROUP.DEPBAR.LE gsb0, 0x0 ;  /* 0x00008000000079c5 */ /* 0x000fc40000010000 */
[----:B------:R-:W-:Y:S05]  /*138b0*/  @!P0 BRA `(.L_x_728) ;  /* 0x0000000000048947 */ /* 0x000fea0003800000 */
[----:B------:R-:W-:Y:S01]  /*138c0*/  BPT.TRAP 0x1 ;  /* 0x000000040000795c */ /* 0x000fe20000300000 */
.L_x_728:
        /* <DEDUP_REMOVED lines=36> */
.L_x_654:
[----:B------:R-:W-:Y:S05]  /*13b10*/  @P0 BRA `(.L_x_729) ;  /* 0x0000001400700947 */ /* 0x000fea0003800000 */
[----:B------:R-:W1:Y:S01]  /*13b20*/  S2R R7, SR_TID.X ;  /* 0x0000000000077919 */ /* 0x000e620000002100 */
[----:B------:R-:W-:Y:S01]  /*13b30*/  ULDC.64 UR4, c[0x4][0x38] ;  /* 0x01000e0000047ab9 */ /* 0x000fe20000000a00 */
[----:B------:R-:W-:Y:S01]  /*13b40*/  ULDC.64 UR8, c[0x0][0xbd0] ;  /* 0x0002f40000087ab9 */ /* 0x000fe20000000a00 */
[----:B------:R-:W-:Y:S01]  /*13b50*/  USHF.R.S32.HI UR7, URZ, 0x1f, UR44 ;  /* 0x0000001f3f077899 */ /* 0x000fe2000801142c */
[----:B------:R-:W-:Y:S01]  /*13b60*/  ULDC.64 UR10, c[0x0][0xb38] ;  /* 0x0002ce00000a7ab9 */ /* 0x000fe20000000a00 */
[----:B-1----:R-:W-:-:S05]  /*13b70*/  IMAD.SHL.U32 R3, R7, 0x4, RZ ;  /* 0x0000000407037824 */ /* 0x002fca00078e00ff */
[----:B------:R-:W-:Y:S01]  /*13b80*/  LOP3.LUT R3, R3, 0xc, RZ, 0xc0, !PT ;  /* 0x0000000c03037812 */ /* 0x000fe200078ec0ff */
[----:B------:R-:W-:Y:S03]  /*13b90*/  BAR.SYNC.DEFER_BLOCKING 0x1, 0x180 ;  /* 0x0046000000007b1d */ /* 0x000fe60000010000 */
[----:B------:R-:W-:-:S05]  /*13ba0*/  IADD3 R4, P0, R3, UR4, RZ ;  /* 0x0000000403047c10 */ /* 0x000fca000ff1e0ff */
[----:B------:R-:W-:-:S05]  /*13bb0*/  IMAD.X R5, RZ, RZ, UR5, P0 ;  /* 0x00000005ff057e24 */ /* 0x000fca00080e06ff */
[----:B------:R1:W2:Y:S01]  /*13bc0*/  LDG.E.CONSTANT R6, desc[UR42][R4.64] ;  /* 0x0000002a04067981 */ /* 0x0002a2000c1e9900 */
[C---:B------:R-:W-:Y:S01]  /*13bd0*/  LOP3.LUT P0, R3, R7.reuse, 0x3, RZ, 0xc0, !PT ;  /* 0x0000000307037812 */ /* 0x040fe2000780c0ff */
[----:B------:R-:W-:Y:S01]  /*13be0*/  VIADD R7, R7, 0xffffff80 ;  /* 0xffffff8007077836 */ /* 0x000fe20000000000 */
[----:B------:R-:W-:Y:S01]  /*13bf0*/  UIMAD.WIDE.U32 UR4, UR44, UR8, URZ ;  /* 0x000000082c0472a5 */ /* 0x000fe2000f8e003f */
[----:B------:R-:W-:Y:S01]  /*13c00*/  BSSY B0, `(.L_x_730) ;  /* 0x0000109000007945 */ /* 0x000fe20003800000 */
[----:B------:R-:W-:Y:S01]  /*13c10*/  ISETP.EQ.OR P0, PT, R3, 0x3, !P0 ;  /* 0x000000030300780c */ /* 0x000fe20004702670 */
[----:B------:R-:W-:Y:S02]  /*13c20*/  UIMAD UR6, UR7, UR8, URZ ;  /* 0x00000008070672a4 */ /* 0x000fe4000f8e023f */
[----:B------:R-:W-:Y:S01]  /*13c30*/  UIMAD UR8, UR7, UR10, URZ ;  /* 0x0000000a070872a4 */ /* 0x000fe2000f8e023f */
[----:B------:R-:W-:Y:S01]  /*13c40*/  SEL R65, R48, R49, P0 ;  /* 0x0000003130417207 */ /* 0x000fe20000000000 */
[----:B------:R-:W-:Y:S01]  /*13c50*/  IMAD.U32 R22, RZ, RZ, UR4 ;  /* 0x00000004ff167e24 */ /* 0x000fe2000f8e00ff */
[----:B-1----:R-:W-:Y:S01]  /*13c60*/  SHF.R.S32.HI R4, RZ, 0x1f, R7 ;  /* 0x0000001fff047819 */ /* 0x002fe20000011407 */
[----:B------:R-:W-:Y:S01]  /*13c70*/  UIMAD UR9, UR44, UR9, UR6 ;  /* 0x000000092c0972a4 */ /* 0x000fe2000f8e0206 */
[----:B------:R-:W-:Y:S01]  /*13c80*/  SEL R61, R49, R48, P0 ;  /* 0x00000030313d7207 */ /* 0x000fe20000000000 */
[----:B------:R-:W1:Y:S01]  /*13c90*/  S2UR UR4, SR_CTAID.Y ;  /* 0x00000000000479c3 */ /* 0x000e620000002600 */
[----:B------:R-:W-:Y:S01]  /*13ca0*/  LEA.HI R3, R4, R7, RZ, 0x7 ;  /* 0x0000000704037211 */ /* 0x000fe200078f38ff */
[----:B------:R-:W-:Y:S01]  /*13cb0*/  UIADD3 UR9, UR5, UR9, URZ ;  /* 0x0000000905097290 */ /* 0x000fe2000fffe03f */
[----:B------:R-:W-:Y:S01]  /*13cc0*/  SEL R49, R26, R27, P0 ;  /* 0x0000001b1a317207 */ /* 0x000fe20000000000 */
[----:B------:R-:W-:Y:S01]  /*13cd0*/  IMAD.U32 R23, RZ, RZ, UR5 ;  /* 0x00000005ff177e24 */ /* 0x000fe2000f8e00ff */
[----:B------:R-:W-:Y:S01]  /*13ce0*/  LOP3.LUT R8, R3, 0xffffff80, RZ, 0xc0, !PT ;  /* 0xffffff8003087812 */ /* 0x000fe200078ec0ff */
[----:B------:R-:W-:Y:S01]  /*13cf0*/  USHF.R.S32.HI UR5, URZ, 0x1f, UR41 ;  /* 0x0000001f3f057899 */ /* 0x000fe20008011429 */
[----:B------:R-:W-:Y:S01]  /*13d00*/  SEL R57, R27, R26, P0 ;  /* 0x0000001a1b397207 */ /* 0x000fe20000000000 */
[----:B------:R-:W-:Y:S01]  /*13d10*/  IMAD.U32 R23, RZ, RZ, UR9 ;  /* 0x00000009ff177e24 */ /* 0x000fe2000f8e00ff */
[----:B------:R-:W-:Y:S01]  /*13d20*/  LEA.HI R4, R4, R7, RZ, 0x2 ;  /* 0x0000000704047211 */ /* 0x000fe200078f10ff */
[----:B------:R-:W-:Y:S01]  /*13d30*/  IMAD.IADD R27, R7, 0x1, -R8 ;  /* 0x00000001071b7824 */ /* 0x000fe200078e0a08 */
[----:B------:R-:W-:Y:S01]  /*13d40*/  SEL R91, R28, R29, P0 ;  /* 0x0000001d1c5b7207 */ /* 0x000fe20000000000 */
[----:B------:R-:W-:Y:S01]  /*13d50*/  UIMAD.WIDE.U32 UR6, UR44, UR10, URZ ;  /* 0x0000000a2c0672a5 */ /* 0x000fe2000f8e003f */
[----:B------:R-:W-:Y:S01]  /*13d60*/  LOP3.LUT R10, R4, 0xfffffffc, RZ, 0xc0, !PT ;  /* 0xfffffffc040a7812 */ /* 0x000fe200078ec0ff */
[----:B------:R-:W-:Y:S01]  /*13d70*/  UIMAD UR8, UR44, UR11, UR8 ;  /* 0x0000000b2c0872a4 */ /* 0x000fe2000f8e0208 */
[----:B------:R-:W-:-:S02]  /*13d80*/  SHF.R.S32.HI R8, RZ, 0x1f, R27 ;  /* 0x0000001fff087819 */ /* 0x000fc4000001141b */
[----:B------:R-:W-:Y:S01]  /*13d90*/  SEL R87, R29, R28, P0 ;  /* 0x0000001c1d577207 */ /* 0x000fe20000000000 */
[----:B------:R-:W-:Y:S01]  /*13da0*/  IMAD.IADD R14, R7, 0x1, -R10 ;  /* 0x00000001070e7824 */ /* 0x000fe200078e0a0a */
[----:B------:R-:W-:Y:S01]  /*13db0*/  LEA.HI R7, R8, R27, RZ, 0x2 ;  /* 0x0000001b08077211 */ /* 0x000fe200078f10ff */
[----:B------:R-:W3:Y:S01]  /*13dc0*/  LDC R29, c[0x0][0xbe8] ;  /* 0x0002fa00ff1d7b82 */ /* 0x000ee20000000800 */
[----:B------:R-:W-:Y:S01]  /*13dd0*/  SHF.R.S32.HI R3, RZ, 0x7, R3 ;  /* 0x00000007ff037819 */ /* 0x000fe20000011403 */
[----:B------:R-:W-:Y:S01]  /*13de0*/  UIADD3 UR8, UR7, UR8, URZ ;  /* 0x0000000807087290 */ /* 0x000fe2000fffe03f */
[----:B------:R-:W-:Y:S01]  /*13df0*/  SEL R75, R44, R45, P0 ;  /* 0x0000002d2c4b7207 */ /* 0x000fe20000000000 */
[----:B------:R-:W-:Y:S01]  /*13e00*/  IMAD.U32 R9, RZ, RZ, UR7 ;  /* 0x00000007ff097e24 */ /* 0x000fe2000f8e00ff */
[----:B------:R-:W-:Y:S01]  /*13e10*/  SEL R71, R45, R44, P0 ;  /* 0x0000002c2d477207 */ /* 0x000fe20000000000 */
[----:B------:R-:W-:Y:S01]  /*13e20*/  IMAD.HI R4, R3, 0x55555556, RZ ;  /* 0x5555555603047827 */ /* 0x000fe200078e02ff */
[----:B------:R-:W4:Y:S01]  /*13e30*/  S2R R44, SR_CTAID.X ;  /* 0x00000000002c7919 */ /* 0x000f220000002500 */
[----:B------:R-:W-:-:S02]  /*13e40*/  SHF.R.S32.HI R5, RZ, 0x2, R7 ;  /* 0x00000002ff057819 */ /* 0x000fc40000011407 */
[----:B------:R-:W-:Y:S01]  /*13e50*/  SHF.R.S32.HI R12, RZ, 0x1f, R7 ;  /* 0x0000001fff0c7819 */ /* 0x000fe20000011407 */
[----:B------:R-:W-:Y:S01]  /*13e60*/  IMAD.U32 R9, RZ, RZ, UR8 ;  /* 0x00000008ff097e24 */ /* 0x000fe2000f8e00ff */
[----:B------:R-:W-:Y:S01]  /*13e70*/  LEA.HI R4, R4, R4, RZ, 0x1 ;  /* 0x0000000404047211 */ /* 0x000fe200078f08ff */
[----:B------:R-:W-:Y:S01]  /*13e80*/  ULDC.64 UR8, c[0x0][0xb28] ;  /* 0x0002ca0000087ab9 */ /* 0x000fe20000000a00 */
[----:B------:R-:W-:Y:S02]  /*13e90*/  LEA.HI R12, R12, R5, RZ, 0x3 ;  /* 0x000000050c0c7211 */ /* 0x000fe400078f18ff */
[----:B------:R-:W-:Y:S01]  /*13ea0*/  LEA.HI R8, R8, R27, RZ, 0x5 ;  /* 0x0000001b08087211 */ /* 0x000fe200078f28ff */
[----:B------:R-:W-:Y:S01]  /*13eb0*/  IMAD R10, R4, -0x3, R3 ;  /* 0xfffffffd040a7824 */ /* 0x000fe200078e0203 */
[----:B------:R-:W-:Y:S02]  /*13ec0*/  LOP3.LUT R12, R12, 0xfffffff8, RZ, 0xc0, !PT ;  /* 0xfffffff80c0c7812 */ /* 0x000fe400078ec0ff */
[----:B------:R-:W-:-:S02]  /*13ed0*/  SHF.R.S32.HI R8, RZ, 0x5, R8 ;  /* 0x00000005ff087819 */ /* 0x000fc40000011408 */
[----:B------:R-:W-:Y:S01]  /*13ee0*/  SEL R15, R30, R31, P0 ;  /* 0x0000001f1e0f7207 */ /* 0x000fe20000000000 */
[----:B------:R-:W-:Y:S01]  /*13ef0*/  IMAD.IADD R3, R5, 0x1, -R12 ;  /* 0x0000000105037824 */ /* 0x000fe200078e0a0c */
[----:B------:R-:W-:Y:S01]  /*13f00*/  LEA.HI R12, R14, R14, RZ, 0x1 ;  /* 0x0000000e0e0c7211 */ /* 0x000fe200078f08ff */
[----:B------:R-:W5:Y:S01]  /*13f10*/  LDC.64 R4, c[0x0][0xbd8] ;  /* 0x0002f600ff047b82 */ /* 0x000f620000000a00 */
[----:B------:R-:W-:Y:S01]  /*13f20*/  SEL R59, R31, R30, P0 ;  /* 0x0000001e1f3b7207 */ /* 0x000fe20000000000 */
[----:B------:R-:W-:Y:S01]  /*13f30*/  IMAD R3, R8, 0x10, R3 ;  /* 0x0000001008037824 */ /* 0x000fe200078e0203 */
[----:B------:R-:W-:Y:S01]  /*13f40*/  LOP3.LUT R31, R12, 0x1ffffffe, RZ, 0xc0, !PT ;  /* 0x1ffffffe0c1f7812 */ /* 0x000fe200078ec0ff */
[----:B------:R-:W-:Y:S01]  /*13f50*/  IMAD.U32 R8, RZ, RZ, UR6 ;  /* 0x00000006ff087e24 */ /* 0x000fe2000f8e00ff */
[----:B---3--:R-:W-:Y:S01]  /*13f60*/  ISETP.NE.AND P2, PT, R29, 0x1, PT ;  /* 0x000000011d00780c */ /* 0x008fe20003f45270 */
[----:B------:R-:W-:Y:S01]  /*13f70*/  IMAD R3, R10, 0x40, R3 ;  /* 0x000000400a037824 */ /* 0x000fe200078e0203 */
[----:B------:R-:W-:Y:S01]  /*13f80*/  SEL R73, R40, R41, P0 ;  /* 0x0000002928497207 */ /* 0x000fe20000000000 */
[----:B------:R-:W-:Y:S01]  /*13f90*/  IMAD.IADD R14, R14, 0x1, -R31 ;  /* 0x000000010e0e7824 */ /* 0x000fe200078e0a1f */
[----:B------:R-:W-:Y:S01]  /*13fa0*/  SEL R69, R41, R40, P0 ;  /* 0x0000002829457207 */ /* 0x000fe20000000000 */
[----:B------:R-:W-:Y:S01]  /*13fb0*/  ULDC.64 UR6, c[0x0][0xb48] ;  /* 0x0002d20000067ab9 */ /* 0x000fe20000000a00 */
[----:B------:R-:W-:-:S02]  /*13fc0*/  SEL R41, R34, R35, P0 ;  /* 0x0000002322297207 */ /* 0x000fc40000000000 */
[----:B------:R-:W-:Y:S01]  /*13fd0*/  SEL R45, R35, R34, P0 ;  /* 0x00000022232d7207 */ /* 0x000fe20000000000 */
[--C-:B----4-:R-:W-:Y:S01]  /*13fe0*/  IMAD R28, R44, 0xc0, R3.reuse ;  /* 0x000000c02c1c7824 */ /* 0x110fe200078e0203 */
[----:B------:R-:W-:Y:S02]  /*13ff0*/  SEL R89, R24, R25, P0 ;  /* 0x0000001918597207 */ /* 0x000fe40000000000 */
[----:B------:R-:W-:Y:S01]  /*14000*/  SEL R85, R25, R24, P0 ;  /* 0x0000001819557207 */ /* 0x000fe20000000000 */
[----:B------:R-:W3:Y:S01]  /*14010*/  @P2 LDC R35, c[0x0][0xbec] ;  /* 0x0002fb00ff232b82 */ /* 0x000ee20000000800 */
[----:B------:R-:W-:Y:S01]  /*14020*/  LOP3.LUT R10, R7, 0x7ffffffc, RZ, 0xc0, !PT ;  /* 0x7ffffffc070a7812 */ /* 0x000fe200078ec0ff */
[----:B------:R-:W-:Y:S01]  /*14030*/  IMAD R7, R14, 0x8, R3 ;  /* 0x000000080e077824 */ /* 0x000fe200078e0203 */
[----:B------:R-:W-:Y:S02]  /*14040*/  SEL R67, R52, R53, P0 ;  /* 0x0000003534437207 */ /* 0x000fe40000000000 */
[----:B------:R-:W-:Y:S01]  /*14050*/  SEL R63, R53, R52, P0 ;  /* 0x00000034353f7207 */ /* 0x000fe20000000000 */
[----:B------:R-:W-:Y:S01]  /*14060*/  IMAD R44, R44, 0xc0, R7 ;  /* 0x000000c02c2c7824 */ /* 0x000fe200078e0207 */
[----:B------:R-:W-:Y:S01]  /*14070*/  SEL R81, R32, R33, P0 ;  /* 0x0000002120517207 */ /* 0x000fe20000000000 */
[----:B-----5:R-:W-:Y:S01]  /*14080*/  IMAD R18, R4, UR5, RZ ;  /* 0x0000000504127c24 */ /* 0x020fe2000f8e02ff */
[----:B------:R-:W-:Y:S01]  /*14090*/  SEL R77, R33, R32, P0 ;  /* 0x00000020214d7207 */ /* 0x000fe20000000000 */
[----:B------:R-:W4:Y:S01]  /*140a0*/  @P2 LDC R52, c[0x0][0xbf0] ;  /* 0x0002fc00ff342b82 */ /* 0x000f220000000800 */
[----:B------:R-:W-:Y:S01]  /*140b0*/  SEL R13, R38, R39, P0 ;  /* 0x00000027260d7207 */ /* 0x000fe20000000000 */
[----:B------:R-:W-:Y:S01]  /*140c0*/  IMAD R5, R5, UR41, R18 ;  /* 0x0000002905057c24 */ /* 0x000fe2000f8e0212 */
[----:B------:R-:W-:Y:S01]  /*140d0*/  SEL R53, R39, R38, P0 ;  /* 0x0000002627357207 */ /* 0x000fe20000000000 */
[----:B------:R-:W-:Y:S01]  /*140e0*/  IMAD.WIDE.U32 R22, R4, UR41, R22 ;  /* 0x0000002904167c25 */ /* 0x000fe2000f8e0016 */
[----:B------:R-:W-:-:S02]  /*140f0*/  SEL R83, R36, R37, P0 ;  /* 0x0000002524537207 */ /* 0x000fc40000000000 */
[----:B------:R-:W-:Y:S01]  /*14100*/  SEL R79, R37, R36, P0 ;  /* 0x00000024254f7207 */ /* 0x000fe20000000000 */
[----:B------:R-:W-:Y:S01]  /*14110*/  IMAD.IADD R23, R23, 0x1, R5 ;  /* 0x0000000117177824 */ /* 0x000fe200078e0205 */
[----:B------:R-:W-:Y:S02]  /*14120*/  SEL R11, R46, R47, P0 ;  /* 0x0000002f2e0b7207 */ /* 0x000fe40000000000 */
[----:B------:R-:W-:Y:S02]  /*14130*/  SEL R47, R47, R46, P0 ;  /* 0x0000002e2f2f7207 */ /* 0x000fe40000000000 */
[----:B------:R-:W5:Y:S01]  /*14140*/  @P2 LDC R46, c[0x0][0xbf0] ;  /* 0x0002fc00ff2e2b82 */ /* 0x000f620000000800 */
[----:B------:R-:W-:Y:S01]  /*14150*/  SEL R25, R42, R43, P0 ;  /* 0x0000002b2a197207 */ /* 0x000fe20000000000 */
[----:B---3--:R-:W-:Y:S01]  /*14160*/  @P2 IMAD.HI.U32 R35, R44, R35, RZ ;  /* 0x000000232c232227 */ /* 0x008fe200078e00ff */
[----:B------:R-:W-:Y:S02]  /*14170*/  SEL R37, R43, R42, P0 ;  /* 0x0000002a2b257207 */ /* 0x000fe40000000000 */
[----:B------:R-:W-:-:S02]  /*14180*/  SEL R19, R50, R51, P0 ;  /* 0x0000003332137207 */ /* 0x000fc40000000000 */
[----:B------:R-:W-:Y:S02]  /*14190*/  SEL R21, R54, R55, P0 ;  /* 0x0000003736157207 */ /* 0x000fe40000000000 */
[C---:B------:R-:W-:Y:S01]  /*141a0*/  LOP3.LUT P1, RZ, R27.reuse, 0x3, RZ, 0xc0, !PT ;  /* 0x000000031bff7812 */ /* 0x040fe2000782c0ff */
[----:B------:R-:W-:Y:S01]  /*141b0*/  IMAD.IADD R27, R27, 0x1, -R10 ;  /* 0x000000011b1b7824 */ /* 0x000fe200078e0a0a */
[----:B------:R-:W-:Y:S02]  /*141c0*/  SEL R17, R51, R50, P0 ;  /* 0x0000003233117207 */ /* 0x000fe40000000000 */
[----:B------:R-:W-:Y:S02]  /*141d0*/  SEL R55, R55, R54, P0 ;  /* 0x0000003637377207 */ /* 0x000fe40000000000 */
[----:B--2---:R-:W-:Y:S01]  /*141e0*/  LOP3.LUT R34, R6, 0x2, RZ, 0x3c, !PT ;  /* 0x0000000206227812 */ /* 0x004fe200078e3cff */
[----:B------:R-:W-:Y:S04]  /*141f0*/  SHFL.IDX PT, R33, R89, R6, 0x1c1f ;  /* 0x001c1f0659217589 */ /* 0x000fe800000e0000 */
[----:B------:R-:W2:Y:S04]  /*14200*/  SHFL.IDX PT, R38, R85, R34, 0x1c1f ;  /* 0x001c1f2255267589 */ /* 0x000ea800000e0000 */
[----:B------:R-:W-:Y:S04]  /*14210*/  SHFL.IDX PT, R7, R91, R6, 0x1c1f ;  /* 0x001c1f065b077589 */ /* 0x000fe800000e0000 */
[----:B------:R3:W-:Y:S04]  /*14220*/  SHFL.IDX PT, R30, R67, R6, 0x1c1f ;  /* 0x001c1f06431e7589 */ /* 0x0007e800000e0000 */
[----:B------:R-:W0:Y:S04]  /*14230*/  SHFL.IDX PT, R36, R87, R34, 0x1c1f ;  /* 0x001c1f2257247589 */ /* 0x000e2800000e0000 */
[----:B------:R1:W-:Y:S01]  /*14240*/  SHFL.IDX PT, R31, R65, R6, 0x1c1f ;  /* 0x001c1f06411f7589 */ /* 0x0003e200000e0000 */
[----:B---3--:R-:W3:Y:S03]  /*14250*/  LDC R67, c[0x0][0xc50] ;  /* 0x00031400ff437b82 */ /* 0x008ee60000000800 */
[----:B------:R4:W-:Y:S04]  /*14260*/  SHFL.IDX PT, R43, R73, R6, 0x1c1f ;  /* 0x001c1f06492b7589 */ /* 0x0009e800000e0000 */
[----:B------:R-:W-:Y:S01]  /*14270*/  SHFL.IDX PT, R40, R81, R6, 0x1c1f ;  /* 0x001c1f0651287589 */ /* 0x000fe200000e0000 */
[----:B--2---:R-:W-:Y:S01]  /*14280*/  SEL R4, R33, R38, P0 ;  /* 0x0000002621047207 */ /* 0x004fe20000000000 */
[----:B-1----:R-:W1:Y:S02]  /*14290*/  LDC.64 R64, c[0x0][0xb40] ;  /* 0x0002d000ff407b82 */ /* 0x002e640000000a00 */
[----:B------:R-:W-:Y:S04]  /*142a0*/  SHFL.IDX PT, R39, R83, R6, 0x1c1f ;  /* 0x001c1f0653277589 */ /* 0x000fe800000e0000 */
[----:B------:R-:W-:Y:S02]  /*142b0*/  SHFL.IDX PT, R32, R75, R6, 0x1c1f ;  /* 0x001c1f064b207589 */ /* 0x000fe400000e0000 */
[----:B----4-:R-:W2:Y:S02]  /*142c0*/  @P2 LDC R73, c[0x0][0xbec] ;  /* 0x0002fb00ff492b82 */ /* 0x010ea40000000800 */
[----:B------:R-:W-:Y:S01]  /*142d0*/  SHFL.IDX PT, R16, R49, R6, 0x1c1f ;  /* 0x001c1f0631107589 */ /* 0x000fe200000e0000 */
[----:B0-----:R-:W-:-:S02]  /*142e0*/  SEL R5, R7, R36, P0 ;  /* 0x0000002407057207 */ /* 0x001fc40000000000 */
[----:B------:R-:W-:Y:S01]  /*142f0*/  SEL R7, R36, R7, P0 ;  /* 0x0000000724077207 */ /* 0x000fe20000000000 */
[----:B------:R-:W-:Y:S04]  /*14300*/  SHFL.IDX PT, R15, R15, R6, 0x1c1f ;  /* 0x001c1f060f0f7589 */ /* 0x000fe800000e0000 */
[----:B------:R-:W-:Y:S04]  /*14310*/  SHFL.IDX PT, R14, R41, R6, 0x1c1f ;  /* 0x001c1f06290e7589 */ /* 0x000fe800000e0000 */
[----:B------:R-:W-:Y:S01]  /*14320*/  SHFL.IDX PT, R13, R13, R6, 0x1c1f ;  /* 0x001c1f060d0d7589 */ /* 0x000fe200000e0000 */
[----:B-1----:R-:W-:-:S03]  /*14330*/  IMAD R36, R64, UR5, RZ ;  /* 0x0000000540247c24 */ /* 0x002fc6000f8e02ff */
[----:B------:R-:W-:Y:S01]  /*14340*/  SHFL.IDX PT, R12, R25, R6, 0x1c1f ;  /* 0x001c1f06190c7589 */ /* 0x000fe200000e0000 */
[----:B------:R-:W-:-:S03]  /*14350*/  IMAD.WIDE.U32 R8, R64, UR41, R8 ;  /* 0x0000002940087c25 */ /* 0x000fc6000f8e0008 */
[----:B------:R-:W-:Y:S01]  /*14360*/  SHFL.IDX PT, R11, R11, R6, 0x1c1f ;  /* 0x001c1f060b0b7589 */ /* 0x000fe200000e0000 */
[----:B--2---:R-:W-:-:S03]  /*14370*/  @P2 IMAD.HI.U32 R73, R44, R73, RZ ;  /* 0x000000492c492227 */ /* 0x004fc600078e00ff */
[----:B------:R-:W-:Y:S04]  /*14380*/  SHFL.IDX PT, R3, R21, R6, 0x1c1f ;  /* 0x001c1f0615037589 */ /* 0x000fe800000e0000 */
[----:B------:R0:W-:Y:S04]  /*14390*/  SHFL.IDX PT, R10, R19, R6, 0x1c1f ;  /* 0x001c1f06130a7589 */ /* 0x0001e800000e0000 */
[----:B------:R-:W-:Y:S04]  /*143a0*/  SHFL.IDX PT, R42, R79, R34, 0x1c1f ;  /* 0x001c1f224f2a7589 */ /* 0x000fe800000e0000 */
[----:B------:R-:W-:Y:S01]  /*143b0*/  SHFL.IDX PT, R41, R77, R34, 0x1c1f ;  /* 0x001c1f224d297589 */ /* 0x000fe200000e0000 */
[----:B0-----:R-:W-:Y:S01]  /*143c0*/  SEL R6, R38, R33, P0 ;  /* 0x0000002126067207 */ /* 0x001fe20000000000 */
[----:B------:R-:W-:-:S02]  /*143d0*/  IMAD R38, RZ, RZ, -UR44 ;  /* 0x8000002cff267e24 */ /* 0x000fc4000f8e02ff */
[----:B------:R-:W-:Y:S01]  /*143e0*/  SHFL.IDX PT, R49, R71, R34, 0x1c1f ;  /* 0x001c1f2247317589 */ /* 0x000fe200000e0000 */
[----:B------:R-:W-:Y:S01]  /*143f0*/  IMAD.MOV.U32 R33, RZ, RZ, R44 ;  /* 0x000000ffff217224 */ /* 0x000fe200078e002c */
[----:B-----5:R-:W-:Y:S01]  /*14400*/  @P2 SHF.R.U32.HI R33, RZ, R46, R35 ;  /* 0x0000002eff212219 */ /* 0x020fe20000011623 */
[----:B---3--:R-:W-:Y:S01]  /*14410*/  IMAD R67, R67, R38, UR4 ;  /* 0x0000000443437e24 */ /* 0x008fe2000f8e0226 */
[----:B------:R-:W-:Y:S01]  /*14420*/  ULDC.64 UR4, c[0x0][0xbe0] ;  /* 0x0002f80000047ab9 */ /* 0x000fe20000000a00 */
[----:B------:R-:W-:Y:S01]  /*14430*/  IMAD R35, R65, UR41, R36 ;  /* 0x0000002941237c24 */ /* 0x000fe2000f8e0224 */
[----:B------:R-:W0:Y:S02]  /*14440*/  SHFL.IDX PT, R48, R69, R34, 0x1c1f ;  /* 0x001c1f2245307589 */ /* 0x000e2400000e0000 */
[----:B------:R-:W-:Y:S01]  /*14450*/  SHF.R.S32.HI R38, RZ, 0x1f, R67 ;  /* 0x0000001fff267819 */ /* 0x000fe20000011443 */
[----:B------:R-:W-:Y:S01]  /*14460*/  IMAD.IADD R35, R9, 0x1, R35 ;  /* 0x0000000109237824 */ /* 0x000fe200078e0223 */
[----:B------:R-:W-:Y:S03]  /*14470*/  SHFL.IDX PT, R51, R63, R34, 0x1c1f ;  /* 0x001c1f223f337589 */ /* 0x000fe600000e0000 */
[C---:B------:R-:W-:Y:S01]  /*14480*/  IMAD R9, R38.reuse, UR4, RZ ;  /* 0x0000000426097c24 */ /* 0x040fe2000f8e02ff */
[----:B------:R-:W1:Y:S01]  /*14490*/  SHFL.IDX PT, R50, R61, R34, 0x1c1f ;  /* 0x001c1f223d327589 */ /* 0x000e6200000e0000 */
[----:B------:R-:W-:-:S02]  /*144a0*/  IMAD R38, R38, UR6, RZ ;  /* 0x0000000626267c24 */ /* 0x000fc4000f8e02ff */
[C---:B------:R-:W-:Y:S01]  /*144b0*/  IMAD R36, R67.reuse, UR5, R9 ;  /* 0x0000000543247c24 */ /* 0x040fe2000f8e0209 */
[----:B------:R-:W-:Y:S04]  /*144c0*/  SHFL.IDX PT, R26, R59, R34, 0x1c1f ;  /* 0x001c1f223b1a7589 */ /* 0x000fe800000e0000 */
[----:B------:R-:W-:Y:S04]  /*144d0*/  SHFL.IDX PT, R25, R57, R34, 0x1c1f ;  /* 0x001c1f2239197589 */ /* 0x000fe800000e0000 */
[----:B------:R-:W-:Y:S04]  /*144e0*/  SHFL.IDX PT, R24, R53, R34, 0x1c1f ;  /* 0x001c1f2235187589 */ /* 0x000fe800000e0000 */
[----:B------:R2:W-:Y:S04]  /*144f0*/  SHFL.IDX PT, R21, R45, R34, 0x1c1f ;  /* 0x001c1f222d157589 */ /* 0x0005e800000e0000 */
[----:B------:R-:W-:Y:S04]  /*14500*/  SHFL.IDX PT, R20, R47, R34, 0x1c1f ;  /* 0x001c1f222f147589 */ /* 0x000fe800000e0000 */
[----:B------:R3:W-:Y:S01]  /*14510*/  SHFL.IDX PT, R19, R37, R34, 0x1c1f ;  /* 0x001c1f2225137589 */ /* 0x0007e200000e0000 */
[----:B--2---:R-:W-:-:S03]  /*14520*/  IMAD R45, R67, UR7, R38 ;  /* 0x00000007432d7c24 */ /* 0x004fc6000f8e0226 */
[----:B------:R-:W-:Y:S04]  /*14530*/  SHFL.IDX PT, R18, R55, R34, 0x1c1f ;  /* 0x001c1f2237127589 */ /* 0x000fe800000e0000 */
[----:B------:R2:W-:Y:S01]  /*14540*/  SHFL.IDX PT, R17, R17, R34, 0x1c1f ;  /* 0x001c1f2211117589 */ /* 0x0005e200000e0000 */
[----:B---3--:R-:W-:Y:S01]  /*14550*/  IMAD.MOV.U32 R37, RZ, RZ, R44 ;  /* 0x000000ffff257224 */ /* 0x008fe200078e002c */
[----:B------:R-:W-:Y:S01]  /*14560*/  @P2 SHF.R.U32.HI R37, RZ, R52, R73 ;  /* 0x00000034ff252219 */ /* 0x000fe20000011649 */
[----:B------:R-:W-:-:S04]  /*14570*/  VIADD R52, R28, 0x8 ;  /* 0x000000081c347836 */ /* 0x000fc80000000000 */
[----:B------:R-:W-:Y:S02]  /*14580*/  IMAD.MOV R38, RZ, RZ, -R37 ;  /* 0x000000ffff267224 */ /* 0x000fe400078e0a25 */
[----:B--2---:R-:W-:Y:S02]  /*14590*/  IMAD.MOV.U32 R34, RZ, RZ, R8 ;  /* 0x000000ffff227224 */ /* 0x004fe400078e0008 */
[----:B------:R-:W-:Y:S01]  /*145a0*/  IMAD.WIDE.U32 R8, R67, UR4, R22 ;  /* 0x0000000443087c25 */ /* 0x000fe2000f8e0016 */
[----:B------:R-:W-:-:S03]  /*145b0*/  ULDC.64 UR4, c[0x0][0xb30] ;  /* 0x0002cc0000047ab9 */ /* 0x000fc60000000a00 */
[----:B------:R-:W-:Y:S01]  /*145c0*/  IMAD.WIDE.U32 R22, R67, UR6, R34 ;  /* 0x0000000643167c25 */ /* 0x000fe2000f8e0022 */
[----:B------:R-:W-:Y:S01]  /*145d0*/  IADD3 R34, P2, R33, R8, RZ ;  /* 0x0000000821227210 */ /* 0x000fe20007f5e0ff */
[----:B------:R-:W-:Y:S01]  /*145e0*/  ULDC.64 UR6, c[0x0][0xbc8] ;  /* 0x0002f20000067ab9 */ /* 0x000fe20000000a00 */
[----:B------:R-:W-:Y:S01]  /*145f0*/  SHF.R.S32.HI R8, RZ, 0x1f, R37 ;  /* 0x0000001fff087819 */ /* 0x000fe20000011425 */
[----:B------:R-:W-:Y:S01]  /*14600*/  IMAD.IADD R23, R23, 0x1, R45 ;  /* 0x0000000117177824 */ /* 0x000fe200078e022d */
[--C-:B------:R-:W-:Y:S01]  /*14610*/  SHF.R.S32.HI R35, RZ, 0x1f, R33.reuse ;  /* 0x0000001fff237819 */ /* 0x100fe20000011421 */
[----:B------:R-:W-:Y:S02]  /*14620*/  IMAD.MOV R33, RZ, RZ, -R33 ;  /* 0x000000ffff217224 */ /* 0x000fe400078e0a21 */
[----:B------:R-:W-:Y:S01]  /*14630*/  IMAD R8, R8, UR4, RZ ;  /* 0x0000000408087c24 */ /* 0x000fe2000f8e02ff */
[----:B------:R-:W-:Y:S01]  /*14640*/  IADD3.X R35, R35, R9, R36, P2, !PT ;  /* 0x0000000923237210 */ /* 0x000fe200017fe424 */
[----:B------:R-:W-:-:S02]  /*14650*/  IMAD R33, R29, R33, R44 ;  /* 0x000000211d217224 */ /* 0x000fc400078e022c */
[----:B------:R-:W-:Y:S01]  /*14660*/  IMAD R45, R29, R38, R44 ;  /* 0x000000261d2d7224 */ /* 0x000fe200078e022c */
[----:B0-----:R-:W-:Y:S01]  /*14670*/  SEL R38, R48, R43, P0 ;  /* 0x0000002b30267207 */ /* 0x001fe20000000000 */
[C---:B------:R-:W-:Y:S01]  /*14680*/  IMAD R47, R37.reuse, UR5, R8 ;  /* 0x00000005252f7c24 */ /* 0x040fe2000f8e0208 */
[----:B------:R-:W0:Y:S01]  /*14690*/  S2UR UR5, SR_CgaCtaId ;  /* 0x00000000000579c3 */ /* 0x000e220000008800 */
[----:B------:R-:W-:Y:S01]  /*146a0*/  IMAD.WIDE.U32 R8, R37, UR4, R22 ;  /* 0x0000000425087c25 */ /* 0x000fe2000f8e0016 */
[----:B------:R-:W-:Y:S01]  /*146b0*/  SHF.R.S32.HI R22, RZ, 0x1f, R33 ;  /* 0x0000001fff167819 */ /* 0x000fe20000011421 */
[----:B------:R-:W-:Y:S01]  /*146c0*/  UMOV UR4, 0x400 ;  /* 0x0000040000047882 */ /* 0x000fe20000000000 */
[----:B------:R-:W-:Y:S01]  /*146d0*/  SHF.R.S32.HI R23, RZ, 0x1f, R45 ;  /* 0x0000001fff177819 */ /* 0x000fe2000001142d */
[----:B------:R-:W-:Y:S02]  /*146e0*/  IMAD.IADD R9, R9, 0x1, R47 ;  /* 0x0000000109097824 */ /* 0x000fe400078e022f */
[----:B------:R-:W-:-:S02]  /*146f0*/  IMAD R22, R22, UR6, RZ ;  /* 0x0000000616167c24 */ /* 0x000fc4000f8e02ff */
[----:B------:R-:W-:Y:S02]  /*14700*/  IMAD R36, R23, UR8, RZ ;  /* 0x0000000817247c24 */ /* 0x000fe4000f8e02ff */
[----:B------:R-:W-:Y:S01]  /*14710*/  IMAD R23, R33, UR7, R22 ;  /* 0x0000000721177c24 */ /* 0x000fe2000f8e0216 */
[----:B------:R-:W-:Y:S01]  /*14720*/  SEL R22, R41, R40, P0 ;  /* 0x0000002829167207 */ /* 0x000fe20000000000 */
[----:B------:R-:W-:Y:S01]  /*14730*/  IMAD.WIDE.U32 R34, R33, UR6, R34 ;  /* 0x0000000621227c25 */ /* 0x000fe2000f8e0022 */
[----:B------:R-:W-:-:S03]  /*14740*/  ULDC.64 UR6, c[0x0][0xba8] ;  /* 0x0002ea0000067ab9 */ /* 0x000fc60000000a00 */
[C---:B------:R-:W-:Y:S02]  /*14750*/  IMAD R33, R45.reuse, UR9, R36 ;  /* 0x000000092d217c24 */ /* 0x040fe4000f8e0224 */
[----:B------:R-:W-:Y:S01]  /*14760*/  IMAD.WIDE.U32 R36, R45, UR8, R8 ;  /* 0x000000082d247c25 */ /* 0x000fe2000f8e0008 */
[----:B------:R-:W-:Y:S01]  /*14770*/  SEL R8, R40, R41, P0 ;  /* 0x0000002928087207 */ /* 0x000fe20000000000 */
[----:B------:R-:W-:Y:S01]  /*14780*/  ULDC.64 UR8, c[0x0][0xb00] ;  /* 0x0002c00000087ab9 */ /* 0x000fe20000000a00 */
[C---:B------:R-:W-:Y:S01]  /*14790*/  LEA R40, P2, R34.reuse, UR6, 0x2 ;  /* 0x0000000622287c11 */ /* 0x040fe2000f8410ff */
[----:B------:R-:W-:Y:S01]  /*147a0*/  IMAD.IADD R23, R35, 0x1, R23 ;  /* 0x0000000123177824 */ /* 0x000fe200078e0217 */
[----:B------:R-:W-:Y:S01]  /*147b0*/  ULDC UR6, c[0x0][0xa88] ;  /* 0x0002a20000067ab9 */ /* 0x000fe20000000800 */
[----:B------:R-:W-:Y:S01]  /*147c0*/  IMAD.IADD R9, R37, 0x1, R33 ;  /* 0x0000000125097824 */ /* 0x000fe200078e0221 */
[----:B0-----:R-:W-:Y:S01]  /*147d0*/  ULEA UR4, UR5, UR4, 0x18 ;  /* 0x0000000405047291 */ /* 0x001fe2000f8ec03f */
[----:B------:R-:W-:Y:S01]  /*147e0*/  SHFL.IDX PT, R44, R40, 0x1, 0x1c1f ;  /* 0x003c1f00282c7f89 */ /* 0x000fe200000e0000 */
[----:B------:R-:W-:Y:S01]  /*147f0*/  LEA.HI.X R33, R34, UR7, R23, 0x2, P2 ;  /* 0x0000000722217c11 */ /* 0x000fe200090f1417 */
[----:B------:R-:W-:Y:S01]  /*14800*/  IMAD R53, R29, UR6, RZ ;  /* 0x000000061d357c24 */ /* 0x000fe2000f8e02ff */
[----:B------:R-:W-:Y:S01]  /*14810*/  UIADD3 UR4, UR4, 0x12420, URZ ;  /* 0x0001242004047890 */ /* 0x000fe2000fffe03f */
[----:B------:R1:W-:Y:S01]  /*14820*/  SHFL.IDX PT, R34, R40, RZ, 0x1c1f ;  /* 0x001c1fff28227589 */ /* 0x0003e200000e0000 */
[----:B------:R-:W-:-:S02]  /*14830*/  LEA R54, P3, R36, UR8, 0x2 ;  /* 0x0000000824367c11 */ /* 0x000fc4000f8610ff */
[-C--:B------:R-:W-:Y:S01]  /*14840*/  ISETP.GE.OR P2, PT, R28, R53.reuse, P1 ;  /* 0x000000351c00720c */ /* 0x080fe20000f46670 */
[----:B------:R-:W0:Y:S01]  /*14850*/  SHFL.IDX PT, R35, R33, RZ, 0x1c1f ;  /* 0x001c1fff21237589 */ /* 0x000e2200000e0000 */
[-C--:B------:R-:W-:Y:S01]  /*14860*/  ISETP.GE.OR P1, PT, R52, R53.reuse, P1 ;  /* 0x000000353400720c */ /* 0x080fe20000f26670 */
[----:B------:R-:W-:Y:S01]  /*14870*/  UPRMT UR4, URZ, 0x654, UR4 ;  /* 0x000006543f047896 */ /* 0x000fe20008000004 */
[----:B------:R-:W-:Y:S01]  /*14880*/  LEA.HI.X R55, R36, UR9, R9, 0x2, P3 ;  /* 0x0000000924377c11 */ /* 0x000fe200098f1409 */
[----:B------:R-:W2:Y:S01]  /*14890*/  SHFL.IDX PT, R45, R33, 0x1, 0x1c1f ;  /* 0x003c1f00212d7f89 */ /* 0x000ea200000e0000 */
[----:B------:R-:W-:Y:S02]  /*148a0*/  ISETP.GE.AND P3, PT, R28, R53, PT ;  /* 0x000000351c00720c */ /* 0x000fe40003f66270 */
[----:B------:R-:W-:Y:S01]  /*148b0*/  SEL R9, R39, R42, P0 ;  /* 0x0000002a27097207 */ /* 0x000fe20000000000 */
[----:B------:R3:W4:Y:S01]  /*148c0*/  SHFL.IDX PT, R46, R54, RZ, 0x1c1f ;  /* 0x001c1fff362e7589 */ /* 0x00072200000e0000 */
[----:B------:R-:W-:-:S02]  /*148d0*/  SEL R23, R42, R39, P0 ;  /* 0x000000272a177207 */ /* 0x000fc40000000000 */
[----:B------:R-:W-:Y:S01]  /*148e0*/  SYNCS.ARRIVE.TRANS64.RED.A1T0 RZ, [UR4], RZ ;  /* 0x000000ffffff79a7 */ /* 0x000fe20008100404 */
[----:B------:R3:W3:Y:S01]  /*148f0*/  SHFL.IDX PT, R47, R55, RZ, 0x1c1f ;  /* 0x001c1fff372f7589 */ /* 0x0006e200000e0000 */
[----:B------:R-:W-:Y:S02]  /*14900*/  SEL R36, R43, R48, P0 ;  /* 0x000000302b247207 */ /* 0x000fe40000000000 */
[----:B------:R-:W-:Y:S02]  /*14910*/  SEL R37, R32, R49, P0 ;  /* 0x0000003120257207 */ /* 0x000fe40000000000 */
[----:B------:R-:W-:Y:S01]  /*14920*/  SEL R39, R49, R32, P0 ;  /* 0x0000002031277207 */ /* 0x000fe20000000000 */
[----:B------:R-:W-:Y:S01]  /*14930*/  IMAD.SHL.U32 R49, R27, 0x2, RZ ;  /* 0x000000021b317824 */ /* 0x000fe200078e00ff */
[----:B-1----:R-:W-:Y:S02]  /*14940*/  SEL R40, R31, R50, P0 ;  /* 0x000000321f287207 */ /* 0x002fe40000000000 */
[----:B------:R-:W-:-:S02]  /*14950*/  SEL R42, R50, R31, P0 ;  /* 0x0000001f322a7207 */ /* 0x000fc40000000000 */
[----:B------:R-:W-:Y:S01]  /*14960*/  SEL R41, R30, R51, P0 ;  /* 0x000000331e297207 */ /* 0x000fe20000000000 */
[----:B0-----:R0:W-:Y:S01]  /*14970*/  @!P2 ST.E desc[UR42][R34.64], R2 ;  /* 0x000000022200a985 */ /* 0x0011e2000c10192a */
[----:B------:R-:W-:-:S03]  /*14980*/  SEL R43, R51, R30, P0 ;  /* 0x0000001e332b7207 */ /* 0x000fc60000000000 */
[----:B--2---:R0:W-:Y:S01]  /*14990*/  @!P1 ST.E desc[UR42][R44.64], R0 ;  /* 0x000000002c009985 */ /* 0x0041e2000c10192a */
[----:B------:R-:W-:Y:S05]  /*149a0*/  @P3 BRA `(.L_x_731) ;  /* 0x0000000000b83947 */ /* 0x000fea0003800000 */
[C---:B0-----:R-:W-:Y:S01]  /*149b0*/  VIADD R0, R49.reuse, 0x8 ;  /* 0x0000000831007836 */ /* 0x041fe20000000000 */
[----:B------:R-:W-:Y:S01]  /*149c0*/  ULDC UR4, c[0x0][0xac8] ;  /* 0x0002b20000047ab9 */ /* 0x000fe20000000800 */
[C---:B------:R-:W-:Y:S01]  /*149d0*/  VIADD R2, R49.reuse, 0x18 ;  /* 0x0000001831027836 */ /* 0x040fe20000000000 */
[C---:B------:R-:W-:Y:S01]  /*149e0*/  ISETP.GE.AND P1, PT, R49.reuse, UR4, PT ;  /* 0x0000000431007c0c */ /* 0x040fe2000bf26270 */
[C---:B------:R-:W-:Y:S01]  /*149f0*/  VIADD R27, R49.reuse, 0x20 ;  /* 0x00000020311b7836 */ /* 0x040fe20000000000 */
[----:B------:R-:W-:Y:S01]  /*14a00*/  ISETP.GE.AND P2, PT, R0, UR4, PT ;  /* 0x0000000400007c0c */ /* 0x000fe2000bf46270 */
[C---:B------:R-:W-:Y:S02]  /*14a10*/  VIADD R32, R49.reuse, 0x28 ;  /* 0x0000002831207836 */ /* 0x040fe40000000000 */
[----:B------:R-:W-:Y:S01]  /*14a20*/  VIADD R33, R49, 0x30 ;  /* 0x0000003031217836 */ /* 0x000fe20000000000 */
[----:B------:R-:W-:Y:S01]  /*14a30*/  ISETP.GE.AND P3, PT, R27, UR4, PT ;  /* 0x000000041b007c0c */ /* 0x000fe2000bf66270 */
[----:B------:R-:W-:Y:S01]  /*14a40*/  VIADD R34, R49, 0x38 ;  /* 0x0000003831227836 */ /* 0x000fe20000000000 */
[----:B------:R-:W-:-:S02]  /*14a50*/  ISETP.GE.AND P4, PT, R32, UR4, PT ;  /* 0x0000000420007c0c */ /* 0x000fc4000bf86270 */
[----:B------:R-:W-:Y:S02]  /*14a60*/  ISETP.GE.AND P5, PT, R33, UR4, PT ;  /* 0x0000000421007c0c */ /* 0x000fe4000bfa6270 */
[----:B------:R-:W-:Y:S01]  /*14a70*/  ISETP.GE.AND P6, PT, R34, UR4, PT ;  /* 0x0000000422007c0c */ /* 0x000fe2000bfc6270 */
[----:B---34-:R-:W-:Y:S02]  /*14a80*/  @!P1 IMAD.WIDE R28, R49, 0x4, R46 ;  /* 0x00000004311c9825 */ /* 0x018fe400078e022e */
[----:B------:R-:W-:-:S03]  /*14a90*/  @!P2 LEA.HI R0, R0, R0, RZ, 0x1 ;  /* 0x000000000000a211 */ /* 0x000fc600078f08ff */
[----:B------:R0:W-:Y:S01]  /*14aa0*/  @!P1 ST.E.64 desc[UR42][R28.64], R4 ;  /* 0x000000041c009985 */ /* 0x0001e2000c101b2a */
[----:B------:R-:W-:Y:S01]  /*14ab0*/  @!P2 LOP3.LUT R31, R0, 0xfffffffe, RZ, 0xc0, !PT ;  /* 0xfffffffe001fa812 */ /* 0x000fe200078ec0ff */
[----:B------:R-:W-:Y:S01]  /*14ac0*/  VIADD R0, R49, 0x10 ;  /* 0x0000001031007836 */ /* 0x000fe20000000000 */
[----:B------:R-:W-:Y:S02]  /*14ad0*/  @!P3 LEA.HI R27, R27, R27, RZ, 0x1 ;  /* 0x0000001b1b1bb211 */ /* 0x000fe400078f08ff */
[----:B------:R-:W-:Y:S01]  /*14ae0*/  @!P4 LEA.HI R32, R32, R32, RZ, 0x1 ;  /* 0x000000202020c211 */ /* 0x000fe200078f08ff */
[----:B------:R-:W-:Y:S01]  /*14af0*/  @!P2 IMAD.WIDE R30, R31, 0x4, R46 ;  /* 0x000000041f1ea825 */ /* 0x000fe200078e022e */
[----:B------:R-:W-:Y:S02]  /*14b00*/  ISETP.GE.AND P1, PT, R0, UR4, PT ;  /* 0x0000000400007c0c */ /* 0x000fe4000bf26270 */
[----:B------:R-:W-:Y:S02]  /*14b10*/  @!P5 LEA.HI R33, R33, R33, RZ, 0x1 ;  /* 0x000000212121d211 */ /* 0x000fe400078f08ff */
[----:B------:R1:W-:Y:S01]  /*14b20*/  @!P2 ST.E.64 desc[UR42][R30.64], R6 ;  /* 0x000000061e00a985 */ /* 0x0003e2000c101b2a */
[----:B------:R-:W-:-:S02]  /*14b30*/  ISETP.GE.AND P2, PT, R2, UR4, PT ;  /* 0x0000000402007c0c */ /* 0x000fc4000bf46270 */
[----:B------:R-:W-:Y:S02]  /*14b40*/  @!P6 LEA.HI R34, R34, R34, RZ, 0x1 ;  /* 0x000000222222e211 */ /* 0x000fe400078f08ff */
[----:B------:R-:W-:Y:S02]  /*14b50*/  @!P3 LOP3.LUT R27, R27, 0xfffffffe, RZ, 0xc0, !PT ;  /* 0xfffffffe1b1bb812 */ /* 0x000fe400078ec0ff */
[----:B------:R-:W-:Y:S02]  /*14b60*/  @!P5 LOP3.LUT R33, R33, 0xfffffffe, RZ, 0xc0, !PT ;  /* 0xfffffffe2121d812 */ /* 0x000fe400078ec0ff */
[----:B------:R-:W-:Y:S01]  /*14b70*/  @!P1 LEA.HI R0, R0, R0, RZ, 0x1 ;  /* 0x0000000000009211 */ /* 0x000fe200078f08ff */
[----:B0-----:R-:W-:Y:S01]  /*14b80*/  @!P3 IMAD.WIDE R28, R27, 0x4, R46 ;  /* 0x000000041b1cb825 */ /* 0x001fe200078e022e */
[----:B------:R-:W-:Y:S02]  /*14b90*/  @!P6 LOP3.LUT R35, R34, 0xfffffffe, RZ, 0xc0, !PT ;  /* 0xfffffffe2223e812 */ /* 0x000fe400078ec0ff */
[----:B------:R-:W-:-:S02]  /*14ba0*/  @!P1 LOP3.LUT R5, R0, 0xfffffffe, RZ, 0xc0, !PT ;  /* 0xfffffffe00059812 */ /* 0x000fc400078ec0ff */
[----:B------:R-:W-:Y:S01]  /*14bb0*/  @!P2 LEA.HI R2, R2, R2, RZ, 0x1 ;  /* 0x000000020202a211 */ /* 0x000fe200078f08ff */
[--C-:B------:R-:W-:Y:S01]  /*14bc0*/  @!P6 IMAD.WIDE R34, R35, 0x4, R46.reuse ;  /* 0x000000042322e825 */ /* 0x100fe200078e022e */
[----:B-1----:R-:W-:Y:S02]  /*14bd0*/  @!P4 LOP3.LUT R31, R32, 0xfffffffe, RZ, 0xc0, !PT ;  /* 0xfffffffe201fc812 */ /* 0x002fe400078ec0ff */
[----:B------:R-:W-:Y:S01]  /*14be0*/  @!P2 LOP3.LUT R7, R2, 0xfffffffe, RZ, 0xc0, !PT ;  /* 0xfffffffe0207a812 */ /* 0x000fe200078ec0ff */
[----:B------:R-:W-:-:S04]  /*14bf0*/  @!P1 IMAD.WIDE R4, R5, 0x4, R46 ;  /* 0x0000000405049825 */ /* 0x000fc800078e022e */
[--C-:B------:R-:W-:Y:S01]  /*14c00*/  @!P2 IMAD.WIDE R6, R7, 0x4, R46.reuse ;  /* 0x000000040706a825 */ /* 0x100fe200078e022e */
[----:B------:R1:W-:Y:S03]  /*14c10*/  @!P1 ST.E.64 desc[UR42][R4.64], R8 ;  /* 0x0000000804009985 */ /* 0x0003e6000c101b2a */
[--C-:B------:R-:W-:Y:S01]  /*14c20*/  @!P4 IMAD.WIDE R30, R31, 0x4, R46.reuse ;  /* 0x000000041f1ec825 */ /* 0x100fe200078e022e */
[----:B------:R1:W-:Y:S03]  /*14c30*/  @!P2 ST.E.64 desc[UR42][R6.64], R22 ;  /* 0x000000160600a985 */ /* 0x0003e6000c101b2a */
[----:B------:R-:W-:Y:S01]  /*14c40*/  @!P5 IMAD.WIDE R32, R33, 0x4, R46 ;  /* 0x000000042120d825 */ /* 0x000fe200078e022e */
[----:B------:R1:W-:Y:S04]  /*14c50*/  @!P3 ST.E.64 desc[UR42][R28.64], R36 ;  /* 0x000000241c00b985 */ /* 0x0003e8000c101b2a */
[----:B------:R1:W-:Y:S04]  /*14c60*/  @!P4 ST.E.64 desc[UR42][R30.64], R38 ;  /* 0x000000261e00c985 */ /* 0x0003e8000c101b2a */
[----:B------:R1:W-:Y:S04]  /*14c70*/  @!P5 ST.E.64 desc[UR42][R32.64], R40 ;  /* 0x000000282000d985 */ /* 0x0003e8000c101b2a */
[----:B------:R1:W-:Y:S02]  /*14c80*/  @!P6 ST.E.64 desc[UR42][R34.64], R42 ;  /* 0x0000002a2200e985 */ /* 0x0003e4000c101b2a */
.L_x_731:
[----:B------:R-:W-:Y:S05]  /*14c90*/  BSYNC B0 ;  /* 0x0000000000007941 */ /* 0x000fea0003800000 */
.L_x_730:
[----:B------:R-:W-:Y:S01]  /*14ca0*/  ISETP.GE.AND P1, PT, R52, R53, PT ;  /* 0x000000353400720c */ /* 0x000fe20003f26270 */
[----:B-1----:R1:W2:Y:S01]  /*14cb0*/  SHFL.IDX PT, R31, R55, 0x1, 0x1c1f ;  /* 0x003c1f00371f7f89 */ /* 0x0022a200000e0000 */
        /* <DEDUP_REMOVED lines=17> */
[----:B012---:R-:W-:Y:S06]  /*14dd0*/  @P1 BRA `(.L_x_646) ;  /* 0x0000003800a01947 */ /* 0x007fec0003800000 */
[C---:B------:R-:W-:Y:S01]  /*14de0*/  VIADD R0, R49.reuse, 0x8 ;  /* 0x0000000831007836 */ /* 0x040fe20000000000 */
[----:B------:R-:W-:Y:S01]  /*14df0*/  ULDC UR4, c[0x0][0xac8] ;  /* 0x0002b20000047ab9 */ /* 0x000fe20000000800 */
[C---:B------:R-:W-:Y:S01]  /*14e00*/  VIADD R6, R49.reuse, 0x18 ;  /* 0x0000001831067836 */ /* 0x040fe20000000000 */
[C---:B------:R-:W-:Y:S01]  /*14e10*/  ISETP.GE.AND P0, PT, R49.reuse, UR4, PT ;  /* 0x0000000431007c0c */ /* 0x040fe2000bf06270 */
[C---:B------:R-:W-:Y:S01]  /*14e20*/  VIADD R2, R49.reuse, 0x10 ;  /* 0x0000001031027836 */ /* 0x040fe20000000000 */
[----:B------:R-:W-:Y:S01]  /*14e30*/  ISETP.GE.AND P1, PT, R0, UR4, PT ;  /* 0x0000000400007c0c */ /* 0x000fe2000bf26270 */
[C---:B------:R-:W-:Y:S01]  /*14e40*/  VIADD R8, R49.reuse, 0x20 ;  /* 0x0000002031087836 */ /* 0x040fe20000000000 */
[----:B------:R-:W-:Y:S01]  /*14e50*/  ISETP.GE.AND P3, PT, R6, UR4, PT ;  /* 0x0000000406007c0c */ /* 0x000fe2000bf66270 */
[C---:B------:R-:W-:Y:S01]  /*14e60*/  VIADD R10, R49.reuse, 0x28 ;  /* 0x00000028310a7836 */ /* 0x040fe20000000000 */
[----:B------:R-:W-:Y:S01]  /*14e70*/  ISETP.GE.AND P2, PT, R2, UR4, PT ;  /* 0x0000000402007c0c */ /* 0x000fe2000bf46270 */
[----:B------:R-:W-:Y:S01]  /*14e80*/  VIADD R11, R49, 0x30 ;  /* 0x00000030310b7836 */ /* 0x000fe20000000000 */
[----:B------:R-:W-:-:S02]  /*14e90*/  ISETP.GE.AND P4, PT, R8, UR4, PT ;  /* 0x0000000408007c0c */ /* 0x000fc4000bf86270 */
[----:B------:R-:W-:Y:S02]  /*14ea0*/  ISETP.GE.AND P5, PT, R10, UR4, PT ;  /* 0x000000040a007c0c */ /* 0x000fe4000bfa6270 */
[----:B------:R-:W-:-:S03]  /*14eb0*/  ISETP.GE.AND P6, PT, R11, UR4, PT ;  /* 0x000000040b007c0c */ /* 0x000fc6000bfc6270 */
[----:B------:R-:W-:-:S04]  /*14ec0*/  @!P1 LEA.HI R0, R0, R0, RZ, 0x1 ;  /* 0x0000000000009211 */ /* 0x000fc800078f08ff */
[----:B------:R-:W-:Y:S02]  /*14ed0*/  @!P1 LOP3.LUT R5, R0, 0xfffffffe, RZ, 0xc0, !PT ;  /* 0xfffffffe00059812 */ /* 0x000fe400078ec0ff */
[----:B------:R-:W-:Y:S02]  /*14ee0*/  @!P3 LEA.HI R0, R6, R6, RZ, 0x1 ;  /* 0x000000060600b211 */ /* 0x000fe400078f08ff */
[----:B------:R-:W-:Y:S01]  /*14ef0*/  @!P2 LEA.HI R4, R2, R2, RZ, 0x1 ;  /* 0x000000020204a211 */ /* 0x000fe200078f08ff */
[C-C-:B------:R-:W-:Y:S01]  /*14f00*/  @!P0 IMAD.WIDE R2, R49.reuse, 0x4, R30.reuse ;  /* 0x0000000431028825 */ /* 0x140fe200078e021e */
[----:B------:R-:W-:Y:S02]  /*14f10*/  @!P4 LEA.HI R8, R8, R8, RZ, 0x1 ;  /* 0x000000080808c211 */ /* 0x000fe400078f08ff */
[----:B------:R-:W-:Y:S01]  /*14f20*/  @!P3 LOP3.LUT R9, R0, 0xfffffffe, RZ, 0xc0, !PT ;  /* 0xfffffffe0009b812 */ /* 0x000fe200078ec0ff */
[----:B------:R-:W-:Y:S01]  /*14f30*/  VIADD R49, R49, 0x38 ;  /* 0x0000003831317836 */ /* 0x000fe20000000000 */
[----:B------:R-:W-:Y:S01]  /*14f40*/  @!P5 LEA.HI R10, R10, R10, RZ, 0x1 ;  /* 0x0000000a0a0ad211 */ /* 0x000fe200078f08ff */
[----:B------:R0:W-:Y:S01]  /*14f50*/  @!P0 ST.E.64 desc[UR42][R2.64], R22 ;  /* 0x0000001602008985 */ /* 0x0001e2000c101b2a */
[----:B------:R-:W-:Y:S01]  /*14f60*/  @!P2 LOP3.LUT R7, R4, 0xfffffffe, RZ, 0xc0, !PT ;  /* 0xfffffffe0407a812 */ /* 0x000fe200078ec0ff */
[----:B------:R-:W-:Y:S01]  /*14f70*/  @!P1 IMAD.WIDE R4, R5, 0x4, R30 ;  /* 0x0000000405049825 */ /* 0x000fe200078e021e */
[----:B------:R-:W-:-:S02]  /*14f80*/  @!P6 LEA.HI R0, R11, R11, RZ, 0x1 ;  /* 0x0000000b0b00e211 */ /* 0x000fc400078f08ff */
[----:B------:R-:W-:Y:S01]  /*14f90*/  @!P4 LOP3.LUT R11, R8, 0xfffffffe, RZ, 0xc0, !PT ;  /* 0xfffffffe080bc812 */ /* 0x000fe200078ec0ff */
[--C-:B------:R-:W-:Y:S01]  /*14fa0*/  @!P2 IMAD.WIDE R6, R7, 0x4, R30.reuse ;  /* 0x000000040706a825 */ /* 0x100fe200078e021e */
[----:B------:R-:W-:Y:S01]  /*14fb0*/  @!P5 LOP3.LUT R19, R10, 0xfffffffe, RZ, 0xc0, !PT ;  /* 0xfffffffe0a13d812 */ /* 0x000fe200078ec0ff */
[----:B------:R1:W-:Y:S01]  /*14fc0*/  @!P1 ST.E.64 desc[UR42][R4.64], R28 ;  /* 0x0000001c04009985 */ /* 0x0003e2000c101b2a */
[----:B------:R-:W-:Y:S01]  /*14fd0*/  ISETP.GE.AND P0, PT, R49, UR4, PT ;  /* 0x0000000431007c0c */ /* 0x000fe2000bf06270 */
[--C-:B------:R-:W-:Y:S02]  /*14fe0*/  @!P3 IMAD.WIDE R8, R9, 0x4, R30.reuse ;  /* 0x000000040908b825 */ /* 0x100fe400078e021e */
[----:B------:R2:W-:Y:S01]  /*14ff0*/  @!P2 ST.E.64 desc[UR42][R6.64], R26 ;  /* 0x0000001a0600a985 */ /* 0x0005e2000c101b2a */
[----:B0-----:R-:W-:Y:S01]  /*15000*/  @!P6 LOP3.LUT R23, R0, 0xfffffffe, RZ, 0xc0, !PT ;  /* 0xfffffffe0017e812 */ /* 0x001fe200078ec0ff */
[--C-:B------:R-:W-:Y:S02]  /*15010*/  @!P4 IMAD.WIDE R2, R11, 0x4, R30.reuse ;  /* 0x000000040b02c825 */ /* 0x100fe400078e021e */
[----:B------:R2:W-:Y:S02]  /*15020*/  @!P3 ST.E.64 desc[UR42][R8.64], R14 ;  /* 0x0000000e0800b985 */ /* 0x0005e4000c101b2a */
[----:B------:R-:W-:-:S02]  /*15030*/  @!P6 IMAD.WIDE R10, R23, 0x4, R30 ;  /* 0x00000004170ae825 */ /* 0x000fc400078e021e */
[----:B------:R2:W-:Y:S02]  /*15040*/  @!P4 ST.E.64 desc[UR42][R2.64], R24 ;  /* 0x000000180200c985 */ /* 0x0005e4000c101b2a */
[----:B-1----:R-:W-:-:S05]  /*15050*/  @!P5 IMAD.WIDE R4, R19, 0x4, R30 ;  /* 0x000000041304d825 */ /* 0x002fca00078e021e */
[----:B------:R2:W-:Y:S04]  /*15060*/  @!P5 ST.E.64 desc[UR42][R4.64], R12 ;  /* 0x0000000c0400d985 */ /* 0x0005e8000c101b2a */
[----:B------:R2:W-:Y:S01]  /*15070*/  @!P6 ST.E.64 desc[UR42][R10.64], R16 ;  /* 0x000000100a00e985 */ /* 0x0005e2000c101b2a */
[----:B------:R-:W-:Y:S05]  /*15080*/  @P0 BRA `(.L_x_646) ;  /* 0x0000003400f40947 */ /* 0x000fea0003800000 */
[----:B------:R-:W-:-:S04]  /*15090*/  LEA.HI R49, R49, R49, RZ, 0x1 ;  /* 0x0000003131317211 */ /* 0x000fc800078f08ff */
[----:B--2---:R-:W-:-:S05]  /*150a0*/  LOP3.LUT R3, R49, 0xfffffffe, RZ, 0xc0, !PT ;  /* 0xfffffffe31037812 */ /* 0x004fca00078ec0ff */
[----:B------:R-:W-:-:S05]  /*150b0*/  IMAD.WIDE R2, R3, 0x4, R30 ;  /* 0x0000000403027825 */ /* 0x000fca00078e021e */
[----:B------:R0:W-:Y:S01]  /*150c0*/  ST.E.64 desc[UR42][R2.64], R20 ;  /* 0x0000001402007985 */ /* 0x0001e2000c101b2a */
[----:B------:R-:W-:Y:S05]  /*150d0*/  BRA `(.L_x_646) ;  /* 0x0000003400e07947 */ /* 0x000fea0003800000 */
.L_x_729:
[----:B------:R-:W1:Y:S02]  /*150e0*/  S2R R0, SR_TID.X ;  /* 0x0000000000007919 */ /* 0x000e640000002100 */
[----:B-1----:R-:W-:-:S05]  /*150f0*/  VIADD R2, R0, 0xffffff80 ;  /* 0xffffff8000027836 */ /* 0x002fca0000000000 */
[----:B------:R-:W-:-:S13]  /*15100*/  ISETP.GT.AND P0, PT, R2, 0xbf, PT ;  /* 0x000000bf0200780c */ /* 0x000fda0003f04270 */
[----:B------:R-:W-:Y:S05]  /*15110*/  @P0 BRA `(.L_x_646) ;  /* 0x0000003400d00947 */ /* 0x000fea0003800000 */
[----:B------:R-:W1:Y:S01]  /*15120*/  S2R R3, SR_CTAID.X ;  /* 0x0000000000037919 */ /* 0x000e620000002500 */
[----:B------:R-:W2:Y:S01]  /*15130*/  LDC R6, c[0x0][0xbe8] ;  /* 0x0002fa00ff067b82 */ /* 0x000ea20000000800 */
[----:B------:R-:W-:Y:S01]  /*15140*/  ULDC UR4, c[0x0][0xa88] ;  /* 0x0002a20000047ab9 */ /* 0x000fe20000000800 */
[----:B-1----:R-:W-:Y:S02]  /*15150*/  IMAD R0, R3, 0xc0, R0 ;  /* 0x000000c003007824 */ /* 0x002fe400078e0200 */
[----:B--2---:R-:W-:Y:S02]  /*15160*/  IMAD R3, R6, UR4, RZ ;  /* 0x0000000406037c24 */ /* 0x004fe4000f8e02ff */
[----:B------:R-:W-:-:S05]  /*15170*/  VIADD R0, R0, 0xffffff80 ;  /* 0xffffff8000007836 */ /* 0x000fca0000000000 */
[----:B------:R-:W-:-:S13]  /*15180*/  ISETP.GE.AND P0, PT, R0, R3, PT ;  /* 0x000000030000720c */ /* 0x000fda0003f06270 */
[----:B------:R-:W-:Y:S05]  /*15190*/  @P0 BRA `(.L_x_646) ;  /* 0x0000003400b00947 */ /* 0x000fea0003800000 */
[----:B------:R-:W-:Y:S01]  /*151a0*/  ISETP.NE.AND P0, PT, R6, 0x1, PT ;  /* 0x000000010600780c */ /* 0x000fe20003f05270 */
[----:B------:R-:W1:Y:S01]  /*151b0*/  LDC.64 R10, c[0x0][0xbd8] ;  /* 0x0002f600ff0a7b82 */ /* 0x000e620000000a00 */
[----:B------:R-:W-:Y:S01]  /*151c0*/  USHF.R.S32.HI UR6, URZ, 0x1f, UR44 ;  /* 0x0000001f3f067899 */ /* 0x000fe2000801142c */
[----:B------:R-:W-:Y:S01]  /*151d0*/  IMAD.MOV.U32 R5, RZ, RZ, R0 ;  /* 0x000000ffff057224 */ /* 0x000fe200078e0000 */
[----:B------:R-:W-:Y:S02]  /*151e0*/  ULDC.64 UR8, c[0x0][0xbd0] ;  /* 0x0002f40000087ab9 */ /* 0x000fe40000000a00 */
[----:B------:R-:W-:Y:S02]  /*151f0*/  UIMAD UR6, UR6, UR8, URZ ;  /* 0x00000008060672a4 */ /* 0x000fe4000f8e023f */
[----:B------:R-:W-:Y:S01]  /*15200*/  UIMAD.WIDE.U32 UR4, UR44, UR8, URZ ;  /* 0x000000082c0472a5 */ /* 0x000fe2000f8e003f */
[----:B------:R-:W2:Y:S01]  /*15210*/  S2UR UR7, SR_CTAID.Y ;  /* 0x00000000000779c3 */ /* 0x000ea20000002600 */
[----:B------:R-:W-:-:S02]  /*15220*/  UIMAD UR6, UR44, UR9, UR6 ;  /* 0x000000092c0672a4 */ /* 0x000fc4000f8e0206 */
[----:B------:R-:W-:Y:S02]  /*15230*/  USHF.R.S32.HI UR8, URZ, 0x1f, UR41 ;  /* 0x0000001f3f087899 */ /* 0x000fe40008011429 */
[----:B------:R-:W-:Y:S02]  /*15240*/  UIADD3 UR6, UR5, UR6, URZ ;  /* 0x0000000605067290 */ /* 0x000fe4000fffe03f */
[----:B------:R-:W-:Y:S01]  /*15250*/  IMAD.U32 R3, RZ, RZ, UR5 ;  /* 0x00000005ff037e24 */ /* 0x000fe2000f8e00ff */
[----:B------:R-:W3:Y:S01]  /*15260*/  @P0 LDC R7, c[0x0][0xbec] ;  /* 0x0002fb00ff070b82 */ /* 0x000ee20000000800 */
[----:B------:R-:W-:Y:S01]  /*15270*/  IMAD.U32 R2, RZ, RZ, UR4 ;  /* 0x00000004ff027e24 */ /* 0x000fe2000f8e00ff */
[----:B------:R-:W-:Y:S01]  /*15280*/  ULDC.64 UR4, c[0x0][0xbe0] ;  /* 0x0002f80000047ab9 */ /* 0x000fe20000000a00 */
[----:B------:R-:W-:-:S05]  /*15290*/  IMAD.U32 R3, RZ, RZ, UR6 ;  /* 0x00000006ff037e24 */ /* 0x000fca000f8e00ff */
[----:B------:R-:W4:Y:S01]  /*152a0*/  @P0 LDC R9, c[0x0][0xbf0] ;  /* 0x0002fc00ff090b82 */ /* 0x000f220000000800 */
[C---:B-1----:R-:W-:Y:S02]  /*152b0*/  IMAD R12, R10.reuse, UR8, RZ ;  /* 0x000000080a0c7c24 */ /* 0x042fe4000f8e02ff */
[----:B------:R-:W-:-:S04]  /*152c0*/  IMAD.WIDE.U32 R2, R10, UR41, R2 ;  /* 0x000000290a027c25 */ /* 0x000fc8000f8e0002 */
[----:B------:R-:W-:Y:S01]  /*152d0*/  IMAD R11, R11, UR41, R12 ;  /* 0x000000290b0b7c24 */ /* 0x000fe2000f8e020c */
[----:B------:R-:W2:Y:S03]  /*152e0*/  LDC R8, c[0x0][0xc50] ;  /* 0x00031400ff087b82 */ /* 0x000ea60000000800 */
[----:B------:R-:W-:Y:S02]  /*152f0*/  IMAD.IADD R3, R11, 0x1, R3 ;  /* 0x000000010b037824 */ /* 0x000fe400078e0203 */
[----:B---3--:R-:W-:-:S04]  /*15300*/  @P0 IMAD.HI.U32 R4, R0, R7, RZ ;  /* 0x0000000700040227 */ /* 0x008fc800078e00ff */
[----:B------:R-:W-:Y:S01]  /*15310*/  IMAD R7, RZ, RZ, -UR44 ;  /* 0x8000002cff077e24 */ /* 0x000fe2000f8e02ff */
[----:B----4-:R-:W-:-:S03]  /*15320*/  @P0 SHF.R.U32.HI R5, RZ, R9, R4 ;  /* 0x00000009ff050219 */ /* 0x010fc60000011604 */
[----:B--2---:R-:W-:Y:S02]  /*15330*/  IMAD R9, R8, R7, UR7 ;  /* 0x0000000708097e24 */ /* 0x004fe4000f8e0207 */
[----:B------:R-:W-:Y:S02]  /*15340*/  IMAD.MOV R7, RZ, RZ, -R5 ;  /* 0x000000ffff077224 */ /* 0x000fe400078e0a05 */
        /* <DEDUP_REMOVED lines=20> */
.L_x_644:
        /* <DEDUP_REMOVED lines=18> */
.L_x_732:
[----:B------:R-:W-:Y:S01]  /*155b0*/  ULDC UR8, c[0x0][0xc50] ;  /* 0x0003140000087ab9 */ /* 0x000fe20000000800 */
[----:B------:R-:W-:Y:S01]  /*155c0*/  UMOV UR36, UR7 ;  /* 0x0000000700247c82 */ /* 0x000fe20008000000 */
[----:B------:R-:W-:-:S11]  /*155d0*/  UISETP.NE.AND UP0, UPT, UR8, 0x1, UPT ;  /* 0x000000010800788c */ /* 0x000fd6000bf05270 */
[----:B------:R-:W-:Y:S01]  /*155e0*/  @UP0 ULDC UR4, c[0x0][0xc54] ;  /* 0x0003150000040ab9 */ /* 0x000fe20000000800 */
[----:B------:R-:W-:Y:S01]  /*155f0*/  @UP0 ULDC UR6, c[0x0][0xc58] ;  /* 0x0003160000060ab9 */ /* 0x000fe20000000800 */
[----:B------:R-:W-:-:S04]  /*15600*/  UIMAD.WIDE.U32 UR4, UR7, UR4, URZ ;  /* 0x00000004070472a5 */ /* 0x000fc8000f8e003f */
[----:B------:R-:W-:-:S12]  /*15610*/  @UP0 USHF.R.U32.HI UR36, URZ, UR6, UR5 ;  /* 0x000000063f240299 */ /* 0x000fd80008011605 */
.L_x_733:
[----:B------:R-:W-:Y:S01]  /*15620*/  ISETP.GE.AND P0, PT, R29, RZ, PT ;  /* 0x000000ff1d00720c */ /* 0x000fe20003f06270 */
[----:B------:R-:W-:Y:S01]  /*15630*/  UIADD3 UR6, -UR36, URZ, URZ ;  /* 0x0000003f24067290 */ /* 0x000fe2000fffe13f */
[----:B------:R-:W-:Y:S02]  /*15640*/  IMAD.MOV.U32 R13, RZ, RZ, 0x1 ;  /* 0x00000001ff0d7424 */ /* 0x000fe400078e00ff */
[----:B------:R-:W-:Y:S01]  /*15650*/  IMAD.MOV.U32 R0, RZ, RZ, RZ ;  /* 0x000000ffff007224 */ /* 0x000fe200078e00ff */
[----:B------:R-:W-:Y:S01]  /*15660*/  UIMAD UR6, UR8, UR6, UR7 ;  /* 0x00000006080672a4 */ /* 0x000fe2000f8e0207 */
[----:B------:R-:W-:-:S07]  /*15670*/  IMAD.MOV.U32 R2, RZ, RZ, 0x1 ;  /* 0x00000001ff027424 */ /* 0x000fce00078e00ff */
[----:B------:R-:W-:Y:S05]  /*15680*/  @!P0 BRA `(.L_x_734) ;  /* 0x0000002c00a88947 */ /* 0x000fea0003800000 */
[----:B------:R-:W0:Y:S01]  /*15690*/  S2UR UR39, SR_CTAID.X ;  /* 0x00000000002779c3 */ /* 0x000e220000002500 */
[----:B------:R-:W-:Y:S01]  /*156a0*/  ULDC.64 UR4, c[0x0][0x418] ;  /* 0x0001060000047ab9 */ /* 0x000fe20000000a00 */
[----:B------:R-:W-:Y:S01]  /*156b0*/  ULDC UR7, c[0x0][0x448] ;  /* 0x0001120000077ab9 */ /* 0x000fe20000000800 */
[----:B------:R-:W-:Y:S02]  /*156c0*/  UISETP.NE.U32.AND UP0, UPT, UR4, URZ, UPT ;  /* 0x0000003f0400728c */ /* 0x000fe4000bf05070 */
[----:B------:R-:W-:Y:S02]  /*156d0*/  UISETP.NE.AND UP1, UPT, UR7, 0x1, UPT ;  /* 0x000000010700788c */ /* 0x000fe4000bf25270 */
[----:B------:R-:W-:Y:S01]  /*156e0*/  UISETP.NE.AND.EX UP0, UPT, UR5, URZ, UPT, UP0 ;  /* 0x0000003f0500728c */ /* 0x000fe2000bf05300 */
[----:B------:R-:W-:Y:S01]  /*156f0*/  ULDC UR4, c[0x0][0x424] ;  /* 0x0001090000047ab9 */ /* 0x000fe20000000800 */
[----:B------:R-:W-:Y:S02]  /*15700*/  ULDC UR15, c[0x0][0x288] ;  /* 0x0000a200000f7ab9 */ /* 0x000fe40000000800 */
[----:B------:R-:W-:-:S02]  /*15710*/  USEL UR14, UR4, 0x1, UP0 ;  /* 0x00000001040e7887 */ /* 0x000fc40008000000 */
[----:B------:R-:W-:Y:S01]  /*15720*/  UIADD3 UR10, -UR15, 0x1, URZ ;  /* 0x000000010f0a7890 */ /* 0x000fe2000fffe13f */
[----:B------:R-:W-:Y:S02]  /*15730*/  ULDC.64 UR4, c[0x0][0x9e0] ;  /* 0x0002780000047ab9 */ /* 0x000fe40000000a00 */
[----:B------:R-:W-:Y:S01]  /*15740*/  @UP1 ULDC UR8, c[0x0][0x44c] ;  /* 0x0001130000081ab9 */ /* 0x000fe20000000800 */
[----:B------:R-:W-:Y:S01]  /*15750*/  UISETP.GE.AND UP0, UPT, UR5, 0x1, UPT ;  /* 0x000000010500788c */ /* 0x000fe2000bf06270 */
[----:B------:R-:W-:Y:S01]  /*15760*/  ULDC UR16, c[0x0][0x2f0] ;  /* 0x0000bc0000107ab9 */ /* 0x000fe20000000800 */
[----:B------:R-:W-:Y:S01]  /*15770*/  @UP1 ULDC UR11, c[0x0][0x450] ;  /* 0x00011400000b1ab9 */ /* 0x000fe20000000800 */
[----:B------:R-:W-:-:S03]  /*15780*/  UIMAD UR10, UR14, UR16, UR10 ;  /* 0x000000100e0a72a4 */ /* 0x000fc6000f8e020a */
[----:B------:R-:W-:Y:S01]  /*15790*/  PLOP3.LUT P1, PT, PT, PT, UP0, 0x80, 0x0 ;  /* 0x000000000000781c */ /* 0x000fe20003f2f008 */
[----:B0-----:R-:W-:-:S04]  /*157a0*/  UIMAD UR39, UR39, 0xc0, URZ ;  /* 0x000000c0272778a4 */ /* 0x001fc8000f8e023f */
[----:B------:R-:W-:-:S04]  /*157b0*/  UIADD3 UR7, UR39, 0xbf, URZ ;  /* 0x000000bf27077890 */ /* 0x000fc8000fffe03f */
[----:B------:R-:W-:-:S04]  /*157c0*/  UIMAD.WIDE.U32 UR8, UR7, UR8, URZ ;  /* 0x00000008070872a5 */ /* 0x000fc8000f8e003f */
[----:B------:R-:W-:-:S04]  /*157d0*/  @UP1 USHF.R.U32.HI UR7, URZ, UR11, UR9 ;  /* 0x0000000b3f071299 */ /* 0x000fc80008011609 */
[----:B------:R-:W-:-:S04]  /*157e0*/  UIADD3 UR8, UR10, UR7, URZ ;  /* 0x000000070a087290 */ /* 0x000fc8000fffe03f */
[----:B------:R-:W-:Y:S01]  /*157f0*/  UIADD3 UR4, UR8, UR4, URZ ;  /* 0x0000000408047290 */ /* 0x000fe2000fffe03f */
[----:B------:R-:W-:Y:S11]  /*15800*/  @!P1 BRA `(.L_x_735) ;  /* 0x0000000000449947 */ /* 0x000ff60003800000 */
        /* <DEDUP_REMOVED lines=10> */
.L_x_736:
[----:B------:R-:W-:-:S11]  /*158b0*/  UISETP.NE.AND UP0, UPT, UR5, 0x1, UPT ;  /* 0x000000010500788c */ /* 0x000fd6000bf05270 */
[----:B------:R-:W-:Y:S02]  /*158c0*/  @UP0 ULDC.64 UR10, c[0x0][0x9e8] ;  /* 0x00027a00000a0ab9 */ /* 0x000fe40000000a00 */
[----:B------:R-:W-:-:S04]  /*158d0*/  UIMAD.WIDE.U32 UR8, UR7, UR10, URZ ;  /* 0x0000000a070872a5 */ /* 0x000fc8000f8e003f */
[----:B------:R-:W-:-:S12]  /*158e0*/  @UP0 USHF.R.U32.HI UR7, URZ, UR11, UR9 ;  /* 0x0000000b3f070299 */ /* 0x000fd80008011609 */
.L_x_737:
[----:B------:R-:W-:-:S04]  /*158f0*/  UIMAD UR7, UR7, UR5, UR5 ;  /* 0x00000005070772a4 */ /* 0x000fc8000f8e0205 */
[----:B------:R-:W-:-:S04]  /*15900*/  UISETP.LT.AND UP0, UPT, UR4, UR7, UPT ;  /* 0x000000070400728c */ /* 0x000fc8000bf01270 */
[----:B------:R-:W-:-:S12]  /*15910*/  USEL UR4, UR4, UR7, UP0 ;  /* 0x0000000704047287 */ /* 0x000fd80008000000 */
.L_x_735:
[----:B------:R-:W-:Y:S02]  /*15920*/  UIMAD UR8, UR14, UR16, 0x9f ;  /* 0x0000009f0e0874a4 */ /* 0x000fe4000f8e0210 */
[----:B------:R-:W-:Y:S02]  /*15930*/  UIADD3 UR10, UR4, 0x9f, URZ ;  /* 0x0000009f040a7890 */ /* 0x000fe4000fffe03f */
[----:B------:R-:W-:Y:S02]  /*15940*/  UIMAD.WIDE UR8, UR8, 0x66666667, URZ ;  /* 0x66666667080878a5 */ /* 0x000fe4000f8e023f */
[----:B------:R-:W-:Y:S01]  /*15950*/  UIMAD.WIDE UR10, UR10, 0x66666667, URZ ;  /* 0x666666670a0a78a5 */ /* 0x000fe2000f8e023f */
[----:B------:R-:W-:Y:S01]  /*15960*/  @UP1 ULDC UR12, c[0x0][0x44c] ;  /* 0x00011300000c1ab9 */ /* 0x000fe20000000800 */
[----:B------:R-:W-:Y:S02]  /*15970*/  USHF.R.U32.HI UR8, URZ, 0x1f, UR9 ;  /* 0x0000001f3f087899 */ /* 0x000fe40008011609 */
[----:B------:R-:W-:-:S02]  /*15980*/  UIMAD.WIDE.U32 UR12, UR39, UR12, URZ ;  /* 0x0000000c270c72a5 */ /* 0x000fc4000f8e003f */
[----:B------:R-:W-:Y:S01]  /*15990*/  USHF.R.U32.HI UR4, URZ, 0x1f, UR11 ;  /* 0x0000001f3f047899 */ /* 0x000fe2000801160b */
[----:B------:R-:W-:Y:S01]  /*159a0*/  @UP1 ULDC UR17, c[0x0][0x450] ;  /* 0x0001140000111ab9 */ /* 0x000fe20000000800 */
[----:B------:R-:W-:Y:S01]  /*159b0*/  UMOV UR7, UR39 ;  /* 0x0000002700077c82 */ /* 0x000fe20008000000 */
[----:B------:R-:W-:Y:S02]  /*159c0*/  UIMAD UR14, UR14, UR16, -UR15 ;  /* 0x000000100e0e72a4 */ /* 0x000fe4000f8e0a0f */
[----:B------:R-:W-:Y:S02]  /*159d0*/  @UP1 USHF.R.U32.HI UR7, URZ, UR17, UR13 ;  /* 0x000000113f071299 */ /* 0x000fe4000801160d */
[----:B------:R-:W-:Y:S02]  /*159e0*/  ULEA.HI.SX32 UR8, UR9, UR8, 0x1a ;  /* 0x0000000809087291 */ /* 0x000fe4000f8fd23f */
[----:B------:R-:W-:Y:S02]  /*159f0*/  ULEA.HI.SX32 UR4, UR11, UR4, 0x1a ;  /* 0x000000040b047291 */ /* 0x000fe4000f8fd23f */
[----:B------:R-:W-:-:S02]  /*15a00*/  UIADD3 UR7, UR14, UR7, URZ ;  /* 0x000000070e077290 */ /* 0x000fc4000fffe03f */
[----:B------:R-:W-:Y:S01]  /*15a10*/  UISETP.LT.AND UP0, UPT, UR8, UR4, UPT ;  /* 0x000000040800728c */ /* 0x000fe2000bf01270 */
[----:B------:R-:W-:Y:S02]  /*15a20*/  ULDC UR10, c[0x0][0x9dc] ;  /* 0x00027700000a7ab9 */ /* 0x000fe40000000800 */
[----:B------:R-:W-:Y:S02]  /*15a30*/  UIADD3 UR10, UR7, -UR10, URZ ;  /* 0x8000000a070a7290 */ /* 0x000fe4000fffe03f */
[----:B------:R-:W-:Y:S01]  /*15a40*/  USEL UR11, UR8, UR4, UP0 ;  /* 0x00000004080b7287 */ /* 0x000fe20008000000 */
[----:B------:R-:W-:Y:S11]  /*15a50*/  @!P1 BRA `(.L_x_738) ;  /* 0x0000000000449947 */ /* 0x000ff60003800000 */
        /* <DEDUP_REMOVED lines=10> */
.L_x_739:
[----:B------:R-:W-:-:S11]  /*15b00*/  UISETP.NE.AND UP0, UPT, UR5, 0x1, UPT ;  /* 0x000000010500788c */ /* 0x000fd6000bf05270 */
[----:B------:R-:W-:Y:S02]  /*15b10*/  @UP0 ULDC.64 UR12, c[0x0][0x9e8] ;  /* 0x00027a00000c0ab9 */ /* 0x000fe40000000a00 */
[----:B------:R-:W-:-:S04]  /*15b20*/  UIMAD.WIDE.U32 UR8, UR7, UR12, URZ ;  /* 0x0000000c070872a5 */ /* 0x000fc8000f8e003f */
[----:B------:R-:W-:-:S12]  /*15b30*/  @UP0 USHF.R.U32.HI UR7, URZ, UR13, UR9 ;  /* 0x0000000d3f070299 */ /* 0x000fd80008011609 */
.L_x_740:
[----:B------:R-:W-:-:S04]  /*15b40*/  UIMAD UR5, UR7, UR5, URZ ;  /* 0x00000005070572a4 */ /* 0x000fc8000f8e023f */
[----:B------:R-:W-:-:S04]  /*15b50*/  UISETP.LT.AND UP0, UPT, UR10, UR5, UPT ;  /* 0x000000050a00728c */ /* 0x000fc8000bf01270 */
[----:B------:R-:W-:-:S12]  /*15b60*/  USEL UR10, UR10, UR5, !UP0 ;  /* 0x000000050a0a7287 */ /* 0x000fd8000c000000 */
.L_x_738:
[----:B------:R-:W-:Y:S02]  /*15b70*/  UIMAD.WIDE UR4, UR10, 0x66666667, URZ ;  /* 0x666666670a0478a5 */ /* 0x000fe4000f8e023f */
[----:B------:R-:W-:Y:S02]  /*15b80*/  USHF.R.U32.HI UR10, URZ, 0x10, UR6 ;  /* 0x000000103f0a7899 */ /* 0x000fe40008011606 */
[----:B------:R-:W-:Y:S02]  /*15b90*/  USHF.R.U32.HI UR4, URZ, 0x1f, UR5 ;  /* 0x0000001f3f047899 */ /* 0x000fe40008011605 */
[----:B------:R-:W-:Y:S02]  /*15ba0*/  ULOP3.LUT UR41, UR6, 0xffff, URZ, 0xc0, !UPT ;  /* 0x0000ffff06297892 */ /* 0x000fe4000f8ec03f */
[----:B------:R-:W-:-:S04]  /*15bb0*/  ULEA.HI.SX32 UR4, UR5, UR4, 0x1a ;  /* 0x0000000405047291 */ /* 0x000fc8000f8fd23f */
[----:B------:R-:W-:-:S04]  /*15bc0*/  UISETP.LT.AND UP0, UPT, URZ, UR4, UPT ;  /* 0x000000043f00728c */ /* 0x000fc8000bf01270 */
[----:B------:R-:W-:Y:S02]  /*15bd0*/  USEL UR9, URZ, UR4, !UP0 ;  /* 0x000000043f097287 */ /* 0x000fe4000c000000 */
[----:B------:R-:W-:Y:S02]  /*15be0*/  UISETP.NE.AND UP0, UPT, UR10, URZ, UPT ;  /* 0x0000003f0a00728c */ /* 0x000fe4000bf05270 */
[----:B------:R-:W-:Y:S01]  /*15bf0*/  UISETP.GT.AND UP1, UPT, UR11, UR9, UPT ;  /* 0x000000090b00728c */ /* 0x000fe2000bf24270 */
[----:B------:R-:W-:-:S05]  /*15c00*/  UMOV UR4, URZ ;  /* 0x0000003f00047c82 */ /* 0x000fca0008000000 */
[----:B------:R-:W-:-:S03]  /*15c10*/  PLOP3.LUT P0, PT, PT, PT, UP1, 0x80, 0x0 ;  /* 0x000000000000781c */ /* 0x000fc60003f0f018 */
[----:B------:R-:W-:-:S10]  /*15c20*/  @!UP0 ULDC UR10, c[0x0][0x9f0] ;  /* 0x00027c00000a8ab9 */ /* 0x000fd40000000800 */
[----:B------:R-:W-:Y:S05]  /*15c30*/  @!P0 BRA `(.L_x_741) ;  /* 0x0000000000848947 */ /* 0x000fea0003800000 */
[----:B------:R-:W-:Y:S01]  /*15c40*/  IMAD.U32 R3, RZ, RZ, UR10 ;  /* 0x0000000aff037e24 */ /* 0x000fe2000f8e00ff */
[----:B------:R-:W-:-:S04]  /*15c50*/  UIADD3 UR4, UR10, -0x1, UR11 ;  /* 0xffffffff0a047890 */ /* 0x000fc8000fffe00b */
[-C--:B------:R-:W-:Y:S01]  /*15c60*/  IABS R0, R3.reuse ;  /* 0x0000000300007213 */ /* 0x080fe20000000000 */
[----:B------:R-:W-:Y:S01]  /*15c70*/  UIADD3 UR6, -UR9, UR4, URZ ;  /* 0x0000000409067290 */ /* 0x000fe2000fffe13f */
[----:B------:R-:W-:Y:S02]  /*15c80*/  IABS R5, R3 ;  /* 0x0000000300057213 */ /* 0x000fe40000000000 */
[----:B------:R-:W-:Y:S01]  /*15c90*/  R2UR UR12, R0 ;  /* 0x00000000000c72ca */ /* 0x000fe200000e0000 */
[----:B------:R-:W-:Y:S02]  /*15ca0*/  UMOV UR4, URZ ;  /* 0x0000003f00047c82 */ /* 0x000fe40008000000 */
[----:B------:R-:W-:Y:S01]  /*15cb0*/  IABS R4, UR6 ;  /* 0x0000000600047c13 */ /* 0x000fe20008000000 */
[----:B------:R-:W-:-:S04]  /*15cc0*/  ULOP3.LUT UR6, UR6, UR10, URZ, 0x3c, !UPT ;  /* 0x0000000a06067292 */ /* 0x000fc8000f8e3c3f */
[----:B------:R-:W-:-:S05]  /*15cd0*/  IMAD.MOV.U32 R3, RZ, RZ, R4 ;  /* 0x000000ffff037224 */ /* 0x000fca00078e0004 */
[----:B------:R-:W0:Y:S01]  /*15ce0*/  I2F.RP R0, UR12 ;  /* 0x0000000c00007d06 */ /* 0x000e220008209400 */
[----:B------:R-:W-:-:S07]  /*15cf0*/  R2UR UR8, R3 ;  /* 0x00000000030872ca */ /* 0x000fce00000e0000 */
[----:B0-----:R-:W0:Y:S02]  /*15d00*/  MUFU.RCP R0, R0 ;  /* 0x0000000000007308 */ /* 0x001e240000001000 */
[----:B0-----:R-:W-:Y:S02]  /*15d10*/  VIADD R2, R0, 0xffffffe ;  /* 0x0ffffffe00027836 */ /* 0x001fe40000000000 */
        /* <DEDUP_REMOVED lines=19> */
.L_x_741:
[----:B------:R-:W-:Y:S01]  /*15e50*/  UIMAD UR41, UR41, UR4, UR9 ;  /* 0x00000004292972a4 */ /* 0x000fe2000f8e0209 */
[----:B------:R-:W-:Y:S02]  /*15e60*/  IMAD.U32 R24, RZ, RZ, UR11 ;  /* 0x0000000bff187e24 */ /* 0x000fe4000f8e00ff */
[----:B------:R-:W-:Y:S02]  /*15e70*/  IMAD.MOV.U32 R0, RZ, RZ, RZ ;  /* 0x000000ffff007224 */ /* 0x000fe400078e00ff */
[----:B------:R-:W-:Y:S02]  /*15e80*/  IMAD.MOV.U32 R13, RZ, RZ, 0x1 ;  /* 0x00000001ff0d7424 */ /* 0x000fe400078e00ff */
[----:B------:R-:W-:Y:S02]  /*15e90*/  IMAD.U32 R3, RZ, RZ, UR41 ;  /* 0x00000029ff037e24 */ /* 0x000fe4000f8e00ff */
[----:B------:R-:W-:-:S03]  /*15ea0*/  IMAD.MOV.U32 R2, RZ, RZ, 0x1 ;  /* 0x00000001ff027424 */ /* 0x000fc600078e00ff */
[----:B------:R-:W-:-:S04]  /*15eb0*/  VIADDMNMX R24, R3, UR4, R24, PT ;  /* 0x0000000403187c46 */ /* 0x000fc8000b800118 */
[----:B------:R-:W-:-:S13]  /*15ec0*/  ISETP.GT.AND P0, PT, R24, UR41, PT ;  /* 0x0000002918007c0c */ /* 0x000fda000bf04270 */
        /* <DEDUP_REMOVED lines=15> */
[----:B------:R-:W-:Y:S02]  /*15fc0*/  IMAD.U32 R6, RZ, RZ, UR6 ;  /* 0x00000006ff067e24 */ /* 0x000fe4000f8e00ff */
[----:B------:R-:W-:-:S02]  /*15fd0*/  IMAD.U32 R7, RZ, RZ, UR7 ;  /* 0x00000007ff077e24 */ /* 0x000fc4000f8e00ff */
[----:B------:R-:W-:Y:S02]  /*15fe0*/  IMAD.U32 R10, RZ, RZ, UR4 ;  /* 0x00000004ff0a7e24 */ /* 0x000fe4000f8e00ff */
[----:B------:R-:W-:Y:S02]  /*15ff0*/  IMAD.U32 R11, RZ, RZ, UR5 ;  /* 0x00000005ff0b7e24 */ /* 0x000fe4000f8e00ff */
[----:B------:R-:W-:Y:S02]  /*16000*/  IMAD.MOV.U32 R8, RZ, RZ, 0x70 ;  /* 0x00000070ff087424 */ /* 0x000fe400078e00ff */
[----:B------:R-:W-:Y:S02]  /*16010*/  IMAD.MOV.U32 R12, RZ, RZ, 0x1 ;  /* 0x00000001ff0c7424 */ /* 0x000fe400078e00ff */
[----:B------:R-:W-:-:S07]  /*16020*/  IMAD.MOV.U32 R13, RZ, RZ, RZ ;  /* 0x000000ffff0d7224 */ /* 0x000fce00078e00ff */
[----:B------:R-:W-:-:S07]  /*16030*/  LEPC R20, `(.L_x_742) ;  /* 0x000000001014794e */ /* 0x000fce0000000000 */
[----:B0-----:R-:W-:Y:S05]  /*16040*/  CALL.ABS.NOINC R2 ;  /* 0x0000000002007343 */ /* 0x001fea0003c00000 */
.L_x_742:
[----:B------:R-:W-:-:S06]  /*16050*/  UIADD3 UR4, UR38, 0x5200, URZ ;  /* 0x0000520026047890 */ /* 0x000fcc000fffe03f */
[----:B------:R-:W-:-:S05]  /*16060*/  IMAD.U32 R16, RZ, RZ, UR4 ;  /* 0x00000004ff107e24 */ /* 0x000fca000f8e00ff */
        /* <DEDUP_REMOVED lines=18> */
.L_x_743:
        /* <DEDUP_REMOVED lines=20> */
.L_x_744:
        /* <DEDUP_REMOVED lines=18> */
.L_x_745:
[----:B------:R-:W0:Y:S01]  /*163f0*/  LDC.64 R2, c[0x0][0x9f8] ;  /* 0x00027e00ff027b82 */ /* 0x000e220000000a00 */
[----:B------:R-:W-:-:S07]  /*16400*/  IMAD.MOV.U32 R18, RZ, RZ, R29 ;  /* 0x000000ffff127224 */ /* 0x000fce00078e001d */
[----:B------:R-:W1:Y:S01]  /*16410*/  LDC.64 R4, c[0x0][0x418] ;  /* 0x00010600ff047b82 */ /* 0x000e620000000a00 */
[----:B0-----:R-:W-:-:S04]  /*16420*/  ISETP.NE.U32.AND P0, PT, R2, RZ, PT ;  /* 0x000000ff0200720c */ /* 0x001fc80003f05070 */
[----:B------:R-:W-:-:S13]  /*16430*/  ISETP.NE.AND.EX P0, PT, R3, RZ, PT, P0 ;  /* 0x000000ff0300720c */ /* 0x000fda0003f05300 */
[----:B------:R-:W0:Y:S02]  /*16440*/  @P0 LDC.64 R2, c[0x0][0x9f8] ;  /* 0x00027e00ff020b82 */ /* 0x000e240000000a00 */
[----:B0-----:R-:W-:-:S05]  /*16450*/  @P0 IMAD.WIDE R2, R29, 0x4, R2 ;  /* 0x000000041d020825 */ /* 0x001fca00078e0202 */
[----:B------:R0:W2:Y:S01]  /*16460*/  @P0 LDG.E R18, desc[UR42][R2.64] ;  /* 0x0000002a02120981 */ /* 0x0000a2000c1e1900 */
[C---:B------:R-:W-:Y:S01]  /*16470*/  LOP3.LUT R20, R26.reuse, 0x7f, RZ, 0xc0, !PT ;  /* 0x0000007f1a147812 */ /* 0x040fe200078ec0ff */
[----:B------:R-:W-:Y:S01]  /*16480*/  IMAD.SHL.U32 R23, R26, 0x40, RZ ;  /* 0x000000401a177824 */ /* 0x000fe200078e00ff */
[----:B-1----:R-:W-:Y:S01]  /*16490*/  ISETP.NE.U32.AND P0, PT, R4, RZ, PT ;  /* 0x000000ff0400720c */ /* 0x002fe20003f05070 */
[----:B------:R-:W-:Y:S01]  /*164a0*/  IMAD.SHL.U32 R6, R26, 0x20, RZ ;  /* 0x000000201a067824 */ /* 0x000fe200078e00ff */
[----:B------:R-:W-:Y:S01]  /*164b0*/  SHF.R.U32.HI R7, RZ, 0x1, R26 ;  /* 0x00000001ff077819 */ /* 0x000fe2000001161a */
[----:B------:R-:W-:Y:S01]  /*164c0*/  IMAD.SHL.U32 R25, R20, 0x10, RZ ;  /* 0x0000001014197824 */ /* 0x000fe200078e00ff */
[----:B------:R-:W-:Y:S01]  /*164d0*/  LOP3.LUT R0, R23, 0x180, RZ, 0xc0, !PT ;  /* 0x0000018017007812 */ /* 0x000fe200078ec0ff */
[----:B------:R-:W-:Y:S01]  /*164e0*/  UMOV UR4, 0xffffffff ;  /* 0xffffffff00047882 */ /* 0x000fe20000000000 */
[----:B------:R-:W-:Y:S01]  /*164f0*/  ISETP.NE.AND.EX P1, PT, R5, RZ, PT, P0 ;  /* 0x000000ff0500720c */ /* 0x000fe20003f25300 */
[----:B0-----:R-:W-:Y:S01]  /*16500*/  IMAD.SHL.U32 R2, R26, 0x4, RZ ;  /* 0x000000041a027824 */ /* 0x001fe200078e00ff */
[----:B------:R-:W-:-:S02]  /*16510*/  LOP3.LUT R9, R6, 0x80, RZ, 0xc0, !PT ;  /* 0x0000008006097812 */ /* 0x000fc400078ec0ff */
[----:B------:R-:W-:Y:S02]  /*16520*/  LOP3.LUT R25, R25, 0x600, RZ, 0xc0, !PT ;  /* 0x0000060019197812 */ /* 0x000fe400078ec0ff */
[----:B------:R-:W-:Y:S01]  /*16530*/  LOP3.LUT R0, R0, 0x30, R7, 0xf8, !PT ;  /* 0x0000003000007812 */ /* 0x000fe200078ef807 */
[----:B------:R-:W-:Y:S01]  /*16540*/  IMAD.SHL.U32 R7, R26, 0x8, RZ ;  /* 0x000000081a077824 */ /* 0x000fe200078e00ff */
[----:B------:R-:W-:Y:S02]  /*16550*/  LOP3.LUT R9, R9, 0x10, R26, 0xf8, !PT ;  /* 0x0000001009097812 */ /* 0x000fe400078ef81a */
[----:B------:R-:W-:Y:S02]  /*16560*/  LOP3.LUT R3, R25, 0x60, R6, 0xf8, !PT ;  /* 0x0000006019037812 */ /* 0x000fe400078ef806 */
[----:B------:R-:W-:Y:S02]  /*16570*/  LOP3.LUT R0, R0, 0x30, R7, 0x78, !PT ;  /* 0x0000003000007812 */ /* 0x000fe400078e7807 */
[----:B------:R-:W-:-:S02]  /*16580*/  LOP3.LUT R9, R9, 0x10, R2, 0x78, !PT ;  /* 0x0000001009097812 */ /* 0x000fc400078e7802 */
[----:B------:R-:W-:Y:S02]  /*16590*/  LOP3.LUT R22, R3, 0x100, R6, 0xf8, !PT ;  /* 0x0000010003167812 */ /* 0x000fe400078ef806 */
[----:B------:R-:W-:Y:S02]  /*165a0*/  LOP3.LUT R16, R16, 0xfffffffe, RZ, 0xc0, !PT ;  /* 0xfffffffe10107812 */ /* 0x000fe400078ec0ff */
[----:B------:R-:W-:Y:S02]  /*165b0*/  SHF.R.U32.HI R21, RZ, 0x5, R26 ;  /* 0x00000005ff157819 */ /* 0x000fe4000001161a */
[----:B------:R-:W-:Y:S02]  /*165c0*/  LOP3.LUT R23, R0, 0x640, R23, 0xf8, !PT ;  /* 0x0000064000177812 */ /* 0x000fe400078ef817 */
[----:B------:R-:W-:Y:S02]  /*165d0*/  LOP3.LUT R22, R22, R9, RZ, 0xfc, !PT ;  /* 0x0000000916167212 */ /* 0x000fe400078efcff */
[----:B------:R-:W-:-:S02]  /*165e0*/  @P1 LOP3.LUT R16, R16, 0x1, RZ, 0xfc, !PT ;  /* 0x0000000110101812 */ /* 0x000fc400078efcff */
[----:B------:R-:W-:Y:S02]  /*165f0*/  LOP3.LUT R27, R6, 0x60, RZ, 0xc0, !PT ;  /* 0x00000060061b7812 */ /* 0x000fe400078ec0ff */
[----:B------:R-:W-:Y:S02]  /*16600*/  LOP3.LUT R21, R21, 0x3, RZ, 0xc0, !PT ;  /* 0x0000000315157812 */ /* 0x000fe400078ec0ff */
[----:B--2---:R-:W-:Y:S02]  /*16610*/  SHF.R.S32.HI R19, RZ, 0x1f, R18 ;  /* 0x0000001fff137819 */ /* 0x004fe40000011412 */
[----:B------:R-:W-:Y:S01]  /*16620*/  SEL R17, R18, RZ, !P1 ;  /* 0x000000ff12117207 */ /* 0x000fe20004800000 */
[----:B------:R-:W-:Y:S06]  /*16630*/  BRA.DIV UR4, `(.L_x_746) ;  /* 0x0000002604687947 */ /* 0x000fec000b800000 */
[----:B------:R0:W1:Y:S02]  /*16640*/  SHFL.IDX PT, R14, R21, RZ, 0x1f ;  /* 0x00001fff150e7589 */ /* 0x00006400000e0000 */
.L_x_795:
[----:B-1----:R-:W-:Y:S02]  /*16650*/  ISETP.NE.AND P0, PT, R14, RZ, PT ;  /* 0x000000ff0e00720c */ /* 0x002fe40003f05270 */
[----:B------:R-:W-:Y:S02]  /*16660*/  PLOP3.LUT P2, PT, PT, PT, PT, 0x8, 0x0 ;  /* 0x000000000000781c */ /* 0x000fe40003f4e170 */
[----:B------:R-:W-:-:S11]  /*16670*/  LOP3.LUT R16, R16, 0xfffffffd, RZ, 0xc0, !PT ;  /* 0xfffffffd10107812 */ /* 0x000fd600078ec0ff */
[----:B------:R-:W-:Y:S01]  /*16680*/  @P2 LOP3.LUT R16, R16, 0x2, RZ, 0xfc, !PT ;  /* 0x0000000210102812 */ /* 0x000fe200078efcff */
[----:B------:R-:W-:Y:S06]  /*16690*/  @P0 BRA `(.L_x_747) ;  /* 0x0000000400200947 */ /* 0x000fec0003800000 */
[----:B------:R-:W-:Y:S01]  /*166a0*/  UMOV UR4, 0xffffffff ;  /* 0xffffffff00047882 */ /* 0x000fe20000000000 */
[----:B------:R-:W-:Y:S02]  /*166b0*/  VIADD R7, R24, 0xffffffff ;  /* 0xffffffff18077836 */ /* 0x000fe40000000000 */
[----:B------:R-:W-:Y:S05]  /*166c0*/  BRA.DIV UR4, `(.L_x_748) ;  /* 0x0000002604647947 */ /* 0x000fea000b800000 */
[----:B------:R-:W-:-:S13]  /*166d0*/  ELECT P6, URZ, PT ;  /* 0x00000000003f782f */ /* 0x000fda00038c0000 */
.L_x_798:
[----:B------:R-:W-:Y:S05]  /*166e0*/  @!P6 BRA `(.L_x_747) ;  /* 0x00000004000ce947 */ /* 0x000fea0003800000 */
[----:B------:R-:W-:Y:S02]  /*166f0*/  IMAD.MOV.U32 R0, RZ, RZ, 0x1 ;  /* 0x00000001ff007424 */ /* 0x000fe400078e00ff */
        /* <DEDUP_REMOVED lines=19> */
[----:B------:R-:W-:-:S04]  /*16830*/  IMAD.MOV R2, RZ, RZ, -R9 ;  /* 0x000000ffff027224 */ /* 0x000fc800078e0a09 */
[----:B------:R-:W-:-:S07]  /*16840*/  IMAD R7, R6, R2, R7 ;  /* 0x0000000206077224 */ /* 0x000fce00078e0207 */
.L_x_749:
[----:B------:R-:W2:Y:S01]  /*16850*/  SYNCS.PHASECHK.TRANS64.TRYWAIT P0, [UR38+0x12480], R0 ;  /* 0x01248000ff0075a7 */ /* 0x000ea20008000166 */
[----:B------:R-:W-:Y:S01]  /*16860*/  ISETP.NE.AND P1, PT, R20, RZ, PT ;  /* 0x000000ff1400720c */ /* 0x000fe20003f25270 */
[----:B--2---:R-:W-:-:S12]  /*16870*/  @!P0 BRA `(.L_x_750) ;  /* 0x0000002400188947 */ /* 0x004fd80003800000 */
.L_x_799:
[----:B------:R-:W-:Y:S05]  /*16880*/  @P1 BRA `(.L_x_751) ;  /* 0x0000000000141947 */ /* 0x000fea0003800000 */
[----:B------:R-:W-:Y:S01]  /*16890*/  LOP3.LUT P0, RZ, R26, 0x1f, RZ, 0xc0, !PT ;  /* 0x0000001f1aff7812 */ /* 0x000fe2000780c0ff */
[----:B------:R-:W-:-:S04]  /*168a0*/  IMAD.MOV.U32 R2, RZ, RZ, 0x2800 ;  /* 0x00002800ff027424 */ /* 0x000fc800078e00ff */
[----:B------:R3:W-:Y:S08]  /*168b0*/  SYNCS.ARRIVE.TRANS64 RZ, [UR38+0x12470], R2 ;  /* 0x01247002ffff79a7 */ /* 0x0007f00008000026 */
[----:B---3--:R-:W-:Y:S05]  /*168c0*/  @!P0 BRA `(.L_x_751) ;  /* 0x0000000000048947 */ /* 0x008fea0003800000 */
[----:B------:R-:W-:Y:S01]  /*168d0*/  BPT.TRAP 0x1 ;  /* 0x000000040000795c */ /* 0x000fe20000300000 */
.L_x_751:
        /* <DEDUP_REMOVED lines=13> */
[----:B------:R-:W4:Y:S02]  /*169b0*/  SYNCS.PHASECHK.TRANS64.TRYWAIT P0, [UR38+0x12440], R0 ;  /* 0x01244000ff0075a7 */ /* 0x000f240008000166 */
[----:B---34-:R-:W-:Y:S05]  /*169c0*/  @!P0 BRA `(.L_x_752) ;  /* 0x0000002000dc8947 */ /* 0x018fea0003800000 */
.L_x_800:
[----:B------:R-:W-:Y:S05]  /*169d0*/  @P1 BRA `(.L_x_753) ;  /* 0x0000000000141947 */ /* 0x000fea0003800000 */
[----:B------:R-:W-:Y:S01]  /*169e0*/  LOP3.LUT P0, RZ, R26, 0x1f, RZ, 0xc0, !PT ;  /* 0x0000001f1aff7812 */ /* 0x000fe2000780c0ff */
[----:B--2---:R-:W-:-:S04]  /*169f0*/  IMAD.MOV.U32 R0, RZ, RZ, 0x2800 ;  /* 0x00002800ff007424 */ /* 0x004fc800078e00ff */
[----:B------:R3:W-:Y:S08]  /*16a00*/  SYNCS.ARRIVE.TRANS64 RZ, [UR38+0x12430], R0 ;  /* 0x01243000ffff79a7 */ /* 0x0007f00008000026 */
[----:B---3--:R-:W-:Y:S05]  /*16a10*/  @!P0 BRA `(.L_x_753) ;  /* 0x0000000000048947 */ /* 0x008fea0003800000 */
[----:B------:R-:W-:Y:S01]  /*16a20*/  BPT.TRAP 0x1 ;  /* 0x000000040000795c */ /* 0x000fe20000300000 */
.L_x_753:
        /* <DEDUP_REMOVED lines=14> */
[----:B---3--:R-:W-:-:S07]  /*16b10*/  @P0 LOP3.LUT R16, R16, 0x2, RZ, 0xfc, !PT ;  /* 0x0000000210100812 */ /* 0x008fce00078efcff */
.L_x_747:
[----:B------:R-:W-:Y:S05]  /*16b20*/  WARPSYNC.ALL ;  /* 0x0000000000007948 */ /* 0x000fea0003800000 */
[----:B------:R-:W-:Y:S01]  /*16b30*/  UIADD3 UR5, UR38, 0xa200, URZ ;  /* 0x0000a20026057890 */ /* 0x000fe2000fffe03f */
[----:B------:R-:W-:Y:S01]  /*16b40*/  BAR.SYNC.DEFER_BLOCKING 0x8, 0x200 ;  /* 0x0208000000007b1d */ /* 0x000fe20000010000 */
[----:B------:R-:W-:Y:S01]  /*16b50*/  USHF.R.S32.HI UR4, URZ, 0x1f, UR36 ;  /* 0x0000001f3f047899 */ /* 0x000fe20008011424 */
[----:B------:R-:W-:Y:S01]  /*16b60*/  SHF.R.S32.HI R28, RZ, 0x1f, R29 ;  /* 0x0000001fff1c7819 */ /* 0x000fe2000001141d */
        /* <DEDUP_REMOVED lines=12> */
[----:B-1----:R-:W-:Y:S02]  /*16c30*/  IMAD.U32 R4, RZ, RZ, UR6 ;  /* 0x00000006ff047e24 */ /* 0x002fe4000f8e00ff */
[----:B--2---:R-:W1:Y:S01]  /*16c40*/  LDC.64 R2, c[0x4][R2] ;  /* 0x0100000002027b82 */ /* 0x004e620000000a00 */
[----:B------:R-:W-:Y:S02]  /*16c50*/  IMAD.U32 R5, RZ, RZ, UR7 ;  /* 0x00000007ff057e24 */ /* 0x000fe4000f8e00ff */
[----:B------:R-:W-:Y:S02]  /*16c60*/  IMAD.U32 R6, RZ, RZ, UR8 ;  /* 0x00000008ff067e24 */ /* 0x000fe4000f8e00ff */
[----:B------:R-:W-:-:S02]  /*16c70*/  IMAD.U32 R7, RZ, RZ, UR9 ;  /* 0x00000009ff077e24 */ /* 0x000fc4000f8e00ff */
[----:B------:R-:W-:Y:S02]  /*16c80*/  IMAD.U32 R10, RZ, RZ, UR4 ;  /* 0x00000004ff0a7e24 */ /* 0x000fe4000f8e00ff */
[----:B------:R-:W-:Y:S02]  /*16c90*/  IMAD.U32 R11, RZ, RZ, UR5 ;  /* 0x00000005ff0b7e24 */ /* 0x000fe4000f8e00ff */
[----:B------:R-:W-:Y:S02]  /*16ca0*/  IMAD.MOV.U32 R8, RZ, RZ, 0x70 ;  /* 0x00000070ff087424 */ /* 0x000fe400078e00ff */
[----:B------:R-:W-:Y:S02]  /*16cb0*/  IMAD.MOV.U32 R12, RZ, RZ, 0x1 ;  /* 0x00000001ff0c7424 */ /* 0x000fe400078e00ff */
[----:B------:R-:W-:-:S07]  /*16cc0*/  IMAD.MOV.U32 R13, RZ, RZ, RZ ;  /* 0x000000ffff0d7224 */ /* 0x000fce00078e00ff */
[----:B0-----:R-:W-:-:S07]  /*16cd0*/  LEPC R20, `(.L_x_754) ;  /* 0x000000001014794e */ /* 0x001fce0000000000 */
[----:B-1----:R-:W-:Y:S05]  /*16ce0*/  CALL.ABS.NOINC R2 ;  /* 0x0000000002007343 */ /* 0x002fea0003c00000 */
.L_x_754:
[----:B------:R-:W3:Y:S01]  /*16cf0*/  LDC R8, c[0x0][0x448] ;  /* 0x00011200ff087b82 */ /* 0x000ee20000000800 */
[----:B------:R-:W-:Y:S01]  /*16d00*/  SHF.R.U32.HI R2, RZ, 0x3, R26 ;  /* 0x00000003ff027819 */ /* 0x000fe2000001161a */
[C---:B------:R-:W-:Y:S01]  /*16d10*/  IMAD.SHL.U32 R10, R26.reuse, 0x10, RZ ;  /* 0x000000101a0a7824 */ /* 0x040fe200078e00ff */
[----:B------:R-:W-:Y:S01]  /*16d20*/  LOP3.LUT R20, R26, 0x7f, RZ, 0xc0, !PT ;  /* 0x0000007f1a147812 */ /* 0x000fe200078ec0ff */
[----:B------:R-:W-:Y:S01]  /*16d30*/  UMOV UR46, UR44 ;  /* 0x0000002c002e7c82 */ /* 0x000fe20008000000 */
[----:B------:R-:W-:Y:S01]  /*16d40*/  ULDC.64 UR4, c[0x0][0x2d0] ;  /* 0x0000b40000047ab9 */ /* 0x000fe20000000a00 */
[----:B--2---:R-:W-:Y:S01]  /*16d50*/  IMAD.SHL.U32 R3, R2, 0x80, RZ ;  /* 0x0000008002037824 */ /* 0x004fe200078e00ff */
[----:B------:R-:W-:Y:S01]  /*16d60*/  LOP3.LUT R10, R10, 0x30, RZ, 0xe2, !PT ;  /* 0x000000300a0a7812 */ /* 0x000fe200078ee2ff */
[----:B------:R-:W-:Y:S01]  /*16d70*/  IMAD.SHL.U32 R0, R2, 0x10, RZ ;  /* 0x0000001002007824 */ /* 0x000fe200078e00ff */
[----:B------:R-:W-:Y:S01]  /*16d80*/  LEA.HI R9, R20, R27, RZ, 0x1e ;  /* 0x0000001b14097211 */ /* 0x000fe200078ff0ff */
[----:B------:R-:W-:Y:S01]  /*16d90*/  ULDC.64 UR6, c[0x0][0x2c8] ;  /* 0x0000b20000067ab9 */ /* 0x000fe20000000a00 */
[----:B------:R-:W-:Y:S01]  /*16da0*/  LOP3.LUT R3, R10, 0x180, R3, 0xf8, !PT ;  /* 0x000001800a037812 */ /* 0x000fe200078ef803 */
[----:B------:R-:W-:-:S02]  /*16db0*/  ULDC.64 UR8, c[0x0][0x280] ;  /* 0x0000a00000087ab9 */ /* 0x000fc40000000a00 */
[----:B------:R-:W-:Y:S01]  /*16dc0*/  VIADD R9, R9, UR39 ;  /* 0x0000002709097c36 */ /* 0x000fe20008000000 */
[----:B------:R-:W-:Y:S01]  /*16dd0*/  LOP3.LUT R3, R3, 0x30, R0, 0x78, !PT ;  /* 0x0000003003037812 */ /* 0x000fe200078e7800 */
[----:B------:R-:W-:Y:S02]  /*16de0*/  IMAD.SHL.U32 R0, R26, 0x10, RZ ;  /* 0x000000101a007824 */ /* 0x000fe400078e00ff */
[----:B------:R-:W-:Y:S02]  /*16df0*/  VIADD R6, R9, 0x80 ;  /* 0x0000008009067836 */ /* 0x000fe40000000000 */
[----:B-1----:R-:W-:Y:S01]  /*16e00*/  IMAD.MOV.U32 R5, RZ, RZ, R9 ;  /* 0x000000ffff057224 */ /* 0x002fe200078e0009 */
[----:B------:R-:W-:Y:S02]  /*16e10*/  LOP3.LUT R0, R0, 0x40, RZ, 0xc0, !PT ;  /* 0x0000004000007812 */ /* 0x000fe400078ec0ff */
[----:B---3--:R-:W-:Y:S02]  /*16e20*/  ISETP.NE.AND P0, PT, R8, 0x1, PT ;  /* 0x000000010800780c */ /* 0x008fe40003f05270 */
[----:B------:R-:W-:-:S02]  /*16e30*/  IADD3 R0, R3, R0, R25 ;  /* 0x0000000003007210 */ /* 0x000fc40007ffe019 */
[----:B------:R-:W1:Y:S09]  /*16e40*/  LDC.64 R2, c[0x0][0x2e0] ;  /* 0x0000b800ff027b82 */ /* 0x000e720000000a00 */
[----:B------:R-:W2:Y:S08]  /*16e50*/  @P0 LDC R4, c[0x0][0x44c] ;  /* 0x00011300ff040b82 */ /* 0x000eb00000000800 */
[----:B------:R-:W3:Y:S01]  /*16e60*/  @P0 LDC R7, c[0x0][0x450] ;  /* 0x00011400ff070b82 */ /* 0x000ee20000000800 */
[----:B-1----:R-:W-:-:S07]  /*16e70*/  IMAD R28, R28, R2, RZ ;  /* 0x000000021c1c7224 */ /* 0x002fce00078e02ff */
[----:B------:R-:W1:Y:S08]  /*16e80*/  @P0 LDC R11, c[0x0][0x44c] ;  /* 0x00011300ff0b0b82 */ /* 0x000e700000000800 */
[----:B------:R-:W4:Y:S01]  /*16e90*/  @P0 LDC R13, c[0x0][0x450] ;  /* 0x00011400ff0d0b82 */ /* 0x000f220000000800 */
[----:B--2---:R-:W-:-:S05]  /*16ea0*/  @P0 IMAD.HI.U32 R4, R9, R4, RZ ;  /* 0x0000000409040227 */ /* 0x004fca00078e00ff */
[----:B---3--:R-:W-:Y:S01]  /*16eb0*/  @P0 SHF.R.U32.HI R5, RZ, R7, R4 ;  /* 0x00000007ff050219 */ /* 0x008fe20000011604 */
[----:B------:R-:W-:Y:S02]  /*16ec0*/  IMAD.MOV.U32 R7, RZ, RZ, R6 ;  /* 0x000000ffff077224 */ /* 0x000fe400078e0006 */
[----:B-1----:R-:W-:-:S04]  /*16ed0*/  @P0 IMAD.HI.U32 R4, R6, R11, RZ ;  /* 0x0000000b06040227 */ /* 0x002fc800078e00ff */
[C---:B------:R-:W-:Y:S02]  /*16ee0*/  IMAD R11, R29.reuse, R3, R28 ;  /* 0x000000031d0b7224 */ /* 0x040fe400078e021c */
[----:B------:R-:W-:Y:S01]  /*16ef0*/  IMAD.WIDE.U32 R2, R29, R2, UR46 ;  /* 0x0000002e1d027e25 */ /* 0x000fe2000f8e0002 */
[----:B----4-:R-:W-:Y:S02]  /*16f00*/  @P0 SHF.R.U32.HI R7, RZ, R13, R4 ;  /* 0x0000000dff070219 */ /* 0x010fe40000011604 */
[----:B------:R-:W-:Y:S01]  /*16f10*/  SHF.R.S32.HI R4, RZ, 0x1f, R5 ;  /* 0x0000001fff047819 */ /* 0x000fe20000011405 */
[----:B------:R-:W-:Y:S02]  /*16f20*/  IMAD.IADD R3, R3, 0x1, R11 ;  /* 0x0000000103037824 */ /* 0x000fe400078e020b */
[----:B------:R-:W-:Y:S02]  /*16f30*/  IMAD.MOV R11, RZ, RZ, -R5 ;  /* 0x000000ffff0b7224 */ /* 0x000fe400078e0a05 */
[----:B------:R-:W-:-:S02]  /*16f40*/  IMAD R4, R4, UR4, RZ ;  /* 0x0000000404047c24 */ /* 0x000fc4000f8e02ff */
[----:B------:R-:W-:Y:S02]  /*16f50*/  IMAD R9, R8, R11, R9 ;  /* 0x0000000b08097224 */ /* 0x000fe400078e0209 */
[C---:B------:R-:W-:Y:S02]  /*16f60*/  IMAD R11, R5.reuse, UR5, R4 ;  /* 0x00000005050b7c24 */ /* 0x040fe4000f8e0204 */
[----:B------:R-:W-:-:S04]  /*16f70*/  IMAD.WIDE.U32 R4, R5, UR4, R2 ;  /* 0x0000000405047c25 */ /* 0x000fc8000f8e0002 */
[----:B------:R-:W-:Y:S01]  /*16f80*/  IMAD.IADD R5, R5, 0x1, R11 ;  /* 0x0000000105057824 */ /* 0x000fe200078e020b */
[----:B------:R-:W-:Y:S01]  /*16f90*/  SHF.R.S32.HI R11, RZ, 0x1f, R9 ;  /* 0x0000001fff0b7819 */ /* 0x000fe20000011409 */
[----:B------:R-:W-:-:S04]  /*16fa0*/  IMAD.WIDE.U32 R2, R7, UR4, R2 ;  /* 0x0000000407027c25 */ /* 0x000fc8000f8e0002 */
[----:B------:R-:W-:Y:S02]  /*16fb0*/  IMAD R12, R11, UR6, RZ ;  /* 0x000000060b0c7c24 */ /* 0x000fe4000f8e02ff */
[----:B------:R-:W-:-:S04]  /*16fc0*/  IMAD.WIDE.U32 R4, R9, UR6, R4 ;  /* 0x0000000609047c25 */ /* 0x000fc8000f8e0004 */
[----:B------:R-:W-:Y:S01]  /*16fd0*/  IMAD R9, R9, UR7, R12 ;  /* 0x0000000709097c24 */ /* 0x000fe2000f8e020c */
[----:B------:R-:W-:-:S04]  /*16fe0*/  IADD3 R4, P0, R4, UR8, RZ ;  /* 0x0000000804047c10 */ /* 0x000fc8000ff1e0ff */
[----:B------:R-:W-:Y:S02]  /*16ff0*/  IADD3.X R5, R5, UR9, R9, P0, !PT ;  /* 0x0000000905057c10 */ /* 0x000fe400087fe409 */
[----:B------:R-:W-:-:S05]  /*17000*/  SHF.R.S32.HI R9, RZ, 0x1f, R7 ;  /* 0x0000001fff097819 */ /* 0x000fca0000011407 */
[----:B------:R-:W-:Y:S01]  /*17010*/  IMAD R12, R9, UR4, RZ ;  /* 0x00000004090c7c24 */ /* 0x000fe2000f8e02ff */
[----:B------:R-:W-:Y:S02]  /*17020*/  ULDC UR4, c[0x0][0x2b8] ;  /* 0x0000ae0000047ab9 */ /* 0x000fe40000000800 */
[----:B------:R-:W-:Y:S01]  /*17030*/  ISETP.GE.AND P0, PT, R10, UR4, PT ;  /* 0x000000040a007c0c */ /* 0x000fe2000bf06270 */
[----:B------:R-:W-:Y:S01]  /*17040*/  IMAD R9, R7, UR5, R12 ;  /* 0x0000000507097c24 */ /* 0x000fe2000f8e020c */
[----:B------:R-:W-:Y:S01]  /*17050*/  UMOV UR4, 0xffffffff ;  /* 0xffffffff00047882 */ /* 0x000fe20000000000 */
[----:B------:R-:W-:Y:S02]  /*17060*/  IMAD.MOV R7, RZ, RZ, -R7 ;  /* 0x000000ffff077224 */ /* 0x000fe400078e0a07 */
[----:B------:R-:W-:Y:S02]  /*17070*/  IMAD.IADD R3, R3, 0x1, R9 ;  /* 0x0000000103037824 */ /* 0x000fe400078e0209 */
[----:B------:R-:W-:-:S04]  /*17080*/  IMAD R7, R8, R7, R6 ;  /* 0x0000000708077224 */ /* 0x000fc800078e0206 */
[----:B------:R-:W-:Y:S01]  /*17090*/  IMAD.WIDE.U32 R2, R7, UR6, R2 ;  /* 0x0000000607027c25 */ /* 0x000fe2000f8e0002 */
[----:B------:R-:W-:-:S05]  /*170a0*/  SHF.R.S32.HI R6, RZ, 0x1f, R7 ;  /* 0x0000001fff067819 */ /* 0x000fca0000011407 */
[----:B------:R-:W-:-:S04]  /*170b0*/  IMAD R6, R6, UR6, RZ ;  /* 0x0000000606067c24 */ /* 0x000fc8000f8e02ff */
[----:B------:R-:W-:Y:S01]  /*170c0*/  IMAD R7, R7, UR7, R6 ;  /* 0x0000000707077c24 */ /* 0x000fe2000f8e0206 */
[----:B------:R-:W-:-:S04]  /*170d0*/  IADD3 R6, P1, R2, UR8, RZ ;  /* 0x0000000802067c10 */ /* 0x000fc8000ff3e0ff */
[----:B------:R-:W-:Y:S01]  /*170e0*/  IADD3.X R7, R3, UR9, R7, P1, !PT ;  /* 0x0000000903077c10 */ /* 0x000fe20008ffe407 */
[----:B------:R-:W-:Y:S08]  /*170f0*/  BRA.DIV UR4, `(.L_x_755) ;  /* 0x0000001e04287947 */ /* 0x000ff0000b800000 */
[----:B------:R-:W1:Y:S01]  /*17100*/  SHFL.IDX PT, R14, R4, RZ, 0x1c1f ;  /* 0x001c1fff040e7589 */ /* 0x000e6200000e0000 */
[----:B------:R-:W-:Y:S01]  /*17110*/  LOP3.LUT R3, R26, 0x7f, RZ, 0xc0, !PT ;  /* 0x0000007f1a037812 */ /* 0x000fe200078ec0ff */
[----:B------:R-:W-:Y:S02]  /*17120*/  ULDC UR4, c[0x0][0x288] ;  /* 0x0000a20000047ab9 */ /* 0x000fe40000000800 */
[----:B------:R-:W2:Y:S01]  /*17130*/  SHFL.IDX PT, R2, R5, RZ, 0x1c1f ;  /* 0x001c1fff05027589 */ /* 0x000ea200000e0000 */
[----:B------:R-:W-:Y:S01]  /*17140*/  IMAD R8, R8, UR4, RZ ;  /* 0x0000000408087c24 */ /* 0x000fe2000f8e02ff */
[----:B------:R-:W-:Y:S02]  /*17150*/  LEA.HI R9, R3, UR39, RZ, 0x1e ;  /* 0x0000002703097c11 */ /* 0x000fe4000f8ff0ff */
[----:B0-----:R-:W-:Y:S02]  /*17160*/  SHFL.IDX PT, R21, R5, 0x1, 0x1c1f ;  /* 0x003c1f0005157f89 */ /* 0x001fe400000e0000 */
[C---:B------:R-:W-:Y:S01]  /*17170*/  ISETP.GE.AND P1, PT, R9.reuse, R8, PT ;  /* 0x000000080900720c */ /* 0x040fe20003f26270 */
[----:B------:R-:W-:Y:S01]  /*17180*/  VIADD R11, R9, 0x20 ;  /* 0x00000020090b7836 */ /* 0x000fe20000000000 */
[----:B------:R-:W-:Y:S04]  /*17190*/  SHFL.IDX PT, R27, R4, 0x2, 0x1c1f ;  /* 0x005c1f00041b7f89 */ /* 0x000fe800000e0000 */
[----:B------:R-:W-:Y:S04]  /*171a0*/  SHFL.IDX PT, R20, R5, 0x2, 0x1c1f ;  /* 0x005c1f0005147f89 */ /* 0x000fe800000e0000 */
[----:B------:R-:W-:Y:S03]  /*171b0*/  SHFL.IDX PT, R5, R5, 0x3, 0x1c1f ;  /* 0x007c1f0005057f89 */ /* 0x000fe600000e0000 */
[----:B------:R-:W-:Y:S01]  /*171c0*/  @!P1 VIADD R25, R0, UR38 ;  /* 0x0000002600199c36 */ /* 0x000fe20008000000 */
[----:B-1----:R-:W-:-:S05]  /*171d0*/  @!P1 IADD3 R14, P2, R10, R14, RZ ;  /* 0x0000000e0a0e9210 */ /* 0x002fca0007f5e0ff */
[----:B--2---:R-:W-:Y:S02]  /*171e0*/  @!P1 IMAD.X R3, RZ, RZ, R2, P2 ;  /* 0x000000ffff039224 */ /* 0x004fe400010e0602 */
[----:B------:R-:W-:Y:S02]  /*171f0*/  @!P1 IMAD.MOV.U32 R2, RZ, RZ, R14 ;  /* 0x000000ffff029224 */ /* 0x000fe400078e000e */
[----:B------:R-:W0:Y:S04]  /*17200*/  SHFL.IDX PT, R14, R4, 0x1, 0x1c1f ;  /* 0x003c1f00040e7f89 */ /* 0x000e2800000e0000 */
[----:B------:R1:W-:Y:S01]  /*17210*/  @!P1 LDGSTS.E.BYPASS.LTC128B.128 [R25+0xa200], desc[UR42][R2.64], !P0 ;  /* 0x0a20000002199fae */ /* 0x0003e2000c101d6a */
[----:B------:R-:W-:Y:S01]  /*17220*/  ISETP.GE.AND P1, PT, R11, R8, PT ;  /* 0x000000080b00720c */ /* 0x000fe20003f26270 */
[----:B------:R-:W-:-:S05]  /*17230*/  VIADD R11, R9, 0x40 ;  /* 0x00000040090b7836 */ /* 0x000fca0000000000 */
[----:B------:R-:W-:Y:S01]  /*17240*/  ISETP.GE.AND P2, PT, R11, R8, PT ;  /* 0x000000080b00720c */ /* 0x000fe20003f46270 */
[----:B------:R-:W-:-:S06]  /*17250*/  VIADD R11, R9, 0x60 ;  /* 0x00000060090b7836 */ /* 0x000fcc0000000000 */
[----:B-1----:R-:W-:Y:S01]  /*17260*/  @!P1 VIADD R25, R0, UR38 ;  /* 0x0000002600199c36 */ /* 0x002fe20008000000 */
[C---:B0-----:R-:W-:Y:S02]  /*17270*/  @!P1 IADD3 R2, P3, R10.reuse, R14, RZ ;  /* 0x0000000e0a029210 */ /* 0x041fe40007f7e0ff */
[----:B------:R-:W0:Y:S03]  /*17280*/  SHFL.IDX PT, R14, R4, 0x3, 0x1c1f ;  /* 0x007c1f00040e7f89 */ /* 0x000e2600000e0000 */
[----:B------:R-:W-:Y:S02]  /*17290*/  @!P1 IMAD.X R3, RZ, RZ, R21, P3 ;  /* 0x000000ffff039224 */ /* 0x000fe400018e0615 */
[----:B------:R-:W1:Y:S04]  /*172a0*/  SHFL.IDX PT, R21, R6, RZ, 0x1c1f ;  /* 0x001c1fff06157589 */ /* 0x000e6800000e0000 */
[----:B------:R2:W-:Y:S02]  /*172b0*/  @!P1 LDGSTS.E.BYPASS.LTC128B.128 [R25+0xaa00], desc[UR42][R2.64], !P0 ;  /* 0x0aa0000002199fae */ /* 0x0005e4000c101d6a */
[----:B--2---:R-:W-:Y:S01]  /*172c0*/  @!P2 IADD3 R2, P1, R10, R27, RZ ;  /* 0x0000001b0a02a210 */ /* 0x004fe20007f3e0ff */
[----:B------:R-:W-:-:S04]  /*172d0*/  @!P2 VIADD R27, R0, UR38 ;  /* 0x00000026001bac36 */ /* 0x000fc80008000000 */
[----:B------:R-:W-:Y:S01]  /*172e0*/  @!P2 IMAD.X R3, RZ, RZ, R20, P1 ;  /* 0x000000ffff03a224 */ /* 0x000fe200008e0614 */
[----:B------:R-:W-:Y:S01]  /*172f0*/  ISETP.GE.AND P1, PT, R11, R8, PT ;  /* 0x000000080b00720c */ /* 0x000fe20003f26270 */
[----:B------:R-:W2:Y:S01]  /*17300*/  SHFL.IDX PT, R20, R7, RZ, 0x1c1f ;  /* 0x001c1fff07147589 */ /* 0x000ea200000e0000 */
[----:B------:R-:W-:-:S03]  /*17310*/  VIADD R11, R9, 0x80 ;  /* 0x00000080090b7836 */ /* 0x000fc60000000000 */
[----:B------:R0:W-:Y:S02]  /*17320*/  @!P2 LDGSTS.E.BYPASS.LTC128B.128 [R27+0xb200], desc[UR42][R2.64], !P0 ;  /* 0x0b200000021bafae */ /* 0x0001e4000c101d6a */
[----:B------:R-:W-:Y:S02]  /*17330*/  ISETP.GE.AND P2, PT, R11, R8, PT ;  /* 0x000000080b00720c */ /* 0x000fe40003f46270 */
[----:B------:R-:W3:Y:S04]  /*17340*/  SHFL.IDX PT, R7, R7, 0x1, 0x1c1f ;  /* 0x003c1f0007077f89 */ /* 0x000ee800000e0000 */
[----:B------:R-:W-:Y:S01]  /*17350*/  @!P1 VIADD R25, R0, UR38 ;  /* 0x0000002600199c36 */ /* 0x000fe20008000000 */
[----:B0-----:R-:W-:Y:S02]  /*17360*/  @!P1 IADD3 R2, P3, R10, R14, RZ ;  /* 0x0000000e0a029210 */ /* 0x001fe40007f7e0ff */
[----:B------:R0:W4:Y:S03]  /*17370*/  SHFL.IDX PT, R14, R6, 0x1, 0x1c1f ;  /* 0x003c1f00060e7f89 */ /* 0x00012600000e0000 */
[----:B------:R-:W-:-:S02]  /*17380*/  @!P1 IMAD.X R3, RZ, RZ, R5, P3 ;  /* 0x000000ffff039224 */ /* 0x000fc400018e0605 */
[----:B------:R-:W-:-:S03]  /*17390*/  @!P2 VIADD R5, R0, UR38 ;  /* 0x000000260005ac36 */ /* 0x000fc60008000000 */
[----:B------:R1:W-:Y:S02]  /*173a0*/  @!P1 LDGSTS.E.BYPASS.LTC128B.128 [R25+0xba00], desc[UR42][R2.64], !P0 ;  /* 0x0ba0000002199fae */ /* 0x0003e4000c101d6a */
[----:B-1----:R-:W-:-:S05]  /*173b0*/  @!P2 IADD3 R2, P1, R10, R21, RZ ;  /* 0x000000150a02a210 */ /* 0x002fca0007f3e0ff */
[----:B--2---:R-:W-:-:S05]  /*173c0*/  @!P2 IMAD.X R3, RZ, RZ, R20, P1 ;  /* 0x000000ffff03a224 */ /* 0x004fca00008e0614 */
[----:B---34-:R0:W-:Y:S03]  /*173d0*/  @!P2 LDGSTS.E.BYPASS.LTC128B.128 [R5+0xc200], desc[UR42][R2.64], !P0 ;  /* 0x0c2000000205afae */ /* 0x0181e6000c101d6a */
.L_x_813:
[----:B------:R-:W-:Y:S02]  /*173e0*/  VIADD R9, R9, 0xa0 ;  /* 0x000000a009097836 */ /* 0x000fe40000000000 */
[----:B------:R-:W-:-:S03]  /*173f0*/  IMAD.MOV.U32 R4, RZ, RZ, 0x1 ;  /* 0x00000001ff047424 */ /* 0x000fc600078e00ff */
[----:B------:R-:W-:Y:S02]  /*17400*/  ISETP.GE.AND P1, PT, R9, R8, PT ;  /* 0x000000080900720c */ /* 0x000fe40003f26270 */
[----:B------:R-:W-:-:S11]  /*17410*/  SHF.L.U32 R4, R4, 0x1f, RZ ;  /* 0x0000001f04047819 */ /* 0x000fd600000006ff */
[----:B0-----:R-:W-:Y:S01]  /*17420*/  @!P1 IADD3 R2, P2, R10, R14, RZ ;  /* 0x0000000e0a029210 */ /* 0x001fe20007f5e0ff */
[----:B------:R-:W-:-:S04]  /*17430*/  @!P1 VIADD R5, R0, UR38 ;  /* 0x0000002600059c36 */ /* 0x000fc80008000000 */
        /* <DEDUP_REMOVED lines=10> */
[----:B------:R-:W-:-:S05]  /*174e0*/  VIADD R0, R24, 0xfffffffe ;  /* 0xfffffffe18007836 */ /* 0x000fca0000000000 */
[----:B------:R-:W-:Y:S01]  /*174f0*/  ISETP.GE.AND P1, PT, R0, UR41, PT ;  /* 0x0000002900007c0c */ /* 0x000fe2000bf26270 */
[----:B------:R-:W1:Y:S02]  /*17500*/  SYNCS.PHASECHK.TRANS64.TRYWAIT P0, [UR38+0x12420], R4 ;  /* 0x01242004ff0075a7 */ /* 0x000e640008000166 */
[----:B01----:R-:W-:Y:S10]  /*17510*/  @!P0 BRA `(.L_x_756) ;  /* 0x0000001c00e88947 */ /* 0x003ff40003800000 */
.L_x_814:
[----:B------:R-:W-:Y:S05]  /*17520*/  @!P1 BRA `(.L_x_757) ;  /* 0x0000000800c49947 */ /* 0x000fea0003800000 */
[----:B------:R-:W-:Y:S01]  /*17530*/  IMAD.U32 R20, RZ, RZ, UR40 ;  /* 0x00000028ff147e24 */ /* 0x000fe2000f8e00ff */
[----:B------:R-:W-:Y:S01]  /*17540*/  LOP3.LUT R15, R26, 0x1f, RZ, 0xc0, !PT ;  /* 0x0000001f1a0f7812 */ /* 0x000fe200078ec0ff */
[----:B------:R-:W-:Y:S02]  /*17550*/  IMAD.U32 R21, RZ, RZ, UR40 ;  /* 0x00000028ff157e24 */ /* 0x000fe4000f8e00ff */
[----:B------:R-:W-:Y:S01]  /*17560*/  IMAD.MOV.U32 R6, RZ, RZ, 0x1 ;  /* 0x00000001ff067424 */ /* 0x000fe200078e00ff */
[----:B------:R-:W-:Y:S01]  /*17570*/  LOP3.LUT R20, R20, 0x1, RZ, 0xfc, !PT ;  /* 0x0000000114147812 */ /* 0x000fe200078efcff */
[----:B------:R-:W-:Y:S01]  /*17580*/  IMAD.MOV.U32 R7, RZ, RZ, RZ ;  /* 0x000000ffff077224 */ /* 0x000fe200078e00ff */
[----:B------:R-:W-:-:S07]  /*17590*/  LOP3.LUT R21, R21, 0x2, RZ, 0xfc, !PT ;  /* 0x0000000215157812 */ /* 0x000fce00078efcff */
.L_x_774:
[----:B------:R-:W-:Y:S01]  /*175a0*/  LOP3.LUT P1, RZ, R16, 0x2, RZ, 0xc0, !PT ;  /* 0x0000000210ff7812 */ /* 0x000fe2000782c0ff */
[----:B------:R-:W-:Y:S01]  /*175b0*/  VIADD R12, R7, 0x1 ;  /* 0x00000001070c7836 */ /* 0x000fe20000000000 */
[----:B------:R-:W-:Y:S04]  /*175c0*/  BSSY B0, `(.L_x_758) ;  /* 0x0000060000007945 */ /* 0x000fe80003800000 */
[----:B------:R-:W-:-:S04]  /*175d0*/  ISETP.NE.AND P0, PT, R12, 0x2, PT ;  /* 0x000000020c00780c */ /* 0x000fc80003f05270 */
[----:B------:R-:W-:Y:S02]  /*175e0*/  SEL R13, RZ, 0x1, P0 ;  /* 0x00000001ff0d7807 */ /* 0x000fe40000000000 */
[----:B------:R-:W-:Y:S02]  /*175f0*/  SEL R12, R12, RZ, P0 ;  /* 0x000000ff0c0c7207 */ /* 0x000fe40000000000 */
[----:B------:R-:W-:Y:S01]  /*17600*/  LOP3.LUT R13, R6, R13, RZ, 0x3c, !PT ;  /* 0x0000000d060d7212 */ /* 0x000fe200078e3cff */
[----:B0-----:R-:W-:Y:S06]  /*17610*/  @!P1 BRA `(.L_x_759) ;  /* 0x0000000400689947 */ /* 0x001fec0003800000 */
[----:B------:R-:W-:Y:S01]  /*17620*/  LOP3.LUT P1, RZ, R16, 0x1, RZ, 0xc0, !PT ;  /* 0x0000000110ff7812 */ /* 0x000fe2000782c0ff */
[----:B------:R-:W-:-:S12]  /*17630*/  IMAD.MOV.U32 R9, RZ, RZ, R0 ;  /* 0x000000ffff097224 */ /* 0x000fd800078e0000 */
[----:B------:R-:W-:Y:S05]  /*17640*/  @!P1 BRA `(.L_x_760) ;  /* 0x00000000004c9947 */ /* 0x000fea0003800000 */
[----:B------:R-:W1:Y:S01]  /*17650*/  LDC R9, c[0x0][0x43c] ;  /* 0x00010f00ff097b82 */ /* 0x000e620000000800 */
[----:B------:R-:W-:Y:S01]  /*17660*/  IMAD.MOV.U32 R11, RZ, RZ, R0 ;  /* 0x000000ffff0b7224 */ /* 0x000fe200078e0000 */
[----:B------:R-:W-:Y:S02]  /*17670*/  ULDC.64 UR4, c[0x0][0x428] ;  /* 0x00010a0000047ab9 */ /* 0x000fe40000000a00 */
[----:B------:R-:W-:-:S04]  /*17680*/  IMAD R17, R19, UR4, RZ ;  /* 0x0000000413117c24 */ /* 0x000fc8000f8e02ff */
[----:B0-----:R-:W0:Y:S01]  /*17690*/  LDC.64 R4, c[0x0][0x418] ;  /* 0x00010600ff047b82 */ /* 0x001e220000000a00 */
        /* <DEDUP_REMOVED lines=9> */
[----:B0-----:R-:W-:-:S04]  /*17730*/  LEA R4, P0, R2, R4, 0x2 ;  /* 0x0000000402047211 */ /* 0x001fc800078010ff */
[----:B------:R-:W-:-:S05]  /*17740*/  LEA.HI.X R5, R2, R5, R3, 0x2, P0 ;  /* 0x0000000502057211 */ /* 0x000fca00000f1403 */
[----:B------:R1:W5:Y:S01]  /*17750*/  LDG.E R17, desc[UR42][R4.64] ;  /* 0x0000002a04117981 */ /* 0x000362000c1e1900 */
[----:B------:R-:W-:-:S04]  /*17760*/  IMAD.MOV R2, RZ, RZ, -R11 ;  /* 0x000000ffff027224 */ /* 0x000fc800078e0a0b */
[----:B------:R-:W-:-:S07]  /*17770*/  IMAD R9, R9, R2, R0 ;  /* 0x0000000209097224 */ /* 0x000fce00078e0200 */
.L_x_760:
[----:B-1----:R-:W-:Y:S01]  /*17780*/  LEA R5, R12, UR38, 0x3 ;  /* 0x000000260c057c11 */ /* 0x002fe2000f8e18ff */
[----:B0-----:R-:W0:Y:S01]  /*17790*/  S2R R3, SR_TID.X ;  /* 0x0000000000037919 */ /* 0x001e220000002100 */
[----:B------:R-:W-:-:S04]  /*177a0*/  SHF.L.U32 R2, R13, 0x1f, RZ ;  /* 0x0000001f0d027819 */ /* 0x000fc800000006ff */
[----:B------:R-:W1:Y:S01]  /*177b0*/  SYNCS.PHASECHK.TRANS64.TRYWAIT P0, [R5+URZ+0x12480], R2 ;  /* 0x01248002050075a7 */ /* 0x000e62000800017f */
[----:B0-----:R-:W-:-:S04]  /*177c0*/  LOP3.LUT R3, R3, 0x7f, RZ, 0xc0, !PT ;  /* 0x0000007f03037812 */ /* 0x001fc800078ec0ff */
[----:B------:R-:W-:Y:S01]  /*177d0*/  ISETP.NE.AND P1, PT, R3, RZ, PT ;  /* 0x000000ff0300720c */ /* 0x000fe20003f25270 */
[----:B-1----:R-:W-:-:S12]  /*177e0*/  @!P0 BRA `(.L_x_761) ;  /* 0x0000001c004c8947 */ /* 0x002fd80003800000 */
.L_x_815:
[----:B------:R-:W-:Y:S04]  /*177f0*/  BSSY B1, `(.L_x_762) ;  /* 0x0000007000017945 */ /* 0x000fe80003800000 */
[----:B------:R-:W-:Y:S05]  /*17800*/  @P1 BRA `(.L_x_763) ;  /* 0x0000000000141947 */ /* 0x000fea0003800000 */
[----:B------:R-:W-:Y:S01]  /*17810*/  ISETP.NE.AND P0, PT, R15, RZ, PT ;  /* 0x000000ff0f00720c */ /* 0x000fe20003f05270 */
[----:B------:R-:W-:-:S04]  /*17820*/  IMAD.MOV.U32 R4, RZ, RZ, 0x2800 ;  /* 0x00002800ff047424 */ /* 0x000fc800078e00ff */
[----:B------:R1:W-:Y:S08]  /*17830*/  SYNCS.ARRIVE.TRANS64 RZ, [R5+URZ+0x12470], R4 ;  /* 0x0124700405ff79a7 */ /* 0x0003f0000800003f */
[----:B------:R-:W-:Y:S05]  /*17840*/  @!P0 BRA `(.L_x_763) ;  /* 0x0000000000048947 */ /* 0x000fea0003800000 */
[----:B------:R-:W-:Y:S01]  /*17850*/  BPT.TRAP 0x1 ;  /* 0x000000040000795c */ /* 0x000fe20000300000 */
.L_x_763:
[----:B------:R-:W-:Y:S05]  /*17860*/  BSYNC B1 ;  /* 0x0000000000017941 */ /* 0x000fea0003800000 */
.L_x_762:
[----:B------:R-:W-:Y:S01]  /*17870*/  IMAD.U32 R3, RZ, RZ, UR38 ;  /* 0x00000026ff037e24 */ /* 0x000fe2000f8e00ff */
[----:B------:R-:W-:Y:S01]  /*17880*/  R2UR UR33, R5 ;  /* 0x00000000052172ca */ /* 0x000fe200000e0000 */
[----:B------:R-:W-:Y:S01]  /*17890*/  IMAD R9, R9, 0xa0, RZ ;  /* 0x000000a009097824 */ /* 0x000fe200078e02ff */
[----:B------:R-:W-:Y:S01]  /*178a0*/  ULDC.64 UR4, c[0x0][0x198] ;  /* 0x0000660000047ab9 */ /* 0x000fe20000000a00 */
[----:B-1----:R-:W-:Y:S01]  /*178b0*/  IMAD R4, R12, 0x2800, R3 ;  /* 0x000028000c047824 */ /* 0x002fe200078e0203 */
        /* <DEDUP_REMOVED lines=11> */
.L_x_764:
        /* <DEDUP_REMOVED lines=8> */
.L_x_816:
[----:B------:R-:W-:Y:S01]  /*179f0*/  BSSY B1, `(.L_x_766) ;  /* 0x0000009000017945 */ /* 0x000fe20003800000 */
[----:B01----:R-:W-:Y:S02]  /*17a00*/  IMAD.MOV.U32 R2, RZ, RZ, 0x0 ;  /* 0x00000000ff027424 */ /* 0x003fe400078e00ff */
[----:B------:R-:W-:Y:S01]  /*17a10*/  IMAD.MOV.U32 R3, RZ, RZ, 0x14f00000 ;  /* 0x14f00000ff037424 */ /* 0x000fe200078e00ff */
[----:B------:R-:W-:Y:S06]  /*17a20*/  @P1 BRA `(.L_x_767) ;  /* 0x0000000000141947 */ /* 0x000fec0003800000 */
[----:B------:R-:W-:Y:S01]  /*17a30*/  ISETP.NE.AND P0, PT, R15, RZ, PT ;  /* 0x000000ff0f00720c */ /* 0x000fe20003f05270 */
[----:B------:R-:W-:-:S04]  /*17a40*/  IMAD.MOV.U32 R8, RZ, RZ, 0x2800 ;  /* 0x00002800ff087424 */ /* 0x000fc800078e00ff */
[----:B------:R0:W-:Y:S08]  /*17a50*/  SYNCS.ARRIVE.TRANS64 RZ, [R5+URZ+0x12430], R8 ;  /* 0x0124300805ff79a7 */ /* 0x0001f0000800003f */
[----:B------:R-:W-:Y:S05]  /*17a60*/  @!P0 BRA `(.L_x_767) ;  /* 0x0000000000048947 */ /* 0x000fea0003800000 */
[----:B------:R-:W-:Y:S01]  /*17a70*/  BPT.TRAP 0x1 ;  /* 0x000000040000795c */ /* 0x000fe20000300000 */
.L_x_767:
[----:B------:R-:W-:Y:S05]  /*17a80*/  BSYNC B1 ;  /* 0x0000000000017941 */ /* 0x000fea0003800000 */
.L_x_766:
        /* <DEDUP_REMOVED lines=12> */
.L_x_768:
[----:B------:R-:W-:-:S13]  /*17b50*/  @P0 ELECT P1, URZ, PT ;  /* 0x00000000003f082f */ /* 0x000fda0003820000 */
[----:B------:R-:W-:Y:S01]  /*17b60*/  @P1 R2UR UR13, R17 ;  /* 0x00000000110d12ca */ /* 0x000fe200000e0000 */
[----:B------:R-:W-:Y:S01]  /*17b70*/  UMOV UR12, UR36 ;  /* 0x00000024000c7c82 */ /* 0x000fe20008000000 */
[----:B------:R-:W-:-:S11]  /*17b80*/  @P1 PLOP3.LUT P0, PT, P1, PT, PT, 0x8, 0x0 ;  /* 0x000000000000181c */ /* 0x000fd60000f0e170 */
[----:B------:R1:W-:Y:S01]  /*17b90*/  UTMALDG.4D [UR8], [UR4], desc[UR6] ;  /* 0x00000608040075b4 */ /* 0x0003e20008019000 */
[----:B------:R-:W-:Y:S01]  /*17ba0*/  PLOP3.LUT P1, PT, PT, PT, PT, 0x8, 0x0 ;  /* 0x000000000000781c */ /* 0x000fe20003f2e170 */
[----:B-1----:R-:W-:-:S12]  /*17bb0*/  @P0 BRA.U.ANY `(.L_x_768) ;  /* 0xfffffffd00e40947 */ /* 0x002fd8000393ffff */
.L_x_759:
[----:B------:R-:W-:Y:S05]  /*17bc0*/  BSYNC B0 ;  /* 0x0000000000007941 */ /* 0x000fea0003800000 */
.L_x_758:
[----:B------:R-:W-:-:S13]  /*17bd0*/  ISETP.NE.AND P0, PT, R20, 0x3, PT ;  /* 0x000000031400780c */ /* 0x000fda0003f05270 */
[----:B------:R-:W-:Y:S05]  /*17be0*/  @!P0 BRA `(.L_x_769) ;  /* 0x0000000000048947 */ /* 0x000fea0003800000 */
[----:B------:R-:W-:Y:S01]  /*17bf0*/  BPT.TRAP 0x1 ;  /* 0x000000040000795c */ /* 0x000fe20000300000 */
.L_x_769:
[----:B------:R-:W-:Y:S02]  /*17c00*/  LOP3.LUT R2, R6, 0x1, RZ, 0x3c, !PT ;  /* 0x0000000106027812 */ /* 0x000fe400078e3cff */
[----:B0-----:R-:W-:Y:S02]  /*17c10*/  LEA R3, R7, UR38, 0x3 ;  /* 0x0000002607037c11 */ /* 0x001fe4000f8e18ff */
[----:B------:R-:W-:Y:S02]  /*17c20*/  SHF.L.U32 R2, R2, 0x1f, RZ ;  /* 0x0000001f02027819 */ /* 0x000fe400000006ff */
[----:B------:R-:W-:Y:S02]  /*17c30*/  ISETP.NE.AND P1, PT, R21, 0x3, PT ;  /* 0x000000031500780c */ /* 0x000fe40003f25270 */
[----:B------:R-:W0:Y:S02]  /*17c40*/  SYNCS.PHASECHK.TRANS64.TRYWAIT P0, [R3+URZ+0x12470], R2 ;  /* 0x01247002030075a7 */ /* 0x000e24000800017f */
[----:B0-----:R-:W-:Y:S09]  /*17c50*/  @!P0 BRA `(.L_x_770) ;  /* 0x0000001800588947 */ /* 0x001ff20003800000 */
.L_x_817:
[----:B------:R-:W-:Y:S05]  /*17c60*/  @!P1 BRA `(.L_x_771) ;  /* 0x0000000000049947 */ /* 0x000fea0003800000 */
[----:B------:R-:W-:Y:S01]  /*17c70*/  BPT.TRAP 0x1 ;  /* 0x000000040000795c */ /* 0x000fe20000300000 */
.L_x_771:
[----:B0-----:R-:W-:Y:S01]  /*17c80*/  SHF.L.U32 R2, R6, 0x1f, RZ ;  /* 0x0000001f06027819 */ /* 0x001fe200000006ff */
[----:B------:R-:W-:-:S03]  /*17c90*/  IMAD R10, R7, 0x2800, RZ ;  /* 0x00002800070a7824 */ /* 0x000fc600078e02ff */
[----:B------:R-:W0:Y:S02]  /*17ca0*/  SYNCS.PHASECHK.TRANS64.TRYWAIT P0, [R3+URZ+0x12460], R2 ;  /* 0x01246002030075a7 */ /* 0x000e24000800017f */
[----:B0-----:R-:W-:Y:S05]  /*17cb0*/  @!P0 BRA `(.L_x_772) ;  /* 0x0000001800548947 */ /* 0x001fea0003800000 */
.L_x_818:
[C---:B0-----:R-:W-:Y:S01]  /*17cc0*/  LOP3.LUT R2, R10.reuse, R23, RZ, 0xfc, !PT ;  /* 0x000000170a027212 */ /* 0x041fe200078efcff */
[----:B------:R-:W-:Y:S05]  /*17cd0*/  WARPSYNC.ALL ;  /* 0x0000000000007948 */ /* 0x000fea0003800000 */
[----:B------:R-:W0:Y:S01]  /*17ce0*/  LDSM.16.MT88.4 R4, [R2+UR38+0x5200] ;  /* 0x005200260204783b */ /* 0x000e220008004200 */
        /* <DEDUP_REMOVED lines=39> */
.L_x_773:
[----:B------:R-:W2:Y:S01]  /*17f60*/  S2R R2, SR_TID.X ;  /* 0x0000000000027919 */ /* 0x000ea20000002100 */
[----:B-1----:R1:W-:Y:S01]  /*17f70*/  SYNCS.ARRIVE.TRANS64.A1T0 RZ, [R3+URZ+0x12450], RZ ;  /* 0x012450ff03ff79a7 */ /* 0x0023e2000810003f */
[----:B------:R-:W-:Y:S02]  /*17f80*/  IMAD.MOV.U32 R7, RZ, RZ, R12 ;  /* 0x000000ffff077224 */ /* 0x000fe400078e000c */
[----:B------:R-:W-:Y:S01]  /*17f90*/  IMAD.MOV.U32 R6, RZ, RZ, R13 ;  /* 0x000000ffff067224 */ /* 0x000fe200078e000d */
[----:B--2---:R-:W-:Y:S01]  /*17fa0*/  LOP3.LUT R2, R2, 0x7f, RZ, 0xc0, !PT ;  /* 0x0000007f02027812 */ /* 0x004fe200078ec0ff */
[----:B------:R-:W-:Y:S03]  /*17fb0*/  BAR.SYNC.DEFER_BLOCKING 0x2, 0x80 ;  /* 0x0082000000007b1d */ /* 0x000fe60000010000 */
[----:B------:R-:W-:-:S13]  /*17fc0*/  ISETP.NE.AND P0, PT, R2, RZ, PT ;  /* 0x000000ff0200720c */ /* 0x000fda0003f05270 */
[----:B------:R-:W-:-:S05]  /*17fd0*/  @!P0 VIADD R2, R3, 0x12480 ;  /* 0x0001248003028836 */ /* 0x000fca0000000000 */
[----:B------:R-:W-:-:S04]  /*17fe0*/  @!P0 PRMT R2, RZ, 0x654, R2 ;  /* 0x00000654ff028816 */ /* 0x000fc80000000002 */
[----:B------:R1:W-:Y:S01]  /*17ff0*/  @!P0 SYNCS.ARRIVE.TRANS64.RED.A1T0 RZ, [R2+URZ], RZ ;  /* 0x000000ff02ff89a7 */ /* 0x0003e2000810043f */
[C---:B------:R-:W-:Y:S01]  /*18000*/  ISETP.GT.AND P0, PT, R0.reuse, UR41, PT ;  /* 0x0000002900007c0c */ /* 0x040fe2000bf04270 */
[----:B------:R-:W-:-:S12]  /*18010*/  VIADD R0, R0, 0xffffffff ;  /* 0xffffffff00007836 */ /* 0x000fd80000000000 */
[----:B-1----:R-:W-:Y:S05]  /*18020*/  @P0 BRA `(.L_x_774) ;  /* 0xfffffff4005c0947 */ /* 0x002fea000383ffff */
[----:B------:R-:W-:Y:S05]  /*18030*/  BRA `(.L_x_775) ;  /* 0x0000000000087947 */ /* 0x000fea0003800000 */
.L_x_757:
[----:B------:R-:W-:Y:S02]  /*18040*/  IMAD.MOV.U32 R12, RZ, RZ, RZ ;  /* 0x000000ffff0c7224 */ /* 0x000fe400078e00ff */
[----:B------:R-:W-:-:S07]  /*18050*/  IMAD.MOV.U32 R13, RZ, RZ, 0x1 ;  /* 0x00000001ff0d7424 */ /* 0x000fce00078e00ff */
.L_x_775:
[----:B------:R-:W-:-:S04]  /*18060*/  ULOP3.LUT UR4, UR40, 0x1, URZ, 0xfc, !UPT ;  /* 0x0000000128047892 */ /* 0x000fc8000f8efc3f */
[----:B------:R-:W-:-:S06]  /*18070*/  UISETP.NE.AND UP0, UPT, UR4, 0x3, UPT ;  /* 0x000000030400788c */ /* 0x000fcc000bf05270 */
[----:B------:R-:W-:-:S13]  /*18080*/  PLOP3.LUT P0, PT, PT, PT, UP0, 0x80, 0x0 ;  /* 0x000000000000781c */ /* 0x000fda0003f0f008 */
[----:B------:R-:W-:Y:S05]  /*18090*/  @!P0 BRA `(.L_x_776) ;  /* 0x0000000000048947 */ /* 0x000fea0003800000 */
[----:B------:R-:W-:Y:S01]  /*180a0*/  BPT.TRAP 0x1 ;  /* 0x000000040000795c */ /* 0x000fe20000300000 */
.L_x_776:
[----:B0-----:R-:W-:Y:S01]  /*180b0*/  LOP3.LUT R3, R13, 0x1, RZ, 0x3c, !PT ;  /* 0x000000010d037812 */ /* 0x001fe200078e3cff */
[----:B------:R-:W-:Y:S01]  /*180c0*/  BSSY B0, `(.L_x_777) ;  /* 0x0000005000007945 */ /* 0x000fe20003800000 */
[----:B------:R-:W-:Y:S02]  /*180d0*/  LEA R0, R12, UR38, 0x3 ;  /* 0x000000260c007c11 */ /* 0x000fe4000f8e18ff */
[----:B------:R-:W-:-:S04]  /*180e0*/  SHF.L.U32 R3, R3, 0x1f, RZ ;  /* 0x0000001f03037819 */ /* 0x000fc800000006ff */
[----:B------:R-:W0:Y:S02]  /*180f0*/  SYNCS.PHASECHK.TRANS64.TRYWAIT P0, [R0+URZ+0x12470], R3 ;  /* 0x01247003000075a7 */ /* 0x000e24000800017f */
[----:B0-----:R-:W-:Y:S05]  /*18100*/  @!P0 BRA `(.L_x_778) ;  /* 0x0000001400548947 */ /* 0x001fea0003800000 */
.L_x_819:
[----:B------:R-:W-:Y:S05]  /*18110*/  BSYNC B0 ;  /* 0x0000000000007941 */ /* 0x000fea0003800000 */
.L_x_777:
[----:B------:R-:W-:-:S06]  /*18120*/  ULOP3.LUT UR4, UR40, 0x2, URZ, 0xfc, !UPT ;  /* 0x0000000228047892 */ /* 0x000fcc000f8efc3f */
[----:B------:R-:W-:-:S05]  /*18130*/  IMAD.U32 R2, RZ, RZ, UR4 ;  /* 0x00000004ff027e24 */ /* 0x000fca000f8e00ff */
[----:B------:R-:W-:-:S13]  /*18140*/  ISETP.NE.AND P1, PT, R2, 0x3, PT ;  /* 0x000000030200780c */ /* 0x000fda0003f25270 */
[----:B------:R-:W-:Y:S05]  /*18150*/  @!P1 BRA `(.L_x_779) ;  /* 0x0000000000049947 */ /* 0x000fea0003800000 */
[----:B------:R-:W-:Y:S01]  /*18160*/  BPT.TRAP 0x1 ;  /* 0x000000040000795c */ /* 0x000fe20000300000 */
.L_x_779:
[----:B0-----:R-:W-:Y:S01]  /*18170*/  SHF.L.U32 R3, R13, 0x1f, RZ ;  /* 0x0000001f0d037819 */ /* 0x001fe200000006ff */
[----:B------:R-:W-:-:S03]  /*18180*/  IMAD R2, R12, 0x2800, RZ ;  /* 0x000028000c027824 */ /* 0x000fc600078e02ff */
[----:B------:R-:W0:Y:S02]  /*18190*/  SYNCS.PHASECHK.TRANS64.TRYWAIT P0, [R0+URZ+0x12460], R3 ;  /* 0x01246003000075a7 */ /* 0x000e24000800017f */
[----:B------:R-:W-:Y:S01]  /*181a0*/  LOP3.LUT R23, R2, R23, RZ, 0xfc, !PT ;  /* 0x0000001702177212 */ /* 0x000fe200078efcff */
[----:B0-----:R-:W-:Y:S06]  /*181b0*/  @!P0 BRA `(.L_x_780) ;  /* 0x00000014003c8947 */ /* 0x001fec0003800000 */
.L_x_820:
[----:B------:R-:W-:Y:S05]  /*181c0*/  WARPSYNC.ALL ;  /* 0x0000000000007948 */ /* 0x000fea0003800000 */
[----:B------:R-:W1:Y:S01]  /*181d0*/  LDSM.16.MT88.4 R4, [R23+UR38+0x5200] ;  /* 0x005200261704783b */ /* 0x000e620008004200 */
[----:B------:R-:W-:-:S05]  /*181e0*/  LOP3.LUT R2, R2, R22, RZ, 0xfc, !PT ;  /* 0x0000001602027212 */ /* 0x000fca00078efcff */
[----:B------:R-:W-:Y:S01]  /*181f0*/  VIADD R2, R2, UR38 ;  /* 0x0000002602027c36 */ /* 0x000fe20008000000 */
[C-C-:B-1----:R-:W-:Y:S02]  /*18200*/  PRMT R8, R4.reuse, 0x6420, R5.reuse ;  /* 0x0000642004087816 */ /* 0x142fe40000000005 */
[----:B------:R-:W-:Y:S02]  /*18210*/  PRMT R9, R4, 0x7531, R5 ;  /* 0x0000753104097816 */ /* 0x000fe40000000005 */
[C-C-:B------:R-:W-:Y:S02]  /*18220*/  PRMT R10, R6.reuse, 0x6420, R7.reuse ;  /* 0x00006420060a7816 */ /* 0x140fe40000000007 */
[----:B------:R-:W-:-:S05]  /*18230*/  PRMT R11, R6, 0x7531, R7 ;  /* 0x00007531060b7816 */ /* 0x000fca0000000007 */
[----:B------:R-:W-:Y:S04]  /*18240*/  STSM.16.M88.4 [R2+0x200], R8 ;  /* 0x0002000802007844 */ /* 0x000fe80000000200 */
[----:B------:R-:W1:Y:S02]  /*18250*/  LDSM.16.MT88.4 R4, [R23+UR38+0x5a00] ;  /* 0x005a00261704783b */ /* 0x000e640008004200 */
[C-C-:B-1----:R-:W-:Y:S02]  /*18260*/  PRMT R8, R4.reuse, 0x6420, R5.reuse ;  /* 0x0000642004087816 */ /* 0x142fe40000000005 */
[----:B------:R-:W-:Y:S02]  /*18270*/  PRMT R9, R4, 0x7531, R5 ;  /* 0x0000753104097816 */ /* 0x000fe40000000005 */
[----:B------:R-:W-:-:S02]  /*18280*/  PRMT R10, R6, 0x6420, R7 ;  /* 0x00006420060a7816 */ /* 0x000fc40000000007 */
        /* <DEDUP_REMOVED lines=25> */
[----:B--2---:R-:W2:Y:S01]  /*18420*/  FENCE.VIEW.ASYNC.S ;  /* 0x00000000000073c6 */ /* 0x004ea20000000000 */
[----:B------:R-:W-:Y:S05]  /*18430*/  @!P1 BRA `(.L_x_781) ;  /* 0x0000000000049947 */ /* 0x000fea0003800000 */
[----:B------:R-:W-:Y:S01]  /*18440*/  BPT.TRAP 0x1 ;  /* 0x000000040000795c */ /* 0x000fe20000300000 */
.L_x_781:
[----:B-1----:R-:W1:Y:S01]  /*18450*/  S2R R2, SR_TID.X ;  /* 0x0000000000027919 */ /* 0x002e620000002100 */
[----:B--2---:R0:W-:Y:S01]  /*18460*/  SYNCS.ARRIVE.TRANS64.A1T0 RZ, [R0+URZ+0x12450], RZ ;  /* 0x012450ff00ff79a7 */ /* 0x0041e2000810003f */
[----:B-1----:R-:W-:Y:S01]  /*18470*/  LOP3.LUT R2, R2, 0x7f, RZ, 0xc0, !PT ;  /* 0x0000007f02027812 */ /* 0x002fe200078ec0ff */
[----:B------:R-:W-:Y:S03]  /*18480*/  BAR.SYNC.DEFER_BLOCKING 0x2, 0x80 ;  /* 0x0082000000007b1d */ /* 0x000fe60000010000 */
[----:B------:R-:W-:-:S13]  /*18490*/  ISETP.NE.AND P0, PT, R2, RZ, PT ;  /* 0x000000ff0200720c */ /* 0x000fda0003f05270 */
[----:B------:R-:W-:Y:S02]  /*184a0*/  @!P0 VIADD R2, R0, 0x12480 ;  /* 0x0001248000028836 */ /* 0x000fe40000000000 */
[----:B0-----:R-:W-:-:S03]  /*184b0*/  VIADD R0, R12, 0x1 ;  /* 0x000000010c007836 */ /* 0x001fc60000000000 */
[----:B------:R-:W-:-:S04]  /*184c0*/  @!P0 PRMT R2, RZ, 0x654, R2 ;  /* 0x00000654ff028816 */ /* 0x000fc80000000002 */
[----:B------:R0:W-:Y:S01]  /*184d0*/  @!P0 SYNCS.ARRIVE.TRANS64.RED.A1T0 RZ, [R2+URZ], RZ ;  /* 0x000000ff02ff89a7 */ /* 0x0001e2000810043f */
[----:B------:R-:W-:-:S04]  /*184e0*/  ISETP.NE.AND P0, PT, R0, 0x2, PT ;  /* 0x000000020000780c */ /* 0x000fc80003f05270 */
[----:B------:R-:W-:Y:S02]  /*184f0*/  SEL R4, RZ, 0x1, P0 ;  /* 0x00000001ff047807 */ /* 0x000fe40000000000 */
[----:B------:R-:W-:Y:S01]  /*18500*/  SEL R0, R0, RZ, P0 ;  /* 0x000000ff00007207 */ /* 0x000fe20000000000 */
[----:B0-----:R-:W-:Y:S01]  /*18510*/  IMAD.MOV.U32 R2, RZ, RZ, RZ ;  /* 0x000000ffff027224 */ /* 0x001fe200078e00ff */
[----:B------:R-:W-:-:S07]  /*18520*/  LOP3.LUT R13, R13, R4, RZ, 0x3c, !PT ;  /* 0x000000040d0d7212 */ /* 0x000fce00078e3cff */
.L_x_734:
[----:B------:R-:W0:Y:S01]  /*18530*/  S2R R4, SR_CgaCtaId ;  /* 0x0000000000047919 */ /* 0x000e220000008800 */
[----:B------:R-:W-:Y:S02]  /*18540*/  MOV R3, 0x400 ;  /* 0x0000040000037802 */ /* 0x000fe40000000f00 */
[----:B------:R-:W-:Y:S02]  /*18550*/  SHF.L.U32 R2, R2, 0x1f, RZ ;  /* 0x0000001f02027819 */ /* 0x000fe400000006ff */
[----:B0-----:R-:W-:-:S04]  /*18560*/  LEA R9, R4, R3, 0x18 ;  /* 0x0000000304097211 */ /* 0x001fc800078ec0ff */
[----:B------:R-:W0:Y:S02]  /*18570*/  SYNCS.PHASECHK.TRANS64.TRYWAIT P0, [R9+URZ+0x12420], R2 ;  /* 0x01242002090075a7 */ /* 0x000e24000800017f */
[----:B0-----:R-:W-:Y:S05]  /*18580*/  @!P0 BRA `(.L_x_782) ;  /* 0x00000010005c8947 */ /* 0x001fea0003800000 */
.L_x_821:
[----:B------:R-:W1:Y:S02]  /*18590*/  S2R R3, SR_TID.X ;  /* 0x0000000000037919 */ /* 0x000e640000002100 */
[----:B-1----:R-:W-:-:S04]  /*185a0*/  SHF.R.U32.HI R3, RZ, 0x5, R3 ;  /* 0x00000005ff037819 */ /* 0x002fc80000011603 */
[----:B------:R-:W-:-:S05]  /*185b0*/  LOP3.LUT R3, R3, 0x3, RZ, 0xc0, !PT ;  /* 0x0000000303037812 */ /* 0x000fca00078ec0ff */
[----:B0-----:R-:W0:Y:S02]  /*185c0*/  SHFL.IDX PT, R2, R3, RZ, 0x1f ;  /* 0x00001fff03027589 */ /* 0x001e2400000e0000 */
[----:B0-----:R-:W-:-:S13]  /*185d0*/  ISETP.NE.AND P0, PT, R2, RZ, PT ;  /* 0x000000ff0200720c */ /* 0x001fda0003f05270 */
[----:B------:R-:W-:Y:S05]  /*185e0*/  @P0 BRA `(.L_x_646) ;  /* 0x00000000009c0947 */ /* 0x000fea0003800000 */
[----:B------:R-:W-:-:S13]  /*185f0*/  ELECT P0, URZ, PT ;  /* 0x00000000003f782f */ /* 0x000fda0003800000 */
[----:B------:R-:W-:Y:S05]  /*18600*/  @!P0 BRA `(.L_x_646) ;  /* 0x0000000000948947 */ /* 0x000fea0003800000 */
[----:B------:R-:W-:-:S06]  /*18610*/  ULOP3.LUT UR4, UR40, 0x2, URZ, 0xfc, !UPT ;  /* 0x0000000228047892 */ /* 0x000fcc000f8efc3f */
[----:B------:R-:W-:-:S05]  /*18620*/  IMAD.U32 R2, RZ, RZ, UR4 ;  /* 0x00000004ff027e24 */ /* 0x000fca000f8e00ff */
[----:B------:R-:W-:-:S13]  /*18630*/  ISETP.NE.AND P0, PT, R2, 0x3, PT ;  /* 0x000000030200780c */ /* 0x000fda0003f05270 */
[----:B------:R-:W-:Y:S05]  /*18640*/  @!P0 BRA `(.L_x_783) ;  /* 0x0000000000048947 */ /* 0x000fea0003800000 */
[----:B------:R-:W-:Y:S01]  /*18650*/  BPT.TRAP 0x1 ;  /* 0x000000040000795c */ /* 0x000fe20000300000 */
.L_x_783:
        /* <DEDUP_REMOVED lines=12> */
.L_x_822:
[----:B------:R-:W1:Y:S02]  /*18720*/  SYNCS.PHASECHK.TRANS64.TRYWAIT P1, [R7+URZ], R2 ;  /* 0x00000002070075a7 */ /* 0x000e64000802017f */
[----:B-1----:R-:W-:Y:S05]  /*18730*/  @!P1 BRA `(.L_x_785) ;  /* 0x0000001000189947 */ /* 0x002fea0003800000 */
.L_x_823:
[----:B------:R-:W-:Y:S05]  /*18740*/  @!P0 BRA `(.L_x_786) ;  /* 0x0000000000048947 */ /* 0x000fea0003800000 */
[----:B------:R-:W-:Y:S01]  /*18750*/  BPT.TRAP 0x1 ;  /* 0x000000040000795c */ /* 0x000fe20000300000 */
.L_x_786:
[----:B------:R-:W-:-:S04]  /*18760*/  IMAD R0, R0, 0x8, R9 ;  /* 0x0000000800007824 */ /* 0x000fc800078e0209 */
[----:B------:R-:W2:Y:S02]  /*18770*/  SYNCS.PHASECHK.TRANS64.TRYWAIT P1, [R0+URZ+0x12460], R3 ;  /* 0x01246003000075a7 */ /* 0x000ea4000802017f */
[----:B--2---:R-:W-:Y:S05]  /*18780*/  @!P1 BRA `(.L_x_787) ;  /* 0x0000001000189947 */ /* 0x004fea0003800000 */
.L_x_824:
[----:B------:R-:W-:Y:S05]  /*18790*/  @!P0 BRA `(.L_x_788) ;  /* 0x0000000000048947 */ /* 0x000fea0003800000 */
[----:B------:R-:W-:Y:S01]  /*187a0*/  BPT.TRAP 0x1 ;  /* 0x000000040000795c */ /* 0x000fe20000300000 */
.L_x_788:
[----:B------:R-:W-:-:S04]  /*187b0*/  IMAD R5, R5, 0x8, R9 ;  /* 0x0000000805057824 */ /* 0x000fc800078e0209 */
[----:B------:R-:W3:Y:S02]  /*187c0*/  SYNCS.PHASECHK.TRANS64.TRYWAIT P1, [R5+URZ+0x12460], R2 ;  /* 0x01246002050075a7 */ /* 0x000ee4000802017f */
[----:B---3--:R-:W-:Y:S05]  /*187d0*/  @!P1 BRA `(.L_x_789) ;  /* 0x0000001000189947 */ /* 0x008fea0003800000 */
.L_x_825:
[----:B------:R-:W-:Y:S05]  /*187e0*/  @!P0 BRA `(.L_x_790) ;  /* 0x0000000000048947 */ /* 0x000fea0003800000 */
[----:B------:R-:W-:Y:S01]  /*187f0*/  BPT.TRAP 0x1 ;  /* 0x000000040000795c */ /* 0x000fe20000300000 */
.L_x_790:
[----:B------:R-:W4:Y:S02]  /*18800*/  SYNCS.PHASECHK.TRANS64.TRYWAIT P0, [R0+URZ+0x12480], R3 ;  /* 0x01248003000075a7 */ /* 0x000f24000800017f */
[----:B----4-:R-:W-:Y:S05]  /*18810*/  @!P0 BRA `(.L_x_791) ;  /* 0x00000010001c8947 */ /* 0x010fea0003800000 */
.L_x_792:
[----:B------:R0:W0:Y:S02]  /*18820*/  SYNCS.PHASECHK.TRANS64.TRYWAIT P0, [R5+URZ+0x12480], R2 ;  /* 0x01248002050075a7 */ /* 0x000024000800017f */
[----:B0-----:R-:W-:Y:S05]  /*18830*/  @!P0 NANOSLEEP.SYNCS 0x989680 ;  /* 0x009896800000895d */ /* 0x001fea0003900000 */
[----:B------:R-:W0:Y:S02]  /*18840*/  @!P0 SYNCS.PHASECHK.TRANS64 P0, [R5+URZ+0x12480], R2 ;  /* 0x01248002050085a7 */ /* 0x000e24000800007f */
[----:B0-----:R-:W-:Y:S05]  /*18850*/  @!P0 BRA `(.L_x_792) ;  /* 0xfffffffc00f08947 */ /* 0x001fea000383ffff */
.L_x_646:
[----:B------:R-:W-:Y:S05]  /*18860*/  BSYNC B6 ;  /* 0x0000000000067941 */ /* 0x000fea0003800000 */
.L_x_643:
[----:B------:R-:W-:Y:S05]  /*18870*/  EXIT ;  /* 0x000000000000794d */ /* 0x000fea0003800000 */
.L_x_656:
[----:B0-----:R-:W-:-:S04]  /*18880*/  IMAD.U32 R3, RZ, RZ, UR46 ;  /* 0x0000002eff037e24 */ /* 0x001fc8000f8e00ff */
[----:B------:R0:W1:Y:S03]  /*18890*/  SYNCS.PHASECHK.TRANS64.TRYWAIT P0, [R3+URZ+0x12400], R6 ;  /* 0x01240006030075a7 */ /* 0x000066000800017f */
[----:B-1----:R-:W-:Y:S05]  /*188a0*/  @!P0 NANOSLEEP.SYNCS 0x989680 ;  /* 0x009896800000895d */ /* 0x002fea0003900000 */
[----:B------:R-:W1:Y:S02]  /*188b0*/  @!P0 SYNCS.PHASECHK.TRANS64 P0, [R3+URZ+0x12400], R6 ;  /* 0x01240006030085a7 */ /* 0x000e64000800007f */
[----:B-1----:R-:W-:Y:S05]  /*188c0*/  @!P0 BRA `(.L_x_656) ;  /* 0xfffffffc00ec8947 */ /* 0x002fea000383ffff */
[----:B------:R-:W-:Y:S05]  /*188d0*/  BRA `(.L_x_793) ;  /* 0xfffffe9000287947 */ /* 0x000fea000383ffff */
.L_x_660:
[----:B0-----:R-:W-:-:S04]  /*188e0*/  IMAD.U32 R3, RZ, RZ, UR46 ;  /* 0x0000002eff037e24 */ /* 0x001fc8000f8e00ff */
[----:B------:R0:W2:Y:S03]  /*188f0*/  SYNCS.PHASECHK.TRANS64.TRYWAIT P1, [R3+URZ+0x12430], R6 ;  /* 0x01243006030075a7 */ /* 0x0000a6000802017f */
[----:B--2---:R-:W-:Y:S05]  /*18900*/  @!P1 NANOSLEEP.SYNCS 0x989680 ;  /* 0x009896800000995d */ /* 0x004fea0003900000 */
[----:B------:R-:W2:Y:S02]  /*18910*/  @!P1 SYNCS.PHASECHK.TRANS64 P1, [R3+URZ+0x12430], R6 ;  /* 0x01243006030095a7 */ /* 0x000ea4000802007f */
[----:B--2---:R-:W-:Y:S05]  /*18920*/  @!P1 BRA `(.L_x_660) ;  /* 0xfffffffc00ec9947 */ /* 0x004fea000383ffff */
[----:B------:R-:W-:Y:S05]  /*18930*/  BRA `(.L_x_659) ;  /* 0xfffffe9000507947 */ /* 0x000fea000383ffff */
.L_x_676:
[----:B--2---:R-:W-:-:S04]  /*18940*/  IMAD.U32 R9, RZ, RZ, UR22 ;  /* 0x00000016ff097e24 */ /* 0x004fc8000f8e00ff */
[----:B------:R2:W3:Y:S03]  /*18950*/  SYNCS.PHASECHK.TRANS64.TRYWAIT P1, [R9+URZ+0x12430], R8 ;  /* 0x01243008090075a7 */ /* 0x0004e6000802017f */
[----:B---3--:R-:W-:Y:S05]  /*18960*/  @!P1 NANOSLEEP.SYNCS 0x989680 ;  /* 0x009896800000995d */ /* 0x008fea0003900000 */
[----:B------:R-:W3:Y:S02]  /*18970*/  @!P1 SYNCS.PHASECHK.TRANS64 P1, [R9+URZ+0x12430], R8 ;  /* 0x01243008090095a7 */ /* 0x000ee4000802007f */
[----:B---3--:R-:W-:Y:S05]  /*18980*/  @!P1 BRA `(.L_x_676) ;  /* 0xfffffffc00ec9947 */ /* 0x008fea000383ffff */
[----:B------:R-:W-:Y:S05]  /*18990*/  BRA `(.L_x_675) ;  /* 0xfffffedc00087947 */ /* 0x000fea000383ffff */
.L_x_680:
[----:B--2---:R-:W-:-:S04]  /*189a0*/  IMAD.U32 R107, RZ, RZ, UR13 ;  /* 0x0000000dff6b7e24 */ /* 0x004fc8000f8e00ff */
[----:B------:R2:W3:Y:S03]  /*189b0*/  SYNCS.PHASECHK.TRANS64.TRYWAIT P1, [R107+URZ+0x12450], R8 ;  /* 0x012450086b0075a7 */ /* 0x0004e6000802017f */
[----:B---3--:R-:W-:Y:S05]  /*189c0*/  @!P1 NANOSLEEP.SYNCS 0x989680 ;  /* 0x009896800000995d */ /* 0x008fea0003900000 */
[----:B------:R-:W3:Y:S02]  /*189d0*/  @!P1 SYNCS.PHASECHK.TRANS64 P1, [R107+URZ+0x12450], R8 ;  /* 0x012450086b0095a7 */ /* 0x000ee4000802007f */
[----:B---3--:R-:W-:Y:S05]  /*189e0*/  @!P1 BRA `(.L_x_680) ;  /* 0xfffffffc00ec9947 */ /* 0x008fea000383ffff */
[----:B------:R-:W-:Y:S05]  /*189f0*/  BRA `(.L_x_679) ;  /* 0xfffffee000b07947 */ /* 0x000fea000383ffff */
.L_x_698:
[----:B--2---:R-:W-:-:S04]  /*18a00*/  IMAD.U32 R5, RZ, RZ, UR22 ;  /* 0x00000016ff057e24 */ /* 0x004fc8000f8e00ff */
[----:B------:R2:W3:Y:S03]  /*18a10*/  SYNCS.PHASECHK.TRANS64.TRYWAIT P1, [R5+URZ+0x12430], R4 ;  /* 0x01243004050075a7 */ /* 0x0004e6000802017f */
[----:B---3--:R-:W-:Y:S05]  /*18a20*/  @!P1 NANOSLEEP.SYNCS 0x989680 ;  /* 0x009896800000995d */ /* 0x008fea0003900000 */
[----:B------:R-:W3:Y:S02]  /*18a30*/  @!P1 SYNCS.PHASECHK.TRANS64 P1, [R5+URZ+0x12430], R4 ;  /* 0x01243004050095a7 */ /* 0x000ee4000802007f */
[----:B---3--:R-:W-:Y:S05]  /*18a40*/  @!P1 BRA `(.L_x_698) ;  /* 0xfffffffc00ec9947 */ /* 0x008fea000383ffff */
[----:B------:R-:W-:Y:S05]  /*18a50*/  BRA `(.L_x_697) ;  /* 0xffffff2800707947 */ /* 0x000fea000383ffff */
.L_x_702:
[----:B--2---:R-:W-:-:S04]  /*18a60*/  IMAD.U32 R5, RZ, RZ, UR13 ;  /* 0x0000000dff057e24 */ /* 0x004fc8000f8e00ff */
[----:B------:R2:W3:Y:S03]  /*18a70*/  SYNCS.PHASECHK.TRANS64.TRYWAIT P1, [R5+URZ+0x12450], R4 ;  /* 0x01245004050075a7 */ /* 0x0004e6000802017f */
[----:B---3--:R-:W-:Y:S05]  /*18a80*/  @!P1 NANOSLEEP.SYNCS 0x989680 ;  /* 0x009896800000995d */ /* 0x008fea0003900000 */
[----:B------:R-:W3:Y:S02]  /*18a90*/  @!P1 SYNCS.PHASECHK.TRANS64 P1, [R5+URZ+0x12450], R4 ;  /* 0x01245004050095a7 */ /* 0x000ee4000802007f */
[----:B---3--:R-:W-:Y:S05]  /*18aa0*/  @!P1 BRA `(.L_x_702) ;  /* 0xfffffffc00ec9947 */ /* 0x008fea000383ffff */
[----:B------:R-:W-:Y:S05]  /*18ab0*/  BRA `(.L_x_701) ;  /* 0xffffff3c00347947 */ /* 0x000fea000383ffff */
.L_x_709:
[----:B--2---:R-:W-:-:S04]  /*18ac0*/  IMAD.U32 R9, RZ, RZ, UR26 ;  /* 0x0000001aff097e24 */ /* 0x004fc8000f8e00ff */
[----:B------:R2:W3:Y:S03]  /*18ad0*/  SYNCS.PHASECHK.TRANS64.TRYWAIT P1, [R9+URZ+0x12430], R8 ;  /* 0x01243008090075a7 */ /* 0x0004e6000802017f */
[----:B---3--:R-:W-:Y:S05]  /*18ae0*/  @!P1 NANOSLEEP.SYNCS 0x989680 ;  /* 0x009896800000995d */ /* 0x008fea0003900000 */
[----:B------:R-:W3:Y:S02]  /*18af0*/  @!P1 SYNCS.PHASECHK.TRANS64 P1, [R9+URZ+0x12430], R8 ;  /* 0x01243008090095a7 */ /* 0x000ee4000802007f */
[----:B---3--:R-:W-:Y:S05]  /*18b00*/  @!P1 BRA `(.L_x_709) ;  /* 0xfffffffc00ec9947 */ /* 0x008fea000383ffff */
[----:B------:R-:W-:Y:S05]  /*18b10*/  BRA `(.L_x_708) ;  /* 0xffffff5800b87947 */ /* 0x000fea000383ffff */
.L_x_713:
[----:B--2---:R-:W-:-:S04]  /*18b20*/  IMAD.U32 R107, RZ, RZ, UR12 ;  /* 0x0000000cff6b7e24 */ /* 0x004fc8000f8e00ff */
[----:B------:R2:W3:Y:S03]  /*18b30*/  SYNCS.PHASECHK.TRANS64.TRYWAIT P1, [R107+URZ+0x12450], R8 ;  /* 0x012450086b0075a7 */ /* 0x0004e6000802017f */
[----:B---3--:R-:W-:Y:S05]  /*18b40*/  @!P1 NANOSLEEP.SYNCS 0x989680 ;  /* 0x009896800000995d */ /* 0x008fea0003900000 */
[----:B------:R-:W3:Y:S02]  /*18b50*/  @!P1 SYNCS.PHASECHK.TRANS64 P1, [R107+URZ+0x12450], R8 ;  /* 0x012450086b0095a7 */ /* 0x000ee4000802007f */
[----:B---3--:R-:W-:Y:S05]  /*18b60*/  @!P1 BRA `(.L_x_713) ;  /* 0xfffffffc00ec9947 */ /* 0x008fea000383ffff */
[----:B------:R-:W-:Y:S05]  /*18b70*/  BRA `(.L_x_712) ;  /* 0xffffff60005c7947 */ /* 0x000fea000383ffff */
.L_x_727:
[----:B---3--:R-:W-:-:S04]  /*18b80*/  IMAD.U32 R3, RZ, RZ, UR14 ;  /* 0x0000000eff037e24 */ /* 0x008fc8000f8e00ff */
[----:B------:R3:W4:Y:S03]  /*18b90*/  SYNCS.PHASECHK.TRANS64.TRYWAIT P1, [R3+URZ+0x12450], R0 ;  /* 0x01245000030075a7 */ /* 0x000726000802017f */
[----:B----4-:R-:W-:Y:S05]  /*18ba0*/  @!P1 NANOSLEEP.SYNCS 0x989680 ;  /* 0x009896800000995d */ /* 0x010fea0003900000 */
[----:B------:R-:W4:Y:S02]  /*18bb0*/  @!P1 SYNCS.PHASECHK.TRANS64 P1, [R3+URZ+0x12450], R0 ;  /* 0x01245000030095a7 */ /* 0x000f24000802007f */
[----:B----4-:R-:W-:Y:S05]  /*18bc0*/  @!P1 BRA `(.L_x_727) ;  /* 0xfffffffc00ec9947 */ /* 0x010fea000383ffff */
[----:B------:R-:W-:Y:S05]  /*18bd0*/  BRA `(.L_x_726) ;  /* 0xffffffa400507947 */ /* 0x000fea000383ffff */
.L_x_746:
[----:B------:R-:W-:Y:S02]  /*18be0*/  IMAD.MOV.U32 R13, RZ, RZ, R21 ;  /* 0x000000ffff0d7224 */ /* 0x000fe400078e0015 */
[----:B------:R-:W-:Y:S02]  /*18bf0*/  IMAD.MOV.U32 R12, RZ, RZ, RZ ;  /* 0x000000ffff0c7224 */ /* 0x000fe400078e00ff */
[----:B------:R-:W-:Y:S02]  /*18c00*/  IMAD.MOV.U32 R11, RZ, RZ, 0x1f ;  /* 0x0000001fff0b7424 */ /* 0x000fe400078e00ff */
[----:B------:R-:W-:-:S07]  /*18c10*/  IMAD.MOV.U32 R15, RZ, RZ, -0x1 ;  /* 0xffffffffff0f7424 */ /* 0x000fce00078e00ff */
[----:B------:R-:W-:Y:S05]  /*18c20*/  WARPSYNC.COLLECTIVE R15, `(.L_x_794) ;  /* 0x000000000f087348 */ /* 0x000fea0003c00000 */
[----:B------:R0:W1:Y:S02]  /*18c30*/  SHFL.IDX P6, R14, R13, R12, R11 ;  /* 0x0000000c0d0e7389 */ /* 0x00006400000c000b */
[----:B01----:R-:W-:Y:S01]  /*18c40*/  ENDCOLLECTIVE ;  /* 0x000000000000791b */ /* 0x003fe20003800000 */
.L_x_794:
[----:B------:R-:W-:Y:S05]  /*18c50*/  BRA `(.L_x_795) ;  /* 0xffffffd8007c7947 */ /* 0x000fea000383ffff */
.L_x_748:
[----:B------:R-:W-:Y:S01]  /*18c60*/  BSSY B0, `(.L_x_796) ;  /* 0x0000006000007945 */ /* 0x000fe20003800000 */
[----:B------:R-:W-:-:S07]  /*18c70*/  IMAD.MOV.U32 R15, RZ, RZ, -0x1 ;  /* 0xffffffffff0f7424 */ /* 0x000fce00078e00ff */
[----:B0-----:R-:W-:Y:S05]  /*18c80*/  WARPSYNC.COLLECTIVE R15, `(.L_x_797) ;  /* 0x000000000f0c7348 */ /* 0x001fea0003c00000 */
[----:B------:R-:W-:Y:S02]  /*18c90*/  ELECT P6, UR62, PT ;  /* 0x00000000003e782f */ /* 0x000fe400038c0000 */
[----:B------:R-:W-:Y:S01]  /*18ca0*/  MOV R14, UR62 ;  /* 0x0000003e000e7c02 */ /* 0x000fe20008000f00 */
[----:B0-----:R-:W-:Y:S10]  /*18cb0*/  ENDCOLLECTIVE ;  /* 0x000000000000791b */ /* 0x001ff40003800000 */
.L_x_797:
[----:B------:R-:W-:Y:S05]  /*18cc0*/  BSYNC B0 ;  /* 0x0000000000007941 */ /* 0x000fea0003800000 */
.L_x_796:
[----:B------:R-:W-:Y:S05]  /*18cd0*/  BRA `(.L_x_798) ;  /* 0xffffffd800807947 */ /* 0x000fea000383ffff */
.L_x_750:
[----:B--2---:R-:W-:-:S04]  /*18ce0*/  IMAD.U32 R3, RZ, RZ, UR38 ;  /* 0x00000026ff037e24 */ /* 0x004fc8000f8e00ff */
[----:B------:R2:W3:Y:S03]  /*18cf0*/  SYNCS.PHASECHK.TRANS64.TRYWAIT P0, [R3+URZ+0x12480], R0 ;  /* 0x01248000030075a7 */ /* 0x0004e6000800017f */
[----:B---3--:R-:W-:Y:S05]  /*18d00*/  @!P0 NANOSLEEP.SYNCS 0x989680 ;  /* 0x009896800000895d */ /* 0x008fea0003900000 */
[----:B------:R-:W3:Y:S02]  /*18d10*/  @!P0 SYNCS.PHASECHK.TRANS64 P0, [R3+URZ+0x12480], R0 ;  /* 0x01248000030085a7 */ /* 0x000ee4000800007f */
[----:B---3--:R-:W-:Y:S05]  /*18d20*/  @!P0 BRA `(.L_x_750) ;  /* 0xfffffffc00ec8947 */ /* 0x008fea000383ffff */
[----:B------:R-:W-:Y:S05]  /*18d30*/  BRA `(.L_x_799) ;  /* 0xffffffd800d07947 */ /* 0x000fea000383ffff */
.L_x_752:
[----:B--2---:R-:W-:-:S04]  /*18d40*/  IMAD.U32 R3, RZ, RZ, UR38 ;  /* 0x00000026ff037e24 */ /* 0x004fc8000f8e00ff */
[----:B------:R2:W3:Y:S03]  /*18d50*/  SYNCS.PHASECHK.TRANS64.TRYWAIT P0, [R3+URZ+0x12440], R0 ;  /* 0x01244000030075a7 */ /* 0x0004e6000800017f */
[----:B---3--:R-:W-:Y:S05]  /*18d60*/  @!P0 NANOSLEEP.SYNCS 0x989680 ;  /* 0x009896800000895d */ /* 0x008fea0003900000 */
[----:B------:R-:W3:Y:S02]  /*18d70*/  @!P0 SYNCS.PHASECHK.TRANS64 P0, [R3+URZ+0x12440], R0 ;  /* 0x01244000030085a7 */ /* 0x000ee4000800007f */
[----:B---3--:R-:W-:Y:S05]  /*18d80*/  @!P0 BRA `(.L_x_752) ;  /* 0xfffffffc00ec8947 */ /* 0x008fea000383ffff */
[----:B------:R-:W-:Y:S05]  /*18d90*/  BRA `(.L_x_800) ;  /* 0xffffffdc000c7947 */ /* 0x000fea000383ffff */
.L_x_755:
[----:B------:R-:W-:Y:S01]  /*18da0*/  IMAD.MOV.U32 R13, RZ, RZ, R5 ;  /* 0x000000ffff0d7224 */ /* 0x000fe200078e0005 */
[----:B------:R-:W-:Y:S01]  /*18db0*/  LEA.HI R9, R20, UR39, RZ, 0x1e ;  /* 0x0000002714097c11 */ /* 0x000fe2000f8ff0ff */
[----:B------:R-:W-:Y:S02]  /*18dc0*/  IMAD.MOV.U32 R12, RZ, RZ, RZ ;  /* 0x000000ffff0c7224 */ /* 0x000fe400078e00ff */
[----:B------:R-:W-:Y:S02]  /*18dd0*/  IMAD.MOV.U32 R11, RZ, RZ, 0x1c1f ;  /* 0x00001c1fff0b7424 */ /* 0x000fe400078e00ff */
[----:B------:R-:W-:-:S07]  /*18de0*/  IMAD.MOV.U32 R15, RZ, RZ, -0x1 ;  /* 0xffffffffff0f7424 */ /* 0x000fce00078e00ff */
[----:B0-----:R-:W-:Y:S05]  /*18df0*/  WARPSYNC.COLLECTIVE R15, `(.L_x_801) ;  /* 0x000000000f087348 */ /* 0x001fea0003c00000 */
[----:B------:R1:W2:Y:S02]  /*18e00*/  SHFL.IDX P6, R14, R13, R12, R11 ;  /* 0x0000000c0d0e7389 */ /* 0x0002a400000c000b */
[----:B012---:R-:W-:Y:S01]  /*18e10*/  ENDCOLLECTIVE ;  /* 0x000000000000791b */ /* 0x007fe20003800000 */
.L_x_801:
[----:B------:R-:W-:Y:S02]  /*18e20*/  IMAD.MOV.U32 R13, RZ, RZ, R4 ;  /* 0x000000ffff0d7224 */ /* 0x000fe400078e0004 */
[----:B------:R-:W-:-:S07]  /*18e30*/  IMAD.MOV.U32 R2, RZ, RZ, R14 ;  /* 0x000000ffff027224 */ /* 0x000fce00078e000e */
[----:B------:R-:W-:Y:S05]  /*18e40*/  WARPSYNC.COLLECTIVE R15, `(.L_x_802) ;  /* 0x000000000f087348 */ /* 0x000fea0003c00000 */
[----:B------:R0:W1:Y:S02]  /*18e50*/  SHFL.IDX P6, R14, R13, R12, R11 ;  /* 0x0000000c0d0e7389 */ /* 0x00006400000c000b */
[----:B01----:R-:W-:Y:S01]  /*18e60*/  ENDCOLLECTIVE ;  /* 0x000000000000791b */ /* 0x003fe20003800000 */
.L_x_802:
[----:B------:R-:W-:Y:S02]  /*18e70*/  ULDC UR4, c[0x0][0x288] ;  /* 0x0000a20000047ab9 */ /* 0x000fe40000000800 */
[----:B------:R-:W-:-:S05]  /*18e80*/  IMAD R8, R8, UR4, RZ ;  /* 0x0000000408087c24 */ /* 0x000fca000f8e02ff */
[C---:B------:R-:W-:Y:S01]  /*18e90*/  ISETP.GE.AND P1, PT, R9.reuse, R8, PT ;  /* 0x000000080900720c */ /* 0x040fe20003f26270 */
[----:B------:R-:W-:Y:S02]  /*18ea0*/  VIADD R11, R9, 0x20 ;  /* 0x00000020090b7836 */ /* 0x000fe40000000000 */
[----:B------:R-:W-:Y:S02]  /*18eb0*/  IMAD.MOV.U32 R13, RZ, RZ, R5 ;  /* 0x000000ffff0d7224 */ /* 0x000fe400078e0005 */
[----:B------:R-:W-:-:S08]  /*18ec0*/  IMAD.MOV.U32 R12, RZ, RZ, 0x1 ;  /* 0x00000001ff0c7424 */ /* 0x000fd000078e00ff */
[----:B------:R-:W-:Y:S01]  /*18ed0*/  @!P1 VIADD R25, R0, UR38 ;  /* 0x0000002600199c36 */ /* 0x000fe20008000000 */
[----:B------:R-:W-:-:S05]  /*18ee0*/  @!P1 IADD3 R14, P2, R10, R14, RZ ;  /* 0x0000000e0a0e9210 */ /* 0x000fca0007f5e0ff */
[----:B------:R-:W-:Y:S02]  /*18ef0*/  @!P1 IMAD.X R3, RZ, RZ, R2, P2 ;  /* 0x000000ffff039224 */ /* 0x000fe400010e0602 */
[----:B------:R-:W-:-:S05]  /*18f00*/  @!P1 IMAD.MOV.U32 R2, RZ, RZ, R14 ;  /* 0x000000ffff029224 */ /* 0x000fca00078e000e */
[----:B------:R-:W-:Y:S01]  /*18f10*/  @!PT LDS RZ, [RZ] ;  /* 0x00000000fffff984 */ /* 0x000fe20000000800 */
[----:B------:R-:W-:Y:S01]  /*18f20*/  @!PT LDS RZ, [RZ] ;  /* 0x00000000fffff984 */ /* 0x000fe20000000800 */
[----:B------:R-:W-:Y:S01]  /*18f30*/  @!PT LDS RZ, [RZ] ;  /* 0x00000000fffff984 */ /* 0x000fe20000000800 */
[----:B------:R0:W-:Y:S01]  /*18f40*/  @!P1 LDGSTS.E.BYPASS.LTC128B.128 [R25+0xa200], desc[UR42][R2.64], !P0 ;  /* 0x0a20000002199fae */ /* 0x0001e2000c101d6a */
[----:B------:R-:W-:Y:S01]  /*18f50*/  ISETP.GE.AND P1, PT, R11, R8, PT ;  /* 0x000000080b00720c */ /* 0x000fe20003f26270 */
[----:B------:R-:W-:-:S12]  /*18f60*/  IMAD.MOV.U32 R11, RZ, RZ, 0x1c1f ;  /* 0x00001c1fff0b7424 */ /* 0x000fd800078e00ff */
[----:B0-----:R-:W-:Y:S05]  /*18f70*/  WARPSYNC.COLLECTIVE R15, `(.L_x_803) ;  /* 0x000000000f087348 */ /* 0x001fea0003c00000 */
[----:B------:R1:W2:Y:S02]  /*18f80*/  SHFL.IDX P6, R14, R13, R12, R11 ;  /* 0x0000000c0d0e7389 */ /* 0x0002a400000c000b */
[----:B012---:R-:W-:Y:S01]  /*18f90*/  ENDCOLLECTIVE ;  /* 0x000000000000791b */ /* 0x007fe20003800000 */
.L_x_803:
[----:B------:R-:W-:Y:S02]  /*18fa0*/  @!P1 VIADD R25, R0, UR38 ;  /* 0x0000002600199c36 */ /* 0x000fe40008000000 */
[----:B------:R-:W-:Y:S02]  /*18fb0*/  IMAD.MOV.U32 R13, RZ, RZ, R4 ;  /* 0x000000ffff0d7224 */ /* 0x000fe400078e0004 */
[----:B------:R-:W-:-:S07]  /*18fc0*/  IMAD.MOV.U32 R21, RZ, RZ, R14 ;  /* 0x000000ffff157224 */ /* 0x000fce00078e000e */
[----:B------:R-:W-:Y:S05]  /*18fd0*/  WARPSYNC.COLLECTIVE R15, `(.L_x_804) ;  /* 0x000000000f087348 */ /* 0x000fea0003c00000 */
[----:B------:R0:W1:Y:S02]  /*18fe0*/  SHFL.IDX P6, R14, R13, R12, R11 ;  /* 0x0000000c0d0e7389 */ /* 0x00006400000c000b */
[----:B01----:R-:W-:Y:S01]  /*18ff0*/  ENDCOLLECTIVE ;  /* 0x000000000000791b */ /* 0x003fe20003800000 */
.L_x_804:
[----:B------:R-:W-:Y:S02]  /*19000*/  IMAD.MOV.U32 R13, RZ, RZ, R5 ;  /* 0x000000ffff0d7224 */ /* 0x000fe400078e0005 */
[----:B------:R-:W-:Y:S01]  /*19010*/  IMAD.MOV.U32 R12, RZ, RZ, 0x2 ;  /* 0x00000002ff0c7424 */ /* 0x000fe200078e00ff */
[----:B------:R-:W-:-:S13]  /*19020*/  @!P1 IADD3 R2, P3, R10, R14, RZ ;  /* 0x0000000e0a029210 */ /* 0x000fda0007f7e0ff */
[----:B------:R-:W-:Y:S05]  /*19030*/  WARPSYNC.COLLECTIVE R15, `(.L_x_805) ;  /* 0x000000000f087348 */ /* 0x000fea0003c00000 */
[----:B------:R0:W1:Y:S02]  /*19040*/  SHFL.IDX P6, R14, R13, R12, R11 ;  /* 0x0000000c0d0e7389 */ /* 0x00006400000c000b */
[----:B01----:R-:W-:Y:S01]  /*19050*/  ENDCOLLECTIVE ;  /* 0x000000000000791b */ /* 0x003fe20003800000 */
.L_x_805:
[----:B------:R-:W-:-:S05]  /*19060*/  @!P1 IMAD.X R3, RZ, RZ, R21, P3 ;  /* 0x000000ffff039224 */ /* 0x000fca00018e0615 */
[----:B------:R-:W-:Y:S01]  /*19070*/  @!PT LDS RZ, [RZ] ;  /* 0x00000000fffff984 */ /* 0x000fe20000000800 */
[----:B------:R-:W-:Y:S01]  /*19080*/  @!PT LDS RZ, [RZ] ;  /* 0x00000000fffff984 */ /* 0x000fe20000000800 */
[----:B------:R-:W-:Y:S01]  /*19090*/  @!PT LDS RZ, [RZ] ;  /* 0x00000000fffff984 */ /* 0x000fe20000000800 */
[----:B------:R0:W-:Y:S01]  /*190a0*/  @!P1 LDGSTS.E.BYPASS.LTC128B.128 [R25+0xaa00], desc[UR42][R2.64], !P0 ;  /* 0x0aa0000002199fae */ /* 0x0001e2000c101d6a */
[----:B------:R-:W-:Y:S02]  /*190b0*/  IMAD.MOV.U32 R13, RZ, RZ, R4 ;  /* 0x000000ffff0d7224 */ /* 0x000fe400078e0004 */
[----:B0-----:R-:W-:Y:S02]  /*190c0*/  VIADD R3, R9, 0x40 ;  /* 0x0000004009037836 */ /* 0x001fe40000000000 */
[----:B------:R-:W-:-:S03]  /*190d0*/  IMAD.MOV.U32 R20, RZ, RZ, R14 ;  /* 0x000000ffff147224 */ /* 0x000fc600078e000e */
[----:B------:R-:W-:-:S13]  /*190e0*/  ISETP.GE.AND P2, PT, R3, R8, PT ;  /* 0x000000080300720c */ /* 0x000fda0003f46270 */
[----:B------:R-:W-:Y:S05]  /*190f0*/  WARPSYNC.COLLECTIVE R15, `(.L_x_806) ;  /* 0x000000000f087348 */ /* 0x000fea0003c00000 */
[----:B------:R0:W1:Y:S02]  /*19100*/  SHFL.IDX P6, R14, R13, R12, R11 ;  /* 0x0000000c0d0e7389 */ /* 0x00006400000c000b */
[----:B01----:R-:W-:Y:S01]  /*19110*/  ENDCOLLECTIVE ;  /* 0x000000000000791b */ /* 0x003fe20003800000 */
.L_x_806:
[----:B------:R-:W-:Y:S02]  /*19120*/  IMAD.MOV.U32 R13, RZ, RZ, R5 ;  /* 0x000000ffff0d7224 */ /* 0x000fe400078e0005 */
[----:B------:R-:W-:Y:S02]  /*19130*/  IMAD.MOV.U32 R12, RZ, RZ, 0x3 ;  /* 0x00000003ff0c7424 */ /* 0x000fe400078e00ff */
[----:B------:R-:W-:-:S07]  /*19140*/  IMAD.MOV.U32 R27, RZ, RZ, R14 ;  /* 0x000000ffff1b7224 */ /* 0x000fce00078e000e */
[----:B------:R-:W-:Y:S05]  /*19150*/  WARPSYNC.COLLECTIVE R15, `(.L_x_807) ;  /* 0x000000000f087348 */ /* 0x000fea0003c00000 */
[----:B------:R0:W1:Y:S02]  /*19160*/  SHFL.IDX P6, R14, R13, R12, R11 ;  /* 0x0000000c0d0e7389 */ /* 0x00006400000c000b */
[----:B01----:R-:W-:Y:S01]  /*19170*/  ENDCOLLECTIVE ;  /* 0x000000000000791b */ /* 0x003fe20003800000 */
.L_x_807:
[----:B------:R-:W-:Y:S01]  /*19180*/  @!P2 IADD3 R2, P1, R10, R27, RZ ;  /* 0x0000001b0a02a210 */ /* 0x000fe20007f3e0ff */
[----:B------:R-:W-:-:S04]  /*19190*/  @!P2 VIADD R27, R0, UR38 ;  /* 0x00000026001bac36 */ /* 0x000fc80008000000 */
        /* <DEDUP_REMOVED lines=10> */
.L_x_808:
        /* <DEDUP_REMOVED lines=9> */
.L_x_809:
        /* <DEDUP_REMOVED lines=12> */
.L_x_810:
[----:B------:R-:W-:Y:S02]  /*19390*/  @!P2 VIADD R5, R0, UR38 ;  /* 0x000000260005ac36 */ /* 0x000fe40008000000 */
[----:B------:R-:W-:Y:S02]  /*193a0*/  IMAD.MOV.U32 R13, RZ, RZ, R7 ;  /* 0x000000ffff0d7224 */ /* 0x000fe400078e0007 */
[----:B------:R-:W-:Y:S02]  /*193b0*/  IMAD.MOV.U32 R12, RZ, RZ, 0x1 ;  /* 0x00000001ff0c7424 */ /* 0x000fe400078e00ff */
[----:B------:R-:W-:-:S07]  /*193c0*/  IMAD.MOV.U32 R21, RZ, RZ, R14 ;  /* 0x000000ffff157224 */ /* 0x000fce00078e000e */
[----:B------:R-:W-:Y:S05]  /*193d0*/  WARPSYNC.COLLECTIVE R15, `(.L_x_811) ;  /* 0x000000000f087348 */ /* 0x000fea0003c00000 */
[----:B------:R0:W1:Y:S02]  /*193e0*/  SHFL.IDX P6, R14, R13, R12, R11 ;  /* 0x0000000c0d0e7389 */ /* 0x00006400000c000b */
[----:B01----:R-:W-:Y:S01]  /*193f0*/  ENDCOLLECTIVE ;  /* 0x000000000000791b */ /* 0x003fe20003800000 */
.L_x_811:
        /* <DEDUP_REMOVED lines=11> */
.L_x_812:
[----:B------:R-:W-:Y:S05]  /*194b0*/  BRA `(.L_x_813) ;  /* 0xffffffdc00c87947 */ /* 0x000fea000383ffff */
.L_x_756:
[----:B0-----:R-:W-:-:S04]  /*194c0*/  IMAD.U32 R3, RZ, RZ, UR38 ;  /* 0x00000026ff037e24 */ /* 0x001fc8000f8e00ff */
[----:B------:R0:W1:Y:S03]  /*194d0*/  SYNCS.PHASECHK.TRANS64.TRYWAIT P0, [R3+URZ+0x12420], R4 ;  /* 0x01242004030075a7 */ /* 0x000066000800017f */
[----:B-1----:R-:W-:Y:S05]  /*194e0*/  @!P0 NANOSLEEP.SYNCS 0x989680 ;  /* 0x009896800000895d */ /* 0x002fea0003900000 */
[----:B------:R-:W1:Y:S02]  /*194f0*/  @!P0 SYNCS.PHASECHK.TRANS64 P0, [R3+URZ+0x12420], R4 ;  /* 0x01242004030085a7 */ /* 0x000e64000800007f */
[----:B-1----:R-:W-:Y:S05]  /*19500*/  @!P0 BRA `(.L_x_756) ;  /* 0xfffffffc00ec8947 */ /* 0x002fea000383ffff */
[----:B------:R-:W-:Y:S05]  /*19510*/  BRA `(.L_x_814) ;  /* 0xffffffe000007947 */ /* 0x000fea000383ffff */
.L_x_761:
[----:B0-----:R0:W1:Y:S02]  /*19520*/  SYNCS.PHASECHK.TRANS64.TRYWAIT P0, [R5+URZ+0x12480], R2 ;  /* 0x01248002050075a7 */ /* 0x001064000800017f */
[----:B-1----:R-:W-:Y:S05]  /*19530*/  @!P0 NANOSLEEP.SYNCS 0x989680 ;  /* 0x009896800000895d */ /* 0x002fea0003900000 */
[----:B------:R-:W1:Y:S02]  /*19540*/  @!P0 SYNCS.PHASECHK.TRANS64 P0, [R5+URZ+0x12480], R2 ;  /* 0x01248002050085a7 */ /* 0x000e64000800007f */
[----:B-1----:R-:W-:Y:S05]  /*19550*/  @!P0 BRA `(.L_x_761) ;  /* 0xfffffffc00f08947 */ /* 0x002fea000383ffff */
[----:B------:R-:W-:Y:S05]  /*19560*/  BRA `(.L_x_815) ;  /* 0xffffffe000a07947 */ /* 0x000fea000383ffff */
.L_x_765:
[----:B-1----:R1:W2:Y:S02]  /*19570*/  SYNCS.PHASECHK.TRANS64.TRYWAIT P0, [R5+URZ+0x12440], R2 ;  /* 0x01244002050075a7 */ /* 0x0022a4000800017f */
[----:B--2---:R-:W-:Y:S05]  /*19580*/  @!P0 NANOSLEEP.SYNCS 0x989680 ;  /* 0x009896800000895d */ /* 0x004fea0003900000 */
[----:B------:R-:W2:Y:S02]  /*19590*/  @!P0 SYNCS.PHASECHK.TRANS64 P0, [R5+URZ+0x12440], R2 ;  /* 0x01244002050085a7 */ /* 0x000ea4000800007f */
[----:B--2---:R-:W-:Y:S05]  /*195a0*/  @!P0 BRA `(.L_x_765) ;  /* 0xfffffffc00f08947 */ /* 0x004fea000383ffff */
[----:B------:R-:W-:Y:S05]  /*195b0*/  BRA `(.L_x_816) ;  /* 0xffffffe4000c7947 */ /* 0x000fea000383ffff */
.L_x_770:
[----:B0-----:R0:W1:Y:S02]  /*195c0*/  SYNCS.PHASECHK.TRANS64.TRYWAIT P0, [R3+URZ+0x12470], R2 ;  /* 0x01247002030075a7 */ /* 0x001064000800017f */
[----:B-1----:R-:W-:Y:S05]  /*195d0*/  @!P0 NANOSLEEP.SYNCS 0x989680 ;  /* 0x009896800000895d */ /* 0x002fea0003900000 */
[----:B------:R-:W1:Y:S02]  /*195e0*/  @!P0 SYNCS.PHASECHK.TRANS64 P0, [R3+URZ+0x12470], R2 ;  /* 0x01247002030085a7 */ /* 0x000e64000800007f */
[----:B-1----:R-:W-:Y:S05]  /*195f0*/  @!P0 BRA `(.L_x_770) ;  /* 0xfffffffc00f08947 */ /* 0x002fea000383ffff */
[----:B------:R-:W-:Y:S05]  /*19600*/  BRA `(.L_x_817) ;  /* 0xffffffe400947947 */ /* 0x000fea000383ffff */
.L_x_772:
[----:B0-----:R0:W1:Y:S02]  /*19610*/  SYNCS.PHASECHK.TRANS64.TRYWAIT P0, [R3+URZ+0x12460], R2 ;  /* 0x01246002030075a7 */ /* 0x001064000800017f */
[----:B-1----:R-:W-:Y:S05]  /*19620*/  @!P0 NANOSLEEP.SYNCS 0x989680 ;  /* 0x009896800000895d */ /* 0x002fea0003900000 */
[----:B------:R-:W1:Y:S02]  /*19630*/  @!P0 SYNCS.PHASECHK.TRANS64 P0, [R3+URZ+0x12460], R2 ;  /* 0x01246002030085a7 */ /* 0x000e64000800007f */
[----:B-1----:R-:W-:Y:S05]  /*19640*/  @!P0 BRA `(.L_x_772) ;  /* 0xfffffffc00f08947 */ /* 0x002fea000383ffff */
[----:B------:R-:W-:Y:S05]  /*19650*/  BRA `(.L_x_818) ;  /* 0xffffffe400987947 */ /* 0x000fea000383ffff */
.L_x_778:
[----:B0-----:R0:W1:Y:S02]  /*19660*/  SYNCS.PHASECHK.TRANS64.TRYWAIT P0, [R0+URZ+0x12470], R3 ;  /* 0x01247003000075a7 */ /* 0x001064000800017f */
[----:B-1----:R-:W-:Y:S05]  /*19670*/  @!P0 NANOSLEEP.SYNCS 0x989680 ;  /* 0x009896800000895d */ /* 0x002fea0003900000 */
[----:B------:R-:W1:Y:S02]  /*19680*/  @!P0 SYNCS.PHASECHK.TRANS64 P0, [R0+URZ+0x12470], R3 ;  /* 0x01247003000085a7 */ /* 0x000e64000800007f */
[----:B-1----:R-:W-:Y:S05]  /*19690*/  @!P0 BRA `(.L_x_778) ;  /* 0xfffffffc00f08947 */ /* 0x002fea000383ffff */
[----:B------:R-:W-:Y:S05]  /*196a0*/  BRA `(.L_x_819) ;  /* 0xffffffe800987947 */ /* 0x000fea000383ffff */
.L_x_780:
[----:B0-----:R0:W1:Y:S02]  /*196b0*/  SYNCS.PHASECHK.TRANS64.TRYWAIT P0, [R0+URZ+0x12460], R3 ;  /* 0x01246003000075a7 */ /* 0x001064000800017f */
[----:B-1----:R-:W-:Y:S05]  /*196c0*/  @!P0 NANOSLEEP.SYNCS 0x989680 ;  /* 0x009896800000895d */ /* 0x002fea0003900000 */
[----:B------:R-:W1:Y:S02]  /*196d0*/  @!P0 SYNCS.PHASECHK.TRANS64 P0, [R0+URZ+0x12460], R3 ;  /* 0x01246003000085a7 */ /* 0x000e64000800007f */
[----:B-1----:R-:W-:Y:S05]  /*196e0*/  @!P0 BRA `(.L_x_780) ;  /* 0xfffffffc00f08947 */ /* 0x002fea000383ffff */
[----:B------:R-:W-:Y:S05]  /*196f0*/  BRA `(.L_x_820) ;  /* 0xffffffe800b07947 */ /* 0x000fea000383ffff */
.L_x_782:
[----:B0-----:R0:W1:Y:S02]  /*19700*/  SYNCS.PHASECHK.TRANS64.TRYWAIT P0, [R9+URZ+0x12420], R2 ;  /* 0x01242002090075a7 */ /* 0x001064000800017f */
[----:B-1----:R-:W-:Y:S05]  /*19710*/  @!P0 NANOSLEEP.SYNCS 0x989680 ;  /* 0x009896800000895d */ /* 0x002fea0003900000 */
[----:B------:R-:W1:Y:S02]  /*19720*/  @!P0 SYNCS.PHASECHK.TRANS64 P0, [R9+URZ+0x12420], R2 ;  /* 0x01242002090085a7 */ /* 0x000e64000800007f */
[----:B-1----:R-:W-:Y:S05]  /*19730*/  @!P0 BRA `(.L_x_782) ;  /* 0xfffffffc00f08947 */ /* 0x002fea000383ffff */
[----:B------:R-:W-:Y:S05]  /*19740*/  BRA `(.L_x_821) ;  /* 0xffffffec00907947 */ /* 0x000fea000383ffff */
.L_x_784:
[----:B0-----:R0:W1:Y:S02]  /*19750*/  SYNCS.PHASECHK.TRANS64.TRYWAIT P1, [R6+URZ], R3 ;  /* 0x00000003060075a7 */ /* 0x001064000802017f */
[----:B-1----:R-:W-:Y:S05]  /*19760*/  @!P1 NANOSLEEP.SYNCS 0x989680 ;  /* 0x009896800000995d */ /* 0x002fea0003900000 */
[----:B------:R-:W1:Y:S02]  /*19770*/  @!P1 SYNCS.PHASECHK.TRANS64 P1, [R6+URZ], R3 ;  /* 0x00000003060095a7 */ /* 0x000e64000802007f */
[----:B-1----:R-:W-:Y:S05]  /*19780*/  @!P1 BRA `(.L_x_784) ;  /* 0xfffffffc00f09947 */ /* 0x002fea000383ffff */
[----:B------:R-:W-:Y:S05]  /*19790*/  BRA `(.L_x_822) ;  /* 0xffffffec00e07947 */ /* 0x000fea000383ffff */
.L_x_785:
[----:B-1----:R1:W2:Y:S02]  /*197a0*/  SYNCS.PHASECHK.TRANS64.TRYWAIT P1, [R7+URZ], R2 ;  /* 0x00000002070075a7 */ /* 0x0022a4000802017f */
[----:B--2---:R-:W-:Y:S05]  /*197b0*/  @!P1 NANOSLEEP.SYNCS 0x989680 ;  /* 0x009896800000995d */ /* 0x004fea0003900000 */
[----:B------:R-:W2:Y:S02]  /*197c0*/  @!P1 SYNCS.PHASECHK.TRANS64 P1, [R7+URZ], R2 ;  /* 0x00000002070095a7 */ /* 0x000ea4000802007f */
[----:B--2---:R-:W-:Y:S05]  /*197d0*/  @!P1 BRA `(.L_x_785) ;  /* 0xfffffffc00f09947 */ /* 0x004fea000383ffff */
[----:B------:R-:W-:Y:S05]  /*197e0*/  BRA `(.L_x_823) ;  /* 0xffffffec00d47947 */ /* 0x000fea000383ffff */
.L_x_787:
[----:B--2---:R2:W3:Y:S02]  /*197f0*/  SYNCS.PHASECHK.TRANS64.TRYWAIT P1, [R0+URZ+0x12460], R3 ;  /* 0x01246003000075a7 */ /* 0x0044e4000802017f */
[----:B---3--:R-:W-:Y:S05]  /*19800*/  @!P1 NANOSLEEP.SYNCS 0x989680 ;  /* 0x009896800000995d */ /* 0x008fea0003900000 */
[----:B------:R-:W3:Y:S02]  /*19810*/  @!P1 SYNCS.PHASECHK.TRANS64 P1, [R0+URZ+0x12460], R3 ;  /* 0x01246003000095a7 */ /* 0x000ee4000802007f */
[----:B---3--:R-:W-:Y:S05]  /*19820*/  @!P1 BRA `(.L_x_787) ;  /* 0xfffffffc00f09947 */ /* 0x008fea000383ffff */
[----:B------:R-:W-:Y:S05]  /*19830*/  BRA `(.L_x_824) ;  /* 0xffffffec00d47947 */ /* 0x000fea000383ffff */
.L_x_789:
[----:B---3--:R3:W4:Y:S02]  /*19840*/  SYNCS.PHASECHK.TRANS64.TRYWAIT P1, [R5+URZ+0x12460], R2 ;  /* 0x01246002050075a7 */ /* 0x008724000802017f */
[----:B----4-:R-:W-:Y:S05]  /*19850*/  @!P1 NANOSLEEP.SYNCS 0x989680 ;  /* 0x009896800000995d */ /* 0x010fea0003900000 */
[----:B------:R-:W4:Y:S02]  /*19860*/  @!P1 SYNCS.PHASECHK.TRANS64 P1, [R5+URZ+0x12460], R2 ;  /* 0x01246002050095a7 */ /* 0x000f24000802007f */
[----:B----4-:R-:W-:Y:S05]  /*19870*/  @!P1 BRA `(.L_x_789) ;  /* 0xfffffffc00f09947 */ /* 0x010fea000383ffff */
[----:B------:R-:W-:Y:S05]  /*19880*/  BRA `(.L_x_825) ;  /* 0xffffffec00d47947 */ /* 0x000fea000383ffff */
.L_x_791:
[----:B----4-:R4:W0:Y:S02]  /*19890*/  SYNCS.PHASECHK.TRANS64.TRYWAIT P0, [R0+URZ+0x12480], R3 ;  /* 0x01248003000075a7 */ /* 0x010824000800017f */
[----:B0-----:R-:W-:Y:S05]  /*198a0*/  @!P0 NANOSLEEP.SYNCS 0x989680 ;  /* 0x009896800000895d */ /* 0x001fea0003900000 */
[----:B------:R-:W0:Y:S02]  /*198b0*/  @!P0 SYNCS.PHASECHK.TRANS64 P0, [R0+URZ+0x12480], R3 ;  /* 0x01248003000085a7 */ /* 0x000e24000800007f */
[----:B0-----:R-:W-:Y:S05]  /*198c0*/  @!P0 BRA `(.L_x_791) ;  /* 0xfffffffc00f08947 */ /* 0x001fea000383ffff */
[----:B------:R-:W-:Y:S05]  /*198d0*/  BRA `(.L_x_792) ;  /* 0xffffffec00d07947 */ /* 0x000fea000383ffff */
.L_x_826:
        /* <DEDUP_REMOVED lines=10> */
.L_x_2190:


//--------------------- .text._ZN7cutlass13device_kernelIN5flash11enable_sm90INS1_16FlashAttnFwdSm90INS1_25CollectiveMainloopFwdSm90ILi2EN4cute5tupleIJNS5_1CILi1EEES8_S8_EEENS6_IJNS7_ILi192EEENS7_ILi160EEENS7_ILi64EEEEEELi64ENS_12float_e4m3_tEfNS_4arch4Sm90ELb0ELb1ELb1ELb1ELb0ELb0ELb0ELb1ELb1ELb1ELb1ELb0EEENS1_21CollectiveEpilogueFwdINS6_IJSA_SC_SB_EEES9_NS_10bfloat16_tESG_Li384ELb1ELb1ELb1ELb1EEENS1_36VarlenDynamicPersistentTileSchedulerILi192ELi160ELi384ELi128ELb1ELb1ELb1ELb1ELb0ELb1EEEEEEEEEvNT_6ParamsE --------------------------
	.section	.text._ZN7cutlass13device_kernelIN5flash11enable_sm90INS1_16FlashAttnFwdSm90INS1_25CollectiveMainloopFwdSm90ILi2EN4cute5tupleIJNS5_1CILi1EEES8_S8_EEENS6_IJNS7_ILi192EEENS7_ILi160EEENS7_ILi64EEEEEELi64ENS_12float_e4m3_tEfNS_4arch4Sm90ELb0ELb1ELb1ELb1ELb0ELb0ELb0ELb1ELb1ELb1ELb1ELb0EEENS1_21CollectiveEpilogueFwdINS6_IJSA_SC_SB_EEES9_NS_10bfloat16_tESG_Li384ELb1ELb1ELb1ELb1EEENS1_36VarlenDynamicPersistentTileSchedulerILi192ELi160ELi384ELi128ELb1ELb1ELb1ELb1ELb0ELb1EEEEEEEEEvNT_6ParamsE,"ax",@progbits
	.align	128
.text._ZN7cutlass13device_kernelIN5flash11enable_sm90INS1_16FlashAttnFwdSm90INS1_25CollectiveMainloopFwdSm90ILi2EN4cute5tupleIJNS5_1CILi1EEES8_S8_EEENS6_IJNS7_ILi192EEENS7_ILi160EEENS7_ILi64EEEEEELi64ENS_12float_e4m3_tEfNS_4arch4Sm90ELb0ELb1ELb1ELb1ELb0ELb0ELb0ELb1ELb1ELb1ELb1ELb0EEENS1_21CollectiveEpilogueFwdINS6_IJSA_SC_SB_EEES9_NS_10bfloat16_tESG_Li384ELb1ELb1ELb1ELb1EEENS1_36VarlenDynamicPersistentTileSchedulerILi192ELi160ELi384ELi128ELb1ELb1ELb1ELb1ELb0ELb1EEEEEEEEEvNT_6ParamsE:
        .type           _ZN7cutlass13device_kernelIN5flash11enable_sm90INS1_16FlashAttnFwdSm90INS1_25CollectiveMainloopFwdSm90ILi2EN4cute5tupleIJNS5_1CILi1EEES8_S8_EEENS6_IJNS7_ILi192EEENS7_ILi160EEENS7_ILi64EEEEEELi64ENS_12float_e4m3_tEfNS_4arch4Sm90ELb0ELb1ELb1ELb1ELb0ELb0ELb0ELb1ELb1ELb1ELb1ELb0EEENS1_21CollectiveEpilogueFwdINS6_IJSA_SC_SB_EEES9_NS_10bfloat16_tESG_Li384ELb1ELb1ELb1ELb1EEENS1_36VarlenDynamicPersistentTileSchedulerILi192ELi160ELi384ELi128ELb1ELb1ELb1ELb1ELb0ELb1EEEEEEEEEvNT_6ParamsE,@function
        .size           _ZN7cutlass13device_kernelIN5flash11enable_sm90INS1_16FlashAttnFwdSm90INS1_25CollectiveMainloopFwdSm90ILi2EN4cute5tupleIJNS5_1CILi1EEES8_S8_EEENS6_IJNS7_ILi192EEENS7_ILi160EEENS7_ILi64EEEEEELi64ENS_12float_e4m3_tEfNS_4arch4Sm90ELb0ELb1ELb1ELb1ELb0ELb0ELb0ELb1ELb1ELb1ELb1ELb0EEENS1_21CollectiveEpilogueFwdINS6_IJSA_SC_SB_EEES9_NS_10bfloat16_tESG_Li384ELb1ELb1ELb1ELb1EEENS1_36VarlenDynamicPersistentTileSchedulerILi192ELi160ELi384ELi128ELb1ELb1ELb1ELb1ELb0ELb1EEEEEEEEEvNT_6ParamsE,(.L_x_2191 - _ZN7cutlass13device_kernelIN5flash11enable_sm90INS1_16FlashAttnFwdSm90INS1_25CollectiveMainloopFwdSm90ILi2EN4cute5tupleIJNS5_1CILi1EEES8_S8_EEENS6_IJNS7_ILi192EEENS7_ILi160EEENS7_ILi64EEEEEELi64ENS_12float_e4m3_tEfNS_4arch4Sm90ELb0ELb1ELb1ELb1ELb0ELb0ELb0ELb1ELb1ELb1ELb1ELb0EEENS1_21CollectiveEpilogueFwdINS6_IJSA_SC_SB_EEES9_NS_10bfloat16_tESG_Li384ELb1ELb1ELb1ELb1EEENS1_36VarlenDynamicPersistentTileSchedulerILi192ELi160ELi384ELi128ELb1ELb1ELb1ELb1ELb0ELb1EEEEEEEEEvNT_6ParamsE)
        .other          _ZN7cutlass13device_kernelIN5flash11enable_sm90INS1_16FlashAttnFwdSm90INS1_25CollectiveMainloopFwdSm90ILi2EN4cute5tupleIJNS5_1CILi1EEES8_S8_EEENS6_IJNS7_ILi192EEENS7_ILi160EEENS7_ILi64EEEEEELi64ENS_12float_e4m3_tEfNS_4arch4Sm90ELb0ELb1ELb1ELb1ELb0ELb0ELb0ELb1ELb1ELb1ELb1ELb0EEENS1_21CollectiveEpilogueFwdINS6_IJSA_SC_SB_EEES9_NS_10bfloat16_tESG_Li384ELb1ELb1ELb1ELb1EEENS1_36VarlenDynamicPersistentTileSchedulerILi192ELi160ELi384ELi128ELb1ELb1ELb1ELb1ELb0ELb1EEEEEEEEEvNT_6ParamsE,@"STO_CUDA_ENTRY STV_DEFAULT"
_ZN7cutlass13device_kernelIN5flash11enable_sm90INS1_16FlashAttnFwdSm90INS1_25CollectiveMainloopFwdSm90ILi2EN4cute5tupleIJNS5_1CILi1EEES8_S8_EEENS6_IJNS7_ILi192EEENS7_ILi160EEENS7_ILi64EEEEEELi64ENS_12float_e4m3_tEfNS_4arch4Sm90ELb0ELb1ELb1ELb1ELb0ELb0ELb0ELb1ELb1ELb1ELb1ELb0EEENS1_21CollectiveEpilogueFwdINS6_IJSA_SC_SB_EEES9_NS_10bfloat16_tESG_Li384ELb1ELb1ELb1ELb1EEENS1_36VarlenDynamicPersistentTileSchedulerILi192ELi160ELi384ELi128ELb1ELb1ELb1ELb1ELb0ELb1EEEEEEEEEvNT_6ParamsE:
        /* <DEDUP_REMOVED lines=18> */
.L_x_828:
[----:B------:R-:W-:Y:S05]  /*0120*/  BSYNC B0 ;  /* 0x0000000000007941 */ /* 0x000fea0003800000 */
.L_x_827:
        /* <DEDUP_REMOVED lines=41> */
.L_x_829:
        /* <DEDUP_REMOVED lines=22> */
.L_x_830:
        /* <DEDUP_REMOVED lines=18> */
.L_x_831:
        /* <DEDUP_REMOVED lines=22> */
.L_x_832:
        /* <DEDUP_REMOVED lines=22> */
.L_x_833:
[----:B------:R-:W-:Y:S01]  /*0900*/  PLOP3.LUT P0, PT, PT, PT, UP0, 0x80, 0x0 ;  /* 0x000000000000781c */ /* 0x000fe20003f0f008 */
[----:B------:R-:W-:Y:S01]  /*0910*/  UMOV UR38, 0x1 ;  /* 0x0000000100267882 */ /* 0x000fe20000000000 */
[----:B------:R-:W-:Y:S01]  /*0920*/  NOP ;  /* 0x0000000000007918 */ /* 0x000fe20000000000 */
[----:B------:R-:W-:Y:S01]  /*0930*/  USEL UR38, UR38, 0x2, !UP0 ;  /* 0x0000000226267887 */ /* 0x000fe2000c000000 */
[----:B------:R-:W-:Y:S01]  /*0940*/  ULDC.64 UR50, c[0x0][0x208] ;  /* 0x0000820000327ab9 */ /* 0x000fe20000000a00 */
[----:B012-4-:R-:W-:Y:S08]  /*0950*/  BAR.SYNC.DEFER_BLOCKING 0x0 ;  /* 0x0000000000007b1d */ /* 0x017ff00000010000 */
[----:B------:R-:W-:Y:S05]  /*0960*/  @!P0 BRA `(.L_x_834) ;  /* 0x00000160001c8947 */ /* 0x000fea0003800000 */
.L_x_835:
        /* <DEDUP_REMOVED lines=19> */
[----:B------:R-:W-:Y:S01]  /*0aa0*/  R2UR UR49, R15 ;  /* 0x000000000f3172ca */ /* 0x000fe200000e0000 */
[----:B------:R-:W-:Y:S01]  /*0ab0*/  UMOV UR46, URZ ;  /* 0x0000003f002e7c82 */ /* 0x000fe20008000000 */
[----:B------:R-:W-:Y:S01]  /*0ac0*/  UMOV UR36, URZ ;  /* 0x0000003f00247c82 */ /* 0x000fe20008000000 */
[----:B0-----:R-:W-:-:S05]  /*0ad0*/  VIADD R0, R0, 0xffffff80 ;  /* 0xffffff8000007836 */ /* 0x001fca0000000000 */
[----:B------:R-:W-:-:S04]  /*0ae0*/  SHF.R.S32.HI R3, RZ, 0x1f, R0 ;  /* 0x0000001fff037819 */ /* 0x000fc80000011400 */
[CC--:B------:R-:W-:Y:S02]  /*0af0*/  LEA.HI R2, R3.reuse, R0.reuse, RZ, 0x7 ;  /* 0x0000000003027211 */ /* 0x0c0fe400078f38ff */
[----:B------:R-:W-:Y:S02]  /*0b00*/  LEA.HI R3, R3, R0, RZ, 0x2 ;  /* 0x0000000003037211 */ /* 0x000fe400078f10ff */
[----:B------:R-:W-:Y:S02]  /*0b10*/  LOP3.LUT R5, R2, 0xffffff80, RZ, 0xc0, !PT ;  /* 0xffffff8002057812 */ /* 0x000fe400078ec0ff */
[----:B------:R-:W-:Y:S02]  /*0b20*/  SHF.R.S32.HI R2, RZ, 0x7, R2 ;  /* 0x00000007ff027819 */ /* 0x000fe40000011402 */
[----:B------:R-:W-:Y:S01]  /*0b30*/  LOP3.LUT R9, R3, 0xfffffffc, RZ, 0xc0, !PT ;  /* 0xfffffffc03097812 */ /* 0x000fe200078ec0ff */
[----:B------:R-:W-:Y:S02]  /*0b40*/  IMAD.IADD R5, R0, 0x1, -R5 ;  /* 0x0000000100057824 */ /* 0x000fe400078e0a05 */
[----:B------:R-:W-:-:S03]  /*0b50*/  IMAD.HI R3, R2, 0x55555556, RZ ;  /* 0x5555555602037827 */ /* 0x000fc600078e02ff */
[----:B------:R-:W-:Y:S01]  /*0b60*/  SHF.R.S32.HI R4, RZ, 0x1f, R5 ;  /* 0x0000001fff047819 */ /* 0x000fe20000011405 */
[----:B------:R-:W-:Y:S01]  /*0b70*/  IMAD.IADD R9, R0, 0x1, -R9 ;  /* 0x0000000100097824 */ /* 0x000fe200078e0a09 */
[----:B------:R-:W-:Y:S02]  /*0b80*/  LEA.HI R3, R3, R3, RZ, 0x1 ;  /* 0x0000000303037211 */ /* 0x000fe400078f08ff */
[CC--:B------:R-:W-:Y:S02]  /*0b90*/  LEA.HI R6, R4.reuse, R5.reuse, RZ, 0x2 ;  /* 0x0000000504067211 */ /* 0x0c0fe400078f10ff */
[----:B------:R-:W-:Y:S01]  /*0ba0*/  LEA.HI R4, R4, R5, RZ, 0x5 ;  /* 0x0000000504047211 */ /* 0x000fe200078f28ff */
[----:B------:R-:W-:Y:S01]  /*0bb0*/  IMAD R3, R3, -0x3, R2 ;  /* 0xfffffffd03037824 */ /* 0x000fe200078e0202 */
[--C-:B------:R-:W-:Y:S02]  /*0bc0*/  SHF.R.S32.HI R7, RZ, 0x2, R6.reuse ;  /* 0x00000002ff077819 */ /* 0x100fe40000011406 */
[----:B------:R-:W-:-:S02]  /*0bd0*/  SHF.R.S32.HI R8, RZ, 0x1f, R6 ;  /* 0x0000001fff087819 */ /* 0x000fc40000011406 */
[----:B------:R-:W-:Y:S02]  /*0be0*/  LEA.HI R0, R9, R9, RZ, 0x1 ;  /* 0x0000000909007211 */ /* 0x000fe400078f08ff */
[----:B------:R-:W-:Y:S02]  /*0bf0*/  LEA.HI R8, R8, R7, RZ, 0x3 ;  /* 0x0000000708087211 */ /* 0x000fe400078f18ff */
[----:B------:R-:W-:Y:S02]  /*0c00*/  SHF.R.S32.HI R4, RZ, 0x5, R4 ;  /* 0x00000005ff047819 */ /* 0x000fe40000011404 */
[----:B------:R-:W-:Y:S02]  /*0c10*/  LOP3.LUT R8, R8, 0xfffffff8, RZ, 0xc0, !PT ;  /* 0xfffffff808087812 */ /* 0x000fe400078ec0ff */
[----:B------:R-:W-:Y:S02]  /*0c20*/  LOP3.LUT R0, R0, 0x1ffffffe, RZ, 0xc0, !PT ;  /* 0x1ffffffe00007812 */ /* 0x000fe400078ec0ff */
[----:B------:R-:W-:Y:S01]  /*0c30*/  LOP3.LUT R6, R6, 0x7ffffffc, RZ, 0xc0, !PT ;  /* 0x7ffffffc06067812 */ /* 0x000fe200078ec0ff */
[----:B------:R-:W-:-:S02]  /*0c40*/  IMAD.IADD R7, R7, 0x1, -R8 ;  /* 0x0000000107077824 */ /* 0x000fc400078e0a08 */
[----:B------:R-:W-:Y:S02]  /*0c50*/  IMAD.IADD R0, R9, 0x1, -R0 ;  /* 0x0000000109007824 */ /* 0x000fe400078e0a00 */
[----:B------:R-:W-:Y:S02]  /*0c60*/  IMAD R4, R4, 0x10, R7 ;  /* 0x0000001004047824 */ /* 0x000fe400078e0207 */
[----:B------:R-:W-:Y:S02]  /*0c70*/  IMAD.IADD R6, R5, 0x1, -R6 ;  /* 0x0000000105067824 */ /* 0x000fe400078e0a06 */
[----:B------:R-:W-:Y:S02]  /*0c80*/  IMAD R3, R3, 0x40, R4 ;  /* 0x0000004003037824 */ /* 0x000fe400078e0204 */
[----:B------:R-:W-:Y:S02]  /*0c90*/  IMAD.SHL.U32 R22, R6, 0x2, RZ ;  /* 0x0000000206167824 */ /* 0x000fe400078e00ff */
[----:B------:R-:W-:-:S05]  /*0ca0*/  IMAD R0, R0, 0x8, R3 ;  /* 0x0000000800007824 */ /* 0x000fca00078e0203 */
[----:B------:R0:W-:Y:S02]  /*0cb0*/  STL [R1+0x54], R0 ;  /* 0x0000540001007387 */ /* 0x0001e40000100800 */
.L_x_931:
[----:B012-4-:R-:W1:Y:S01]  /*0cc0*/  LDC.64 R6, c[0x0][0xa18] ;  /* 0x00028600ff067b82 */ /* 0x017e620000000a00 */
[----:B------:R-:W-:Y:S02]  /*0cd0*/  IMAD.U32 R3, RZ, RZ, UR49 ;  /* 0x00000031ff037e24 */ /* 0x000fe4000f8e00ff */
[----:B---3--:R-:W-:-:S05]  /*0ce0*/  IMAD.MOV.U32 R8, RZ, RZ, RZ ;  /* 0x000000ffff087224 */ /* 0x008fca00078e00ff */
[----:B------:R-:W2:Y:S08]  /*0cf0*/  LDC R18, c[0x0][0x288] ;  /* 0x0000a200ff127b82 */ /* 0x000eb00000000800 */
[----:B------:R-:W3:Y:S08]  /*0d00*/  LDC.64 R4, c[0x0][0xa28] ;  /* 0x00028a00ff047b82 */ /* 0x000ef00000000a00 */
[----:B------:R-:W4:Y:S01]  /*0d10*/  LDC.64 R10, c[0x0][0x418] ;  /* 0x00010600ff0a7b82 */ /* 0x000f220000000a00 */
[----:B-1----:R-:W-:-:S07]  /*0d20*/  ISETP.NE.U32.AND P1, PT, R6, RZ, PT ;  /* 0x000000ff0600720c */ /* 0x002fce0003f25070 */
[----:B0-----:R-:W0:Y:S01]  /*0d30*/  LDC R0, c[0x0][0x424] ;  /* 0x00010900ff007b82 */ /* 0x001e220000000800 */
[----:B------:R-:W-:-:S07]  /*0d40*/  ISETP.NE.AND.EX P1, PT, R7, RZ, PT, P1 ;  /* 0x000000ff0700720c */ /* 0x000fce0003f25310 */
[----:B------:R-:W1:Y:S01]  /*0d50*/  LDC R17, c[0x0][0x2f0] ;  /* 0x0000bc00ff117b82 */ /* 0x000e620000000800 */
[----:B---3--:R-:W-:Y:S01]  /*0d60*/  ISETP.NE.U32.AND P0, PT, R4, RZ, PT ;  /* 0x000000ff0400720c */ /* 0x008fe20003f05070 */
[----:B------:R-:W-:Y:S01]  /*0d70*/  ULOP3.LUT UR4, UR6, 0xff000000, URZ, 0xc0, !UPT ;  /* 0xff00000006047892 */ /* 0x000fe2000f8ec03f */
[----:B------:R-:W-:Y:S02]  /*0d80*/  ULDC.64 UR8, c[0x0][0xa20] ;  /* 0x0002880000087ab9 */ /* 0x000fe40000000a00 */
[----:B------:R-:W-:-:S03]  /*0d90*/  ISETP.NE.AND.EX P0, PT, R5, RZ, PT, P0 ;  /* 0x000000ff0500720c */ /* 0x000fc60003f05300 */
[----:B------:R-:W3:Y:S10]  /*0da0*/  @P1 LDC.64 R6, c[0x0][0xa18] ;  /* 0x00028600ff061b82 */ /* 0x000ef40000000a00 */
[----:B------:R-:W4:Y:S01]  /*0db0*/  @P0 LDC.64 R4, c[0x0][0xa28] ;  /* 0x00028a00ff040b82 */ /* 0x000f220000000a00 */
[----:B---3--:R-:W-:-:S05]  /*0dc0*/  @P1 IMAD.WIDE R6, R3, 0x4, R6 ;  /* 0x0000000403061825 */ /* 0x008fca00078e0206 */
[----:B--2--5:R2:W5:Y:S01]  /*0dd0*/  @P1 LDG.E R18, desc[UR50][R6.64] ;  /* 0x0000003206121981 */ /* 0x024562000c1e1900 */
[----:B----4-:R-:W-:Y:S01]  /*0de0*/  @P0 IMAD.WIDE R4, R3, 0x4, R4 ;  /* 0x0000000403040825 */ /* 0x010fe200078e0204 */
[----:B------:R-:W-:Y:S01]  /*0df0*/  ULOP3.LUT UR42, UR6, 0xff0000, URZ, 0xc0, !UPT ;  /* 0x00ff0000062a7892 */ /* 0x000fe2000f8ec03f */
[----:B------:R-:W-:Y:S01]  /*0e00*/  ISETP.NE.U32.AND P2, PT, RZ, UR8, PT ;  /* 0x00000008ff007c0c */ /* 0x000fe2000bf45070 */
[----:B------:R-:W-:Y:S02]  /*0e10*/  USHF.R.U32.HI UR4, URZ, 0x8, UR4 ;  /* 0x000000083f047899 */ /* 0x000fe40008011604 */
[----:B------:R2:W5:Y:S01]  /*0e20*/  @P0 LDG.E R8, desc[UR50][R4.64] ;  /* 0x0000003204080981 */ /* 0x000562000c1e1900 */
[----:B------:R-:W-:Y:S01]  /*0e30*/  ISETP.NE.U32.AND P0, PT, R10, RZ, PT ;  /* 0x000000ff0a00720c */ /* 0x000fe20003f05070 */
[----:B------:R-:W-:Y:S01]  /*0e40*/  ULEA.HI UR42, UR42, UR4, URZ, 0x10 ;  /* 0x000000042a2a7291 */ /* 0x000fe2000f8f803f */
[----:B------:R-:W-:Y:S01]  /*0e50*/  ISETP.NE.AND.EX P2, PT, RZ, UR9, PT, P2 ;  /* 0x00000009ff007c0c */ /* 0x000fe2000bf45320 */
[----:B------:R-:W-:Y:S01]  /*0e60*/  ULOP3.LUT UR37, UR6, 0xffff, URZ, 0xc0, !UPT ;  /* 0x0000ffff06257892 */ /* 0x000fe2000f8ec03f */
[----:B------:R-:W-:-:S04]  /*0e70*/  ISETP.NE.AND.EX P0, PT, R11, RZ, PT, P0 ;  /* 0x000000ff0b00720c */ /* 0x000fc80003f05300 */
[----:B0-----:R-:W-:Y:S01]  /*0e80*/  SEL R0, R0, 0x1, P0 ;  /* 0x0000000100007807 */ /* 0x001fe20000000000 */
[----:B-12---:R-:W-:Y:S08]  /*0e90*/  @P1 BRA `(.L_x_836) ;  /* 0x0000000000281947 */ /* 0x006ff00003800000 */
[----:B------:R-:W-:Y:S02]  /*0ea0*/  ULDC.64 UR6, c[0x0][0xa00] ;  /* 0x0002800000067ab9 */ /* 0x000fe40000000a00 */
[----:B------:R-:W-:-:S04]  /*0eb0*/  ISETP.NE.U32.AND P0, PT, RZ, UR6, PT ;  /* 0x00000006ff007c0c */ /* 0x000fc8000bf05070 */
[----:B------:R-:W-:-:S13]  /*0ec0*/  ISETP.NE.AND.EX P0, PT, RZ, UR7, PT, P0 ;  /* 0x00000007ff007c0c */ /* 0x000fda000bf05300 */
[----:B------:R-:W-:Y:S05]  /*0ed0*/  @!P0 BRA `(.L_x_836) ;  /* 0x0000000000188947 */ /* 0x000fea0003800000 */
[----:B------:R-:W0:Y:S01]  /*0ee0*/  LDC.64 R4, c[0x0][0xa00] ;  /* 0x00028000ff047b82 */ /* 0x000e220000000a00 */
[----:B------:R-:W-:-:S04]  /*0ef0*/  IMAD.U32 R3, RZ, RZ, UR49 ;  /* 0x00000031ff037e24 */ /* 0x000fc8000f8e00ff */
[----:B0-----:R-:W-:-:S05]  /*0f00*/  IMAD.WIDE R4, R3, 0x4, R4 ;  /* 0x0000000403047825 */ /* 0x001fca00078e0204 */
[----:B-----5:R-:W2:Y:S04]  /*0f10*/  LDG.E R18, desc[UR50][R4.64] ;  /* 0x0000003204127981 */ /* 0x020ea8000c1e1900 */
[----:B------:R-:W2:Y:S02]  /*0f20*/  LDG.E R3, desc[UR50][R4.64+0x4] ;  /* 0x0000043204037981 */ /* 0x000ea4000c1e1900 */
[----:B--2---:R-:W-:-:S07]  /*0f30*/  IMAD.IADD R18, R3, 0x1, -R18 ;  /* 0x0000000103127824 */ /* 0x004fce00078e0a12 */
.L_x_836:
[----:B------:R-:W-:Y:S01]  /*0f40*/  UMOV UR39, UR49 ;  /* 0x0000003100277c82 */ /* 0x000fe20008000000 */
[----:B------:R-:W-:Y:S01]  /*0f50*/  IMAD R17, R0, R17, RZ ;  /* 0x0000001100117224 */ /* 0x000fe200078e02ff */
[----:B------:R-:W-:Y:S06]  /*0f60*/  @!P2 BRA `(.L_x_837) ;  /* 0x000000000018a947 */ /* 0x000fec0003800000 */
[----:B------:R-:W-:Y:S02]  /*0f70*/  ULDC.64 UR6, c[0x0][0xa20] ;  /* 0x0002880000067ab9 */ /* 0x000fe40000000a00 */
[----:B------:R-:W-:-:S06]  /*0f80*/  UIMAD.WIDE UR6, UR49, 0x4, UR6 ;  /* 0x00000004310678a5 */ /* 0x000fcc000f8e0206 */
[----:B------:R-:W-:Y:S02]  /*0f90*/  IMAD.U32 R4, RZ, RZ, UR6 ;  /* 0x00000006ff047e24 */ /* 0x000fe4000f8e00ff */
[----:B------:R-:W-:-:S05]  /*0fa0*/  IMAD.U32 R5, RZ, RZ, UR7 ;  /* 0x00000007ff057e24 */ /* 0x000fca000f8e00ff */
[----:B------:R0:W5:Y:S01]  /*0fb0*/  LDG.E R17, desc[UR50][R4.64] ;  /* 0x0000003204117981 */ /* 0x000162000c1e1900 */
[----:B------:R-:W-:Y:S05]  /*0fc0*/  BRA `(.L_x_838) ;  /* 0x0000000000287947 */ /* 0x000fea0003800000 */
.L_x_837:
[----:B------:R-:W-:Y:S02]  /*0fd0*/  ULDC.64 UR6, c[0x0][0xa08] ;  /* 0x0002820000067ab9 */ /* 0x000fe40000000a00 */
[----:B------:R-:W-:-:S04]  /*0fe0*/  ISETP.NE.U32.AND P0, PT, RZ, UR6, PT ;  /* 0x00000006ff007c0c */ /* 0x000fc8000bf05070 */
[----:B------:R-:W-:-:S13]  /*0ff0*/  ISETP.NE.AND.EX P0, PT, RZ, UR7, PT, P0 ;  /* 0x00000007ff007c0c */ /* 0x000fda000bf05300 */
[----:B------:R-:W-:Y:S05]  /*1000*/  @!P0 BRA `(.L_x_838) ;  /* 0x0000000000188947 */ /* 0x000fea0003800000 */
[----:B------:R-:W0:Y:S01]  /*1010*/  LDC.64 R4, c[0x0][0xa08] ;  /* 0x00028200ff047b82 */ /* 0x000e220000000a00 */
[----:B------:R-:W-:-:S04]  /*1020*/  IMAD.U32 R3, RZ, RZ, UR49 ;  /* 0x00000031ff037e24 */ /* 0x000fc8000f8e00ff */
[----:B0-----:R-:W-:-:S05]  /*1030*/  IMAD.WIDE R4, R3, 0x4, R4 ;  /* 0x0000000403047825 */ /* 0x001fca00078e0204 */
[----:B------:R-:W2:Y:S04]  /*1040*/  LDG.E R17, desc[UR50][R4.64] ;  /* 0x0000003204117981 */ /* 0x000ea8000c1e1900 */
[----:B------:R-:W2:Y:S02]  /*1050*/  LDG.E R0, desc[UR50][R4.64+0x4] ;  /* 0x0000043204007981 */ /* 0x000ea4000c1e1900 */
[----:B--2---:R-:W-:-:S07]  /*1060*/  IMAD.IADD R17, R0, 0x1, -R17 ;  /* 0x0000000100117824 */ /* 0x004fce00078e0a11 */
.L_x_838:
[----:B------:R-:W-:Y:S01]  /*1070*/  ULDC UR4, c[0x0][0x448] ;  /* 0x0001120000047ab9 */ /* 0x000fe20000000800 */
[----:B-----5:R-:W-:Y:S01]  /*1080*/  IMAD.IADD R17, R17, 0x1, -R8 ;  /* 0x0000000111117824 */ /* 0x020fe200078e0a08 */
[----:B------:R-:W-:Y:S02]  /*1090*/  UISETP.NE.AND UP1, UPT, UR4, 0x1, UPT ;  /* 0x000000010400788c */ /* 0x000fe4000bf25270 */
[----:B------:R-:W-:Y:S02]  /*10a0*/  UIMAD UR40, UR5, 0xc0, URZ ;  /* 0x000000c0052878a4 */ /* 0x000fe4000f8e023f */
[----:B------:R-:W-:Y:S01]  /*10b0*/  IADD3 R0, R17, 0x1, -R18 ;  /* 0x0000000111007810 */ /* 0x000fe20007ffe812 */
[----:B------:R-:W-:Y:S01]  /*10c0*/  ULDC.64 UR4, c[0x0][0x9e0] ;  /* 0x0002780000047ab9 */ /* 0x000fe20000000a00 */
[----:B------:R-:W-:Y:S02]  /*10d0*/  UIADD3 UR8, UR40, 0xbf, URZ ;  /* 0x000000bf28087890 */ /* 0x000fe4000fffe03f */
[----:B------:R-:W-:Y:S01]  /*10e0*/  R2UR UR9, R0 ;  /* 0x00000000000972ca */ /* 0x000fe200000e0000 */
[----:B------:R-:W-:-:S02]  /*10f0*/  UISETP.GE.AND UP0, UPT, UR5, 0x1, UPT ;  /* 0x000000010500788c */ /* 0x000fc4000bf06270 */
[----:B------:R-:W-:Y:S01]  /*1100*/  @UP1 ULDC UR6, c[0x0][0x44c] ;  /* 0x0001130000061ab9 */ /* 0x000fe20000000800 */
[----:B------:R-:W-:Y:S01]  /*1110*/  @UP1 ULDC UR10, c[0x0][0x450] ;  /* 0x00011400000a1ab9 */ /* 0x000fe20000000800 */
[----:B------:R-:W-:Y:S02]  /*1120*/  UIMAD.WIDE.U32 UR6, UR8, UR6, URZ ;  /* 0x00000006080672a5 */ /* 0x000fe4000f8e003f */
[----:B------:R-:W-:Y:S02]  /*1130*/  PLOP3.LUT P1, PT, PT, PT, UP0, 0x80, 0x0 ;  /* 0x000000000000781c */ /* 0x000fe40003f2f008 */
[----:B------:R-:W-:-:S04]  /*1140*/  @UP1 USHF.R.U32.HI UR8, URZ, UR10, UR7 ;  /* 0x0000000a3f081299 */ /* 0x000fc80008011607 */
        /* <DEDUP_REMOVED lines=14> */
.L_x_840:
[----:B------:R-:W-:-:S11]  /*1230*/  UISETP.NE.AND UP0, UPT, UR5, 0x1, UPT ;  /* 0x000000010500788c */ /* 0x000fd6000bf05270 */
[----:B------:R-:W-:Y:S02]  /*1240*/  @UP0 ULDC.64 UR8, c[0x0][0x9e8] ;  /* 0x00027a0000080ab9 */ /* 0x000fe40000000a00 */
[----:B------:R-:W-:-:S04]  /*1250*/  UIMAD.WIDE.U32 UR6, UR4, UR8, URZ ;  /* 0x00000008040672a5 */ /* 0x000fc8000f8e003f */
[----:B------:R-:W-:-:S12]  /*1260*/  @UP0 USHF.R.U32.HI UR4, URZ, UR9, UR7 ;  /* 0x000000093f040299 */ /* 0x000fd80008011607 */
.L_x_841:
[----:B------:R-:W-:-:S06]  /*1270*/  UIMAD UR4, UR4, UR5, UR5 ;  /* 0x00000005040472a4 */ /* 0x000fcc000f8e0205 */
[----:B------:R-:W-:-:S07]  /*1280*/  VIMNMX R0, R0, UR4, PT ;  /* 0x0000000400007c48 */ /* 0x000fce000bfe0100 */
.L_x_839:
[C---:B------:R-:W-:Y:S01]  /*1290*/  IMAD.IADD R106, R17.reuse, 0x1, -R18 ;  /* 0x00000001116a7824 */ /* 0x040fe200078e0a12 */
[----:B------:R-:W-:Y:S01]  /*12a0*/  @UP1 ULDC UR6, c[0x0][0x44c] ;  /* 0x0001130000061ab9 */ /* 0x000fe20000000800 */
[----:B------:R-:W-:Y:S01]  /*12b0*/  VIADD R3, R0, 0x9f ;  /* 0x0000009f00037836 */ /* 0x000fe20000000000 */
[----:B------:R-:W-:Y:S01]  /*12c0*/  UIMAD.WIDE.U32 UR6, UR40, UR6, URZ ;  /* 0x00000006280672a5 */ /* 0x000fe2000f8e003f */
[----:B------:R-:W-:Y:S01]  /*12d0*/  VIADD R0, R17, 0x9f ;  /* 0x0000009f11007836 */ /* 0x000fe20000000000 */
[----:B------:R-:W-:Y:S01]  /*12e0*/  R2UR UR8, R106 ;  /* 0x000000006a0872ca */ /* 0x000fe200000e0000 */
[----:B------:R-:W-:Y:S01]  /*12f0*/  @UP1 ULDC UR9, c[0x0][0x450] ;  /* 0x0001140000091ab9 */ /* 0x000fe20000000800 */
[----:B0-----:R-:W-:Y:S01]  /*1300*/  IMAD.HI R4, R3, 0x66666667, RZ ;  /* 0x6666666703047827 */ /* 0x001fe200078e02ff */
        /* <DEDUP_REMOVED lines=22> */
.L_x_843:
[----:B------:R-:W-:-:S11]  /*1470*/  UISETP.NE.AND UP0, UPT, UR5, 0x1, UPT ;  /* 0x000000010500788c */ /* 0x000fd6000bf05270 */
[----:B------:R-:W-:Y:S02]  /*1480*/  @UP0 ULDC.64 UR10, c[0x0][0x9e8] ;  /* 0x00027a00000a0ab9 */ /* 0x000fe40000000a00 */
[----:B------:R-:W-:-:S04]  /*1490*/  UIMAD.WIDE.U32 UR6, UR4, UR10, URZ ;  /* 0x0000000a040672a5 */ /* 0x000fc8000f8e003f */
[----:B------:R-:W-:-:S12]  /*14a0*/  @UP0 USHF.R.U32.HI UR4, URZ, UR11, UR7 ;  /* 0x0000000b3f040299 */ /* 0x000fd80008011607 */
.L_x_844:
[----:B------:R-:W-:-:S04]  /*14b0*/  UIMAD UR4, UR4, UR5, URZ ;  /* 0x00000005040472a4 */ /* 0x000fc8000f8e023f */
[----:B------:R-:W-:-:S04]  /*14c0*/  UISETP.LT.AND UP0, UPT, UR8, UR4, UPT ;  /* 0x000000040800728c */ /* 0x000fc8000bf01270 */
[----:B------:R-:W-:-:S12]  /*14d0*/  USEL UR8, UR8, UR4, !UP0 ;  /* 0x0000000408087287 */ /* 0x000fd8000c000000 */
.L_x_842:
[----:B------:R-:W-:Y:S02]  /*14e0*/  UIMAD.WIDE UR4, UR8, 0x66666667, URZ ;  /* 0x66666667080478a5 */ /* 0x000fe4000f8e023f */
[----:B------:R-:W-:Y:S02]  /*14f0*/  ULOP3.LUT UR41, UR42, 0xff, URZ, 0xc0, !UPT ;  /* 0x000000ff2a297892 */ /* 0x000fe4000f8ec03f */
[----:B------:R-:W-:Y:S02]  /*1500*/  USHF.R.U32.HI UR4, URZ, 0x1f, UR5 ;  /* 0x0000001f3f047899 */ /* 0x000fe40008011605 */
[----:B------:R-:W-:Y:S02]  /*1510*/  USHF.R.U32.HI UR42, URZ, 0x10, UR42 ;  /* 0x000000103f2a7899 */ /* 0x000fe4000801162a */
[----:B------:R-:W-:-:S04]  /*1520*/  ULEA.HI.SX32 UR4, UR5, UR4, 0x1a ;  /* 0x0000000405047291 */ /* 0x000fc8000f8fd23f */
[----:B------:R-:W-:-:S04]  /*1530*/  UISETP.LT.AND UP0, UPT, URZ, UR4, UPT ;  /* 0x000000043f00728c */ /* 0x000fc8000bf01270 */
[----:B------:R-:W-:-:S03]  /*1540*/  USEL UR43, URZ, UR4, !UP0 ;  /* 0x000000043f2b7287 */ /* 0x000fc6000c000000 */
[----:B------:R-:W-:-:S03]  /*1550*/  UMOV UR4, URZ ;  /* 0x0000003f00047c82 */ /* 0x000fc60008000000 */
[----:B------:R-:W-:-:S13]  /*1560*/  ISETP.GT.AND P0, PT, R104, UR43, PT ;  /* 0x0000002b68007c0c */ /* 0x000fda000bf04270 */
[----:B------:R-:W-:Y:S05]  /*1570*/  @!P0 BRA `(.L_x_845) ;  /* 0x0000000000988947 */ /* 0x000fea0003800000 */
[----:B------:R-:W-:Y:S01]  /*1580*/  UISETP.NE.AND UP0, UPT, UR42, URZ, UPT ;  /* 0x0000003f2a00728c */ /* 0x000fe2000bf05270 */
[----:B------:R-:W-:-:S03]  /*1590*/  ULDC UR4, c[0x0][0x9f0] ;  /* 0x00027c0000047ab9 */ /* 0x000fc60000000800 */
[----:B------:R-:W-:-:S03]  /*15a0*/  USEL UR9, UR42, UR4, UP0 ;  /* 0x000000042a097287 */ /* 0x000fc60008000000 */
[----:B------:R-:W-:-:S03]  /*15b0*/  UMOV UR4, URZ ;  /* 0x0000003f00047c82 */ /* 0x000fc60008000000 */
[----:B------:R-:W-:-:S05]  /*15c0*/  IMAD.U32 R5, RZ, RZ, UR9 ;  /* 0x00000009ff057e24 */ /* 0x000fca000f8e00ff */
        /* <DEDUP_REMOVED lines=33> */
.L_x_845:
[----:B------:R-:W-:Y:S02]  /*17e0*/  UIMAD UR43, UR41, UR4, UR43 ;  /* 0x00000004292b72a4 */ /* 0x000fe4000f8e022b */
[----:B------:R-:W-:Y:S01]  /*17f0*/  IMAD.U32 R3, RZ, RZ, UR4 ;  /* 0x00000004ff037e24 */ /* 0x000fe2000f8e00ff */
[----:B------:R-:W-:Y:S02]  /*1800*/  PLOP3.LUT P0, PT, PT, PT, PT, 0x80, 0x0 ;  /* 0x000000000000781c */ /* 0x000fe40003f0f070 */
[----:B------:R-:W-:Y:S02]  /*1810*/  CS2R R28, SRZ ;  /* 0x00000000001c7805 */ /* 0x000fe4000001ff00 */
[----:B------:R-:W-:Y:S02]  /*1820*/  CS2R R6, SRZ ;  /* 0x0000000000067805 */ /* 0x000fe4000001ff00 */
[----:B------:R-:W-:Y:S02]  /*1830*/  CS2R R24, SRZ ;  /* 0x0000000000187805 */ /* 0x000fe4000001ff00 */
[----:B------:R-:W-:-:S02]  /*1840*/  VIADDMNMX R104, R3, UR43, R104, PT ;  /* 0x0000002b03687c46 */ /* 0x000fc4000b800168 */
[----:B------:R-:W-:Y:S02]  /*1850*/  CS2R R30, SRZ ;  /* 0x00000000001e7805 */ /* 0x000fe4000001ff00 */
[----:B------:R-:W-:Y:S02]  /*1860*/  CS2R R26, SRZ ;  /* 0x00000000001a7805 */ /* 0x000fe4000001ff00 */
[----:B------:R-:W-:Y:S02]  /*1870*/  CS2R R36, SRZ ;  /* 0x0000000000247805 */ /* 0x000fe4000001ff00 */
[----:B------:R-:W-:Y:S02]  /*1880*/  ISETP.GT.AND P1, PT, R104, UR43, PT ;  /* 0x0000002b68007c0c */ /* 0x000fe4000bf24270 */
[----:B------:R-:W-:Y:S02]  /*1890*/  CS2R R32, SRZ ;  /* 0x0000000000207805 */ /* 0x000fe4000001ff00 */
[----:B------:R-:W-:-:S02]  /*18a0*/  CS2R R38, SRZ ;  /* 0x0000000000267805 */ /* 0x000fc4000001ff00 */
[----:B------:R-:W-:Y:S02]  /*18b0*/  CS2R R34, SRZ ;  /* 0x0000000000227805 */ /* 0x000fe4000001ff00 */
[----:B------:R-:W-:Y:S02]  /*18c0*/  CS2R R44, SRZ ;  /* 0x00000000002c7805 */ /* 0x000fe4000001ff00 */
[----:B------:R-:W-:Y:S02]  /*18d0*/  CS2R R40, SRZ ;  /* 0x0000000000287805 */ /* 0x000fe4000001ff00 */
[----:B------:R-:W-:Y:S02]  /*18e0*/  CS2R R46, SRZ ;  /* 0x00000000002e7805 */ /* 0x000fe4000001ff00 */
[----:B------:R-:W-:Y:S02]  /*18f0*/  CS2R R42, SRZ ;  /* 0x00000000002a7805 */ /* 0x000fe4000001ff00 */
[----:B------:R-:W-:Y:S01]  /*1900*/  CS2R R52, SRZ ;  /* 0x0000000000347805 */ /* 0x000fe2000001ff00 */
[----:B------:R-:W-:Y:S01]  /*1910*/  IMAD.MOV.U32 R12, RZ, RZ, RZ ;  /* 0x000000ffff0c7224 */ /* 0x000fe200078e00ff */
[----:B------:R-:W-:-:S02]  /*1920*/  CS2R R54, SRZ ;  /* 0x0000000000367805 */ /* 0x000fc4000001ff00 */
[----:B------:R-:W-:Y:S01]  /*1930*/  CS2R R50, SRZ ;  /* 0x0000000000327805 */ /* 0x000fe2000001ff00 */
[----:B------:R-:W-:Y:S01]  /*1940*/  IMAD.MOV.U32 R49, RZ, RZ, RZ ;  /* 0x000000ffff317224 */ /* 0x000fe200078e00ff */
[----:B------:R-:W-:Y:S06]  /*1950*/  @!P1 BRA `(.L_x_846) ;  /* 0x0000012000e89947 */ /* 0x000fec0003800000 */
[----:B------:R-:W0:Y:S01]  /*1960*/  S2R R0, SR_TID.X ;  /* 0x0000000000007919 */ /* 0x000e220000002100 */
[----:B------:R-:W1:Y:S01]  /*1970*/  S2UR UR44, SR_CgaCtaId ;  /* 0x00000000002c79c3 */ /* 0x000e620000008800 */
[----:B------:R-:W-:Y:S02]  /*1980*/  UMOV UR45, 0x400 ;  /* 0x00000400002d7882 */ /* 0x000fe40000000000 */
[----:B-1----:R-:W-:Y:S01]  /*1990*/  ULEA UR45, UR44, UR45, 0x18 ;  /* 0x0000002d2c2d7291 */ /* 0x002fe2000f8ec03f */
[----:B0-----:R-:W-:-:S05]  /*19a0*/  VIADD R0, R0, 0xffffff80 ;  /* 0xffffff8000007836 */ /* 0x001fca0000000000 */
[----:B------:R-:W-:-:S04]  /*19b0*/  SHF.R.S32.HI R3, RZ, 0x1f, R0 ;  /* 0x0000001fff037819 */ /* 0x000fc80000011400 */
[----:B------:R-:W-:-:S04]  /*19c0*/  LEA.HI R3, R3, R0, RZ, 0x7 ;  /* 0x0000000003037211 */ /* 0x000fc800078f38ff */
[----:B------:R-:W-:-:S06]  /*19d0*/  SHF.R.S32.HI R3, RZ, 0x7, R3 ;  /* 0x00000007ff037819 */ /* 0x000fcc0000011403 */
        /* <DEDUP_REMOVED lines=28> */
.L_x_847:
        /* <DEDUP_REMOVED lines=10> */
[----:B------:R-:W-:Y:S02]  /*1c40*/  @UP0 USHF.R.S32.HI UR10, URZ, 0x1f, UR49 ;  /* 0x0000001f3f0a0899 */ /* 0x000fe40008011431 */
[----:B------:R-:W-:Y:S01]  /*1c50*/  @UP1 USHF.R.S32.HI UR13, URZ, 0x1f, UR49 ;  /* 0x0000001f3f0d1899 */ /* 0x000fe20008011431 */
[----:B------:R-:W-:Y:S01]  /*1c60*/  @UP0 ULDC.64 UR14, c[0x0][0x9a8] ;  /* 0x00026a00000e0ab9 */ /* 0x000fe20000000a00 */
[----:B------:R-:W-:Y:S01]  /*1c70*/  @UP1 ULDC.64 UR16, c[0x0][0x9b8] ;  /* 0x00026e0000101ab9 */ /* 0x000fe20000000a00 */
[----:B------:R-:W-:Y:S02]  /*1c80*/  @UP0 UIMAD UR10, UR10, UR14, URZ ;  /* 0x0000000e0a0a02a4 */ /* 0x000fe4000f8e023f */
[----:B------:R-:W-:Y:S02]  /*1c90*/  @UP1 UIMAD UR13, UR13, UR16, URZ ;  /* 0x000000100d0d12a4 */ /* 0x000fe4000f8e023f */
[----:B------:R-:W-:Y:S02]  /*1ca0*/  @UP0 UIMAD UR12, UR49, UR15, UR10 ;  /* 0x0000000f310c02a4 */ /* 0x000fe4000f8e020a */
[----:B------:R-:W-:-:S02]  /*1cb0*/  @UP1 UIMAD UR13, UR49, UR17, UR13 ;  /* 0x00000011310d12a4 */ /* 0x000fc4000f8e020d */
[----:B------:R-:W-:Y:S02]  /*1cc0*/  @UP0 UIMAD.WIDE.U32 UR8, UR49, UR14, URZ ;  /* 0x0000000e310802a5 */ /* 0x000fe4000f8e003f */
[----:B------:R-:W-:Y:S02]  /*1cd0*/  @UP1 UIMAD.WIDE.U32 UR10, UR49, UR16, URZ ;  /* 0x00000010310a12a5 */ /* 0x000fe4000f8e003f */
[----:B------:R-:W-:Y:S02]  /*1ce0*/  @UP0 UIADD3 UR9, UR9, UR12, URZ ;  /* 0x0000000c09090290 */ /* 0x000fe4000fffe03f */
[----:B------:R-:W-:Y:S01]  /*1cf0*/  @UP1 UIADD3 UR11, UR11, UR13, URZ ;  /* 0x0000000d0b0b1290 */ /* 0x000fe2000fffe03f */
[----:B------:R-:W-:Y:S02]  /*1d00*/  @UP1 ULDC.64 UR14, c[0x0][0x9c0] ;  /* 0x00027000000e1ab9 */ /* 0x000fe40000000a00 */
[----:B------:R-:W-:Y:S01]  /*1d10*/  @UP0 ULDC.64 UR12, c[0x0][0x9b0] ;  /* 0x00026c00000c0ab9 */ /* 0x000fe20000000a00 */
[----:B------:R-:W-:-:S02]  /*1d20*/  @UP1 UIMAD.WIDE.U32 UR10, UR37, UR14, UR10 ;  /* 0x0000000e250a12a5 */ /* 0x000fc4000f8e000a */
[----:B------:R-:W-:Y:S02]  /*1d30*/  @UP0 UIMAD.WIDE.U32 UR8, UR37, UR12, UR8 ;  /* 0x0000000c250802a5 */ /* 0x000fe4000f8e0008 */
[----:B------:R-:W-:Y:S02]  /*1d40*/  @UP1 ULEA UR4, UP3, UR10, UR4, 0x2 ;  /* 0x000000040a041291 */ /* 0x000fe4000f86103f */
[----:B------:R-:W-:Y:S02]  /*1d50*/  @UP0 UIMAD UR12, UR37, UR13, UR9 ;  /* 0x0000000d250c02a4 */ /* 0x000fe4000f8e0209 */
[----:B------:R-:W-:Y:S02]  /*1d60*/  @UP1 UIMAD UR9, UR37, UR15, UR11 ;  /* 0x0000000f250912a4 */ /* 0x000fe4000f8e020b */
[----:B------:R-:W-:Y:S01]  /*1d70*/  @UP0 ULEA UR6, UP2, UR8, UR6, 0x2 ;  /* 0x0000000608060291 */ /* 0x000fe2000f84103f */
[----:B------:R-:W-:Y:S01]  /*1d80*/  IMAD.U32 R6, RZ, RZ, UR4 ;  /* 0x00000004ff067e24 */ /* 0x000fe2000f8e00ff */
[----:B------:R-:W-:-:S02]  /*1d90*/  @UP1 ULEA.HI.X UR5, UR10, UR5, UR9, 0x2, UP3 ;  /* 0x000000050a051291 */ /* 0x000fc400098f1409 */
[----:B------:R-:W-:Y:S02]  /*1da0*/  @UP0 ULEA.HI.X UR7, UR8, UR7, UR12, 0x2, UP2 ;  /* 0x0000000708070291 */ /* 0x000fe400090f140c */
[----:B------:R-:W-:Y:S02]  /*1db0*/  IMAD.U32 R4, RZ, RZ, UR6 ;  /* 0x00000006ff047e24 */ /* 0x000fe4000f8e00ff */
[----:B------:R-:W-:Y:S02]  /*1dc0*/  IMAD.U32 R7, RZ, RZ, UR5 ;  /* 0x00000005ff077e24 */ /* 0x000fe4000f8e00ff */
[----:B------:R-:W-:-:S03]  /*1dd0*/  IMAD.U32 R5, RZ, RZ, UR7 ;  /* 0x00000007ff057e24 */ /* 0x000fc6000f8e00ff */
[----:B------:R-:W2:Y:S04]  /*1de0*/  @P1 LDG.E R0, desc[UR50][R6.64] ;  /* 0x0000003206001981 */ /* 0x000ea8000c1e1900 */
[----:B------:R-:W2:Y:S01]  /*1df0*/  @P0 LDG.E R3, desc[UR50][R4.64] ;  /* 0x0000003204030981 */ /* 0x000ea2000c1e1900 */
[----:B------:R-:W-:-:S04]  /*1e00*/  ULEA.HI UR4, UR47, UR47, URZ, 0x1 ;  /* 0x0000002f2f047291 */ /* 0x000fc8000f8f083f */
[----:B------:R-:W-:-:S04]  /*1e10*/  ULOP3.LUT UR4, UR4, 0xfffffffe, URZ, 0xc0, !UPT ;  /* 0xfffffffe04047892 */ /* 0x000fc8000f8ec03f */
[----:B------:R-:W-:-:S06]  /*1e20*/  UIADD3 UR4, UR47, -UR4, URZ ;  /* 0x800000042f047290 */ /* 0x000fcc000fffe03f */
[----:B------:R-:W-:Y:S01]  /*1e30*/  IMAD.U32 R8, RZ, RZ, UR4 ;  /* 0x00000004ff087e24 */ /* 0x000fe2000f8e00ff */
[----:B------:R-:W-:-:S04]  /*1e40*/  ULDC UR4, c[0x0][0x9d8] ;  /* 0x0002760000047ab9 */ /* 0x000fc80000000800 */
[----:B------:R-:W-:-:S04]  /*1e50*/  SHF.L.U32 R8, R8, 0x1f, RZ ;  /* 0x0000001f08087819 */ /* 0x000fc800000006ff */
[----:B------:R-:W0:Y:S01]  /*1e60*/  SYNCS.PHASECHK.TRANS64.TRYWAIT P1, [UR45+0x13200], R8 ;  /* 0x01320008ff0075a7 */ /* 0x000e22000802016d */
[----:B------:R-:W-:-:S05]  /*1e70*/  IMAD.U32 R9, RZ, RZ, UR48 ;  /* 0x00000030ff097e24 */ /* 0x000fca000f8e00ff */
[----:B------:R-:W-:Y:S01]  /*1e80*/  ISETP.NE.AND P0, PT, R9, 0x3, PT ;  /* 0x000000030900780c */ /* 0x000fe20003f05270 */
[----:B--2---:R-:W-:-:S04]  /*1e90*/  FMUL.FTZ R0, R3, R0 ;  /* 0x0000000003007220 */ /* 0x004fc80000410000 */
[----:B------:R-:W-:Y:S01]  /*1ea0*/  FMUL.FTZ R0, R0, UR4 ;  /* 0x0000000400007c20 */ /* 0x000fe20008410000 */
[----:B0-----:R-:W-:Y:S07]  /*1eb0*/  @!P1 BRA `(.L_x_848) ;  /* 0x000001a400dc9947 */ /* 0x001fee0003800000 */
.L_x_1032:
[----:B------:R-:W-:Y:S05]  /*1ec0*/  @!P0 BRA `(.L_x_849) ;  /* 0x0000000000048947 */ /* 0x000fea0003800000 */
[----:B------:R-:W-:Y:S01]  /*1ed0*/  BPT.TRAP 0x1 ;  /* 0x000000040000795c */ /* 0x000fe20000300000 */
.L_x_849:
[----:B------:R-:W-:Y:S02]  /*1ee0*/  IMAD.U32 R105, RZ, RZ, UR36 ;  /* 0x00000024ff697e24 */ /* 0x000fe4000f8e00ff */
[----:B------:R-:W-:-:S03]  /*1ef0*/  IMAD.U32 R4, RZ, RZ, UR46 ;  /* 0x0000002eff047e24 */ /* 0x000fc6000f8e00ff */
[----:B------:R-:W-:Y:S02]  /*1f00*/  LEA R105, R105, UR45, 0x3 ;  /* 0x0000002d69697c11 */ /* 0x000fe4000f8e18ff */
[----:B------:R-:W-:-:S04]  /*1f10*/  SHF.L.U32 R4, R4, 0x1f, RZ ;  /* 0x0000001f04047819 */ /* 0x000fc800000006ff */
[----:B------:R1:W2:Y:S01]  /*1f20*/  SYNCS.PHASECHK.TRANS64.TRYWAIT P1, [R105+URZ+0x13230], R4 ;  /* 0x01323004690075a7 */ /* 0x0002a2000802017f */
[----:B------:R-:W-:Y:S05]  /*1f30*/  @!P0 BRA `(.L_x_850) ;  /* 0x0000000000048947 */ /* 0x000fea0003800000 */
[----:B------:R-:W-:Y:S01]  /*1f40*/  BPT.TRAP 0x1 ;  /* 0x000000040000795c */ /* 0x000fe20000300000 */
.L_x_850:
[----:B--2---:R-:W-:Y:S05]  /*1f50*/  @P1 BRA `(.L_x_851) ;  /* 0x0000000000081947 */ /* 0x004fea0003800000 */
[----:B------:R-:W2:Y:S02]  /*1f60*/  SYNCS.PHASECHK.TRANS64.TRYWAIT P1, [R105+URZ+0x13230], R4 ;  /* 0x01323004690075a7 */ /* 0x000ea4000802017f */
[----:B--2---:R-:W-:Y:S05]  /*1f70*/  @!P1 BRA `(.L_x_852) ;  /* 0x000001a400c49947 */ /* 0x004fea0003800000 */
.L_x_851:
[----:B------:R-:W3:Y:S01]  /*1f80*/  S2R R5, SR_TID.X ;  /* 0x0000000000057919 */ /* 0x000ee20000002100 */
[----:B------:R-:W-:Y:S01]  /*1f90*/  UIADD3 UR4, UR45, 0xe000, URZ ;  /* 0x0000e0002d047890 */ /* 0x000fe2000fffe03f */
[----:B------:R-:W-:-:S03]  /*1fa0*/  LOP3.LUT R2, R2, 0xfffffff7, RZ, 0xc0, !PT ;  /* 0xfffffff702027812 */ /* 0x000fc600078ec0ff */
[----:B------:R-:W-:-:S04]  /*1fb0*/  USHF.R.U32.HI UR4, URZ, 0x4, UR4 ;  /* 0x000000043f047899 */ /* 0x000fc80008011604 */
[----:B------:R-:W-:-:S06]  /*1fc0*/  ULOP3.LUT UR4, UR4, 0x3fff, URZ, 0xc0, !UPT ;  /* 0x00003fff04047892 */ /* 0x000fcc000f8ec03f */
[----:B0-----:R-:W-:Y:S01]  /*1fd0*/  IMAD.U32 R3, RZ, RZ, UR4 ;  /* 0x00000004ff037e24 */ /* 0x001fe2000f8e00ff */
[----:B------:R-:W-:Y:S05]  /*1fe0*/  WARPSYNC.ALL ;  /* 0x0000000000007948 */ /* 0x000fea0003800000 */
[----:B------:R-:W-:-:S05]  /*1ff0*/  LOP3.LUT R3, R3, 0x10000, RZ, 0xfc, !PT ;  /* 0x0001000003037812 */ /* 0x000fca00078efcff */
[----:B------:R0:W-:Y:S01]  /*2000*/  STL [R1+0x2c], R3 ;  /* 0x00002c0301007387 */ /* 0x0001e20000100800 */
[----:B---3--:R-:W-:-:S13]  /*2010*/  LOP3.LUT P3, RZ, R5, 0x7f, RZ, 0xc0, !PT ;  /* 0x0000007f05ff7812 */ /* 0x008fda000786c0ff */
[----:B------:R-:W-:Y:S02]  /*2020*/  @P3 LOP3.LUT R2, R2, 0x8, RZ, 0xfc, !PT ;  /* 0x0000000802023812 */ /* 0x000fe400078efcff */
[----:B------:R-:W-:Y:S01]  /*2030*/  R2UR UR12, R3 ;  /* 0x00000000030c72ca */ /* 0x000fe200000e0000 */
[----:B------:R-:W-:Y:S01]  /*2040*/  ULOP3.LUT UR8, UR52, 0x10000, URZ, 0xfc, !UPT ;  /* 0x0001000034087892 */ /* 0x000fe2000f8efc3f */
[----:B------:R-:W-:Y:S01]  /*2050*/  WARPGROUP.ARRIVE ;  /* 0x00000000000079c5 */ /* 0x000fe20000000000 */
[----:B------:R-:W-:Y:S01]  /*2060*/  UMOV UR9, 0x80000020 ;  /* 0x8000002000097882 */ /* 0x000fe20000000000 */
[----:B------:R-:W-:Y:S01]  /*2070*/  UMOV UR11, 0x80000020 ;  /* 0x80000020000b7882 */ /* 0x000fe20000000000 */
[----:B------:R-:W3:Y:S01]  /*2080*/  LDL R107, [R1+0x54] ;  /* 0x00005400016b7983 */ /* 0x000ee20000100800 */
[----:B------:R-:W-:Y:S01]  /*2090*/  UIADD3 UR7, UR8, 0x2, URZ ;  /* 0x0000000208077890 */ /* 0x000fe2000fffe03f */
[----:B-12---:R-:W-:Y:S01]  /*20a0*/  @!P3 VIADD R105, R105, 0x13240 ;  /* 0x000132406969b836 */ /* 0x006fe20000000000 */
[----:B------:R-:W-:-:S02]  /*20b0*/  ULDC UR20, c[0x0][0x9dc] ;  /* 0x0002770000147ab9 */ /* 0x000fc40000000800 */
[----:B------:R-:W-:Y:S02]  /*20c0*/  ULOP3.LUT UR20, URZ, UR20, URZ, 0x33, !UPT ;  /* 0x000000143f147292 */ /* 0x000fe4000f8e333f */
[----:B------:R-:W-:Y:S01]  /*20d0*/  @!P3 PRMT R105, RZ, 0x654, R105 ;  /* 0x00000654ff69b816 */ /* 0x000fe20000000069 */
        /* <DEDUP_REMOVED lines=38> */
[C---:B0-----:R-:W-:Y:S01]  /*2340*/  FMUL.FTZ R3, R0.reuse, R88 ;  /* 0x0000005800037220 */ /* 0x041fe20000410000 */
[C---:B------:R-:W-:Y:S01]  /*2350*/  FMUL.FTZ R88, R0.reuse, R89 ;  /* 0x0000005900587220 */ /* 0x040fe20000410000 */
[C---:B------:R-:W-:Y:S01]  /*2360*/  FMUL.FTZ R7, R0.reuse, R95 ;  /* 0x0000005f00077220 */ /* 0x040fe20000410000 */
[C---:B------:R-:W-:Y:S01]  /*2370*/  FMUL.FTZ R89, R0.reuse, R93 ;  /* 0x0000005d00597220 */ /* 0x040fe20000410000 */
[C---:B------:R-:W-:Y:S01]  /*2380*/  FMUL.FTZ R93, R0.reuse, R101 ;  /* 0x00000065005d7220 */ /* 0x040fe20000410000 */
[----:B------:R-:W-:Y:S01]  /*2390*/  QGMMA.64x32x32.F32.E4M3.E4M3 R72, gdesc[UR4], R72, gsb0 ;  /* 0x00600000044879f3 */ /* 0x000fe20008000848 */
[----:B------:R-:W-:Y:S01]  /*23a0*/  UIADD3 UR6, UR12, 0x102, URZ ;  /* 0x000001020c067890 */ /* 0x000fe2000fffe03f */
[----:B---3--:R-:W-:Y:S01]  /*23b0*/  VIADD R101, R107, UR40 ;  /* 0x000000286b657c36 */ /* 0x008fe20008000000 */
        /* <DEDUP_REMOVED lines=80> */
[----:B------:R-:W-:Y:S01]  /*28c0*/  ULDC UR6, c[0x0][0x448] ;  /* 0x0001120000067ab9 */ /* 0x000fe20000000800 */
[C---:B------:R-:W-:Y:S01]  /*28d0*/  FMUL.FTZ R83, R0.reuse, R48 ;  /* 0x0000003000537220 */ /* 0x040fe20000410000 */
[----:B------:R-:W-:Y:S01]  /*28e0*/  UISETP.NE.AND UP0, UPT, UR6, 0x1, UPT ;  /* 0x000000010600788c */ /* 0x000fe2000bf05270 */
[C---:B------:R-:W-:Y:S01]  /*28f0*/  FMUL.FTZ R70, R0.reuse, R44 ;  /* 0x0000002c00467220 */ /* 0x040fe20000410000 */
[C---:B------:R-:W-:Y:S01]  /*2900*/  FMUL.FTZ R71, R0.reuse, R45 ;  /* 0x0000002d00477220 */ /* 0x040fe20000410000 */
[C---:B------:R-:W-:Y:S01]  /*2910*/  FMUL.FTZ R42, R0.reuse, R46 ;  /* 0x0000002e002a7220 */ /* 0x040fe20000410000 */
[C---:B------:R-:W-:Y:S01]  /*2920*/  FMUL.FTZ R43, R0.reuse, R47 ;  /* 0x0000002f002b7220 */ /* 0x040fe20000410000 */
[C---:B------:R-:W-:Y:S01]  /*2930*/  FMUL.FTZ R44, R0.reuse, R50 ;  /* 0x00000032002c7220 */ /* 0x040fe20000410000 */
[----:B------:R-:W-:Y:S01]  /*2940*/  PLOP3.LUT P1, PT, PT, PT, UP0, 0x80, 0x0 ;  /* 0x000000000000781c */ /* 0x000fe20003f2f008 */
[C---:B------:R-:W-:Y:S01]  /*2950*/  FMUL.FTZ R45, R0.reuse, R51 ;  /* 0x00000033002d7220 */ /* 0x040fe20000410000 */
[----:B------:R-:W-:Y:S01]  /*2960*/  PLOP3.LUT P2, PT, PT, PT, UP0, 0x80, 0x0 ;  /* 0x000000000000781c */ /* 0x000fe20003f4f008 */
[C---:B------:R-:W-:Y:S01]  /*2970*/  FMUL.FTZ R85, R0.reuse, R52 ;  /* 0x0000003400557220 */ /* 0x040fe20000410000 */
[C---:B------:R-:W-:Y:S01]  /*2980*/  FMUL.FTZ R86, R0.reuse, R53 ;  /* 0x0000003500567220 */ /* 0x040fe20000410000 */
[----:B------:R-:W-:Y:S01]  /*2990*/  @UP0 ULDC UR6, c[0x0][0x44c] ;  /* 0x0001130000060ab9 */ /* 0x000fe20000000800 */
        /* <DEDUP_REMOVED lines=10> */
[----:B------:R-:W-:Y:S01]  /*2a40*/  @P1 IMAD.HI.U32 R27, R101, UR6, RZ ;  /* 0x00000006651b1c27 */ /* 0x000fe2000f8e00ff */
[----:B------:R-:W-:-:S03]  /*2a50*/  @UP0 ULDC UR6, c[0x0][0x450] ;  /* 0x0001140000060ab9 */ /* 0x000fc60000000800 */
[C---:B------:R-:W-:Y:S01]  /*2a60*/  FMUL.FTZ R87, R0.reuse, R24 ;  /* 0x0000001800577220 */ /* 0x040fe20000410000 */
[C---:B------:R-:W-:Y:S01]  /*2a70*/  FMUL.FTZ R99, R0.reuse, R32 ;  /* 0x0000002000637220 */ /* 0x040fe20000410000 */
[C---:B------:R-:W-:Y:S01]  /*2a80*/  FMUL.FTZ R24, R0.reuse, R31 ;  /* 0x0000001f00187220 */ /* 0x040fe20000410000 */
[----:B------:R-:W-:Y:S01]  /*2a90*/  @P2 SHF.R.U32.HI R101, RZ, UR6, R27 ;  /* 0x00000006ff652c19 */ /* 0x000fe2000801161b */
[----:B------:R-:W-:Y:S01]  /*2aa0*/  IMAD.MOV.U32 R31, RZ, RZ, -0xa0 ;  /* 0xffffff60ff1f7424 */ /* 0x000fe200078e00ff */
[----:B------:R-:W-:Y:S01]  /*2ab0*/  ULDC.64 UR6, c[0x0][0x9e0] ;  /* 0x0002780000067ab9 */ /* 0x000fe20000000a00 */
[C---:B------:R-:W-:Y:S01]  /*2ac0*/  FMUL.FTZ R98, R0.reuse, R29 ;  /* 0x0000001d00627220 */ /* 0x040fe20000410000 */
[----:B------:R-:W-:Y:S01]  /*2ad0*/  UISETP.GE.AND UP1, UPT, UR7, 0x1, UPT ;  /* 0x000000010700788c */ /* 0x000fe2000bf26270 */
[----:B------:R-:W5:Y:S01]  /*2ae0*/  SHFL.IDX PT, R32, R101, RZ, 0x1c1f ;  /* 0x001c1fff65207589 */ /* 0x000f6200000e0000 */
[C---:B------:R-:W-:Y:S01]  /*2af0*/  FMUL.FTZ R29, R0.reuse, R30 ;  /* 0x0000001e001d7220 */ /* 0x040fe20000410000 */
[C---:B------:R-:W-:Y:S01]  /*2b00*/  FMUL.FTZ R96, R0.reuse, R25 ;  /* 0x0000001900607220 */ /* 0x040fe20000410000 */
[C---:B------:R-:W-:Y:S01]  /*2b10*/  FMUL.FTZ R48, R0.reuse, R26 ;  /* 0x0000001a00307220 */ /* 0x040fe20000410000 */
[----:B------:R-:W-:Y:S01]  /*2b20*/  FMUL.FTZ R97, R0, R28 ;  /* 0x0000001c00617220 */ /* 0x000fe20000410000 */
[----:B------:R-:W-:-:S02]  /*2b30*/  IMAD R30, R104, R31, 0xa1 ;  /* 0x000000a1681e7424 */ /* 0x000fc400078e021f */
[C---:B------:R-:W-:Y:S01]  /*2b40*/  FMUL.FTZ R100, R0.reuse, R33 ;  /* 0x0000002100647220 */ /* 0x040fe20000410000 */
[C---:B------:R-:W-:Y:S01]  /*2b50*/  FMUL.FTZ R25, R0.reuse, R34 ;  /* 0x0000002200197220 */ /* 0x040fe20000410000 */
[C---:B------:R-:W-:Y:S01]  /*2b60*/  FMUL.FTZ R26, R0.reuse, R35 ;  /* 0x00000023001a7220 */ /* 0x040fe20000410000 */
[C---:B------:R-:W-:Y:S01]  /*2b70*/  FMUL.FTZ R27, R0.reuse, R38 ;  /* 0x00000026001b7220 */ /* 0x040fe20000410000 */
[C---:B------:R-:W-:Y:S01]  /*2b80*/  FMUL.FTZ R28, R0.reuse, R39 ;  /* 0x00000027001c7220 */ /* 0x040fe20000410000 */
[C---:B------:R-:W-:Y:S01]  /*2b90*/  FMUL.FTZ R36, R0.reuse, R36 ;  /* 0x0000002400247220 */ /* 0x040fe20000410000 */
[----:B------:R-:W-:Y:S01]  /*2ba0*/  FMUL.FTZ R37, R0, R37 ;  /* 0x0000002500257220 */ /* 0x000fe20000410000 */
[----:B------:R-:W-:Y:S01]  /*2bb0*/  PLOP3.LUT P1, PT, PT, PT, UP1, 0x40, 0x0 ;  /* 0x000000000000781c */ /* 0x000fe20003f2e818 */
[----:B------:R-:W0:Y:S01]  /*2bc0*/  MUFU.TANH R75, R75 ;  /* 0x0000004b004b7308 */ /* 0x000e220000002400 */
[----:B------:R-:W-:Y:S01]  /*2bd0*/  IADD3 R33, R17, R30, -R22 ;  /* 0x0000001e11217210 */ /* 0x000fe20007ffe816 */
[----:B------:R-:W-:Y:S01]  /*2be0*/  IMAD R31, R104, -0xa0, R17 ;  /* 0xffffff60681f7824 */ /* 0x000fe200078e0211 */
[----:B------:R1:W-:Y:S01]  /*2bf0*/  @!P3 SYNCS.ARRIVE.TRANS64.RED.A1T0 RZ, [R105+URZ], RZ ;  /* 0x000000ff69ffb9a7 */ /* 0x0003e2000810043f */
[----:B------:R-:W-:-:S02]  /*2c00*/  VIADD R111, R30, 0xffffffff ;  /* 0xffffffff1e6f7836 */ /* 0x000fc40000000000 */
[----:B------:R-:W-:Y:S02]  /*2c10*/  IMAD.IADD R33, R33, 0x1, -R18 ;  /* 0x0000000121217824 */ /* 0x000fe400078e0a12 */
[----:B------:R-:W0:Y:S01]  /*2c20*/  MUFU.TANH R76, R76 ;  /* 0x0000004c004c7308 */ /* 0x000e220000002400 */
[----:B------:R-:W-:Y:S02]  /*2c30*/  IMAD.IADD R112, R111, 0x1, -R22 ;  /* 0x000000016f707824 */ /* 0x000fe400078e0a16 */
[C---:B------:R-:W-:Y:S01]  /*2c40*/  VIADD R110, R33.reuse, UR6 ;  /* 0x00000006216e7c36 */ /* 0x040fe20008000000 */
[----:B-1----:R-:W-:Y:S01]  /*2c50*/  IADD3 R105, -R22, 0xa0, R31 ;  /* 0x000000a016697810 */ /* 0x002fe20007ffe11f */
[----:B------:R-:W-:-:S03]  /*2c60*/  VIADD R109, R33, UR20 ;  /* 0x00000014216d7c36 */ /* 0x000fc60008000000 */
[----:B------:R-:W1:Y:S01]  /*2c70*/  MUFU.TANH R19, R19 ;  /* 0x0000001300137308 */ /* 0x000e620000002400 */
[----:B-----5:R-:W-:Y:S01]  /*2c80*/  VIADDMNMX R102, R32, R110, R105, PT ;  /* 0x0000006e20667246 */ /* 0x020fe20003800169 */
[----:B------:R-:W-:-:S06]  /*2c90*/  IMAD.IADD R103, R109, 0x1, R32 ;  /* 0x000000016d677824 */ /* 0x000fcc00078e0220 */
        /* <DEDUP_REMOVED lines=50> */
[----:B------:R0:W0:Y:S08]  /*2fc0*/  MUFU.TANH R108, R37 ;  /* 0x00000025006c7308 */ /* 0x0000300000002400 */
[----:B------:R-:W0:Y:S08]  /*2fd0*/  MUFU.TANH R27, R27 ;  /* 0x0000001b001b7308 */ /* 0x000e300000002400 */
[----:B------:R-:W0:Y:S01]  /*2fe0*/  MUFU.TANH R28, R28 ;  /* 0x0000001c001c7308 */ /* 0x000e220000002400 */
[----:B-1234-:R-:W-:Y:S05]  /*2ff0*/  @P1 BRA `(.L_x_853) ;  /* 0x0000000000541947 */ /* 0x01efea0003800000 */
[----:B------:R-:W-:Y:S01]  /*3000*/  IADD3 R30, -R18, R17, R32 ;  /* 0x00000011121e7210 */ /* 0x000fe20007ffe120 */
        /* <DEDUP_REMOVED lines=11> */
.L_x_855:
[----:B------:R-:W-:-:S06]  /*30c0*/  UISETP.NE.AND UP2, UPT, UR7, 0x1, UPT ;  /* 0x000000010700788c */ /* 0x000fcc000bf45270 */
[----:B------:R-:W-:-:S05]  /*30d0*/  PLOP3.LUT P1, PT, PT, PT, UP2, 0x80, 0x0 ;  /* 0x000000000000781c */ /* 0x000fca0003f2f028 */
[----:B------:R-:W-:-:S08]  /*30e0*/  @UP2 ULDC.64 UR10, c[0x0][0x9e8] ;  /* 0x00027a00000a2ab9 */ /* 0x000fd00000000a00 */
[----:B------:R-:W-:-:S05]  /*30f0*/  @P1 IMAD.HI.U32 R31, R30, UR10, RZ ;  /* 0x0000000a1e1f1c27 */ /* 0x000fca000f8e00ff */
[----:B------:R-:W-:-:S07]  /*3100*/  @P1 SHF.R.U32.HI R30, RZ, UR11, R31 ;  /* 0x0000000bff1e1c19 */ /* 0x000fce000801161f */
.L_x_856:
[----:B------:R-:W-:Y:S05]  /*3110*/  BSYNC B0 ;  /* 0x0000000000007941 */ /* 0x000fea0003800000 */
.L_x_854:
[----:B------:R-:W-:-:S05]  /*3120*/  IMAD R30, R30, UR7, R112 ;  /* 0x000000071e1e7c24 */ /* 0x000fca000f8e0270 */
[----:B------:R-:W-:Y:S02]  /*3130*/  VIMNMX R103, R103, R30, !PT ;  /* 0x0000001e67677248 */ /* 0x000fe40007fe0100 */
[----:B------:R-:W-:-:S07]  /*3140*/  VIADDMNMX R102, R30, UR7, R102, PT ;  /* 0x000000071e667c46 */ /* 0x000fce000b800166 */
.L_x_853:
[C---:B------:R-:W-:Y:S02]  /*3150*/  ISETP.GE.AND P5, PT, R111.reuse, 0x9, PT ;  /* 0x000000096f00780c */ /* 0x040fe40003fa6270 */
[C---:B------:R-:W-:Y:S02]  /*3160*/  ISETP.GE.AND P1, PT, R111.reuse, 0x2, PT ;  /* 0x000000026f00780c */ /* 0x040fe40003f26270 */
[----:B------:R-:W-:Y:S02]  /*3170*/  ISETP.GE.AND P4, PT, R111, 0xa, PT ;  /* 0x0000000a6f00780c */ /* 0x000fe40003f86270 */
[----:B------:R-:W-:Y:S02]  /*3180*/  ISETP.GT.AND P2, PT, R103, 0x1, !P1 ;  /* 0x000000016700780c */ /* 0x000fe40004f44270 */
[----:B------:R-:W-:Y:S02]  /*3190*/  LOP3.LUT R16, R16, 0xfffffffd, RZ, 0xc0, !PT ;  /* 0xfffffffd10107812 */ /* 0x000fe400078ec0ff */
[----:B------:R-:W-:-:S02]  /*31a0*/  ISETP.LT.OR P3, PT, R102, 0x2, P2 ;  /* 0x000000026600780c */ /* 0x000fc40001761670 */
[C---:B------:R-:W-:Y:S02]  /*31b0*/  ISETP.GT.AND P2, PT, R103.reuse, 0x8, !P5 ;  /* 0x000000086700780c */ /* 0x040fe40006f44270 */
[----:B------:R-:W-:Y:S02]  /*31c0*/  @P5 LOP3.LUT R16, R16, 0x2, RZ, 0xfc, !PT ;  /* 0x0000000210105812 */ /* 0x000fe400078efcff */
[----:B------:R-:W-:Y:S02]  /*31d0*/  FSEL R88, R88, -INF , !P3 ;  /* 0xff80000058587808 */ /* 0x000fe40005800000 */
[----:B------:R-:W-:Y:S02]  /*31e0*/  LOP3.LUT R16, R16, 0xfffffffb, RZ, 0xc0, !PT ;  /* 0xfffffffb10107812 */ /* 0x000fe400078ec0ff */
[----:B------:R-:W-:Y:S02]  /*31f0*/  ISETP.GT.AND P3, PT, R103, 0x9, !P4 ;  /* 0x000000096700780c */ /* 0x000fe40006764270 */
[----:B------:R-:W-:-:S02]  /*3200*/  ISETP.LT.OR P2, PT, R102, 0x9, P2 ;  /* 0x000000096600780c */ /* 0x000fc40001741670 */
[----:B------:R-:W-:Y:S02]  /*3210*/  @P4 LOP3.LUT R16, R16, 0x4, RZ, 0xfc, !PT ;  /* 0x0000000410104812 */ /* 0x000fe400078efcff */
[----:B------:R-:W-:Y:S02]  /*3220*/  ISETP.LT.OR P3, PT, R102, 0xa, P3 ;  /* 0x0000000a6600780c */ /* 0x000fe40001f61670 */
[----:B------:R-:W-:Y:S02]  /*3230*/  FSEL R90, R90, -INF , !P2 ;  /* 0xff8000005a5a7808 */ /* 0x000fe40005000000 */
[C---:B------:R-:W-:Y:S02]  /*3240*/  ISETP.GE.AND P2, PT, R111.reuse, 0x11, PT ;  /* 0x000000116f00780c */ /* 0x040fe40003f46270 */
[----:B------:R-:W-:Y:S02]  /*3250*/  ISETP.GE.AND P4, PT, R111, 0x12, PT ;  /* 0x000000126f00780c */ /* 0x000fe40003f86270 */
[----:B0-----:R-:W-:-:S02]  /*3260*/  FSEL R89, R89, -INF , !P3 ;  /* 0xff80000059597808 */ /* 0x001fc40005800000 */
[----:B------:R-:W-:Y:S02]  /*3270*/  ISETP.GT.AND P3, PT, R103, 0x10, !P2 ;  /* 0x000000106700780c */ /* 0x000fe40005764270 */
[----:B------:R-:W-:Y:S02]  /*3280*/  LOP3.LUT R2, R2, 0xfffffffe, RZ, 0xc0, !PT ;  /* 0xfffffffe02027812 */ /* 0x000fe400078ec0ff */
[----:B------:R-:W-:Y:S02]  /*3290*/  ISETP.LT.OR P3, PT, R102, 0x11, P3 ;  /* 0x000000116600780c */ /* 0x000fe40001f61670 */
[----:B------:R-:W-:Y:S02]  /*32a0*/  LOP3.LUT R16, R16, 0x7fffffff, RZ, 0xc0, !PT ;  /* 0x7fffffff10107812 */ /* 0x000fe400078ec0ff */
[----:B------:R-:W-:Y:S02]  /*32b0*/  FSEL R92, R92, -INF , !P3 ;  /* 0xff8000005c5c7808 */ /* 0x000fe40005800000 */
[----:B------:R-:W-:-:S02]  /*32c0*/  @P4 LOP3.LUT R2, R2, 0x1, RZ, 0xfc, !PT ;  /* 0x0000000102024812 */ /* 0x000fc400078efcff */
[----:B------:R-:W-:Y:S02]  /*32d0*/  ISETP.GT.AND P3, PT, R103, 0x11, !P4 ;  /* 0x000000116700780c */ /* 0x000fe40006764270 */
[----:B------:R-:W-:Y:S02]  /*32e0*/  ISETP.GE.AND P4, PT, R111, 0x19, PT ;  /* 0x000000196f00780c */ /* 0x000fe40003f86270 */
[----:B------:R-:W-:Y:S02]  /*32f0*/  ISETP.LT.OR P3, PT, R102, 0x12, P3 ;  /* 0x000000126600780c */ /* 0x000fe40001f61670 */
        /* <DEDUP_REMOVED lines=168> */
[----:B------:R-:W-:Y:S01]  /*3d80*/  ISETP.GE.AND P4, PT, R111, 0x89, PT ;  /* 0x000000896f00780c */ /* 0x000fe20003f86270 */
[----:B0-----:R-:W-:Y:S01]  /*3d90*/  IMAD.IADD R93, R109, 0x1, R86 ;  /* 0x000000016d5d7824 */ /* 0x001fe200078e0256 */
[----:B------:R-:W-:Y:S02]  /*3da0*/  FSEL R75, R96, -INF , !P3 ;  /* 0xff800000604b7808 */ /* 0x000fe40005800000 */
[----:B------:R-:W-:Y:S02]  /*3db0*/  LOP3.LUT R16, R16, 0xfffffff7, RZ, 0xc0, !PT ;  /* 0xfffffff710107812 */ /* 0x000fe400078ec0ff */
[----:B------:R-:W-:Y:S02]  /*3dc0*/  ISETP.GT.AND P3, PT, R103, 0x88, !P4 ;  /* 0x000000886700780c */ /* 0x000fe40006764270 */
[----:B------:R-:W-:-:S02]  /*3dd0*/  VIADDMNMX R82, R86, R110, R105, PT ;  /* 0x0000006e56527246 */ /* 0x000fc40003800169 */
        /* <DEDUP_REMOVED lines=47> */
.L_x_859:
[----:B------:R-:W-:-:S06]  /*40d0*/  UISETP.NE.AND UP2, UPT, UR7, 0x1, UPT ;  /* 0x000000010700788c */ /* 0x000fcc000bf45270 */
[----:B------:R-:W-:-:S05]  /*40e0*/  PLOP3.LUT P6, PT, PT, PT, UP2, 0x80, 0x0 ;  /* 0x000000000000781c */ /* 0x000fca0003fcf028 */
[----:B------:R-:W-:-:S08]  /*40f0*/  @UP2 ULDC.64 UR10, c[0x0][0x9e8] ;  /* 0x00027a00000a2ab9 */ /* 0x000fd00000000a00 */
[----:B------:R-:W-:Y:S01]  /*4100*/  @P6 IMAD.HI.U32 R83, R81, UR10, RZ ;  /* 0x0000000a51536c27 */ /* 0x000fe2000f8e00ff */
[----:B------:R-:W-:-:S13]  /*4110*/  PLOP3.LUT P6, PT, PT, PT, UP2, 0x80, 0x0 ;  /* 0x000000000000781c */ /* 0x000fda0003fcf028 */
[----:B------:R-:W-:-:S07]  /*4120*/  @P6 SHF.R.U32.HI R81, RZ, UR11, R83 ;  /* 0x0000000bff516c19 */ /* 0x000fce0008011653 */
.L_x_860:
[----:B------:R-:W-:Y:S05]  /*4130*/  BSYNC B0 ;  /* 0x0000000000007941 */ /* 0x000fea0003800000 */
.L_x_858:
[----:B------:R-:W-:-:S05]  /*4140*/  IMAD R81, R81, UR7, R112 ;  /* 0x0000000751517c24 */ /* 0x000fca000f8e0270 */
[----:B------:R-:W-:Y:S02]  /*4150*/  VIMNMX R93, R93, R81, !PT ;  /* 0x000000515d5d7248 */ /* 0x000fe40007fe0100 */
[----:B------:R-:W-:-:S07]  /*4160*/  VIADDMNMX R82, R81, UR7, R82, PT ;  /* 0x0000000751527c46 */ /* 0x000fce000b800152 */
.L_x_857:
[C---:B------:R-:W-:Y:S01]  /*4170*/  ISETP.GT.AND P1, PT, R93.reuse, 0x1, !P1 ;  /* 0x000000015d00780c */ /* 0x040fe20004f24270 */
[----:B------:R-:W-:Y:S01]  /*4180*/  ULDC UR21, c[0x0][0x988] ;  /* 0x0002620000157ab9 */ /* 0x000fe20000000800 */
[----:B------:R-:W-:Y:S01]  /*4190*/  ISETP.GT.AND P2, PT, R93, 0x10, !P2 ;  /* 0x000000105d00780c */ /* 0x000fe20005744270 */
[----:B------:R-:W-:Y:S01]  /*41a0*/  @UP0 ULDC UR10, c[0x0][0x44c] ;  /* 0x00011300000a0ab9 */ /* 0x000fe20000000800 */
[C---:B------:R-:W-:Y:S01]  /*41b0*/  ISETP.LT.OR P1, PT, R82.reuse, 0x2, P1 ;  /* 0x000000025200780c */ /* 0x040fe20000f21670 */
[----:B------:R-:W-:Y:S01]  /*41c0*/  UIMAD.WIDE.U32 UR10, UR40, UR10, URZ ;  /* 0x0000000a280a72a5 */ /* 0x000fe2000f8e003f */
[----:B------:R-:W-:Y:S01]  /*41d0*/  ISETP.LT.OR P2, PT, R82, 0x11, P2 ;  /* 0x000000115200780c */ /* 0x000fe20001741670 */
[----:B------:R-:W-:Y:S01]  /*41e0*/  @UP0 ULDC UR14, c[0x0][0x450] ;  /* 0x00011400000e0ab9 */ /* 0x000fe20000000800 */
[----:B------:R-:W-:Y:S01]  /*41f0*/  FSEL R81, R5, -INF , !P1 ;  /* 0xff80000005517808 */ /* 0x000fe20004800000 */
[----:B------:R-:W-:Y:S01]  /*4200*/  UMOV UR12, UR40 ;  /* 0x00000028000c7c82 */ /* 0x000fe20008000000 */
[----:B------:R-:W-:Y:S01]  /*4210*/  LOP3.LUT P1, RZ, R16, 0x2, RZ, 0xc0, !PT ;  /* 0x0000000210ff7812 */ /* 0x000fe2000782c0ff */
[----:B------:R-:W-:Y:S01]  /*4220*/  @UP0 USHF.R.U32.HI UR12, URZ, UR14, UR11 ;  /* 0x0000000e3f0c0299 */ /* 0x000fe2000801160b */
[----:B------:R-:W-:-:S02]  /*4230*/  FSEL R8, R8, -INF , !P2 ;  /* 0xff80000008087808 */ /* 0x000fc40005000000 */
[----:B------:R-:W-:Y:S02]  /*4240*/  ISETP.GT.AND P1, PT, R93, 0x8, !P1 ;  /* 0x000000085d00780c */ /* 0x000fe40004f24270 */
[----:B------:R-:W-:Y:S02]  /*4250*/  LOP3.LUT P2, RZ, R16, 0x4000000, RZ, 0xc0, !PT ;  /* 0x0400000010ff7812 */ /* 0x000fe4000784c0ff */
[----:B------:R-:W-:Y:S02]  /*4260*/  ISETP.LT.OR P1, PT, R82, 0x9, P1 ;  /* 0x000000095200780c */ /* 0x000fe40000f21670 */
[----:B------:R-:W-:Y:S02]  /*4270*/  LOP3.LUT P6, RZ, R16, 0x2000000, RZ, 0xc0, !PT ;  /* 0x0200000010ff7812 */ /* 0x000fe400078cc0ff */
        /* <DEDUP_REMOVED lines=50> */
[----:B------:R-:W-:Y:S02]  /*45a0*/  ISETP.GT.AND P1, PT, R93, 0x29, !P2 ;  /* 0x000000295d00780c */ /* 0x000fe40005724270 */
[----:B------:R-:W-:Y:S02]  /*45b0*/  LOP3.LUT P2, RZ, R16, 0x8000, RZ, 0xc0, !PT ;  /* 0x0000800010ff7812 */ /* 0x000fe4000784c0ff */
[----:B------:R-:W-:Y:S02]  /*45c0*/  ISETP.LT.OR P1, PT, R82, 0x2a, P1 ;  /* 0x0000002a5200780c */ /* 0x000fe40000f21670 */
[----:B------:R-:W-:Y:S02]  /*45d0*/  FMNMX.FTZ R86, R64, R5, !PT ;  /* 0x0000000540567209 */ /* 0x000fe40007810000 */
[----:B------:R-:W-:Y:S02]  /*45e0*/  FSEL R15, R15, -INF , !P1 ;  /* 0xff8000000f0f7808 */ /* 0x000fe40004800000 */
[----:B------:R-:W-:-:S02]  /*45f0*/  ISETP.GT.AND P1, PT, R93, 0x30, !P6 ;  /* 0x000000305d00780c */ /* 0x000fc40007724270 */
[----:B------:R-:W-:Y:S02]  /*4600*/  LOP3.LUT P6, RZ, R16, 0x4000, RZ, 0xc0, !PT ;  /* 0x0000400010ff7812 */ /* 0x000fe400078cc0ff */
        /* <DEDUP_REMOVED lines=41> */
[C---:B------:R-:W-:Y:S01]  /*48a0*/  ISETP.GT.AND P3, PT, R93.reuse, 0x90, !P3 ;  /* 0x000000905d00780c */ /* 0x040fe20005f64270 */
[----:B------:R-:W0:Y:S01]  /*48b0*/  SHFL.BFLY PT, R5, R86, 0x2, 0x1f ;  /* 0x0c401f0056057f89 */ /* 0x000e2200000e0000 */
[----:B------:R-:W-:Y:S02]  /*48c0*/  ISETP.LT.OR P1, PT, R82, 0x49, P1 ;  /* 0x000000495200780c */ /* 0x000fe40000f21670 */
[----:B------:R-:W-:Y:S02]  /*48d0*/  ISETP.GT.AND P4, PT, R93, 0x91, !P4 ;  /* 0x000000915d00780c */ /* 0x000fe40006784270 */
[----:B------:R-:W-:Y:S02]  /*48e0*/  FSEL R58, R58, -INF , !P1 ;  /* 0xff8000003a3a7808 */ /* 0x000fe40004800000 */
[----:B------:R-:W-:Y:S02]  /*48f0*/  LOP3.LUT P1, RZ, R16, 0x40000, RZ, 0xc0, !PT ;  /* 0x0004000010ff7812 */ /* 0x000fe4000782c0ff */
[----:B------:R-:W-:-:S02]  /*4900*/  ISETP.LT.OR P3, PT, R82, 0x91, P3 ;  /* 0x000000915200780c */ /* 0x000fc40001f61670 */
[C---:B------:R-:W-:Y:S02]  /*4910*/  ISETP.GT.AND P1, PT, R93.reuse, 0x49, !P1 ;  /* 0x000000495d00780c */ /* 0x040fe40004f24270 */
[----:B------:R-:W-:Y:S02]  /*4920*/  ISETP.GT.AND P5, PT, R93, 0x98, !P5 ;  /* 0x000000985d00780c */ /* 0x000fe40006fa4270 */
[C---:B------:R-:W-:Y:S02]  /*4930*/  ISETP.LT.OR P1, PT, R82.reuse, 0x4a, P1 ;  /* 0x0000004a5200780c */ /* 0x040fe40000f21670 */
[----:B------:R-:W-:Y:S02]  /*4940*/  ISETP.LT.OR P4, PT, R82, 0x92, P4 ;  /* 0x000000925200780c */ /* 0x000fe40002781670 */
[----:B------:R-:W-:Y:S02]  /*4950*/  FSEL R59, R59, -INF , !P1 ;  /* 0xff8000003b3b7808 */ /* 0x000fe40004800000 */
[----:B------:R-:W-:-:S02]  /*4960*/  LOP3.LUT P1, RZ, R16, 0x20000, RZ, 0xc0, !PT ;  /* 0x0002000010ff7812 */ /* 0x000fc4000782c0ff */
[----:B------:R-:W-:Y:S02]  /*4970*/  FSEL R25, R25, -INF , !P3 ;  /* 0xff80000019197808 */ /* 0x000fe40005800000 */
[----:B------:R-:W-:Y:S02]  /*4980*/  ISETP.GT.AND P1, PT, R93, 0x50, !P1 ;  /* 0x000000505d00780c */ /* 0x000fe40004f24270 */
[----:B0-----:R-:W-:Y:S02]  /*4990*/  FMNMX.FTZ R83, R86, R5, !PT ;  /* 0x0000000556537209 */ /* 0x001fe40007810000 */
[C---:B------:R-:W-:Y:S02]  /*49a0*/  ISETP.LT.OR P1, PT, R82.reuse, 0x51, P1 ;  /* 0x000000515200780c */ /* 0x040fe40000f21670 */
[----:B------:R-:W-:Y:S01]  /*49b0*/  ISETP.LT.OR P5, PT, R82, 0x99, P5 ;  /* 0x000000995200780c */ /* 0x000fe20002fa1670 */
[----:B------:R-:W0:Y:S01]  /*49c0*/  SHFL.BFLY PT, R94, R83, 0x1, 0x1f ;  /* 0x0c201f00535e7f89 */ /* 0x000e2200000e0000 */
[----:B------:R-:W-:-:S02]  /*49d0*/  FSEL R60, R60, -INF , !P1 ;  /* 0xff8000003c3c7808 */ /* 0x000fc40004800000 */
[----:B------:R-:W-:Y:S02]  /*49e0*/  LOP3.LUT P1, RZ, R16, 0x10000, RZ, 0xc0, !PT ;  /* 0x0001000010ff7812 */ /* 0x000fe4000782c0ff */
[----:B------:R-:W-:Y:S02]  /*49f0*/  FSEL R26, R26, -INF , !P4 ;  /* 0xff8000001a1a7808 */ /* 0x000fe40006000000 */
[----:B------:R-:W-:Y:S02]  /*4a00*/  ISETP.GT.AND P1, PT, R93, 0x51, !P1 ;  /* 0x000000515d00780c */ /* 0x000fe40004f24270 */
[----:B------:R-:W-:Y:S02]  /*4a10*/  FSEL R27, R27, -INF , !P5 ;  /* 0xff8000001b1b7808 */ /* 0x000fe40006800000 */
[----:B------:R-:W-:Y:S02]  /*4a20*/  ISETP.LT.OR P1, PT, R82, 0x52, P1 ;  /* 0x000000525200780c */ /* 0x000fe40000f21670 */
[----:B------:R-:W-:-:S02]  /*4a30*/  R2UR UR13, R106 ;  /* 0x000000006a0d72ca */ /* 0x000fc400000e0000 */
[----:B------:R-:W-:Y:S02]  /*4a40*/  FSEL R61, R61, -INF , !P1 ;  /* 0xff8000003d3d7808 */ /* 0x000fe40004800000 */
[----:B------:R-:W-:Y:S02]  /*4a50*/  ISETP.GT.AND P1, PT, R93, 0x58, !P2 ;  /* 0x000000585d00780c */ /* 0x000fe40005724270 */
[----:B------:R-:W-:Y:S02]  /*4a60*/  LOP3.LUT P2, RZ, R16, 0x10, RZ, 0xc0, !PT ;  /* 0x0000001010ff7812 */ /* 0x000fe4000784c0ff */
[----:B------:R-:W-:Y:S02]  /*4a70*/  ISETP.LT.OR P1, PT, R82, 0x59, P1 ;  /* 0x000000595200780c */ /* 0x000fe40000f21670 */
[----:B0-----:R-:W-:Y:S01]  /*4a80*/  FMNMX.FTZ R5, R83, R94, !PT ;  /* 0x0000005e53057209 */ /* 0x001fe20007810000 */
[----:B------:R-:W-:Y:S01]  /*4a90*/  IMAD.U32 R94, RZ, RZ, UR21 ;  /* 0x00000015ff5e7e24 */ /* 0x000fe2000f8e00ff */
[----:B------:R-:W-:Y:S01]  /*4aa0*/  FSEL R62, R62, -INF , !P1 ;  /* 0xff8000003e3e7808 */ /* 0x000fe20004800000 */
[----:B------:R-:W-:Y:S01]  /*4ab0*/  UIADD3 UR10, UR13, UR12, URZ ;  /* 0x0000000c0d0a7290 */ /* 0x000fe2000fffe03f */
[----:B------:R-:W-:Y:S01]  /*4ac0*/  ISETP.GT.AND P1, PT, R93, 0x59, !P6 ;  /* 0x000000595d00780c */ /* 0x000fe20007724270 */
[----:B------:R-:W-:-:S01]  /*4ad0*/  FFMA.FTZ R95, R5, R94, -8 ;  /* 0xc1000000055f7423 */ /* 0x000fc2000001005e */
[----:B------:R-:W-:Y:S01]  /*4ae0*/  LOP3.LUT P6, RZ, R16, 0x8, RZ, 0xc0, !PT ;  /* 0x0000000810ff7812 */ /* 0x000fe200078cc0ff */
[----:B------:R-:W-:Y:S01]  /*4af0*/  UIADD3 UR6, UR10, UR6, URZ ;  /* 0x000000060a067290 */ /* 0x000fe2000fffe03f */
        /* <DEDUP_REMOVED lines=42> */
[----:B------:R-:W-:Y:S02]  /*4da0*/  ISETP.GT.AND P1, PT, R93, 0x88, !P6 ;  /* 0x000000885d00780c */ /* 0x000fe40007724270 */
[----:B------:R-:W-:Y:S02]  /*4db0*/  LOP3.LUT P6, RZ, R16, 0x1, RZ, 0xc0, !PT ;  /* 0x0000000110ff7812 */ /* 0x000fe400078cc0ff */
[----:B------:R-:W-:-:S04]  /*4dc0*/  ISETP.LT.OR P1, PT, R82, 0x89, P1 ;  /* 0x000000895200780c */ /* 0x000fc80000f21670 */
[----:B------:R-:W-:Y:S02]  /*4dd0*/  FSEL R29, R29, -INF , !P1 ;  /* 0xff8000001d1d7808 */ /* 0x000fe40004800000 */
[----:B------:R-:W-:-:S04]  /*4de0*/  FSETP.NEU.FTZ.AND P1, PT, R5, -INF , PT ;  /* 0xff8000000500780b */ /* 0x000fc80003f3d000 */
[----:B------:R-:W-:Y:S02]  /*4df0*/  FSEL R95, R95, RZ, P1 ;  /* 0x000000ff5f5f7208 */ /* 0x000fe40000800000 */
[----:B------:R-:W-:Y:S02]  /*4e00*/  ISETP.GT.AND P1, PT, R93, RZ, !P6 ;  /* 0x000000ff5d00720c */ /* 0x000fe40007724270 */
[----:B------:R-:W-:Y:S01]  /*4e10*/  LOP3.LUT P6, RZ, R2, 0x4, RZ, 0xc0, !PT ;  /* 0x0000000402ff7812 */ /* 0x000fe200078cc0ff */
[----:B------:R-:W-:-:S01]  /*4e20*/  FFMA.FTZ R86, R89, UR21, -R95 ;  /* 0x0000001559567c23 */ /* 0x000fc2000801085f */
[----:B------:R-:W-:Y:S01]  /*4e30*/  ISETP.LT.OR P1, PT, R82, 0x1, P1 ;  /* 0x000000015200780c */ /* 0x000fe20000f21670 */
[----:B------:R-:W-:-:S01]  /*4e40*/  FFMA.FTZ R85, R90, UR21, -R95 ;  /* 0x000000155a557c23 */ /* 0x000fc2000801085f */
[--C-:B------:R-:W-:Y:S01]  /*4e50*/  FFMA.FTZ R90, R35, UR21, -R95.reuse ;  /* 0x00000015235a7c23 */ /* 0x100fe2000801085f */
[----:B------:R-:W-:-:S01]  /*4e60*/  FFMA.FTZ R87, R92, UR21, -R95 ;  /* 0x000000155c577c23 */ /* 0x000fc2000801085f */
[----:B------:R-:W-:Y:S01]  /*4e70*/  FSEL R94, R4, -INF , !P1 ;  /* 0xff800000045e7808 */ /* 0x000fe20004800000 */
[----:B------:R-:W-:-:S01]  /*4e80*/  FFMA.FTZ R4, R84, UR21, -R95 ;  /* 0x0000001554047c23 */ /* 0x000fc2000801085f */
[--C-:B------:R-:W-:Y:S01]  /*4e90*/  FFMA.FTZ R84, R88, UR21, -R95.reuse ;  /* 0x0000001558547c23 */ /* 0x100fe2000801085f */
[----:B------:R-:W-:-:S01]  /*4ea0*/  FFMA.FTZ R88, R91, UR21, -R95 ;  /* 0x000000155b587c23 */ /* 0x000fc2000801085f */
[----:B------:R-:W-:Y:S01]  /*4eb0*/  FMNMX.FTZ R89, R94, R81, !PT ;  /* 0x000000515e597209 */ /* 0x000fe20007810000 */
[----:B------:R0:W-:Y:S01]  /*4ec0*/  MUFU.EX2 R83, R4 ;  /* 0x0000000400537308 */ /* 0x0001e20000000800 */
[----:B------:R-:W-:-:S01]  /*4ed0*/  FFMA.FTZ R92, R34, UR21, -R95 ;  /* 0x00000015225c7c23 */ /* 0x000fc2000801085f */
[----:B------:R-:W-:Y:S01]  /*4ee0*/  ISETP.GT.AND P1, PT, R93, 0x89, !P2 ;  /* 0x000000895d00780c */ /* 0x000fe20005724270 */
[----:B------:R-:W-:-:S01]  /*4ef0*/  FFMA.FTZ R34, R36, UR21, -R95 ;  /* 0x0000001524227c23 */ /* 0x000fc2000801085f */
[----:B------:R-:W-:Y:S01]  /*4f00*/  ISETP.GT.AND P2, PT, R93, 0x99, !P6 ;  /* 0x000000995d00780c */ /* 0x000fe20007744270 */
[----:B------:R-:W-:-:S01]  /*4f10*/  FFMA.FTZ R36, R50, UR21, -R95 ;  /* 0x0000001532247c23 */ /* 0x000fc2000801085f */
[----:B------:R-:W-:Y:S01]  /*4f20*/  ISETP.LT.OR P1, PT, R82, 0x8a, P1 ;  /* 0x0000008a5200780c */ /* 0x000fe20000f21670 */
[----:B------:R-:W-:-:S01]  /*4f30*/  FFMA.FTZ R50, R52, UR21, -R95 ;  /* 0x0000001534327c23 */ /* 0x000fc2000801085f */
[----:B------:R-:W-:Y:S01]  /*4f40*/  ISETP.LT.OR P2, PT, R82, 0x9a, P2 ;  /* 0x0000009a5200780c */ /* 0x000fe20001741670 */
[----:B------:R-:W-:-:S01]  /*4f50*/  FFMA.FTZ R52, R54, UR21, -R95 ;  /* 0x0000001536347c23 */ /* 0x000fc2000801085f */
[----:B0-----:R-:W-:Y:S01]  /*4f60*/  FMNMX.FTZ R4, R6, R89, !PT ;  /* 0x0000005906047209 */ /* 0x001fe20007810000 */
[----:B------:R-:W-:-:S01]  /*4f70*/  FFMA.FTZ R54, R64, UR21, -R95 ;  /* 0x0000001540367c23 */ /* 0x000fc2000801085f */
[----:B------:R-:W-:Y:S01]  /*4f80*/  FSEL R24, R24, -INF , !P1 ;  /* 0xff80000018187808 */ /* 0x000fe20004800000 */
[----:B------:R-:W-:-:S01]  /*4f90*/  FFMA.FTZ R64, R66, UR21, -R95 ;  /* 0x0000001542407c23 */ /* 0x000fc2000801085f */
[----:B------:R-:W-:Y:S01]  /*4fa0*/  FMNMX.FTZ R89, R7, R4, !PT ;  /* 0x0000000407597209 */ /* 0x000fe20007810000 */
[----:B------:R-:W-:-:S01]  /*4fb0*/  FFMA.FTZ R66, R68, UR21, -R95 ;  /* 0x0000001544427c23 */ /* 0x000fc2000801085f */
[----:B------:R-:W-:Y:S01]  /*4fc0*/  FSEL R28, R28, -INF , !P2 ;  /* 0xff8000001c1c7808 */ /* 0x000fe20005000000 */
[----:B------:R-:W-:-:S01]  /*4fd0*/  FFMA.FTZ R68, R70, UR21, -R95 ;  /* 0x0000001546447c23 */ /* 0x000fc2000801085f */
[----:B------:R-:W-:Y:S01]  /*4fe0*/  FMNMX.FTZ R4, R8, R89, !PT ;  /* 0x0000005908047209 */ /* 0x000fe20007810000 */
[----:B------:R-:W-:-:S01]  /*4ff0*/  FFMA.FTZ R70, R72, UR21, -R95 ;  /* 0x0000001548467c23 */ /* 0x000fc2000801085f */
[--C-:B------:R-:W-:Y:S01]  /*5000*/  FFMA.FTZ R72, R74, UR21, -R95.reuse ;  /* 0x000000154a487c23 */ /* 0x100fe2000801085f */
[----:B------:R-:W-:-:S01]  /*5010*/  FFMA.FTZ R74, R77, UR21, -R95 ;  /* 0x000000154d4a7c23 */ /* 0x000fc2000801085f */
[----:B------:R-:W-:Y:S01]  /*5020*/  FMNMX.FTZ R89, R9, R4, !PT ;  /* 0x0000000409597209 */ /* 0x000fe20007810000 */
[----:B------:R-:W-:-:S01]  /*5030*/  FFMA.FTZ R77, R79, UR21, -R95 ;  /* 0x000000154f4d7c23 */ /* 0x000fc2000801085f */
[----:B------:R-:W-:Y:S01]  /*5040*/  IMAD.U32 R79, RZ, RZ, UR21 ;  /* 0x00000015ff4f7e24 */ /* 0x000fe2000f8e00ff */
[----:B------:R-:W-:Y:S01]  /*5050*/  MUFU.EX2 R84, R84 ;  /* 0x0000005400547308 */ /* 0x000fe20000000800 */
[----:B------:R-:W-:Y:S01]  /*5060*/  FMNMX.FTZ R4, R10, R89, !PT ;  /* 0x000000590a047209 */ /* 0x000fe20007810000 */
[--C-:B------:R-:W-:Y:S01]  /*5070*/  FFMA.FTZ R30, R30, UR21, -R95.reuse ;  /* 0x000000151e1e7c23 */ /* 0x100fe2000801085f */
[----:B------:R-:W-:-:S01]  /*5080*/  FFMA.FTZ R31, R31, UR21, -R95 ;  /* 0x000000151f1f7c23 */ /* 0x000fc2000801085f */
[--C-:B------:R-:W-:Y:S01]  /*5090*/  FFMA.FTZ R32, R32, UR21, -R95.reuse ;  /* 0x0000001520207c23 */ /* 0x100fe2000801085f */
[----:B------:R-:W-:Y:S01]  /*50a0*/  FMNMX.FTZ R91, R11, R4, !PT ;  /* 0x000000040b5b7209 */ /* 0x000fe20007810000 */
[--C-:B------:R-:W-:Y:S01]  /*50b0*/  FFMA.FTZ R33, R33, UR21, -R95.reuse ;  /* 0x0000001521217c23 */ /* 0x100fe2000801085f */
[----:B------:R-:W-:-:S01]  /*50c0*/  FFMA.FTZ R38, R38, UR21, -R95 ;  /* 0x0000001526267c23 */ /* 0x000fc2000801085f */
[----:B------:R0:W-:Y:S01]  /*50d0*/  MUFU.EX2 R89, R92 ;  /* 0x0000005c00597308 */ /* 0x0001e20000000800 */
[----:B------:R-:W-:Y:S01]  /*50e0*/  FMNMX.FTZ R4, R12, R91, !PT ;  /* 0x0000005b0c047209 */ /* 0x000fe20007810000 */
[--C-:B------:R-:W-:Y:S01]  /*50f0*/  FFMA.FTZ R91, R51, UR21, -R95.reuse ;  /* 0x00000015335b7c23 */ /* 0x100fe2000801085f */
[----:B------:R-:W-:-:S01]  /*5100*/  FFMA.FTZ R39, R39, UR21, -R95 ;  /* 0x0000001527277c23 */ /* 0x000fc2000801085f */
[--C-:B------:R-:W-:Y:S01]  /*5110*/  FFMA.FTZ R76, R76, UR21, -R95.reuse ;  /* 0x000000154c4c7c23 */ /* 0x100fe2000801085f */
[----:B------:R-:W-:Y:S01]  /*5120*/  FMNMX.FTZ R35, R13, R4, !PT ;  /* 0x000000040d237209 */ /* 0x000fe20007810000 */
[--C-:B------:R-:W-:Y:S01]  /*5130*/  FFMA.FTZ R3, R3, UR21, -R95.reuse ;  /* 0x0000001503037c23 */ /* 0x100fe2000801085f */
[----:B------:R-:W-:-:S01]  /*5140*/  FFMA.FTZ R78, R78, UR21, -R95 ;  /* 0x000000154e4e7c23 */ /* 0x000fc2000801085f */
[----:B------:R-:W-:Y:S01]  /*5150*/  MUFU.EX2 R85, R85 ;  /* 0x0000005500557308 */ /* 0x000fe20000000800 */
[----:B------:R-:W-:Y:S01]  /*5160*/  FMNMX.FTZ R4, R14, R35, !PT ;  /* 0x000000230e047209 */ /* 0x000fe20007810000 */
[--C-:B------:R-:W-:Y:S01]  /*5170*/  FFMA.FTZ R35, R37, UR21, -R95.reuse ;  /* 0x0000001525237c23 */ /* 0x100fe2000801085f */
[----:B0-----:R-:W-:-:S02]  /*5180*/  FFMA.FTZ R92, R53, UR21, -R95 ;  /* 0x00000015355c7c23 */ /* 0x001fc4000801085f */
[----:B------:R-:W-:-:S03]  /*5190*/  FMNMX.FTZ R4, R15, R4, !PT ;  /* 0x000000040f047209 */ /* 0x000fc60007810000 */
[----:B------:R-:W0:Y:S01]  /*51a0*/  MUFU.EX2 R86, R86 ;  /* 0x0000005600567308 */ /* 0x000e220000000800 */
[----:B------:R-:W-:-:S04]  /*51b0*/  FMNMX.FTZ R37, R19, R4, !PT ;  /* 0x0000000413257209 */ /* 0x000fc80007810000 */
[----:B------:R-:W-:-:S03]  /*51c0*/  FMNMX.FTZ R4, R20, R37, !PT ;  /* 0x0000002514047209 */ /* 0x000fc60007810000 */
[----:B------:R-:W-:Y:S01]  /*51d0*/  MUFU.EX2 R87, R87 ;  /* 0x0000005700577308 */ /* 0x000fe20000000800 */
[----:B------:R-:W-:-:S04]  /*51e0*/  FMNMX.FTZ R4, R21, R4, !PT ;  /* 0x0000000415047209 */ /* 0x000fc80007810000 */
[----:B------:R-:W-:-:S03]  /*51f0*/  FMNMX.FTZ R37, R23, R4, !PT ;  /* 0x0000000417257209 */ /* 0x000fc60007810000 */
[----:B------:R-:W-:Y:S01]  /*5200*/  MUFU.EX2 R88, R88 ;  /* 0x0000005800587308 */ /* 0x000fe20000000800 */
[----:B------:R-:W-:Y:S02]  /*5210*/  FMNMX.FTZ R4, R56, R37, !PT ;  /* 0x0000002538047209 */ /* 0x000fe40007810000 */
[----:B0-----:R-:W-:Y:S02]  /*5220*/  F2FP.SATFINITE.E4M3.F32.PACK_AB_MERGE_C R152, R86, R85, RZ ;  /* 0x000000555698723e */ /* 0x001fe400048070ff */
[----:B------:R-:W-:Y:S02]  /*5230*/  FMNMX.FTZ R37, R57, R4, !PT ;  /* 0x0000000439257209 */ /* 0x000fe40007810000 */
[----:B------:R-:W-:Y:S01]  /*5240*/  F2FP.SATFINITE.E4M3.F32.PACK_AB_MERGE_C R152, R84, R83, R152 ;  /* 0x000000535498723e */ /* 0x000fe20004807098 */
[----:B------:R-:W-:Y:S01]  /*5250*/  MUFU.EX2 R30, R30 ;  /* 0x0000001e001e7308 */ /* 0x000fe20000000800 */
[----:B------:R-:W-:-:S04]  /*5260*/  FMNMX.FTZ R4, R58, R37, !PT ;  /* 0x000000253a047209 */ /* 0x000fc80007810000 */
[----:B------:R-:W-:-:S03]  /*5270*/  FMNMX.FTZ R37, R59, R4, !PT ;  /* 0x000000043b257209 */ /* 0x000fc60007810000 */
[----:B------:R-:W0:Y:S01]  /*5280*/  MUFU.EX2 R31, R31 ;  /* 0x0000001f001f7308 */ /* 0x000e220000000800 */
[----:B------:R-:W-:-:S04]  /*5290*/  FMNMX.FTZ R4, R60, R37, !PT ;  /* 0x000000253c047209 */ /* 0x000fc80007810000 */
[----:B------:R-:W-:-:S03]  /*52a0*/  FMNMX.FTZ R51, R61, R4, !PT ;  /* 0x000000043d337209 */ /* 0x000fc60007810000 */
[----:B------:R1:W-:Y:S01]  /*52b0*/  MUFU.EX2 R37, R91 ;  /* 0x0000005b00257308 */ /* 0x0003e20000000800 */
[----:B------:R-:W-:-:S04]  /*52c0*/  FMNMX.FTZ R4, R62, R51, !PT ;  /* 0x000000333e047209 */ /* 0x000fc80007810000 */
[----:B------:R-:W-:-:S03]  /*52d0*/  FMNMX.FTZ R51, R63, R4, !PT ;  /* 0x000000043f337209 */ /* 0x000fc60007810000 */
[----:B------:R-:W-:Y:S01]  /*52e0*/  MUFU.EX2 R32, R32 ;  /* 0x0000002000207308 */ /* 0x000fe20000000800 */
[----:B------:R-:W-:Y:S01]  /*52f0*/  FMNMX.FTZ R4, R40, R51, !PT ;  /* 0x0000003328047209 */ /* 0x000fe20007810000 */
[----:B-1----:R-:W-:Y:S01]  /*5300*/  FFMA.FTZ R91, R55, UR21, -R95 ;  /* 0x00000015375b7c23 */ /* 0x002fe2000801085f */
[----:B0-----:R-:W-:Y:S02]  /*5310*/  F2FP.SATFINITE.E4M3.F32.PACK_AB_MERGE_C R154, R31, R30, RZ ;  /* 0x0000001e1f9a723e */ /* 0x001fe400048070ff */
[----:B------:R-:W-:Y:S02]  /*5320*/  FMNMX.FTZ R53, R41, R4, !PT ;  /* 0x0000000429357209 */ /* 0x000fe40007810000 */
[----:B------:R-:W-:Y:S01]  /*5330*/  F2FP.SATFINITE.E4M3.F32.PACK_AB_MERGE_C R154, R88, R87, R154 ;  /* 0x00000057589a723e */ /* 0x000fe2000480709a */
[----:B------:R0:W-:Y:S01]  /*5340*/  MUFU.EX2 R51, R92 ;  /* 0x0000005c00337308 */ /* 0x0001e20000000800 */
[----:B------:R-:W-:-:S04]  /*5350*/  FMNMX.FTZ R4, R42, R53, !PT ;  /* 0x000000352a047209 */ /* 0x000fc80007810000 */
[----:B------:R-:W-:-:S03]  /*5360*/  FMNMX.FTZ R53, R43, R4, !PT ;  /* 0x000000042b357209 */ /* 0x000fc60007810000 */
[----:B------:R-:W-:Y:S01]  /*5370*/  MUFU.EX2 R33, R33 ;  /* 0x0000002100217308 */ /* 0x000fe20000000800 */
[----:B------:R-:W-:Y:S01]  /*5380*/  FMNMX.FTZ R4, R44, R53, !PT ;  /* 0x000000352c047209 */ /* 0x000fe20007810000 */
[----:B0-----:R-:W-:-:S03]  /*5390*/  FFMA.FTZ R92, R65, UR21, -R95 ;  /* 0x00000015415c7c23 */ /* 0x001fc6000801085f */
[----:B------:R-:W-:-:S03]  /*53a0*/  FMNMX.FTZ R55, R45, R4, !PT ;  /* 0x000000042d377209 */ /* 0x000fc60007810000 */
[----:B------:R-:W-:Y:S01]  /*53b0*/  MUFU.EX2 R53, R91 ;  /* 0x0000005b00357308 */ /* 0x000fe20000000800 */
[----:B------:R-:W-:-:S04]  /*53c0*/  FMNMX.FTZ R4, R46, R55, !PT ;  /* 0x000000372e047209 */ /* 0x000fc80007810000 */
[----:B------:R-:W-:-:S03]  /*53d0*/  FMNMX.FTZ R55, R47, R4, !PT ;  /* 0x000000042f377209 */ /* 0x000fc60007810000 */
[----:B------:R-:W0:Y:S01]  /*53e0*/  MUFU.EX2 R90, R90 ;  /* 0x0000005a005a7308 */ /* 0x000e220000000800 */
[----:B------:R-:W-:-:S04]  /*53f0*/  FMNMX.FTZ R4, R48, R55, !PT ;  /* 0x0000003730047209 */ /* 0x000fc80007810000 */
[----:B------:R-:W-:-:S03]  /*5400*/  FMNMX.FTZ R4, R49, R4, !PT ;  /* 0x0000000431047209 */ /* 0x000fc60007810000 */
[----:B------:R-:W-:Y:S01]  /*5410*/  MUFU.EX2 R55, R92 ;  /* 0x0000005c00377308 */ /* 0x000fe20000000800 */
[----:B------:R-:W-:-:S04]  /*5420*/  FMNMX.FTZ R65, R29, R4, !PT ;  /* 0x000000041d417209 */ /* 0x000fc80007810000 */
[----:B------:R-:W-:Y:S01]  /*5430*/  FMNMX.FTZ R4, R24, R65, !PT ;  /* 0x0000004118047209 */ /* 0x000fe20007810000 */
[----:B------:R-:W-:-:S02]  /*5440*/  FFMA.FTZ R65, R67, UR21, -R95 ;  /* 0x0000001543417c23 */ /* 0x000fc4000801085f */
[----:B------:R-:W-:Y:S01]  /*5450*/  MUFU.EX2 R34, R34 ;  /* 0x0000002200227308 */ /* 0x000fe20000000800 */
[----:B------:R-:W-:Y:S02]  /*5460*/  FMNMX.FTZ R67, R25, R4, !PT ;  /* 0x0000000419437209 */ /* 0x000fe40007810000 */
[----:B0-----:R-:W-:Y:S02]  /*5470*/  F2FP.SATFINITE.E4M3.F32.PACK_AB_MERGE_C R148, R90, R89, RZ ;  /* 0x000000595a94723e */ /* 0x001fe400048070ff */
[----:B------:R-:W-:Y:S02]  /*5480*/  FMNMX.FTZ R4, R26, R67, !PT ;  /* 0x000000431a047209 */ /* 0x000fe40007810000 */
[----:B------:R-:W-:Y:S01]  /*5490*/  F2FP.SATFINITE.E4M3.F32.PACK_AB_MERGE_C R148, R33, R32, R148 ;  /* 0x000000202194723e */ /* 0x000fe20004807094 */
[----:B------:R-:W-:Y:S01]  /*54a0*/  MUFU.EX2 R35, R35 ;  /* 0x0000002300237308 */ /* 0x000fe20000000800 */
[----:B------:R-:W-:-:S04]  /*54b0*/  FMNMX.FTZ R67, R27, R4, !PT ;  /* 0x000000041b437209 */ /* 0x000fc80007810000 */
[----:B------:R-:W-:Y:S01]  /*54c0*/  FMNMX.FTZ R4, R28, R67, !PT ;  /* 0x000000431c047209 */ /* 0x000fe20007810000 */
[----:B------:R-:W-:-:S01]  /*54d0*/  FFMA.FTZ R67, R69, UR21, -R95 ;  /* 0x0000001545437c23 */ /* 0x000fc2000801085f */
[--C-:B------:R-:W-:Y:S01]  /*54e0*/  FFMA.FTZ R69, R71, UR21, -R95.reuse ;  /* 0x0000001547457c23 */ /* 0x100fe2000801085f */
[----:B------:R-:W-:-:S01]  /*54f0*/  FFMA.FTZ R71, R73, UR21, -R95 ;  /* 0x0000001549477c23 */ /* 0x000fc2000801085f */
[--C-:B------:R-:W-:Y:S01]  /*5500*/  FFMA.FTZ R73, R75, UR21, -R95.reuse ;  /* 0x000000154b497c23 */ /* 0x100fe2000801085f */
[----:B------:R-:W0:Y:S01]  /*5510*/  SHFL.BFLY PT, R91, R4, 0x2, 0x1f ;  /* 0x0c401f00045b7f89 */ /* 0x000e2200000e0000 */
[----:B------:R-:W-:-:S01]  /*5520*/  FFMA.FTZ R75, R80, UR21, -R95 ;  /* 0x00000015504b7c23 */ /* 0x000fc2000801085f */
[----:B------:R-:W-:Y:S08]  /*5530*/  MUFU.EX2 R38, R38 ;  /* 0x0000002600267308 */ /* 0x000ff00000000800 */
[----:B------:R-:W1:Y:S08]  /*5540*/  MUFU.EX2 R39, R39 ;  /* 0x0000002700277308 */ /* 0x000e700000000800 */
[----:B------:R-:W-:Y:S01]  /*5550*/  MUFU.EX2 R36, R36 ;  /* 0x0000002400247308 */ /* 0x000fe20000000800 */
[----:B0-----:R-:W-:-:S07]  /*5560*/  FMNMX.FTZ R91, R4, R91, !PT ;  /* 0x0000005b045b7209 */ /* 0x001fce0007810000 */
[----:B------:R-:W0:Y:S01]  /*5570*/  MUFU.EX2 R50, R50 ;  /* 0x0000003200327308 */ /* 0x000e220000000800 */
[----:B-1----:R-:W-:Y:S01]  /*5580*/  F2FP.SATFINITE.E4M3.F32.PACK_AB_MERGE_C R150, R39, R38, RZ ;  /* 0x000000262796723e */ /* 0x002fe200048070ff */
[----:B------:R-:W1:Y:S03]  /*5590*/  SHFL.BFLY PT, R4, R91, 0x1, 0x1f ;  /* 0x0c201f005b047f89 */ /* 0x000e6600000e0000 */
[----:B------:R-:W-:-:S03]  /*55a0*/  F2FP.SATFINITE.E4M3.F32.PACK_AB_MERGE_C R150, R35, R34, R150 ;  /* 0x000000222396723e */ /* 0x000fc60004807096 */
[----:B------:R-:W2:Y:S08]  /*55b0*/  MUFU.EX2 R54, R54 ;  /* 0x0000003600367308 */ /* 0x000eb00000000800 */
[----:B------:R-:W3:Y:S01]  /*55c0*/  MUFU.EX2 R52, R52 ;  /* 0x0000003400347308 */ /* 0x000ee20000000800 */
[----:B0-----:R-:W-:-:S04]  /*55d0*/  F2FP.SATFINITE.E4M3.F32.PACK_AB_MERGE_C R144, R51, R50, RZ ;  /* 0x000000323390723e */ /* 0x001fc800048070ff */
[----:B------:R-:W-:-:S03]  /*55e0*/  F2FP.SATFINITE.E4M3.F32.PACK_AB_MERGE_C R144, R37, R36, R144 ;  /* 0x000000242590723e */ /* 0x000fc60004807090 */
[----:B------:R-:W-:Y:S01]  /*55f0*/  MUFU.EX2 R66, R66 ;  /* 0x0000004200427308 */ /* 0x000fe20000000800 */
[----:B--2---:R-:W-:Y:S02]  /*5600*/  F2FP.SATFINITE.E4M3.F32.PACK_AB_MERGE_C R146, R55, R54, RZ ;  /* 0x000000363792723e */ /* 0x004fe400048070ff */
[----:B-1----:R-:W-:-:S04]  /*5610*/  FMNMX.FTZ R4, R91, R4, !PT ;  /* 0x000000045b047209 */ /* 0x002fc80007810000 */
[C---:B------:R-:W-:Y:S01]  /*5620*/  FSETP.NEU.FTZ.AND P1, PT, R4.reuse, -INF , PT ;  /* 0xff8000000400780b */ /* 0x040fe20003f3d000 */
[----:B------:R-:W-:-:S01]  /*5630*/  FFMA.FTZ R80, R4, R79, -8 ;  /* 0xc100000004507423 */ /* 0x000fc2000001004f */
[----:B---3--:R-:W-:Y:S01]  /*5640*/  F2FP.SATFINITE.E4M3.F32.PACK_AB_MERGE_C R146, R53, R52, R146 ;  /* 0x000000343592723e */ /* 0x008fe20004807092 */
[----:B------:R-:W-:Y:S03]  /*5650*/  MUFU.EX2 R67, R67 ;  /* 0x0000004300437308 */ /* 0x000fe60000000800 */
[----:B------:R-:W-:Y:S02]  /*5660*/  FSEL R80, R80, RZ, P1 ;  /* 0x000000ff50507208 */ /* 0x000fe40000800000 */
[----:B------:R-:W-:-:S03]  /*5670*/  PLOP3.LUT P1, PT, PT, PT, UP1, 0x40, 0x0 ;  /* 0x000000000000781c */ /* 0x000fc60003f2e818 */
[--C-:B------:R-:W-:Y:S01]  /*5680*/  FFMA.FTZ R92, R15, UR21, -R80.reuse ;  /* 0x000000150f5c7c23 */ /* 0x100fe20008010850 */
[----:B------:R-:W-:-:S01]  /*5690*/  FFMA.FTZ R15, R20, UR21, -R80 ;  /* 0x00000015140f7c23 */ /* 0x000fc20008010850 */
[--C-:B------:R-:W-:Y:S01]  /*56a0*/  FFMA.FTZ R79, R94, UR21, -R80.reuse ;  /* 0x000000155e4f7c23 */ /* 0x100fe20008010850 */
[----:B------:R-:W-:-:S01]  /*56b0*/  FFMA.FTZ R82, R81, UR21, -R80 ;  /* 0x0000001551527c23 */ /* 0x000fc20008010850 */
[--C-:B------:R-:W-:Y:S01]  /*56c0*/  FFMA.FTZ R20, R56, UR21, -R80.reuse ;  /* 0x0000001538147c23 */ /* 0x100fe20008010850 */
[----:B------:R-:W-:-:S01]  /*56d0*/  FFMA.FTZ R56, R60, UR21, -R80 ;  /* 0x000000153c387c23 */ /* 0x000fc20008010850 */
[----:B------:R-:W-:Y:S01]  /*56e0*/  FADD.FTZ R60, R83, R84 ;  /* 0x00000054533c7221 */ /* 0x000fe20000010000 */
[----:B------:R-:W-:-:S01]  /*56f0*/  FFMA.FTZ R94, R23, UR21, -R80 ;  /* 0x00000015175e7c23 */ /* 0x000fc20008010850 */
[--C-:B------:R-:W-:Y:S01]  /*5700*/  FFMA.FTZ R6, R6, UR21, -R80.reuse ;  /* 0x0000001506067c23 */ /* 0x100fe20008010850 */
[----:B------:R-:W-:-:S01]  /*5710*/  FFMA.FTZ R23, R58, UR21, -R80 ;  /* 0x000000153a177c23 */ /* 0x000fc20008010850 */
[--C-:B------:R-:W-:Y:S01]  /*5720*/  FFMA.FTZ R58, R59, UR21, -R80.reuse ;  /* 0x000000153b3a7c23 */ /* 0x100fe20008010850 */
[----:B------:R-:W-:Y:S01]  /*5730*/  MUFU.EX2 R79, R79 ;  /* 0x0000004f004f7308 */ /* 0x000fe20000000800 */
[----:B------:R-:W-:-:S01]  /*5740*/  FFMA.FTZ R81, R11, UR21, -R80 ;  /* 0x000000150b517c23 */ /* 0x000fc20008010850 */
[----:B------:R-:W-:Y:S01]  /*5750*/  FADD.FTZ R59, R85, R60 ;  /* 0x0000003c553b7221 */ /* 0x000fe20000010000 */
[----:B------:R-:W-:-:S01]  /*5760*/  FFMA.FTZ R11, R12, UR21, -R80 ;  /* 0x000000150c0b7c23 */ /* 0x000fc20008010850 */
[--C-:B------:R-:W-:Y:S01]  /*5770*/  FFMA.FTZ R7, R7, UR21, -R80.reuse ;  /* 0x0000001507077c23 */ /* 0x100fe20008010850 */
[----:B------:R-:W-:-:S01]  /*5780*/  FFMA.FTZ R12, R13, UR21, -R80 ;  /* 0x000000150d0c7c23 */ /* 0x000fc20008010850 */
[--C-:B------:R-:W-:Y:S01]  /*5790*/  FFMA.FTZ R13, R14, UR21, -R80.reuse ;  /* 0x000000150e0d7c23 */ /* 0x100fe20008010850 */
[----:B------:R-:W-:-:S01]  /*57a0*/  FFMA.FTZ R14, R19, UR21, -R80 ;  /* 0x00000015130e7c23 */ /* 0x000fc20008010850 */
[----:B------:R-:W0:Y:S01]  /*57b0*/  MUFU.EX2 R82, R82 ;  /* 0x0000005200527308 */ /* 0x000e220000000800 */
[----:B------:R-:W-:-:S01]  /*57c0*/  FADD.FTZ R60, R86, R59 ;  /* 0x0000003b563c7221 */ /* 0x000fc20000010000 */
[--C-:B------:R-:W-:Y:S01]  /*57d0*/  FFMA.FTZ R19, R21, UR21, -R80.reuse ;  /* 0x0000001515137c23 */ /* 0x100fe20008010850 */
[----:B------:R-:W-:-:S01]  /*57e0*/  FFMA.FTZ R8, R8, UR21, -R80 ;  /* 0x0000001508087c23 */ /* 0x000fc20008010850 */
[--C-:B------:R-:W-:Y:S01]  /*57f0*/  FFMA.FTZ R21, R57, UR21, -R80.reuse ;  /* 0x0000001539157c23 */ /* 0x100fe20008010850 */
[----:B------:R-:W-:-:S01]  /*5800*/  FFMA.FTZ R57, R61, UR21, -R80 ;  /* 0x000000153d397c23 */ /* 0x000fc20008010850 */
[----:B------:R-:W-:Y:S01]  /*5810*/  FADD.FTZ R61, R87, R60 ;  /* 0x0000003c573d7221 */ /* 0x000fe20000010000 */
[----:B------:R-:W-:-:S01]  /*5820*/  FFMA.FTZ R9, R9, UR21, -R80 ;  /* 0x0000001509097c23 */ /* 0x000fc20008010850 */
[----:B------:R-:W1:Y:S01]  /*5830*/  MUFU.EX2 R6, R6 ;  /* 0x0000000600067308 */ /* 0x000e620000000800 */
[----:B------:R-:W-:-:S01]  /*5840*/  FFMA.FTZ R10, R10, UR21, -R80 ;  /* 0x000000150a0a7c23 */ /* 0x000fc20008010850 */
[----:B------:R-:W-:Y:S01]  /*5850*/  FADD.FTZ R61, R88, R61 ;  /* 0x0000003d583d7221 */ /* 0x000fe20000010000 */
[----:B------:R-:W-:-:S01]  /*5860*/  FFMA.FTZ R59, R62, UR21, -R80 ;  /* 0x000000153e3b7c23 */ /* 0x000fc20008010850 */
[--C-:B------:R-:W-:Y:S01]  /*5870*/  FFMA.FTZ R60, R63, UR21, -R80.reuse ;  /* 0x000000153f3c7c23 */ /* 0x100fe20008010850 */
[----:B------:R-:W-:-:S01]  /*5880*/  FFMA.FTZ R40, R40, UR21, -R80 ;  /* 0x0000001528287c23 */ /* 0x000fc20008010850 */
[----:B------:R-:W-:Y:S01]  /*5890*/  FADD.FTZ R62, R30, R61 ;  /* 0x0000003d1e3e7221 */ /* 0x000fe20000010000 */
[----:B------:R-:W-:-:S01]  /*58a0*/  FFMA.FTZ R30, R42, UR21, -R80 ;  /* 0x000000152a1e7c23 */ /* 0x000fc20008010850 */
[----:B------:R-:W2:Y:S01]  /*58b0*/  MUFU.EX2 R7, R7 ;  /* 0x0000000700077308 */ /* 0x000ea20000000800 */
[----:B0-----:R-:W-:-:S01]  /*58c0*/  FADD.FTZ R61, R79, R82 ;  /* 0x000000524f3d7221 */ /* 0x001fc20000010000 */
[----:B------:R-:W-:Y:S01]  /*58d0*/  FADD.FTZ R63, R31, R62 ;  /* 0x0000003e1f3f7221 */ /* 0x000fe20000010000 */
[----:B------:R-:W-:-:S01]  /*58e0*/  FFMA.FTZ R41, R41, UR21, -R80 ;  /* 0x0000001529297c23 */ /* 0x000fc20008010850 */
[--C-:B------:R-:W-:Y:S01]  /*58f0*/  FFMA.FTZ R43, R43, UR21, -R80.reuse ;  /* 0x000000152b2b7c23 */ /* 0x100fe20008010850 */
[----:B------:R-:W-:-:S01]  /*5900*/  FFMA.FTZ R46, R46, UR21, -R80 ;  /* 0x000000152e2e7c23 */ /* 0x000fc20008010850 */
[----:B------:R-:W-:Y:S01]  /*5910*/  FADD.FTZ R96, R32, R63 ;  /* 0x0000003f20607221 */ /* 0x000fe20000010000 */
[----:B------:R-:W-:-:S01]  /*5920*/  FFMA.FTZ R47, R47, UR21, -R80 ;  /* 0x000000152f2f7c23 */ /* 0x000fc20008010850 */
[----:B------:R-:W0:Y:S01]  /*5930*/  MUFU.EX2 R8, R8 ;  /* 0x0000000800087308 */ /* 0x000e220000000800 */
[----:B-1----:R-:W-:-:S01]  /*5940*/  FADD.FTZ R62, R6, R61 ;  /* 0x0000003d063e7221 */ /* 0x002fc20000010000 */
[----:B------:R-:W-:Y:S01]  /*5950*/  FADD.FTZ R96, R33, R96 ;  /* 0x0000006021607221 */ /* 0x000fe20000010000 */
[----:B------:R-:W-:-:S01]  /*5960*/  FFMA.FTZ R48, R48, UR21, -R80 ;  /* 0x0000001530307c23 */ /* 0x000fc20008010850 */
[--C-:B------:R-:W-:Y:S01]  /*5970*/  FFMA.FTZ R49, R49, UR21, -R80.reuse ;  /* 0x0000001531317c23 */ /* 0x100fe20008010850 */
[----:B------:R-:W-:-:S01]  /*5980*/  FFMA.FTZ R29, R29, UR21, -R80 ;  /* 0x000000151d1d7c23 */ /* 0x000fc20008010850 */
[--C-:B------:R-:W-:Y:S01]  /*5990*/  FFMA.FTZ R24, R24, UR21, -R80.reuse ;  /* 0x0000001518187c23 */ /* 0x100fe20008010850 */
[----:B------:R-:W-:-:S01]  /*59a0*/  FFMA.FTZ R25, R25, UR21, -R80 ;  /* 0x0000001519197c23 */ /* 0x000fc20008010850 */
[----:B------:R-:W1:Y:S01]  /*59b0*/  MUFU.EX2 R9, R9 ;  /* 0x0000000900097308 */ /* 0x000e620000000800 */
[----:B--2---:R-:W-:-:S01]  /*59c0*/  FADD.FTZ R61, R7, R62 ;  /* 0x0000003e073d7221 */ /* 0x004fc20000010000 */
[--C-:B------:R-:W-:Y:S01]  /*59d0*/  FFMA.FTZ R26, R26, UR21, -R80.reuse ;  /* 0x000000151a1a7c23 */ /* 0x100fe20008010850 */
[----:B------:R-:W-:-:S01]  /*59e0*/  FFMA.FTZ R27, R27, UR21, -R80 ;  /* 0x000000151b1b7c23 */ /* 0x000fc20008010850 */
[----:B------:R-:W-:-:S04]  /*59f0*/  FFMA.FTZ R28, R28, UR21, -R80 ;  /* 0x000000151c1c7c23 */ /* 0x000fc80008010850 */
[----:B------:R-:W2:Y:S01]  /*5a00*/  MUFU.EX2 R10, R10 ;  /* 0x0000000a000a7308 */ /* 0x000ea20000000800 */
[----:B0-----:R-:W-:-:S01]  /*5a10*/  FADD.FTZ R62, R8, R61 ;  /* 0x0000003d083e7221 */ /* 0x001fc20000010000 */
[----:B------:R-:W-:-:S04]  /*5a20*/  FADD.FTZ R61, R89, R96 ;  /* 0x00000060593d7221 */ /* 0x000fc80000010000 */
[----:B------:R-:W-:Y:S02]  /*5a30*/  FADD.FTZ R61, R90, R61 ;  /* 0x0000003d5a3d7221 */ /* 0x000fe40000010000 */
[----:B------:R-:W0:Y:S01]  /*5a40*/  MUFU.EX2 R81, R81 ;  /* 0x0000005100517308 */ /* 0x000e220000000800 */
[----:B-1----:R-:W-:-:S01]  /*5a50*/  FADD.FTZ R31, R9, R62 ;  /* 0x0000003e091f7221 */ /* 0x002fc20000010000 */
[----:B------:R-:W-:-:S04]  /*5a60*/  FADD.FTZ R62, R34, R61 ;  /* 0x0000003d223e7221 */ /* 0x000fc80000010000 */
[----:B------:R-:W-:Y:S02]  /*5a70*/  FADD.FTZ R61, R35, R62 ;  /* 0x0000003e233d7221 */ /* 0x000fe40000010000 */
[----:B------:R-:W1:Y:S01]  /*5a80*/  MUFU.EX2 R11, R11 ;  /* 0x0000000b000b7308 */ /* 0x000e620000000800 */
[----:B--2---:R-:W-:-:S07]  /*5a90*/  FADD.FTZ R42, R10, R31 ;  /* 0x0000001f0a2a7221 */ /* 0x004fce0000010000 */
[----:B------:R-:W2:Y:S01]  /*5aa0*/  MUFU.EX2 R12, R12 ;  /* 0x0000000c000c7308 */ /* 0x000ea20000000800 */
[----:B0-----:R-:W-:-:S01]  /*5ab0*/  FADD.FTZ R42, R81, R42 ;  /* 0x0000002a512a7221 */ /* 0x001fc20000010000 */
[----:B------:R-:W-:-:S04]  /*5ac0*/  F2FP.SATFINITE.E4M3.F32.PACK_AB_MERGE_C R10, R81, R10, RZ ;  /* 0x0000000a510a723e */ /* 0x000fc800048070ff */
[----:B------:R-:W-:Y:S02]  /*5ad0*/  F2FP.SATFINITE.E4M3.F32.PACK_AB_MERGE_C R155, R9, R8, R10 ;  /* 0x00000008099b723e */ /* 0x000fe4000480700a */
[----:B------:R-:W0:Y:S01]  /*5ae0*/  MUFU.EX2 R13, R13 ;  /* 0x0000000d000d7308 */ /* 0x000e220000000800 */
[----:B-1----:R-:W-:-:S01]  /*5af0*/  FADD.FTZ R31, R11, R42 ;  /* 0x0000002a0b1f7221 */ /* 0x002fc20000010000 */
[----:B------:R-:W-:-:S04]  /*5b00*/  FADD.FTZ R42, R38, R61 ;  /* 0x0000003d262a7221 */ /* 0x000fc80000010000 */
[----:B------:R-:W-:Y:S02]  /*5b10*/  FADD.FTZ R39, R39, R42 ;  /* 0x0000002a27277221 */ /* 0x000fe40000010000 */
[----:B------:R-:W1:Y:S01]  /*5b20*/  MUFU.EX2 R92, R92 ;  /* 0x0000005c005c7308 */ /* 0x000e620000000800 */
[----:B--2---:R-:W-:-:S01]  /*5b30*/  FADD.FTZ R38, R12, R31 ;  /* 0x0000001f0c267221 */ /* 0x004fc20000010000 */
[----:B------:R-:W-:Y:S01]  /*5b40*/  FADD.FTZ R32, R36, R39 ;  /* 0x0000002724207221 */ /* 0x000fe20000010000 */
[----:B------:R-:W-:-:S03]  /*5b50*/  FFMA.FTZ R31, R44, UR21, -R80 ;  /* 0x000000152c1f7c23 */ /* 0x000fc60008010850 */
[----:B------:R-:W-:Y:S01]  /*5b60*/  FADD.FTZ R35, R37, R32 ;  /* 0x0000002025237221 */ /* 0x000fe20000010000 */
[----:B------:R-:W-:-:S01]  /*5b70*/  FFMA.FTZ R32, R45, UR21, -R80 ;  /* 0x000000152d207c23 */ /* 0x000fc20008010850 */
[----:B------:R-:W2:Y:S01]  /*5b80*/  MUFU.EX2 R14, R14 ;  /* 0x0000000e000e7308 */ /* 0x000ea20000000800 */
[----:B0-----:R-:W-:-:S01]  /*5b90*/  FADD.FTZ R33, R13, R38 ;  /* 0x000000260d217221 */ /* 0x001fc20000010000 */
[----:B------:R-:W-:-:S04]  /*5ba0*/  FADD.FTZ R50, R50, R35 ;  /* 0x0000002332327221 */ /* 0x000fc80000010000 */
[----:B------:R-:W-:Y:S02]  /*5bb0*/  FADD.FTZ R51, R51, R50 ;  /* 0x0000003233337221 */ /* 0x000fe40000010000 */
[----:B------:R-:W0:Y:S01]  /*5bc0*/  MUFU.EX2 R15, R15 ;  /* 0x0000000f000f7308 */ /* 0x000e220000000800 */
[----:B-1----:R-:W-:-:S01]  /*5bd0*/  FADD.FTZ R33, R92, R33 ;  /* 0x000000215c217221 */ /* 0x002fc20000010000 */
[----:B------:R-:W-:-:S04]  /*5be0*/  F2FP.SATFINITE.E4M3.F32.PACK_AB_MERGE_C R13, R92, R13, RZ ;  /* 0x0000000d5c0d723e */ /* 0x000fc800048070ff */
[----:B------:R-:W-:Y:S02]  /*5bf0*/  F2FP.SATFINITE.E4M3.F32.PACK_AB_MERGE_C R149, R12, R11, R13 ;  /* 0x0000000b0c95723e */ /* 0x000fe4000480700d */
[----:B------:R-:W1:Y:S01]  /*5c00*/  MUFU.EX2 R19, R19 ;  /* 0x0000001300137308 */ /* 0x000e620000000800 */
[----:B--2---:R-:W-:-:S07]  /*5c10*/  FADD.FTZ R34, R14, R33 ;  /* 0x000000210e227221 */ /* 0x004fce0000010000 */
[----:B------:R-:W2:Y:S01]  /*5c20*/  MUFU.EX2 R94, R94 ;  /* 0x0000005e005e7308 */ /* 0x000ea20000000800 */
[----:B0-----:R-:W-:-:S07]  /*5c30*/  FADD.FTZ R34, R15, R34 ;  /* 0x000000220f227221 */ /* 0x001fce0000010000 */
[----:B------:R-:W0:Y:S01]  /*5c40*/  MUFU.EX2 R20, R20 ;  /* 0x0000001400147308 */ /* 0x000e220000000800 */
[----:B-1----:R-:W-:-:S01]  /*5c50*/  FADD.FTZ R33, R19, R34 ;  /* 0x0000002213217221 */ /* 0x002fc20000010000 */
[----:B------:R-:W-:-:S04]  /*5c60*/  FADD.FTZ R34, R52, R51 ;  /* 0x0000003334227221 */ /* 0x000fc80000010000 */
[----:B------:R-:W-:Y:S02]  /*5c70*/  FADD.FTZ R53, R53, R34 ;  /* 0x0000002235357221 */ /* 0x000fe40000010000 */
[----:B------:R-:W1:Y:S01]  /*5c80*/  MUFU.EX2 R21, R21 ;  /* 0x0000001500157308 */ /* 0x000e620000000800 */
[----:B--2---:R-:W-:-:S01]  /*5c90*/  FADD.FTZ R33, R94, R33 ;  /* 0x000000215e217221 */ /* 0x004fc20000010000 */
[----:B------:R-:W-:Y:S01]  /*5ca0*/  FADD.FTZ R54, R54, R53 ;  /* 0x0000003536367221 */ /* 0x000fe20000010000 */
[----:B------:R-:W-:-:S03]  /*5cb0*/  F2FP.SATFINITE.E4M3.F32.PACK_AB_MERGE_C R19, R94, R19, RZ ;  /* 0x000000135e13723e */ /* 0x000fc600048070ff */
[----:B------:R-:W-:Y:S01]  /*5cc0*/  FADD.FTZ R55, R55, R54 ;  /* 0x0000003637377221 */ /* 0x000fe20000010000 */
[----:B------:R-:W-:Y:S01]  /*5cd0*/  F2FP.SATFINITE.E4M3.F32.PACK_AB_MERGE_C R151, R15, R14, R19 ;  /* 0x0000000e0f97723e */ /* 0x000fe20004807013 */
[----:B------:R-:W2:Y:S01]  /*5ce0*/  MUFU.EX2 R23, R23 ;  /* 0x0000001700177308 */ /* 0x000ea20000000800 */
[----:B0-----:R-:W-:-:S07]  /*5cf0*/  FADD.FTZ R34, R20, R33 ;  /* 0x0000002114227221 */ /* 0x001fce0000010000 */
[----:B------:R-:W0:Y:S01]  /*5d00*/  MUFU.EX2 R58, R58 ;  /* 0x0000003a003a7308 */ /* 0x000e220000000800 */
[----:B-1----:R-:W-:-:S07]  /*5d10*/  FADD.FTZ R34, R21, R34 ;  /* 0x0000002215227221 */ /* 0x002fce0000010000 */
[----:B------:R-:W1:Y:S01]  /*5d20*/  MUFU.EX2 R56, R56 ;  /* 0x0000003800387308 */ /* 0x000e620000000800 */
[----:B--2---:R-:W-:-:S01]  /*5d30*/  FADD.FTZ R33, R23, R34 ;  /* 0x0000002217217221 */ /* 0x004fc20000010000 */
[----:B------:R-:W-:Y:S02]  /*5d40*/  F2FP.SATFINITE.E4M3.F32.PACK_AB_MERGE_C R34, R7, R6, RZ ;  /* 0x000000060722723e */ /* 0x000fe400048070ff */
[----:B------:R-:W-:Y:S02]  /*5d50*/  F2FP.SATFINITE.E4M3.F32.PACK_AB_MERGE_C R7, R67, R66, RZ ;  /* 0x000000424307723e */ /* 0x000fe400048070ff */
[----:B------:R-:W-:Y:S02]  /*5d60*/  F2FP.SATFINITE.E4M3.F32.PACK_AB_MERGE_C R153, R82, R79, R34 ;  /* 0x0000004f5299723e */ /* 0x000fe40004807022 */
[----:B------:R-:W2:Y:S01]  /*5d70*/  MUFU.EX2 R57, R57 ;  /* 0x0000003900397308 */ /* 0x000ea20000000800 */
[----:B0-----:R-:W-:-:S01]  /*5d80*/  FADD.FTZ R33, R58, R33 ;  /* 0x000000213a217221 */ /* 0x001fc20000010000 */
[----:B------:R-:W-:-:S04]  /*5d90*/  F2FP.SATFINITE.E4M3.F32.PACK_AB_MERGE_C R23, R58, R23, RZ ;  /* 0x000000173a17723e */ /* 0x000fc800048070ff */
[----:B------:R-:W-:Y:S02]  /*5da0*/  F2FP.SATFINITE.E4M3.F32.PACK_AB_MERGE_C R145, R21, R20, R23 ;  /* 0x000000141591723e */ /* 0x000fe40004807017 */
[----:B------:R-:W-:Y:S01]  /*5db0*/  MUFU.EX2 R64, R64 ;  /* 0x0000004000407308 */ /* 0x000fe20000000800 */
[----:B-1----:R-:W-:-:S07]  /*5dc0*/  FADD.FTZ R6, R56, R33 ;  /* 0x0000002138067221 */ /* 0x002fce0000010000 */
[----:B------:R-:W0:Y:S01]  /*5dd0*/  MUFU.EX2 R65, R65 ;  /* 0x0000004100417308 */ /* 0x000e220000000800 */
[----:B--2---:R-:W-:-:S07]  /*5de0*/  FADD.FTZ R6, R57, R6 ;  /* 0x0000000639067221 */ /* 0x004fce0000010000 */
[----:B------:R-:W1:Y:S08]  /*5df0*/  MUFU.EX2 R59, R59 ;  /* 0x0000003b003b7308 */ /* 0x000e700000000800 */
[----:B------:R-:W2:Y:S01]  /*5e00*/  MUFU.EX2 R60, R60 ;  /* 0x0000003c003c7308 */ /* 0x000ea20000000800 */
[----:B0-----:R-:W-:Y:S01]  /*5e10*/  F2FP.SATFINITE.E4M3.F32.PACK_AB_MERGE_C R140, R65, R64, R7 ;  /* 0x00000040418c723e */ /* 0x001fe20004807007 */
[----:B------:R-:W-:-:S04]  /*5e20*/  FADD.FTZ R64, R64, R55 ;  /* 0x0000003740407221 */ /* 0x000fc80000010000 */
[----:B------:R-:W-:Y:S02]  /*5e30*/  FADD.FTZ R65, R65, R64 ;  /* 0x0000004041417221 */ /* 0x000fe40000010000 */
[----:B------:R-:W0:Y:S01]  /*5e40*/  MUFU.EX2 R40, R40 ;  /* 0x0000002800287308 */ /* 0x000e220000000800 */
[----:B-1----:R-:W-:-:S01]  /*5e50*/  FADD.FTZ R7, R59, R6 ;  /* 0x000000063b077221 */ /* 0x002fc20000010000 */
[----:B------:R-:W-:-:S04]  /*5e60*/  FADD.FTZ R66, R66, R65 ;  /* 0x0000004142427221 */ /* 0x000fc80000010000 */
[----:B------:R-:W-:Y:S02]  /*5e70*/  FADD.FTZ R67, R67, R66 ;  /* 0x0000004243437221 */ /* 0x000fe40000010000 */
[----:B------:R-:W1:Y:S01]  /*5e80*/  MUFU.EX2 R41, R41 ;  /* 0x0000002900297308 */ /* 0x000e620000000800 */
[----:B--2---:R-:W-:-:S01]  /*5e90*/  FADD.FTZ R7, R60, R7 ;  /* 0x000000073c077221 */ /* 0x004fc20000010000 */
[----:B------:R-:W-:-:S04]  /*5ea0*/  F2FP.SATFINITE.E4M3.F32.PACK_AB_MERGE_C R59, R60, R59, RZ ;  /* 0x0000003b3c3b723e */ /* 0x000fc800048070ff */
[----:B------:R-:W-:Y:S02]  /*5eb0*/  F2FP.SATFINITE.E4M3.F32.PACK_AB_MERGE_C R147, R57, R56, R59 ;  /* 0x000000383993723e */ /* 0x000fe4000480703b */
[----:B------:R-:W2:Y:S01]  /*5ec0*/  MUFU.EX2 R30, R30 ;  /* 0x0000001e001e7308 */ /* 0x000ea20000000800 */
[----:B0-----:R-:W-:-:S07]  /*5ed0*/  FADD.FTZ R6, R40, R7 ;  /* 0x0000000728067221 */ /* 0x001fce0000010000 */
[----:B------:R-:W-:Y:S01]  /*5ee0*/  MUFU.EX2 R70, R70 ;  /* 0x0000004600467308 */ /* 0x000fe20000000800 */
[----:B-1----:R-:W-:-:S07]  /*5ef0*/  FADD.FTZ R7, R41, R6 ;  /* 0x0000000629077221 */ /* 0x002fce0000010000 */
[----:B------:R-:W0:Y:S01]  /*5f00*/  MUFU.EX2 R71, R71 ;  /* 0x0000004700477308 */ /* 0x000e220000000800 */
[----:B--2---:R-:W-:-:S07]  /*5f10*/  FADD.FTZ R6, R30, R7 ;  /* 0x000000071e067221 */ /* 0x004fce0000010000 */
[----:B------:R-:W1:Y:S08]  /*5f20*/  MUFU.EX2 R43, R43 ;  /* 0x0000002b002b7308 */ /* 0x000e700000000800 */
[----:B------:R-:W-:Y:S01]  /*5f30*/  MUFU.EX2 R68, R68 ;  /* 0x0000004400447308 */ /* 0x000fe20000000800 */
[----:B0-----:R-:W-:-:S07]  /*5f40*/  F2FP.SATFINITE.E4M3.F32.PACK_AB_MERGE_C R33, R71, R70, RZ ;  /* 0x000000464721723e */ /* 0x001fce00048070ff */
[----:B------:R-:W0:Y:S01]  /*5f50*/  MUFU.EX2 R69, R69 ;  /* 0x0000004500457308 */ /* 0x000e220000000800 */
[----:B-1----:R-:W-:-:S01]  /*5f60*/  FADD.FTZ R6, R43, R6 ;  /* 0x000000062b067221 */ /* 0x002fc20000010000 */
[----:B------:R-:W-:-:S04]  /*5f70*/  F2FP.SATFINITE.E4M3.F32.PACK_AB_MERGE_C R30, R43, R30, RZ ;  /* 0x0000001e2b1e723e */ /* 0x000fc800048070ff */
[----:B------:R-:W-:Y:S02]  /*5f80*/  F2FP.SATFINITE.E4M3.F32.PACK_AB_MERGE_C R141, R41, R40, R30 ;  /* 0x00000028298d723e */ /* 0x000fe4000480701e */
        /* <DEDUP_REMOVED lines=9> */
[----:B------:R-:W-:Y:S01]  /*6020*/  MUFU.EX2 R74, R74 ;  /* 0x0000004a004a7308 */ /* 0x000fe20000000800 */
[----:B--2---:R-:W-:-:S07]  /*6030*/  FADD.FTZ R7, R32, R7 ;  /* 0x0000000720077221 */ /* 0x004fce0000010000 */
[----:B------:R-:W1:Y:S01]  /*6040*/  MUFU.EX2 R75, R75 ;  /* 0x0000004b004b7308 */ /* 0x000e620000000800 */
[----:B0-----:R-:W-:-:S07]  /*6050*/  FADD.FTZ R6, R46, R7 ;  /* 0x000000072e067221 */ /* 0x001fce0000010000 */
[----:B------:R-:W0:Y:S08]  /*6060*/  MUFU.EX2 R47, R47 ;  /* 0x0000002f002f7308 */ /* 0x000e300000000800 */
[----:B------:R-:W-:Y:S01]  /*6070*/  MUFU.EX2 R72, R72 ;  /* 0x0000004800487308 */ /* 0x000fe20000000800 */
[----:B-1----:R-:W-:-:S07]  /*6080*/  F2FP.SATFINITE.E4M3.F32.PACK_AB_MERGE_C R8, R75, R74, RZ ;  /* 0x0000004a4b08723e */ /* 0x002fce00048070ff */
[----:B------:R-:W1:Y:S01]  /*6090*/  MUFU.EX2 R73, R73 ;  /* 0x0000004900497308 */ /* 0x000e620000000800 */
[C---:B0-----:R-:W-:Y:S01]  /*60a0*/  F2FP.SATFINITE.E4M3.F32.PACK_AB_MERGE_C R46, R47.reuse, R46, RZ ;  /* 0x0000002e2f2e723e */ /* 0x041fe200048070ff */
[----:B------:R-:W-:-:S03]  /*60b0*/  FADD.FTZ R47, R47, R6 ;  /* 0x000000062f2f7221 */ /* 0x000fc60000010000 */
[----:B------:R-:W-:-:S03]  /*60c0*/  F2FP.SATFINITE.E4M3.F32.PACK_AB_MERGE_C R143, R32, R31, R46 ;  /* 0x0000001f208f723e */ /* 0x000fc6000480702e */
[----:B------:R-:W0:Y:S08]  /*60d0*/  MUFU.EX2 R48, R48 ;  /* 0x0000003000307308 */ /* 0x000e300000000800 */
[----:B------:R-:W-:Y:S01]  /*60e0*/  MUFU.EX2 R76, R76 ;  /* 0x0000004c004c7308 */ /* 0x000fe20000000800 */
[----:B-1----:R-:W-:Y:S01]  /*60f0*/  F2FP.SATFINITE.E4M3.F32.PACK_AB_MERGE_C R136, R73, R72, R8 ;  /* 0x000000484988723e */ /* 0x002fe20004807008 */
[----:B------:R-:W-:-:S04]  /*6100*/  FADD.FTZ R72, R72, R71 ;  /* 0x0000004748487221 */ /* 0x000fc80000010000 */
[----:B------:R-:W-:Y:S02]  /*6110*/  FADD.FTZ R73, R73, R72 ;  /* 0x0000004849497221 */ /* 0x000fe40000010000 */
[----:B------:R-:W1:Y:S01]  /*6120*/  MUFU.EX2 R3, R3 ;  /* 0x0000000300037308 */ /* 0x000e620000000800 */
[----:B0-----:R-:W-:-:S01]  /*6130*/  FADD.FTZ R6, R48, R47 ;  /* 0x0000002f30067221 */ /* 0x001fc20000010000 */
[----:B------:R-:W-:-:S04]  /*6140*/  FADD.FTZ R74, R74, R73 ;  /* 0x000000494a4a7221 */ /* 0x000fc80000010000 */
[----:B------:R-:W-:Y:S02]  /*6150*/  FADD.FTZ R74, R75, R74 ;  /* 0x0000004a4b4a7221 */ /* 0x000fe40000010000 */
[----:B------:R-:W0:Y:S08]  /*6160*/  MUFU.EX2 R49, R49 ;  /* 0x0000003100317308 */ /* 0x000e300000000800 */
[----:B------:R-:W-:Y:S01]  /*6170*/  MUFU.EX2 R77, R77 ;  /* 0x0000004d004d7308 */ /* 0x000fe20000000800 */
[----:B-1----:R-:W-:-:S07]  /*6180*/  F2FP.SATFINITE.E4M3.F32.PACK_AB_MERGE_C R7, R3, R76, RZ ;  /* 0x0000004c0307723e */ /* 0x002fce00048070ff */
[----:B------:R-:W1:Y:S01]  /*6190*/  MUFU.EX2 R78, R78 ;  /* 0x0000004e004e7308 */ /* 0x000e620000000800 */
[----:B0-----:R-:W-:-:S07]  /*61a0*/  FADD.FTZ R6, R49, R6 ;  /* 0x0000000631067221 */ /* 0x001fce0000010000 */
[----:B------:R-:W0:Y:S08]  /*61b0*/  MUFU.EX2 R29, R29 ;  /* 0x0000001d001d7308 */ /* 0x000e300000000800 */
[----:B------:R-:W2:Y:S01]  /*61c0*/  MUFU.EX2 R24, R24 ;  /* 0x0000001800187308 */ /* 0x000ea20000000800 */
[----:B-1----:R-:W-:Y:S01]  /*61d0*/  F2FP.SATFINITE.E4M3.F32.PACK_AB_MERGE_C R138, R78, R77, R7 ;  /* 0x0000004d4e8a723e */ /* 0x002fe20004807007 */
[----:B------:R-:W-:-:S04]  /*61e0*/  FADD.FTZ R77, R77, R74 ;  /* 0x0000004a4d4d7221 */ /* 0x000fc80000010000 */
[----:B------:R-:W-:Y:S02]  /*61f0*/  FADD.FTZ R77, R78, R77 ;  /* 0x0000004d4e4d7221 */ /* 0x000fe40000010000 */
[----:B------:R-:W1:Y:S01]  /*6200*/  MUFU.EX2 R25, R25 ;  /* 0x0000001900197308 */ /* 0x000e620000000800 */
[----:B0-----:R-:W-:-:S01]  /*6210*/  FADD.FTZ R7, R29, R6 ;  /* 0x000000061d077221 */ /* 0x001fc20000010000 */
[----:B------:R-:W-:-:S06]  /*6220*/  FADD.FTZ R76, R76, R77 ;  /* 0x0000004d4c4c7221 */ /* 0x000fcc0000010000 */
[----:B------:R-:W0:Y:S01]  /*6230*/  MUFU.EX2 R26, R26 ;  /* 0x0000001a001a7308 */ /* 0x000e220000000800 */
[C---:B--2---:R-:W-:Y:S01]  /*6240*/  F2FP.SATFINITE.E4M3.F32.PACK_AB_MERGE_C R29, R24.reuse, R29, RZ ;  /* 0x0000001d181d723e */ /* 0x044fe200048070ff */
[----:B------:R-:W-:-:S03]  /*6250*/  FADD.FTZ R24, R24, R7 ;  /* 0x0000000718187221 */ /* 0x000fc60000010000 */
[----:B------:R-:W-:-:S03]  /*6260*/  F2FP.SATFINITE.E4M3.F32.PACK_AB_MERGE_C R137, R49, R48, R29 ;  /* 0x000000303189723e */ /* 0x000fc6000480701d */
[----:B------:R-:W-:Y:S01]  /*6270*/  MUFU.EX2 R27, R27 ;  /* 0x0000001b001b7308 */ /* 0x000fe20000000800 */
[----:B-1----:R-:W-:-:S07]  /*6280*/  FADD.FTZ R7, R25, R24 ;  /* 0x0000001819077221 */ /* 0x002fce0000010000 */
[----:B------:R-:W1:Y:S01]  /*6290*/  MUFU.EX2 R28, R28 ;  /* 0x0000001c001c7308 */ /* 0x000e620000000800 */
[----:B0-----:R-:W-:-:S01]  /*62a0*/  FADD.FTZ R6, R26, R7 ;  /* 0x000000071a067221 */ /* 0x001fc20000010000 */
[----:B-1----:R-:W-:-:S03]  /*62b0*/  F2FP.SATFINITE.E4M3.F32.PACK_AB_MERGE_C R7, R28, R27, RZ ;  /* 0x0000001b1c07723e */ /* 0x002fc600048070ff */
[----:B------:R-:W-:Y:S01]  /*62c0*/  FADD.FTZ R27, R27, R6 ;  /* 0x000000061b1b7221 */ /* 0x000fe20000010000 */
[----:B------:R-:W-:Y:S01]  /*62d0*/  F2FP.SATFINITE.E4M3.F32.PACK_AB_MERGE_C R139, R26, R25, R7 ;  /* 0x000000191a8b723e */ /* 0x000fe20004807007 */
[----:B------:R-:W-:Y:S02]  /*62e0*/  FADD.FTZ R7, R3, R76 ;  /* 0x0000004c03077221 */ /* 0x000fe40000010000 */
[----:B------:R-:W-:-:S01]  /*62f0*/  FADD.FTZ R6, R28, R27 ;  /* 0x0000001b1c067221 */ /* 0x000fc20000010000 */
[----:B------:R-:W-:Y:S01]  /*6300*/  VIADD R3, R104, 0xfffffffe ;  /* 0xfffffffe68037836 */ /* 0x000fe20000000000 */
        /* <DEDUP_REMOVED lines=11> */
.L_x_862:
[----:B------:R-:W-:-:S11]  /*63c0*/  UISETP.NE.AND UP2, UPT, UR7, 0x1, UPT ;  /* 0x000000010700788c */ /* 0x000fd6000bf45270 */
[----:B------:R-:W-:Y:S02]  /*63d0*/  @UP2 ULDC.64 UR14, c[0x0][0x9e8] ;  /* 0x00027a00000e2ab9 */ /* 0x000fe40000000a00 */
[----:B------:R-:W-:-:S04]  /*63e0*/  UIMAD.WIDE.U32 UR10, UR12, UR14, URZ ;  /* 0x0000000e0c0a72a5 */ /* 0x000fc8000f8e003f */
[----:B------:R-:W-:-:S12]  /*63f0*/  @UP2 USHF.R.U32.HI UR12, URZ, UR15, UR11 ;  /* 0x0000000f3f0c2299 */ /* 0x000fd8000801160b */
.L_x_863:
[----:B------:R-:W-:-:S04]  /*6400*/  UIMAD UR7, UR12, UR7, UR7 ;  /* 0x000000070c0772a4 */ /* 0x000fc8000f8e0207 */
[----:B------:R-:W-:-:S04]  /*6410*/  UISETP.LT.AND UP2, UPT, UR6, UR7, UPT ;  /* 0x000000070600728c */ /* 0x000fc8000bf41270 */
[----:B------:R-:W-:-:S12]  /*6420*/  USEL UR6, UR6, UR7, UP2 ;  /* 0x0000000706067287 */ /* 0x000fd80009000000 */
.L_x_861:
[----:B------:R0:W-:Y:S01]  /*6430*/  STL [R1+0x3c], RZ ;  /* 0x00003cff01007387 */ /* 0x0001e20000100800 */
[----:B------:R-:W-:Y:S01]  /*6440*/  UIMAD.WIDE UR6, UR6, 0x66666667, URZ ;  /* 0x66666667060678a5 */ /* 0x000fe2000f8e023f */
[----:B------:R-:W-:Y:S02]  /*6450*/  CS2R R8, SRZ ;  /* 0x0000000000087805 */ /* 0x000fe4000001ff00 */
[----:B------:R-:W-:Y:S01]  /*6460*/  CS2R R10, SRZ ;  /* 0x00000000000a7805 */ /* 0x000fe2000001ff00 */
[----:B------:R0:W-:Y:S01]  /*6470*/  STL [R1+0x38], RZ ;  /* 0x000038ff01007387 */ /* 0x0001e20000100800 */
[----:B------:R-:W-:Y:S01]  /*6480*/  USHF.R.U32.HI UR6, URZ, 0x1f, UR7 ;  /* 0x0000001f3f067899 */ /* 0x000fe20008011607 */
[----:B------:R-:W-:Y:S02]  /*6490*/  CS2R R12, SRZ ;  /* 0x00000000000c7805 */ /* 0x000fe4000001ff00 */
[----:B------:R-:W-:Y:S01]  /*64a0*/  CS2R R14, SRZ ;  /* 0x00000000000e7805 */ /* 0x000fe2000001ff00 */
[----:B------:R0:W-:Y:S01]  /*64b0*/  STL [R1+0x34], RZ ;  /* 0x000034ff01007387 */ /* 0x0001e20000100800 */
[----:B------:R-:W-:Y:S01]  /*64c0*/  ULEA.HI.SX32 UR6, UR7, UR6, 0x1a ;  /* 0x0000000607067291 */ /* 0x000fe2000f8fd23f */
[----:B------:R-:W-:Y:S01]  /*64d0*/  CS2R R20, SRZ ;  /* 0x0000000000147805 */ /* 0x000fe2000001ff00 */
[----:B------:R-:W-:Y:S01]  /*64e0*/  IMAD.MOV.U32 R19, RZ, RZ, RZ ;  /* 0x000000ffff137224 */ /* 0x000fe200078e00ff */
[----:B------:R0:W-:Y:S01]  /*64f0*/  STL [R1+0x30], RZ ;  /* 0x000030ff01007387 */ /* 0x0001e20000100800 */
[----:B------:R-:W-:Y:S01]  /*6500*/  UISETP.LT.AND UP2, UPT, UR43, UR6, UPT ;  /* 0x000000062b00728c */ /* 0x000fe2000bf41270 */
[----:B------:R-:W-:-:S02]  /*6510*/  IMAD.MOV.U32 R157, RZ, RZ, RZ ;  /* 0x000000ffff9d7224 */ /* 0x000fc400078e00ff */
[----:B------:R0:W-:Y:S01]  /*6520*/  STL [R1+0x28], RZ ;  /* 0x000028ff01007387 */ /* 0x0001e20000100800 */
[----:B------:R-:W-:-:S03]  /*6530*/  USEL UR27, UR43, UR6, !UP2 ;  /* 0x000000062b1b7287 */ /* 0x000fc6000d000000 */
[----:B------:R0:W-:Y:S03]  /*6540*/  STL [R1+0x24], RZ ;  /* 0x000024ff01007387 */ /* 0x0001e60000100800 */
[----:B------:R-:W-:Y:S01]  /*6550*/  ISETP.GE.AND P1, PT, R3, UR27, PT ;  /* 0x0000001b03007c0c */ /* 0x000fe2000bf26270 */
        /* <DEDUP_REMOVED lines=9> */
[----:B------:R0:W-:Y:S04]  /*65f0*/  STL [R1], RZ ;  /* 0x000000ff01007387 */ /* 0x0001e80000100800 */
[----:B------:R0:W-:Y:S04]  /*6600*/  STL [R1+0x10], RZ ;  /* 0x000010ff01007387 */ /* 0x0001e80000100800 */
[----:B------:R0:W-:Y:S04]  /*6610*/  STL [R1+0x40], RZ ;  /* 0x000040ff01007387 */ /* 0x0001e80000100800 */
[----:B------:R0:W-:Y:S04]  /*6620*/  STL [R1+0xc], RZ ;  /* 0x00000cff01007387 */ /* 0x0001e80000100800 */
[----:B------:R0:W-:Y:S01]  /*6630*/  STL [R1+0x8], RZ ;  /* 0x000008ff01007387 */ /* 0x0001e20000100800 */
[----:B------:R-:W-:Y:S05]  /*6640*/  @!P1 BRA `(.L_x_864) ;  /* 0x0000004c00109947 */ /* 0x000fea0003800000 */
        /* <DEDUP_REMOVED lines=16> */
[----:B------:R-:W-:Y:S01]  /*6750*/  ULDC UR22, c[0x0][0x9e4] ;  /* 0x0002790000167ab9 */ /* 0x000fe20000000800 */
[----:B------:R-:W-:Y:S01]  /*6760*/  ULDC UR21, c[0x0][0x988] ;  /* 0x0002620000157ab9 */ /* 0x000fe20000000800 */
[----:B------:R-:W-:-:S05]  /*6770*/  ULDC UR23, c[0x0][0x9e0] ;  /* 0x0002780000177ab9 */ /* 0x000fca0000000800 */
.L_x_882:
[----:B------:R-:W-:-:S04]  /*6780*/  UIADD3 UR26, UR36, 0x1, URZ ;  /* 0x00000001241a7890 */ /* 0x000fc8000fffe03f */
[----:B------:R-:W-:-:S04]  /*6790*/  UISETP.NE.AND UP2, UPT, UR26, 0x2, UPT ;  /* 0x000000021a00788c */ /* 0x000fc8000bf45270 */
[----:B------:R-:W-:Y:S02]  /*67a0*/  USEL UR25, URZ, 0x1, UP2 ;  /* 0x000000013f197887 */ /* 0x000fe40009000000 */
[----:B------:R-:W-:Y:S02]  /*67b0*/  USEL UR26, UR26, URZ, UP2 ;  /* 0x0000003f1a1a7287 */ /* 0x000fe40009000000 */
[----:B------:R-:W-:Y:S01]  /*67c0*/  ULOP3.LUT UR25, UR46, UR25, URZ, 0x3c, !UPT ;  /* 0x000000192e197292 */ /* 0x000fe2000f8e3c3f */
[----:B------:R-:W-:Y:S11]  /*67d0*/  @!P0 BRA `(.L_x_865) ;  /* 0x0000000000048947 */ /* 0x000ff60003800000 */
[----:B------:R-:W-:Y:S01]  /*67e0*/  BPT.TRAP 0x1 ;  /* 0x000000040000795c */ /* 0x000fe20000300000 */
.L_x_865:
[----:B------:R-:W-:Y:S01]  /*67f0*/  ULEA UR24, UR26, UR45, 0x3 ;  /* 0x0000002d1a187291 */ /* 0x000fe2000f8e183f */
[----:B------:R-:W-:-:S05]  /*6800*/  IMAD.U32 R8, RZ, RZ, UR25 ;  /* 0x00000019ff087e24 */ /* 0x000fca000f8e00ff */
[----:B------:R-:W-:-:S04]  /*6810*/  SHF.L.U32 R8, R8, 0x1f, RZ ;  /* 0x0000001f08087819 */ /* 0x000fc800000006ff */
[----:B------:R1:W2:Y:S01]  /*6820*/  SYNCS.PHASECHK.TRANS64.TRYWAIT P1, [UR24+0x13230], R8 ;  /* 0x01323008ff0075a7 */ /* 0x0002a20008020158 */
[----:B------:R-:W-:Y:S05]  /*6830*/  @!P0 BRA `(.L_x_866) ;  /* 0x0000000000048947 */ /* 0x000fea0003800000 */
[----:B------:R-:W-:Y:S01]  /*6840*/  BPT.TRAP 0x1 ;  /* 0x000000040000795c */ /* 0x000fe20000300000 */
.L_x_866:
[----:B--2---:R-:W-:Y:S05]  /*6850*/  @P1 BRA `(.L_x_867) ;  /* 0x0000000000081947 */ /* 0x004fea0003800000 */
[----:B------:R-:W2:Y:S02]  /*6860*/  SYNCS.PHASECHK.TRANS64.TRYWAIT P1, [UR24+0x13230], R8 ;  /* 0x01323008ff0075a7 */ /* 0x000ea40008020158 */
[----:B--2---:R-:W-:Y:S05]  /*6870*/  @!P1 BRA `(.L_x_868) ;  /* 0x0000015c00989947 */ /* 0x004fea0003800000 */
.L_x_867:
[----:B--2---:R-:W2:Y:S01]  /*6880*/  LDL R9, [R1+0x2c] ;  /* 0x00002c0001097983 */ /* 0x004ea20000100800 */
        /* <DEDUP_REMOVED lines=8> */
[----:B------:R-:W-:Y:S01]  /*6910*/  UMOV UR7, 0x80000020 ;  /* 0x8000002000077882 */ /* 0x000fe20000000000 */
[----:B--2---:R-:W-:-:S13]  /*6920*/  R2UR UR28, R9 ;  /* 0x00000000091c72ca */ /* 0x004fda00000e0000 */
        /* <DEDUP_REMOVED lines=54> */
.L_x_869:
[----:B------:R-:W-:Y:S01]  /*6c90*/  ULEA UR11, UR36, UR45, 0x3 ;  /* 0x0000002d240b7291 */ /* 0x000fe2000f8e183f */
[----:B-1----:R-:W-:-:S05]  /*6ca0*/  IMAD.U32 R8, RZ, RZ, UR46 ;  /* 0x0000002eff087e24 */ /* 0x002fca000f8e00ff */
[----:B------:R-:W-:-:S04]  /*6cb0*/  SHF.L.U32 R8, R8, 0x1f, RZ ;  /* 0x0000001f08087819 */ /* 0x000fc800000006ff */
[----:B------:R1:W2:Y:S01]  /*6cc0*/  SYNCS.PHASECHK.TRANS64.TRYWAIT P1, [UR11+0x13250], R8 ;  /* 0x01325008ff0075a7 */ /* 0x0002a2000802014b */
[----:B------:R-:W-:Y:S05]  /*6cd0*/  @!P0 BRA `(.L_x_870) ;  /* 0x0000000000048947 */ /* 0x000fea0003800000 */
[----:B------:R-:W-:Y:S01]  /*6ce0*/  BPT.TRAP 0x1 ;  /* 0x000000040000795c */ /* 0x000fe20000300000 */
.L_x_870:
        /* <DEDUP_REMOVED lines=20> */
[----:B------:R-:W3:Y:S08]  /*6e30*/  MUFU.TANH R9, R9 ;  /* 0x0000000900097308 */ /* 0x000ef00000002400 */
        /* <DEDUP_REMOVED lines=22> */
.L_x_871:
[----:B------:R-:W-:Y:S01]  /*6fa0*/  UIADD3 UR6, UR45, 0x1000, URZ ;  /* 0x000010002d067890 */ /* 0x000fe2000fffe03f */
[----:B------:R-:W3:Y:S01]  /*6fb0*/  LDL R128, [R1+0x54] ;  /* 0x0000540001807983 */ /* 0x000ee20000100800 */
[----:B------:R-:W-:Y:S01]  /*6fc0*/  WARPGROUP.ARRIVE ;  /* 0x00000000000079c5 */ /* 0x000fe20000000000 */
[----:B------:R-:W-:Y:S01]  /*6fd0*/  UMOV UR7, 0xc0000010 ;  /* 0xc000001000077882 */ /* 0x000fe20000000000 */
[----:B------:R-:W-:-:S04]  /*6fe0*/  USHF.R.U32.HI UR6, URZ, 0x4, UR6 ;  /* 0x000000043f067899 */ /* 0x000fc80008011606 */
[----:B------:R-:W4:Y:S01]  /*6ff0*/  S2R R130, SR_TID.X ;  /* 0x0000000000827919 */ /* 0x000f220000002100 */
[----:B------:R-:W-:Y:S01]  /*7000*/  PLOP3.LUT P1, PT, PT, PT, UP0, 0x80, 0x0 ;  /* 0x000000000000781c */ /* 0x000fe20003f2f008 */
[C---:B--2---:R-:W-:Y:S01]  /*7010*/  FMUL.FTZ R125, R0.reuse, R77 ;  /* 0x0000004d007d7220 */ /* 0x044fe20000410000 */
[----:B------:R-:W-:Y:S01]  /*7020*/  ULOP3.LUT UR6, UR6, 0x3fff, URZ, 0xc0, !UPT ;  /* 0x00003fff06067892 */ /* 0x000fe2000f8ec03f */
[----:B------:R-:W-:Y:S01]  /*7030*/  PLOP3.LUT P2, PT, PT, PT, UP0, 0x80, 0x0 ;  /* 0x000000000000781c */ /* 0x000fe20003f4f008 */
[C---:B------:R-:W-:Y:S01]  /*7040*/  FMUL.FTZ R77, R0.reuse, R79 ;  /* 0x0000004f004d7220 */ /* 0x040fe20000410000 */
[C---:B------:R-:W-:Y:S01]  /*7050*/  FMUL.FTZ R79, R0.reuse, R83 ;  /* 0x00000053004f7220 */ /* 0x040fe20000410000 */
[----:B------:R-:W-:Y:S01]  /*7060*/  ULOP3.LUT UR6, UR6, 0x10000, URZ, 0xfc, !UPT ;  /* 0x0001000006067892 */ /* 0x000fe2000f8efc3f */
[C---:B------:R-:W-:Y:S01]  /*7070*/  FMUL.FTZ R83, R0.reuse, R86 ;  /* 0x0000005600537220 */ /* 0x040fe20000410000 */
[C---:B-1----:R-:W-:Y:S01]  /*7080*/  FMUL.FTZ R8, R0.reuse, R108 ;  /* 0x0000006c00087220 */ /* 0x042fe20000410000 */
[C---:B------:R-:W-:Y:S01]  /*7090*/  FMUL.FTZ R86, R0.reuse, R56 ;  /* 0x0000003800567220 */ /* 0x040fe20000410000 */
[----:B------:R-:W-:Y:S01]  /*70a0*/  UIMAD UR10, UR36, 0x280, UR6 ;  /* 0x00000280240a78a4 */ /* 0x000fe2000f8e0206 */
[C---:B------:R-:W-:Y:S01]  /*70b0*/  FMUL.FTZ R108, R0.reuse, R109 ;  /* 0x0000006d006c7220 */ /* 0x040fe20000410000 */
[C---:B------:R-:W-:Y:S01]  /*70c0*/  FMUL.FTZ R109, R0.reuse, R110 ;  /* 0x0000006e006d7220 */ /* 0x040fe20000410000 */
[C---:B------:R-:W-:Y:S01]  /*70d0*/  FMUL.FTZ R110, R0.reuse, R111 ;  /* 0x0000006f006e7220 */ /* 0x040fe20000410000 */
[C---:B------:R-:W-:Y:S01]  /*70e0*/  FMUL.FTZ R111, R0.reuse, R112 ;  /* 0x00000070006f7220 */ /* 0x040fe20000410000 */
        /* <DEDUP_REMOVED lines=16> */
[----:B----4-:R-:W-:Y:S01]  /*71f0*/  LOP3.LUT P3, RZ, R130, 0x7f, RZ, 0xc0, !PT ;  /* 0x0000007f82ff7812 */ /* 0x010fe2000786c0ff */
        /* <DEDUP_REMOVED lines=36> */
[----:B------:R-:W-:Y:S01]  /*7440*/  IMAD R131, R3, -0xa0, RZ ;  /* 0xffffff6003837824 */ /* 0x000fe200078e02ff */
[----:B------:R-:W1:Y:S03]  /*7450*/  MUFU.TANH R8, R8 ;  /* 0x0000000800087308 */ /* 0x000e660000002400 */
[----:B------:R-:W-:-:S05]  /*7460*/  IMAD.IADD R67, R131, 0x1, -R22 ;  /* 0x0000000183437824 */ /* 0x000fca00078e0a16 */
[----:B------:R-:W2:Y:S08]  /*7470*/  MUFU.TANH R108, R108 ;  /* 0x0000006c006c7308 */ /* 0x000eb00000002400 */
        /* <DEDUP_REMOVED lines=41> */
[----:B---3--:R-:W-:Y:S02]  /*7710*/  VIADD R129, R128, UR40 ;  /* 0x0000002880817c36 */ /* 0x008fe40008000000 */
[C---:B------:R-:W-:Y:S01]  /*7720*/  FMUL.FTZ R128, R0.reuse, R68 ;  /* 0x0000004400807220 */ /* 0x040fe20000410000 */
[----:B------:R-:W-:-:S04]  /*7730*/  FMUL.FTZ R68, R0, R71 ;  /* 0x0000004700447220 */ /* 0x000fc80000410000 */
[----:B------:R-:W3:Y:S08]  /*7740*/  MUFU.TANH R72, R72 ;  /* 0x0000004800487308 */ /* 0x000ef00000002400 */
        /* <DEDUP_REMOVED lines=32> */
[----:B-1----:R-:W-:-:S07]  /*7950*/  IADD3 R56, -R22, 0x1, R131 ;  /* 0x0000000116387810 */ /* 0x002fce0007ffe183 */
[----:B------:R-:W1:Y:S01]  /*7960*/  MUFU.TANH R59, R59 ;  /* 0x0000003b003b7308 */ /* 0x000e620000002400 */
[----:B------:R-:W-:-:S07]  /*7970*/  IADD3 R56, -R18, R56, R17 ;  /* 0x0000003812387210 */ /* 0x000fce0007ffe111 */
[----:B------:R-:W0:Y:S01]  /*7980*/  MUFU.TANH R126, R126 ;  /* 0x0000007e007e7308 */ /* 0x000e220000002400 */
[C---:B------:R-:W-:Y:S02]  /*7990*/  VIADD R132, R56.reuse, UR23 ;  /* 0x0000001738847c36 */ /* 0x040fe40008000000 */
[----:B------:R-:W-:Y:S02]  /*79a0*/  VIADD R130, R56, UR20 ;  /* 0x0000001438827c36 */ /* 0x000fe40008000000 */
[--C-:B-----5:R-:W-:Y:S02]  /*79b0*/  IMAD.IADD R71, R132, 0x1, R133.reuse ;  /* 0x0000000184477824 */ /* 0x120fe400078e0285 */
[----:B------:R-:W-:Y:S01]  /*79c0*/  IMAD.IADD R70, R130, 0x1, R133 ;  /* 0x0000000182467824 */ /* 0x000fe200078e0285 */
        /* <DEDUP_REMOVED lines=12> */
[----:B------:R-:W-:Y:S01]  /*7a90*/  IADD3 R133, -R18, R17, R133 ;  /* 0x0000001112857210 */ /* 0x000fe20007ffe185 */
[----:B------:R-:W-:Y:S03]  /*7aa0*/  BSSY B0, `(.L_x_874) ;  /* 0x0000010000007945 */ /* 0x000fe60003800000 */
        /* <DEDUP_REMOVED lines=10> */
.L_x_875:
[----:B------:R-:W-:-:S05]  /*7b50*/  IMAD.U32 R134, RZ, RZ, UR22 ;  /* 0x00000016ff867e24 */ /* 0x000fca000f8e00ff */
[----:B------:R-:W-:-:S13]  /*7b60*/  ISETP.NE.AND P1, PT, R134, 0x1, PT ;  /* 0x000000018600780c */ /* 0x000fda0003f25270 */
[----:B------:R-:W1:Y:S02]  /*7b70*/  @P1 LDC.64 R56, c[0x0][0x9e8] ;  /* 0x00027a00ff381b82 */ /* 0x000e640000000a00 */
[----:B-1----:R-:W-:-:S05]  /*7b80*/  @P1 IMAD.HI.U32 R56, R133, R56, RZ ;  /* 0x0000003885381227 */ /* 0x002fca00078e00ff */
[----:B------:R-:W-:-:S07]  /*7b90*/  @P1 SHF.R.U32.HI R133, RZ, R57, R56 ;  /* 0x00000039ff851219 */ /* 0x000fce0000011638 */
.L_x_876:
[----:B------:R-:W-:Y:S05]  /*7ba0*/  BSYNC B0 ;  /* 0x0000000000007941 */ /* 0x000fea0003800000 */
.L_x_874:
[----:B------:R-:W-:-:S05]  /*7bb0*/  IMAD R133, R133, R134, R67 ;  /* 0x0000008685857224 */ /* 0x000fca00078e0243 */
[----:B------:R-:W-:Y:S02]  /*7bc0*/  VIADDMNMX R71, R133, R134, R71, PT ;  /* 0x0000008685477246 */ /* 0x000fe40003800147 */
[----:B------:R-:W-:-:S07]  /*7bd0*/  VIMNMX R70, R70, R133, !PT ;  /* 0x0000008546467248 */ /* 0x000fce0007fe0100 */
.L_x_873:
        /* <DEDUP_REMOVED lines=247> */
.L_x_879:
[----:B------:R-:W-:-:S05]  /*8b50*/  IMAD.U32 R70, RZ, RZ, UR22 ;  /* 0x00000016ff467e24 */ /* 0x000fca000f8e00ff */
[----:B------:R-:W-:-:S13]  /*8b60*/  ISETP.NE.AND P6, PT, R70, 0x1, PT ;  /* 0x000000014600780c */ /* 0x000fda0003fc5270 */
[----:B------:R-:W0:Y:S02]  /*8b70*/  @P6 LDC.64 R8, c[0x0][0x9e8] ;  /* 0x00027a00ff086b82 */ /* 0x000e240000000a00 */
[----:B0-----:R-:W-:-:S05]  /*8b80*/  @P6 IMAD.HI.U32 R8, R57, R8, RZ ;  /* 0x0000000839086227 */ /* 0x001fca00078e00ff */
[----:B------:R-:W-:-:S07]  /*8b90*/  @P6 SHF.R.U32.HI R57, RZ, R9, R8 ;  /* 0x00000009ff396219 */ /* 0x000fce0000011608 */
.L_x_880:
[----:B------:R-:W-:Y:S05]  /*8ba0*/  BSYNC B0 ;  /* 0x0000000000007941 */ /* 0x000fea0003800000 */
.L_x_878:
[----:B------:R-:W-:-:S05]  /*8bb0*/  IMAD R57, R57, R70, R67 ;  /* 0x0000004639397224 */ /* 0x000fca00078e0243 */
[----:B------:R-:W-:Y:S02]  /*8bc0*/  VIADDMNMX R132, R57, R70, R132, PT ;  /* 0x0000004639847246 */ /* 0x000fe40003800184 */
[----:B------:R-:W-:-:S07]  /*8bd0*/  VIMNMX R130, R130, R57, !PT ;  /* 0x0000003982827248 */ /* 0x000fce0007fe0100 */
.L_x_877:
[----:B------:R-:W-:Y:S02]  /*8be0*/  ISETP.GT.AND P1, PT, R130, 0x1, !P1 ;  /* 0x000000018200780c */ /* 0x000fe40004f24270 */
[----:B------:R-:W-:Y:S02]  /*8bf0*/  LOP3.LUT P6, RZ, R16, 0x8000000, RZ, 0xc0, !PT ;  /* 0x0800000010ff7812 */ /* 0x000fe400078cc0ff */
        /* <DEDUP_REMOVED lines=73> */
[----:B------:R-:W-:Y:S02]  /*9090*/  ISETP.GT.AND P1, PT, R130, 0x30, !P6 ;  /* 0x000000308200780c */ /* 0x000fe40007724270 */
[----:B------:R-:W-:Y:S02]  /*90a0*/  LOP3.LUT P6, RZ, R16, 0x10000, RZ, 0xc0, !PT ;  /* 0x0001000010ff7812 */ /* 0x000fe400078cc0ff */
        /* <DEDUP_REMOVED lines=22> */
[----:B------:R-:W-:Y:S01]  /*9210*/  ISETP.GT.AND P2, PT, R130, 0x89, !P2 ;  /* 0x000000898200780c */ /* 0x000fe20005744270 */
[----:B------:R-:W0:Y:S01]  /*9220*/  SHFL.BFLY PT, R9, R70, 0x2, 0x1f ;  /* 0x0c401f0046097f89 */ /* 0x000e2200000e0000 */
[----:B------:R-:W-:Y:S02]  /*9230*/  FSEL R118, R118, -INF , !P1 ;  /* 0xff80000076767808 */ /* 0x000fe40004800000 */
[----:B------:R-:W-:-:S02]  /*9240*/  LOP3.LUT P1, RZ, R16, 0x800000, RZ, 0xc0, !PT ;  /* 0x0080000010ff7812 */ /* 0x000fc4000782c0ff */
[----:B------:R-:W-:Y:S02]  /*9250*/  ISETP.LT.OR P2, PT, R132, 0x8a, P2 ;  /* 0x0000008a8400780c */ /* 0x000fe40001741670 */
[C---:B------:R-:W-:Y:S02]  /*9260*/  ISETP.GT.AND P1, PT, R130.reuse, 0x40, !P1 ;  /* 0x000000408200780c */ /* 0x040fe40004f24270 */
[----:B------:R-:W-:Y:S02]  /*9270*/  ISETP.GT.AND P3, PT, R130, 0x90, !P3 ;  /* 0x000000908200780c */ /* 0x000fe40005f64270 */
[----:B------:R-:W-:Y:S02]  /*9280*/  ISETP.LT.OR P1, PT, R132, 0x41, P1 ;  /* 0x000000418400780c */ /* 0x000fe40000f21670 */
[----:B------:R-:W-:Y:S02]  /*9290*/  FSEL R61, R61, -INF , !P2 ;  /* 0xff8000003d3d7808 */ /* 0x000fe40005000000 */
[----:B------:R-:W-:-:S02]  /*92a0*/  FSEL R90, R90, -INF , !P1 ;  /* 0xff8000005a5a7808 */ /* 0x000fc40004800000 */
[----:B------:R-:W-:Y:S02]  /*92b0*/  LOP3.LUT P1, RZ, R16, 0x400000, RZ, 0xc0, !PT ;  /* 0x0040000010ff7812 */ /* 0x000fe4000782c0ff */
[C---:B------:R-:W-:Y:S02]  /*92c0*/  ISETP.GT.AND P4, PT, R130.reuse, 0x91, !P4 ;  /* 0x000000918200780c */ /* 0x040fe40006784270 */
[----:B------:R-:W-:Y:S02]  /*92d0*/  ISETP.GT.AND P1, PT, R130, 0x41, !P1 ;  /* 0x000000418200780c */ /* 0x000fe40004f24270 */
[C---:B------:R-:W-:Y:S02]  /*92e0*/  ISETP.LT.OR P3, PT, R132.reuse, 0x91, P3 ;  /* 0x000000918400780c */ /* 0x040fe40001f61670 */
[----:B------:R-:W-:Y:S02]  /*92f0*/  ISETP.LT.OR P1, PT, R132, 0x42, P1 ;  /* 0x000000428400780c */ /* 0x000fe40000f21670 */
[----:B0-----:R-:W-:-:S02]  /*9300*/  FMNMX.FTZ R57, R70, R9, !PT ;  /* 0x0000000946397209 */ /* 0x001fc40007810000 */
[----:B------:R-:W-:Y:S02]  /*9310*/  FSEL R91, R91, -INF , !P1 ;  /* 0xff8000005b5b7808 */ /* 0x000fe40004800000 */
[----:B------:R-:W-:Y:S01]  /*9320*/  LOP3.LUT P1, RZ, R16, 0x200000, RZ, 0xc0, !PT ;  /* 0x0020000010ff7812 */ /* 0x000fe2000782c0ff */
[----:B------:R-:W0:Y:S01]  /*9330*/  SHFL.BFLY PT, R136, R57, 0x1, 0x1f ;  /* 0x0c201f0039887f89 */ /* 0x000e2200000e0000 */
[C---:B------:R-:W-:Y:S02]  /*9340*/  ISETP.GT.AND P5, PT, R130.reuse, 0x98, !P5 ;  /* 0x000000988200780c */ /* 0x040fe40006fa4270 */
[----:B------:R-:W-:Y:S02]  /*9350*/  ISETP.GT.AND P1, PT, R130, 0x48, !P1 ;  /* 0x000000488200780c */ /* 0x000fe40004f24270 */
[C---:B------:R-:W-:Y:S02]  /*9360*/  ISETP.LT.OR P4, PT, R132.reuse, 0x92, P4 ;  /* 0x000000928400780c */ /* 0x040fe40002781670 */
[----:B------:R-:W-:-:S02]  /*9370*/  ISETP.LT.OR P1, PT, R132, 0x49, P1 ;  /* 0x000000498400780c */ /* 0x000fc40000f21670 */
[----:B------:R-:W-:Y:S02]  /*9380*/  FSEL R63, R63, -INF , !P3 ;  /* 0xff8000003f3f7808 */ /* 0x000fe40005800000 */
[----:B------:R-:W-:Y:S02]  /*9390*/  FSEL R94, R94, -INF , !P1 ;  /* 0xff8000005e5e7808 */ /* 0x000fe40004800000 */
[----:B------:R-:W-:Y:S02]  /*93a0*/  LOP3.LUT P1, RZ, R16, 0x100000, RZ, 0xc0, !PT ;  /* 0x0010000010ff7812 */ /* 0x000fe4000782c0ff */
[----:B------:R-:W-:Y:S02]  /*93b0*/  ISETP.LT.OR P5, PT, R132, 0x99, P5 ;  /* 0x000000998400780c */ /* 0x000fe40002fa1670 */
[----:B------:R-:W-:Y:S02]  /*93c0*/  ISETP.GT.AND P1, PT, R130, 0x49, !P1 ;  /* 0x000000498200780c */ /* 0x000fe40004f24270 */
[----:B------:R-:W-:-:S02]  /*93d0*/  FSEL R66, R66, -INF , !P5 ;  /* 0xff80000042427808 */ /* 0x000fc40006800000 */
[----:B------:R-:W-:Y:S02]  /*93e0*/  ISETP.LT.OR P1, PT, R132, 0x4a, P1 ;  /* 0x0000004a8400780c */ /* 0x000fe40000f21670 */
[----:B0-----:R-:W-:Y:S01]  /*93f0*/  FMNMX.FTZ R23, R57, R136, !PT ;  /* 0x0000008839177209 */ /* 0x001fe20007810000 */
[----:B------:R-:W-:Y:S01]  /*9400*/  IMAD.U32 R136, RZ, RZ, UR21 ;  /* 0x00000015ff887e24 */ /* 0x000fe2000f8e00ff */
[----:B------:R-:W-:Y:S02]  /*9410*/  FSEL R95, R95, -INF , !P1 ;  /* 0xff8000005f5f7808 */ /* 0x000fe40004800000 */
[----:B------:R-:W-:Y:S01]  /*9420*/  LOP3.LUT P1, RZ, R16, 0x80000, RZ, 0xc0, !PT ;  /* 0x0008000010ff7812 */ /* 0x000fe2000782c0ff */
[----:B------:R-:W-:-:S03]  /*9430*/  FFMA.FTZ R9, R23, R136, -8 ;  /* 0xc100000017097423 */ /* 0x000fc60000010088 */
        /* <DEDUP_REMOVED lines=87> */
[----:B------:R-:W-:Y:S01]  /*99b0*/  FSEL R119, R64, -INF , !P4 ;  /* 0xff80000040777808 */ /* 0x000fe20006000000 */
[--C-:B------:R-:W-:Y:S01]  /*99c0*/  FFMA.FTZ R115, R115, UR21, -R9.reuse ;  /* 0x0000001573737c23 */ /* 0x100fe20008010809 */
[----:B------:R-:W-:Y:S01]  /*99d0*/  FMNMX.FTZ R121, R8, R121, !PT ;  /* 0x0000007908797209 */ /* 0x000fe20007810000 */
[----:B------:R0:W-:Y:S01]  /*99e0*/  MUFU.EX2 R64, R122 ;  /* 0x0000007a00407308 */ /* 0x0001e20000000800 */
        /* <DEDUP_REMOVED lines=8> */
[----:B0-----:R-:W-:-:S01]  /*9a70*/  FFMA.FTZ R122, R126, UR21, -R9 ;  /* 0x000000157e7a7c23 */ /* 0x001fc20008010809 */
        /* <DEDUP_REMOVED lines=18> */
[----:B------:R-:W-:Y:S01]  /*9ba0*/  FFMA.FTZ R126, R128, UR21, -R9 ;  /* 0x00000015807e7c23 */ /* 0x000fe20008010809 */
[----:B------:R-:W-:Y:S01]  /*9bb0*/  FSEL R128, R23, RZ, P1 ;  /* 0x000000ff17807208 */ /* 0x000fe20000800000 */
[----:B------:R-:W-:Y:S01]  /*9bc0*/  MUFU.EX2 R70, R70 ;  /* 0x0000004600467308 */ /* 0x000fe20000000800 */
[----:B------:R-:W-:-:S03]  /*9bd0*/  FMNMX.FTZ R121, R113, R56, !PT ;  /* 0x0000003871797209 */ /* 0x000fc60007810000 */
[----:B------:R-:W-:Y:S01]  /*9be0*/  FADD.FTZ R128, -R128, R5 ;  /* 0x0000000580807221 */ /* 0x000fe20000010100 */
[----:B------:R-:W-:-:S03]  /*9bf0*/  FMNMX.FTZ R56, R114, R121, !PT ;  /* 0x0000007972387209 */ /* 0x000fc60007810000 */
[----:B------:R-:W-:Y:S01]  /*9c00*/  FMUL.FTZ R5, R128, UR21 ;  /* 0x0000001580057c20 */ /* 0x000fe20008410000 */
[----:B------:R-:W-:Y:S01]  /*9c10*/  FMNMX.FTZ R121, R117, R56, !PT ;  /* 0x0000003875797209 */ /* 0x000fe20007810000 */
[----:B------:R-:W-:Y:S03]  /*9c20*/  MUFU.EX2 R57, R57 ;  /* 0x0000003900397308 */ /* 0x000fe60000000800 */
[----:B------:R-:W-:-:S04]  /*9c30*/  FMNMX.FTZ R121, R118, R121, !PT ;  /* 0x0000007976797209 */ /* 0x000fc80007810000 */
[----:B------:R-:W-:Y:S01]  /*9c40*/  FMNMX.FTZ R56, R90, R121, !PT ;  /* 0x000000795a387209 */ /* 0x000fe20007810000 */
[----:B------:R-:W0:Y:S03]  /*9c50*/  MUFU.EX2 R5, R5 ;  /* 0x0000000500057308 */ /* 0x000e260000000800 */
[----:B------:R-:W-:-:S04]  /*9c60*/  FMNMX.FTZ R121, R91, R56, !PT ;  /* 0x000000385b797209 */ /* 0x000fc80007810000 */
[----:B------:R-:W-:Y:S01]  /*9c70*/  FMNMX.FTZ R56, R94, R121, !PT ;  /* 0x000000795e387209 */ /* 0x000fe20007810000 */
[----:B------:R-:W-:Y:S03]  /*9c80*/  MUFU.EX2 R10, R10 ;  /* 0x0000000a000a7308 */ /* 0x000fe60000000800 */
[----:B------:R-:W-:-:S04]  /*9c90*/  FMNMX.FTZ R121, R95, R56, !PT ;  /* 0x000000385f797209 */ /* 0x000fc80007810000 */
[----:B------:R-:W-:Y:S01]  /*9ca0*/  FMNMX.FTZ R56, R98, R121, !PT ;  /* 0x0000007962387209 */ /* 0x000fe20007810000 */
[----:B------:R-:W-:Y:S01]  /*9cb0*/  MUFU.EX2 R13, R13 ;  /* 0x0000000d000d7308 */ /* 0x000fe20000000800 */
[----:B0-----:R-:W-:-:S02]  /*9cc0*/  FFMA.FTZ R130, R5, R7, R70 ;  /* 0x0000000705827223 */ /* 0x001fc40000010046 */
[----:B------:R-:W-:-:S04]  /*9cd0*/  FMNMX.FTZ R121, R99, R56, !PT ;  /* 0x0000003863797209 */ /* 0x000fc80007810000 */
[----:B------:R-:W-:Y:S01]  /*9ce0*/  FMNMX.FTZ R56, R102, R121, !PT ;  /* 0x0000007966387209 */ /* 0x000fe20007810000 */
[----:B------:R-:W-:Y:S03]  /*9cf0*/  MUFU.EX2 R14, R14 ;  /* 0x0000000e000e7308 */ /* 0x000fe60000000800 */
        /* <DEDUP_REMOVED lines=17> */
[----:B------:R-:W-:-:S01]  /*9e10*/  FFMA.FTZ R121, R125, UR21, -R9 ;  /* 0x000000157d797c23 */ /* 0x000fc20008010809 */
[----:B------:R-:W-:Y:S02]  /*9e20*/  MUFU.EX2 R105, R105 ;  /* 0x0000006900697308 */ /* 0x000fe40000000800 */
[----:B------:R-:W-:-:S04]  /*9e30*/  FMNMX.FTZ R56, R61, R56, !PT ;  /* 0x000000383d387209 */ /* 0x000fc80007810000 */
[----:B------:R-:W-:Y:S02]  /*9e40*/  FMNMX.FTZ R56, R63, R56, !PT ;  /* 0x000000383f387209 */ /* 0x000fe40007810000 */
[----:B------:R-:W-:Y:S02]  /*9e50*/  MUFU.EX2 R108, R108 ;  /* 0x0000006c006c7308 */ /* 0x000fe40000000800 */
[----:B------:R-:W-:-:S04]  /*9e60*/  FMNMX.FTZ R125, R119, R56, !PT ;  /* 0x00000038777d7209 */ /* 0x000fc80007810000 */
[----:B------:R-:W-:Y:S02]  /*9e70*/  FMNMX.FTZ R125, R66, R125, !PT ;  /* 0x0000007d427d7209 */ /* 0x000fe40007810000 */
[----:B------:R-:W-:Y:S02]  /*9e80*/  MUFU.EX2 R111, R111 ;  /* 0x0000006f006f7308 */ /* 0x000fe40000000800 */
[----:B------:R-:W-:-:S05]  /*9e90*/  FMNMX.FTZ R125, R68, R125, !PT ;  /* 0x0000007d447d7209 */ /* 0x000fca0007810000 */
[----:B------:R-:W0:Y:S01]  /*9ea0*/  SHFL.BFLY PT, R56, R125, 0x2, 0x1f ;  /* 0x0c401f007d387f89 */ /* 0x000e2200000e0000 */
[----:B------:R-:W-:Y:S08]  /*9eb0*/  MUFU.EX2 R112, R112 ;  /* 0x0000007000707308 */ /* 0x000ff00000000800 */
[----:B------:R-:W-:Y:S08]  /*9ec0*/  MUFU.EX2 R115, R115 ;  /* 0x0000007300737308 */ /* 0x000ff00000000800 */
[----:B------:R-:W-:Y:S01]  /*9ed0*/  MUFU.EX2 R116, R116 ;  /* 0x0000007400747308 */ /* 0x000fe20000000800 */
[----:B0-----:R-:W-:Y:S01]  /*9ee0*/  FMNMX.FTZ R56, R125, R56, !PT ;  /* 0x000000387d387209 */ /* 0x001fe20007810000 */
[--C-:B------:R-:W-:Y:S01]  /*9ef0*/  FFMA.FTZ R125, R127, UR21, -R9.reuse ;  /* 0x000000157f7d7c23 */ /* 0x100fe20008010809 */
[----:B------:R-:W-:-:S01]  /*9f00*/  FFMA.FTZ R9, R69, UR21, -R9 ;  /* 0x0000001545097c23 */ /* 0x000fc20008010809 */
[----:B------:R-:W-:-:S04]  /*9f10*/  IMAD.U32 R69, RZ, RZ, UR21 ;  /* 0x00000015ff457e24 */ /* 0x000fc8000f8e00ff */
[----:B------:R-:W-:Y:S01]  /*9f20*/  MUFU.EX2 R88, R88 ;  /* 0x0000005800587308 */ /* 0x000fe20000000800 */
[----:B------:R-:W0:Y:S07]  /*9f30*/  SHFL.BFLY PT, R129, R56, 0x1, 0x1f ;  /* 0x0c201f0038817f89 */ /* 0x000e2e00000e0000 */
[----:B------:R-:W-:Y:S08]  /*9f40*/  MUFU.EX2 R89, R89 ;  /* 0x0000005900597308 */ /* 0x000ff00000000800 */
[----:B------:R-:W-:Y:S08]  /*9f50*/  MUFU.EX2 R92, R92 ;  /* 0x0000005c005c7308 */ /* 0x000ff00000000800 */
[----:B------:R-:W-:Y:S01]  /*9f60*/  MUFU.EX2 R93, R93 ;  /* 0x0000005d005d7308 */ /* 0x000fe20000000800 */
[----:B0-----:R-:W-:-:S04]  /*9f70*/  FMNMX.FTZ R56, R56, R129, !PT ;  /* 0x0000008138387209 */ /* 0x001fc80007810000 */
[C---:B------:R-:W-:Y:S01]  /*9f80*/  FSETP.NEU.FTZ.AND P1, PT, R56.reuse, -INF , PT ;  /* 0xff8000003800780b */ /* 0x040fe20003f3d000 */
[----:B------:R-:W-:-:S02]  /*9f90*/  FFMA.FTZ R69, R56, R69, -8 ;  /* 0xc100000038457423 */ /* 0x000fc40000010045 */
[----:B------:R-:W-:Y:S01]  /*9fa0*/  MUFU.EX2 R96, R96 ;  /* 0x0000006000607308 */ /* 0x000fe20000000800 */
[----:B------:R-:W-:Y:S02]  /*9fb0*/  FSEL R127, R56, RZ, P1 ;  /* 0x000000ff387f7208 */ /* 0x000fe40000800000 */
[----:B------:R-:W-:-:S03]  /*9fc0*/  FSEL R69, R69, RZ, P1 ;  /* 0x000000ff45457208 */ /* 0x000fc60000800000 */
[----:B------:R-:W-:Y:S02]  /*9fd0*/  FADD.FTZ R127, -R127, R4 ;  /* 0x000000047f7f7221 */ /* 0x000fe40000010100 */
[----:B------:R-:W-:-:S01]  /*9fe0*/  FFMA.FTZ R128, R19, UR21, -R69 ;  /* 0x0000001513807c23 */ /* 0x000fc20008010845 */
[--C-:B------:R-:W-:Y:S01]  /*9ff0*/  FFMA.FTZ R19, R120, UR21, -R69.reuse ;  /* 0x0000001578137c23 */ /* 0x100fe20008010845 */
[----:B------:R-:W-:-:S01]  /*a000*/  FFMA.FTZ R120, R123, UR21, -R69 ;  /* 0x000000157b787c23 */ /* 0x000fc20008010845 */
[--C-:B------:R-:W-:Y:S01]  /*a010*/  FFMA.FTZ R123, R124, UR21, -R69.reuse ;  /* 0x000000157c7b7c23 */ /* 0x100fe20008010845 */
[----:B------:R-:W-:-:S01]  /*a020*/  FFMA.FTZ R124, R94, UR21, -R69 ;  /* 0x000000155e7c7c23 */ /* 0x000fc20008010845 */
[--C-:B------:R-:W-:Y:S01]  /*a030*/  FFMA.FTZ R11, R11, UR21, -R69.reuse ;  /* 0x000000150b0b7c23 */ /* 0x100fe20008010845 */
[----:B------:R-:W-:Y:S01]  /*a040*/  FMUL.FTZ R94, R127, UR21 ;  /* 0x000000157f5e7c20 */ /* 0x000fe20008410000 */
        /* <DEDUP_REMOVED lines=43> */
[----:B--2---:R-:W-:-:S04]  /*a300*/  FADD.FTZ R7, R15, R6 ;  /* 0x000000060f077221 */ /* 0x004fc80000010000 */
[----:B------:R-:W-:-:S03]  /*a310*/  FADD.FTZ R7, R128, R7 ;  /* 0x0000000780077221 */ /* 0x000fc60000010000 */
[----:B------:R2:W-:Y:S08]  /*a320*/  MUFU.EX2 R4, R124 ;  /* 0x0000007c00047308 */ /* 0x0005f00000000800 */
[----:B------:R-:W3:Y:S01]  /*a330*/  MUFU.EX2 R120, R120 ;  /* 0x0000007800787308 */ /* 0x000ee20000000800 */
[----:B--2---:R-:W-:-:S04]  /*a340*/  FADD.FTZ R124, R10, R127 ;  /* 0x0000007f0a7c7221 */ /* 0x004fc80000010000 */
[----:B------:R-:W-:Y:S01]  /*a350*/  FADD.FTZ R127, R13, R124 ;  /* 0x0000007c0d7f7221 */ /* 0x000fe20000010000 */
[----:B0-----:R-:W-:-:S02]  /*a360*/  FADD.FTZ R124, R8, R7 ;  /* 0x00000007087c7221 */ /* 0x001fc40000010000 */
[----:B------:R-:W0:Y:S01]  /*a370*/  MUFU.EX2 R123, R123 ;  /* 0x0000007b007b7308 */ /* 0x000e220000000800 */
[----:B------:R-:W-:-:S01]  /*a380*/  FADD.FTZ R6, R14, R127 ;  /* 0x0000007f0e067221 */ /* 0x000fc20000010000 */
[----:B-1----:R-:W-:-:S03]  /*a390*/  FADD.FTZ R127, R19, R124 ;  /* 0x0000007c137f7221 */ /* 0x002fc60000010000 */
[----:B------:R-:W-:-:S03]  /*a3a0*/  FADD.FTZ R7, R21, R6 ;  /* 0x0000000615077221 */ /* 0x000fc60000010000 */
[----:B------:R-:W1:Y:S01]  /*a3b0*/  MUFU.EX2 R106, R106 ;  /* 0x0000006a006a7308 */ /* 0x000e620000000800 */
[----:B------:R-:W-:-:S01]  /*a3c0*/  FADD.FTZ R6, R20, R7 ;  /* 0x0000000714067221 */ /* 0x000fc20000010000 */
[----:B---3--:R-:W-:-:S03]  /*a3d0*/  FADD.FTZ R124, R120, R127 ;  /* 0x0000007f787c7221 */ /* 0x008fc60000010000 */
[----:B------:R-:W-:-:S03]  /*a3e0*/  FADD.FTZ R6, R67, R6 ;  /* 0x0000000643067221 */ /* 0x000fc60000010000 */
[----:B------:R-:W2:Y:S01]  /*a3f0*/  MUFU.EX2 R107, R107 ;  /* 0x0000006b006b7308 */ /* 0x000ea20000000800 */
[----:B0-----:R-:W-:-:S01]  /*a400*/  FADD.FTZ R7, R123, R124 ;  /* 0x0000007c7b077221 */ /* 0x001fc20000010000 */
[----:B------:R-:W-:-:S04]  /*a410*/  FADD.FTZ R127, R71, R6 ;  /* 0x00000006477f7221 */ /* 0x000fc80000010000 */
[----:B------:R-:W-:Y:S02]  /*a420*/  FADD.FTZ R124, R104, R127 ;  /* 0x0000007f687c7221 */ /* 0x000fe40000010000 */
[----:B------:R-:W0:Y:S01]  /*a430*/  MUFU.EX2 R109, R109 ;  /* 0x0000006d006d7308 */ /* 0x000e220000000800 */
[----:B-1----:R-:W-:-:S01]  /*a440*/  FADD.FTZ R6, R106, R7 ;  /* 0x000000076a067221 */ /* 0x002fc20000010000 */
[----:B------:R-:W-:-:S06]  /*a450*/  FADD.FTZ R7, R105, R124 ;  /* 0x0000007c69077221 */ /* 0x000fcc0000010000 */
[----:B------:R-:W1:Y:S01]  /*a460*/  MUFU.EX2 R110, R110 ;  /* 0x0000006e006e7308 */ /* 0x000e620000000800 */
[----:B--2---:R-:W-:-:S07]  /*a470*/  FADD.FTZ R6, R107, R6 ;  /* 0x000000066b067221 */ /* 0x004fce0000010000 */
        /* <DEDUP_REMOVED lines=10> */
[----:B------:R-:W-:-:S04]  /*a520*/  FADD.FTZ R7, R116, R7 ;  /* 0x0000000774077221 */ /* 0x000fc80000010000 */
[----:B------:R-:W-:Y:S02]  /*a530*/  FADD.FTZ R6, R88, R7 ;  /* 0x0000000758067221 */ /* 0x000fe40000010000 */
        /* <DEDUP_REMOVED lines=11> */
[----:B0-----:R-:W-:-:S07]  /*a5f0*/  FADD.FTZ R124, R90, R127 ;  /* 0x0000007f5a7c7221 */ /* 0x001fce0000010000 */
[----:B------:R-:W0:Y:S01]  /*a600*/  MUFU.EX2 R98, R98 ;  /* 0x0000006200627308 */ /* 0x000e220000000800 */
[----:B-1----:R-:W-:-:S04]  /*a610*/  FADD.FTZ R127, R91, R124 ;  /* 0x0000007c5b7f7221 */ /* 0x002fc80000010000 */
[----:B------:R-:W-:-:S03]  /*a620*/  FADD.FTZ R124, R4, R127 ;  /* 0x0000007f047c7221 */ /* 0x000fc60000010000 */
        /* <DEDUP_REMOVED lines=21> */
[----:B0-----:R-:W-:-:S04]  /*a780*/  FADD.FTZ R7, R73, R6 ;  /* 0x0000000649077221 */ /* 0x001fc80000010000 */
[----:B------:R-:W-:-:S03]  /*a790*/  FADD.FTZ R6, R64, R7 ;  /* 0x0000000740067221 */ /* 0x000fc60000010000 */
        /* <DEDUP_REMOVED lines=15> */
[----:B--2---:R-:W-:-:S01]  /*a890*/  FADD.FTZ R6, R79, R124 ;  /* 0x0000007c4f067221 */ /* 0x004fc20000010000 */
[----:B------:R-:W-:-:S06]  /*a8a0*/  FFMA.FTZ R124, R119, UR21, -R69 ;  /* 0x00000015777c7c23 */ /* 0x000fcc0008010845 */
        /* <DEDUP_REMOVED lines=36> */
[----:B0-----:R-:W-:-:S03]  /*aaf0*/  FADD.FTZ R7, R9, R6 ;  /* 0x0000000609077221 */ /* 0x001fc60000010000 */
[----:B-1----:R-:W-:Y:S01]  /*ab00*/  FADD.FTZ R6, R68, R69 ;  /* 0x0000004544067221 */ /* 0x002fe20000010000 */
[----:B------:R-:W-:Y:S06]  /*ab10*/  @!P0 BRA `(.L_x_881) ;  /* 0x0000000000048947 */ /* 0x000fec0003800000 */
[----:B------:R-:W-:Y:S01]  /*ab20*/  BPT.TRAP 0x1 ;  /* 0x000000040000795c */ /* 0x000fe20000300000 */
.L_x_881:
        /* <DEDUP_REMOVED lines=10> */
[-C--:B------:R-:W-:Y:S01]  /*abd0*/  FMUL.FTZ R25, R25, R5.reuse ;  /* 0x0000000519197220 */ /* 0x080fe20000410000 */
[----:B------:R-:W-:Y:S01]  /*abe0*/  F2FP.SATFINITE.E4M3.F32.PACK_AB_MERGE_C R120, R123, R120, RZ ;  /* 0x000000787b78723e */ /* 0x000fe200048070ff */
[----:B------:R-:W-:Y:S01]  /*abf0*/  FMUL.FTZ R28, R28, R5 ;  /* 0x000000051c1c7220 */ /* 0x000fe20000410000 */
[----:B------:R-:W-:Y:S01]  /*ac00*/  F2FP.SATFINITE.E4M3.F32.PACK_AB_MERGE_C R105, R108, R105, RZ ;  /* 0x000000696c69723e */ /* 0x000fe200048070ff */
[----:B------:R-:W-:Y:S01]  /*ac10*/  SYNCS.ARRIVE.TRANS64.RED.A1T0 RZ, [UR6], RZ ;  /* 0x000000ffffff79a7 */ /* 0x000fe20008100406 */
        /* <DEDUP_REMOVED lines=67> */
[----:B------:R1:W-:Y:S01]  /*b050*/  STL [R1+0x38], R24 ;  /* 0x0000381801007387 */ /* 0x0003e20000100800 */
        /* <DEDUP_REMOVED lines=29> */
[----:B------:R1:W-:Y:S04]  /*b230*/  STL [R1], R50 ;  /* 0x0000003201007387 */ /* 0x0003e80000100800 */
[----:B------:R1:W-:Y:S04]  /*b240*/  STL [R1+0x4], R51 ;  /* 0x0000043301007387 */ /* 0x0003e80000100800 */
[----:B------:R1:W-:Y:S04]  /*b250*/  STL [R1+0x40], R52 ;  /* 0x0000403401007387 */ /* 0x0003e80000100800 */
[----:B------:R1:W-:Y:S04]  /*b260*/  STL [R1+0x10], R53 ;  /* 0x0000103501007387 */ /* 0x0003e80000100800 */
[----:B------:R1:W-:Y:S04]  /*b270*/  STL [R1+0x8], R54 ;  /* 0x0000083601007387 */ /* 0x0003e80000100800 */
[----:B------:R1:W-:Y:S02]  /*b280*/  STL [R1+0xc], R55 ;  /* 0x00000c3701007387 */ /* 0x0003e40000100800 */
.L_x_864:
[----:B------:R-:W-:Y:S01]  /*b290*/  ULDC UR6, c[0x0][0x448] ;  /* 0x0001120000067ab9 */ /* 0x000fe20000000800 */
[----:B------:R-:W-:Y:S01]  /*b2a0*/  IADD3 R23, R17, 0x1, -R18 ;  /* 0x0000000111177810 */ /* 0x000fe20007ffe812 */
[----:B------:R-:W-:Y:S01]  /*b2b0*/  UISETP.NE.AND UP0, UPT, UR6, 0x1, UPT ;  /* 0x000000010600788c */ /* 0x000fe2000bf05270 */
[----:B------:R-:W-:Y:S02]  /*b2c0*/  ULDC UR12, c[0x0][0x9e4] ;  /* 0x00027900000c7ab9 */ /* 0x000fe40000000800 */
[----:B------:R-:W-:Y:S01]  /*b2d0*/  R2UR UR11, R23 ;  /* 0x00000000170b72ca */ /* 0x000fe200000e0000 */
[----:B------:R-:W-:Y:S02]  /*b2e0*/  UISETP.GE.AND UP1, UPT, UR12, 0x1, UPT ;  /* 0x000000010c00788c */ /* 0x000fe4000bf26270 */
[----:B------:R-:W-:-:S04]  /*b2f0*/  UIADD3 UR10, UR40, 0xbf, URZ ;  /* 0x000000bf280a7890 */ /* 0x000fc8000fffe03f */
[----:B------:R-:W-:Y:S01]  /*b300*/  PLOP3.LUT P1, PT, PT, PT, UP1, 0x40, 0x0 ;  /* 0x000000000000781c */ /* 0x000fe20003f2e818 */
[----:B------:R-:W-:Y:S01]  /*b310*/  @UP0 ULDC UR6, c[0x0][0x44c] ;  /* 0x0001130000060ab9 */ /* 0x000fe20000000800 */
[----:B------:R-:W-:Y:S01]  /*b320*/  @UP0 ULDC UR13, c[0x0][0x450] ;  /* 0x00011400000d0ab9 */ /* 0x000fe20000000800 */
        /* <DEDUP_REMOVED lines=16> */
.L_x_884:
[----:B------:R-:W-:-:S11]  /*b430*/  UISETP.NE.AND UP2, UPT, UR12, 0x1, UPT ;  /* 0x000000010c00788c */ /* 0x000fd6000bf45270 */
[----:B------:R-:W-:Y:S02]  /*b440*/  @UP2 ULDC.64 UR14, c[0x0][0x9e8] ;  /* 0x00027a00000e2ab9 */ /* 0x000fe40000000a00 */
[----:B------:R-:W-:-:S04]  /*b450*/  UIMAD.WIDE.U32 UR6, UR10, UR14, URZ ;  /* 0x0000000e0a0672a5 */ /* 0x000fc8000f8e003f */
[----:B------:R-:W-:-:S12]  /*b460*/  @UP2 USHF.R.U32.HI UR10, URZ, UR15, UR7 ;  /* 0x0000000f3f0a2299 */ /* 0x000fd80008011607 */
.L_x_885:
[----:B------:R-:W-:-:S04]  /*b470*/  UIMAD UR10, UR10, UR12, URZ ;  /* 0x0000000c0a0a72a4 */ /* 0x000fc8000f8e023f */
[----:B------:R-:W-:-:S04]  /*b480*/  UISETP.LT.AND UP2, UPT, UR11, UR10, UPT ;  /* 0x0000000a0b00728c */ /* 0x000fc8000bf41270 */
[----:B------:R-:W-:-:S12]  /*b490*/  USEL UR11, UR11, UR10, !UP2 ;  /* 0x0000000a0b0b7287 */ /* 0x000fd8000d000000 */
.L_x_883:
        /* <DEDUP_REMOVED lines=13> */
.L_x_896:
[----:B------:R-:W-:-:S04]  /*b570*/  UIADD3 UR36, UR23, 0x1, URZ ;  /* 0x0000000117247890 */ /* 0x000fc8000fffe03f */
[----:B------:R-:W-:-:S04]  /*b580*/  UISETP.NE.AND UP2, UPT, UR36, 0x2, UPT ;  /* 0x000000022400788c */ /* 0x000fc8000bf45270 */
[----:B------:R-:W-:Y:S02]  /*b590*/  USEL UR46, URZ, 0x1, UP2 ;  /* 0x000000013f2e7887 */ /* 0x000fe40009000000 */
[----:B------:R-:W-:Y:S02]  /*b5a0*/  USEL UR36, UR36, URZ, UP2 ;  /* 0x0000003f24247287 */ /* 0x000fe40009000000 */
[----:B------:R-:W-:Y:S01]  /*b5b0*/  ULOP3.LUT UR46, UR24, UR46, URZ, 0x3c, !UPT ;  /* 0x0000002e182e7292 */ /* 0x000fe2000f8e3c3f */
[----:B--2---:R-:W-:Y:S11]  /*b5c0*/  @!P0 BRA `(.L_x_887) ;  /* 0x0000000000048947 */ /* 0x004ff60003800000 */
[----:B------:R-:W-:Y:S01]  /*b5d0*/  BPT.TRAP 0x1 ;  /* 0x000000040000795c */ /* 0x000fe20000300000 */
.L_x_887:
[----:B------:R-:W-:Y:S01]  /*b5e0*/  ULEA UR6, UR36, UR45, 0x3 ;  /* 0x0000002d24067291 */ /* 0x000fe2000f8e183f */
[----:B------:R-:W-:-:S05]  /*b5f0*/  IMAD.U32 R4, RZ, RZ, UR46 ;  /* 0x0000002eff047e24 */ /* 0x000fca000f8e00ff */
[----:B------:R-:W-:-:S04]  /*b600*/  SHF.L.U32 R4, R4, 0x1f, RZ ;  /* 0x0000001f04047819 */ /* 0x000fc800000006ff */
[----:B------:R2:W3:Y:S01]  /*b610*/  SYNCS.PHASECHK.TRANS64.TRYWAIT P1, [UR6+0x13230], R4 ;  /* 0x01323004ff0075a7 */ /* 0x0004e20008020146 */
[----:B------:R-:W-:Y:S05]  /*b620*/  @!P0 BRA `(.L_x_888) ;  /* 0x0000000000048947 */ /* 0x000fea0003800000 */
[----:B------:R-:W-:Y:S01]  /*b630*/  BPT.TRAP 0x1 ;  /* 0x000000040000795c */ /* 0x000fe20000300000 */
.L_x_888:
[----:B---3--:R-:W-:Y:S05]  /*b640*/  @P1 BRA `(.L_x_889) ;  /* 0x0000000000081947 */ /* 0x008fea0003800000 */
[----:B------:R-:W3:Y:S02]  /*b650*/  SYNCS.PHASECHK.TRANS64.TRYWAIT P1, [UR6+0x13230], R4 ;  /* 0x01323004ff0075a7 */ /* 0x000ee40008020146 */
[----:B---3--:R-:W-:Y:S05]  /*b660*/  @!P1 BRA `(.L_x_890) ;  /* 0x00000110004c9947 */ /* 0x008fea0003800000 */
.L_x_889:
[----:B---3--:R-:W3:Y:S01]  /*b670*/  LDL R5, [R1+0x2c] ;  /* 0x00002c0001057983 */ /* 0x008ee20000100800 */
        /* <DEDUP_REMOVED lines=9> */
[----:B---3--:R-:W-:-:S13]  /*b710*/  R2UR UR25, R5 ;  /* 0x00000000051972ca */ /* 0x008fda00000e0000 */
        /* <DEDUP_REMOVED lines=23> */
[----:B-1----:R-:W-:-:S06]  /*b890*/  WARPGROUP.ARRIVE ;  /* 0x00000000000079c5 */ /* 0x002fcc0000000000 */
        /* <DEDUP_REMOVED lines=30> */
.L_x_891:
[----:B------:R-:W-:Y:S01]  /*ba80*/  ULEA UR11, UR23, UR45, 0x3 ;  /* 0x0000002d170b7291 */ /* 0x000fe2000f8e183f */
[----:B--2---:R-:W-:-:S05]  /*ba90*/  IMAD.U32 R4, RZ, RZ, UR24 ;  /* 0x00000018ff047e24 */ /* 0x004fca000f8e00ff */
[----:B------:R-:W-:-:S04]  /*baa0*/  SHF.L.U32 R4, R4, 0x1f, RZ ;  /* 0x0000001f04047819 */ /* 0x000fc800000006ff */
[----:B------:R1:W2:Y:S01]  /*bab0*/  SYNCS.PHASECHK.TRANS64.TRYWAIT P1, [UR11+0x13250], R4 ;  /* 0x01325004ff0075a7 */ /* 0x0002a2000802014b */
[----:B------:R-:W-:Y:S05]  /*bac0*/  @!P0 BRA `(.L_x_892) ;  /* 0x0000000000048947 */ /* 0x000fea0003800000 */
[----:B------:R-:W-:Y:S01]  /*bad0*/  BPT.TRAP 0x1 ;  /* 0x000000040000795c */ /* 0x000fe20000300000 */
.L_x_892:
        /* <DEDUP_REMOVED lines=238> */
[----:B---3--:R-:W-:Y:S02]  /*c9c0*/  FMNMX.FTZ R31, R134, R5, !PT ;  /* 0x00000005861f7209 */ /* 0x008fe40007810000 */
[----:B----4-:R-:W-:Y:S01]  /*c9d0*/  FMNMX.FTZ R32, R156, R25, !PT ;  /* 0x000000199c207209 */ /* 0x010fe20007810000 */
[----:B--2---:R-:W-:Y:S06]  /*c9e0*/  @P1 BRA `(.L_x_893) ;  /* 0x0000000000081947 */ /* 0x004fec0003800000 */
[----:B------:R-:W2:Y:S02]  /*c9f0*/  SYNCS.PHASECHK.TRANS64.TRYWAIT P1, [UR11+0x13250], R4 ;  /* 0x01325004ff0075a7 */ /* 0x000ea4000802014b */
[----:B--2---:R-:W-:Y:S05]  /*ca00*/  @!P1 BRA `(.L_x_894) ;  /* 0x000000fc007c9947 */ /* 0x004fea0003800000 */
.L_x_893:
[----:B-12---:R-:W1:Y:S04]  /*ca10*/  SHFL.BFLY PT, R4, R31, 0x2, 0x1f ;  /* 0x0c401f001f047f89 */ /* 0x006e6800000e0000 */
[----:B------:R-:W2:Y:S04]  /*ca20*/  SHFL.BFLY PT, R25, R32, 0x2, 0x1f ;  /* 0x0c401f0020197f89 */ /* 0x000ea800000e0000 */
[----:B------:R-:W3:Y:S01]  /*ca30*/  LDL.LU R24, [R1+0x38] ;  /* 0x0000380001187983 */ /* 0x000ee20000300800 */
[----:B-1----:R-:W-:Y:S02]  /*ca40*/  FMNMX.FTZ R5, R31, R4, !PT ;  /* 0x000000041f057209 */ /* 0x002fe40007810000 */
[----:B--2---:R-:W-:-:S02]  /*ca50*/  FMNMX.FTZ R4, R32, R25, !PT ;  /* 0x0000001920047209 */ /* 0x004fc40007810000 */
[----:B------:R-:W3:Y:S04]  /*ca60*/  LDL.LU R25, [R1+0x3c] ;  /* 0x00003c0001197983 */ /* 0x000ee80000300800 */
        /* <DEDUP_REMOVED lines=12> */
[----:B------:R-:W3:Y:S04]  /*cb30*/  LDL.LU R50, [R1] ;  /* 0x0000000001327983 */ /* 0x000ee80000300800 */
[----:B------:R-:W3:Y:S04]  /*cb40*/  LDL.LU R51, [R1+0x4] ;  /* 0x0000040001337983 */ /* 0x000ee80000300800 */
[----:B------:R-:W3:Y:S04]  /*cb50*/  LDL.LU R52, [R1+0x40] ;  /* 0x0000400001347983 */ /* 0x000ee80000300800 */
[----:B------:R-:W3:Y:S04]  /*cb60*/  LDL.LU R53, [R1+0x10] ;  /* 0x0000100001357983 */ /* 0x000ee80000300800 */
[----:B------:R-:W3:Y:S04]  /*cb70*/  LDL.LU R54, [R1+0x8] ;  /* 0x0000080001367983 */ /* 0x000ee80000300800 */
[----:B------:R-:W3:Y:S01]  /*cb80*/  LDL.LU R55, [R1+0xc] ;  /* 0x00000c0001377983 */ /* 0x000ee20000300800 */
[----:B------:R-:W-:-:S04]  /*cb90*/  UIADD3 UR6, UR45, 0x1000, URZ ;  /* 0x000010002d067890 */ /* 0x000fc8000fffe03f */
[----:B------:R-:W-:-:S04]  /*cba0*/  USHF.R.U32.HI UR6, URZ, 0x4, UR6 ;  /* 0x000000043f067899 */ /* 0x000fc80008011606 */
[----:B------:R-:W-:Y:S01]  /*cbb0*/  ULOP3.LUT UR6, UR6, 0x3fff, URZ, 0xc0, !UPT ;  /* 0x00003fff06067892 */ /* 0x000fe2000f8ec03f */
[----:B------:R-:W-:Y:S02]  /*cbc0*/  IMAD.MOV.U32 R26, RZ, RZ, R8 ;  /* 0x000000ffff1a7224 */ /* 0x000fe400078e0008 */
[----:B------:R-:W-:Y:S01]  /*cbd0*/  IMAD.MOV.U32 R27, RZ, RZ, R9 ;  /* 0x000000ffff1b7224 */ /* 0x000fe200078e0009 */
[----:B------:R-:W-:Y:S01]  /*cbe0*/  ULOP3.LUT UR6, UR6, 0x10000, URZ, 0xfc, !UPT ;  /* 0x0001000006067892 */ /* 0x000fe2000f8efc3f */
[----:B------:R-:W-:Y:S02]  /*cbf0*/  IMAD.MOV.U32 R30, RZ, RZ, R10 ;  /* 0x000000ffff1e7224 */ /* 0x000fe400078e000a */
[----:B------:R-:W-:Y:S02]  /*cc00*/  IMAD.MOV.U32 R31, RZ, RZ, R11 ;  /* 0x000000ffff1f7224 */ /* 0x000fe400078e000b */
[----:B------:R-:W-:Y:S02]  /*cc10*/  IMAD.MOV.U32 R34, RZ, RZ, R12 ;  /* 0x000000ffff227224 */ /* 0x000fe400078e000c */
[----:B------:R-:W-:-:S02]  /*cc20*/  IMAD.MOV.U32 R35, RZ, RZ, R13 ;  /* 0x000000ffff237224 */ /* 0x000fc400078e000d */
[----:B------:R-:W-:Y:S02]  /*cc30*/  IMAD.MOV.U32 R38, RZ, RZ, R14 ;  /* 0x000000ffff267224 */ /* 0x000fe400078e000e */
[----:B------:R-:W-:Y:S02]  /*cc40*/  IMAD.MOV.U32 R39, RZ, RZ, R15 ;  /* 0x000000ffff277224 */ /* 0x000fe400078e000f */
[----:B------:R-:W-:Y:S02]  /*cc50*/  IMAD.MOV.U32 R42, RZ, RZ, R19 ;  /* 0x000000ffff2a7224 */ /* 0x000fe400078e0013 */
[----:B------:R-:W-:Y:S02]  /*cc60*/  IMAD.MOV.U32 R43, RZ, RZ, R20 ;  /* 0x000000ffff2b7224 */ /* 0x000fe400078e0014 */
[----:B------:R-:W-:Y:S02]  /*cc70*/  IMAD.MOV.U32 R46, RZ, RZ, R21 ;  /* 0x000000ffff2e7224 */ /* 0x000fe400078e0015 */
[----:B------:R-:W-:Y:S01]  /*cc80*/  IMAD.MOV.U32 R47, RZ, RZ, R157 ;  /* 0x000000ffff2f7224 */ /* 0x000fe200078e009d */
[----:B------:R-:W-:Y:S01]  /*cc90*/  UIMAD UR10, UR23, 0x280, UR6 ;  /* 0x00000280170a78a4 */ /* 0x000fe2000f8e0206 */
[----:B------:R-:W-:-:S06]  /*cca0*/  UMOV UR7, 0xc0000010 ;  /* 0xc000001000077882 */ /* 0x000fcc0000000000 */
[----:B------:R-:W-:Y:S01]  /*ccb0*/  UMOV UR6, UR10 ;  /* 0x0000000a00067c82 */ /* 0x000fe20008000000 */
[----:B------:R-:W1:Y:S04]  /*ccc0*/  SHFL.BFLY PT, R9, R4, 0x1, 0x1f ;  /* 0x0c201f0004097f89 */ /* 0x000e6800000e0000 */
[----:B------:R-:W2:Y:S01]  /*ccd0*/  SHFL.BFLY PT, R8, R5, 0x1, 0x1f ;  /* 0x0c201f0005087f89 */ /* 0x000ea200000e0000 */
[----:B------:R-:W-:Y:S01]  /*cce0*/  IMAD.U32 R10, RZ, RZ, UR21 ;  /* 0x00000015ff0a7e24 */ /* 0x000fe2000f8e00ff */
[----:B-1----:R-:W-:Y:S02]  /*ccf0*/  FMNMX.FTZ R4, R4, R9, !PT ;  /* 0x0000000904047209 */ /* 0x002fe40007810000 */
[----:B--2---:R-:W-:-:S03]  /*cd00*/  FMNMX.FTZ R5, R5, R8, !PT ;  /* 0x0000000805057209 */ /* 0x004fc60007810000 */
[----:B------:R-:W-:-:S04]  /*cd10*/  FADD.FTZ R9, -R4, R104 ;  /* 0x0000006804097221 */ /* 0x000fc80000010100 */
[----:B------:R-:W-:Y:S01]  /*cd20*/  FMUL.FTZ R104, R9, UR21 ;  /* 0x0000001509687c20 */ /* 0x000fe20008410000 */
[----:B------:R-:W-:-:S01]  /*cd30*/  FFMA.FTZ R9, R5, R10, -8 ;  /* 0xc100000005097423 */ /* 0x000fc2000001000a */
[----:B------:R-:W-:-:S03]  /*cd40*/  FADD.FTZ R8, -R5, R23 ;  /* 0x0000001705087221 */ /* 0x000fc60000010100 */
[--C-:B------:R-:W-:Y:S01]  /*cd50*/  FFMA.FTZ R23, R88, UR21, -R9.reuse ;  /* 0x0000001558177c23 */ /* 0x100fe20008010809 */
[----:B------:R-:W-:-:S01]  /*cd60*/  FFMA.FTZ R88, R89, UR21, -R9 ;  /* 0x0000001559587c23 */ /* 0x000fc20008010809 */
[--C-:B------:R-:W-:Y:S01]  /*cd70*/  FFMA.FTZ R89, R96, UR21, -R9.reuse ;  /* 0x0000001560597c23 */ /* 0x100fe20008010809 */
[----:B------:R-:W-:-:S01]  /*cd80*/  FFMA.FTZ R96, R61, UR21, -R9 ;  /* 0x000000153d607c23 */ /* 0x000fc20008010809 */
[--C-:B------:R-:W-:Y:S01]  /*cd90*/  FFMA.FTZ R61, R65, UR21, -R9.reuse ;  /* 0x00000015413d7c23 */ /* 0x100fe20008010809 */
[----:B------:R-:W-:-:S01]  /*cda0*/  FFMA.FTZ R65, R106, UR21, -R9 ;  /* 0x000000156a417c23 */ /* 0x000fc20008010809 */
[----:B------:R-:W-:Y:S01]  /*cdb0*/  FFMA.FTZ R106, R117, UR21, -R9 ;  /* 0x00000015756a7c23 */ /* 0x000fe20008010809 */
[----:B------:R-:W-:Y:S02]  /*cdc0*/  IMAD.U32 R117, RZ, RZ, UR21 ;  /* 0x00000015ff757e24 */ /* 0x000fe4000f8e00ff */
[----:B------:R-:W-:Y:S02]  /*cdd0*/  FMUL.FTZ R8, R8, UR21 ;  /* 0x0000001508087c20 */ /* 0x000fe40008410000 */
[----:B------:R-:W-:-:S04]  /*cde0*/  FFMA.FTZ R117, R4, R117, -8 ;  /* 0xc100000004757423 */ /* 0x000fc80000010075 */
[--C-:B------:R-:W-:Y:S01]  /*cdf0*/  FFMA.FTZ R90, R90, UR21, -R117.reuse ;  /* 0x000000155a5a7c23 */ /* 0x100fe20008010875 */
[----:B------:R-:W-:-:S01]  /*ce00*/  FFMA.FTZ R91, R91, UR21, -R117 ;  /* 0x000000155b5b7c23 */ /* 0x000fc20008010875 */
[----:B---3--:R-:W-:-:S06]  /*ce10*/  WARPGROUP.ARRIVE ;  /* 0x00000000000079c5 */ /* 0x008fcc0000000000 */
        /* <DEDUP_REMOVED lines=8> */
[----:B------:R-:W-:Y:S01]  /*cea0*/  MUFU.EX2 R8, R8 ;  /* 0x0000000800087308 */ /* 0x000fe20000000800 */
[----:B------:R-:W-:-:S01]  /*ceb0*/  FFMA.FTZ R13, R101, UR21, -R9 ;  /* 0x00000015650d7c23 */ /* 0x000fc20008010809 */
[--C-:B------:R-:W-:Y:S01]  /*cec0*/  FFMA.FTZ R101, R109, UR21, -R9.reuse ;  /* 0x000000156d657c23 */ /* 0x100fe20008010809 */
[----:B------:R-:W-:-:S01]  /*ced0*/  FFMA.FTZ R10, R92, UR21, -R9 ;  /* 0x000000155c0a7c23 */ /* 0x000fc20008010809 */
[----:B------:R-:W-:Y:S01]  /*cee0*/  FFMA.FTZ R109, R118, UR21, -R9 ;  /* 0x00000015766d7c23 */ /* 0x000fe20008010809 */
[----:B------:R-:W-:-:S03]  /*cef0*/  FFMA.FTZ R118, R94, UR21, -R117 ;  /* 0x000000155e767c23 */ /* 0x000fc60008010875 */
[----:B------:R-:W1:Y:S01]  /*cf00*/  MUFU.EX2 R23, R23 ;  /* 0x0000001700177308 */ /* 0x000e620000000800 */
[----:B------:R-:W-:Y:S02]  /*cf10*/  WARPGROUP.DEPBAR.LE gsb0, 0x0 ;  /* 0x00008000000079c5 */ /* 0x000fe40000010000 */
[----:B------:R-:W-:-:S06]  /*cf20*/  WARPGROUP.ARRIVE ;  /* 0x00000000000079c5 */ /* 0x000fcc0000000000 */
[----:B------:R-:W-:Y:S01]  /*cf30*/  QGMMA.64x64x32.F32.E4M3.E4M3 R24, R144, gdesc[UR4], R24, gsb0 ;  /* 0x00e0000490187df3 */ /* 0x000fe20008000818 */
[----:B------:R-:W-:Y:S01]  /*cf40*/  MUFU.EX2 R104, R104 ;  /* 0x0000006800687308 */ /* 0x000fe20000000800 */
[----:B------:R-:W-:-:S01]  /*cf50*/  FFMA.FTZ R11, R93, UR21, -R9 ;  /* 0x000000155d0b7c23 */ /* 0x000fc20008010809 */
[----:B------:R-:W-:-:S06]  /*cf60*/  FFMA.FTZ R95, R95, UR21, -R117 ;  /* 0x000000155f5f7c23 */ /* 0x000fcc0008010875 */
[----:B------:R-:W2:Y:S01]  /*cf70*/  MUFU.EX2 R90, R90 ;  /* 0x0000005a005a7308 */ /* 0x000ea20000000800 */
[----:B------:R-:W-:-:S07]  /*cf80*/  FFMA.FTZ R93, R98, UR21, -R117 ;  /* 0x00000015625d7c23 */ /* 0x000fce0008010875 */
[----:B------:R-:W3:Y:S01]  /*cf90*/  MUFU.EX2 R88, R88 ;  /* 0x0000005800587308 */ /* 0x000ee20000000800 */
[----:B------:R-:W-:-:S07]  /*cfa0*/  UIADD3 UR6, UR10, 0x180, URZ ;  /* 0x000001800a067890 */ /* 0x000fce000fffe03f */
[----:B------:R-:W4:Y:S01]  /*cfb0*/  MUFU.EX2 R91, R91 ;  /* 0x0000005b005b7308 */ /* 0x000f220000000800 */
[----:B------:R-:W-:-:S07]  /*cfc0*/  FFMA.FTZ R92, R97, UR21, -R9 ;  /* 0x00000015615c7c23 */ /* 0x000fce0008010809 */
[----:B------:R-:W5:Y:S01]  /*cfd0*/  MUFU.EX2 R10, R10 ;  /* 0x0000000a000a7308 */ /* 0x000f620000000800 */
[----:B------:R-:W-:-:S01]  /*cfe0*/  FFMA.FTZ R21, R60, UR21, -R9 ;  /* 0x000000153c157c23 */ /* 0x000fc20008010809 */
[----:B------:R-:W-:-:S06]  /*cff0*/  FFMA.FTZ R94, R99, UR21, -R117 ;  /* 0x00000015635e7c23 */ /* 0x000fcc0008010875 */
[----:B------:R-:W0:Y:S01]  /*d000*/  MUFU.EX2 R118, R118 ;  /* 0x0000007600767308 */ /* 0x000e220000000800 */
[----:B------:R-:W-:-:S01]  /*d010*/  FFMA.FTZ R60, R64, UR21, -R9 ;  /* 0x00000015403c7c23 */ /* 0x000fc20008010809 */
[----:B------:R-:W-:Y:S01]  /*d020*/  FFMA.FTZ R64, R105, UR21, -R9 ;  /* 0x0000001569407c23 */ /* 0x000fe20008010809 */
[----:B-1----:R-:W-:-:S05]  /*d030*/  FFMA.FTZ R7, R8, R7, R23 ;  /* 0x0000000708077223 */ /* 0x002fca0000010017 */
[----:B------:R-:W1:Y:S01]  /*d040*/  MUFU.EX2 R11, R11 ;  /* 0x0000000b000b7308 */ /* 0x000e620000000800 */
[----:B------:R-:W-:-:S01]  /*d050*/  FFMA.FTZ R12, R100, UR21, -R9 ;  /* 0x00000015640c7c23 */ /* 0x000fc20008010809 */
[----:B------:R-:W-:Y:S01]  /*d060*/  FFMA.FTZ R105, R110, UR21, -R9 ;  /* 0x000000156e697c23 */ /* 0x000fe20008010809 */
[----:B--2---:R-:W-:-:S05]  /*d070*/  FFMA.FTZ R6, R104, R6, R90 ;  /* 0x0000000668067223 */ /* 0x004fca000001005a */
[----:B------:R-:W2:Y:S01]  /*d080*/  MUFU.EX2 R95, R95 ;  /* 0x0000005f005f7308 */ /* 0x000ea20000000800 */
[----:B------:R-:W-:Y:S01]  /*d090*/  UMOV UR7, 0xc0000010 ;  /* 0xc000001000077882 */ /* 0x000fe20000000000 */
[----:B------:R-:W-:Y:S01]  /*d0a0*/  FFMA.FTZ R110, R125, UR21, -R9 ;  /* 0x000000157d6e7c23 */ /* 0x000fe20008010809 */
[----:B------:R-:W-:-:S01]  /*d0b0*/  FFMA.FTZ R98, R102, UR21, -R117 ;  /* 0x0000001566627c23 */ /* 0x000fc20008010875 */
[----:B------:R-:W-:-:S04]  /*d0c0*/  FFMA.FTZ R125, R63, UR21, -R117 ;  /* 0x000000153f7d7c23 */ /* 0x000fc80008010875 */
[----:B------:R-:W2:Y:S01]  /*d0d0*/  MUFU.EX2 R89, R89 ;  /* 0x0000005900597308 */ /* 0x000ea20000000800 */
[----:B------:R-:W-:-:S01]  /*d0e0*/  FFMA.FTZ R15, R77, UR21, -R9 ;  /* 0x000000154d0f7c23 */ /* 0x000fc20008010809 */
[----:B------:R-:W-:Y:S01]  /*d0f0*/  FFMA.FTZ R63, R67, UR21, -R117 ;  /* 0x00000015433f7c23 */ /* 0x000fe20008010875 */
[----:B---3--:R-:W-:-:S05]  /*d100*/  FADD.FTZ R7, R88, R7 ;  /* 0x0000000758077221 */ /* 0x008fca0000010000 */
[----:B------:R-:W3:Y:S01]  /*d110*/  MUFU.EX2 R93, R93 ;  /* 0x0000005d005d7308 */ /* 0x000ee20000000800 */
[----:B------:R-:W-:Y:S02]  /*d120*/  WARPGROUP.DEPBAR.LE gsb0, 0x0 ;  /* 0x00008000000079c5 */ /* 0x000fe40000010000 */
[----:B------:R-:W-:-:S05]  /*d130*/  WARPGROUP.ARRIVE ;  /* 0x00000000000079c5 */ /* 0x000fca0000000000 */
[----:B------:R-:W3:Y:S01]  /*d140*/  MUFU.EX2 R92, R92 ;  /* 0x0000005c005c7308 */ /* 0x000ee20000000800 */
[----:B------:R-:W-:-:S01]  /*d150*/  FFMA.FTZ R77, R81, UR21, -R9 ;  /* 0x00000015514d7c23 */ /* 0x000fc20008010809 */
[----:B----4-:R-:W-:Y:S01]  /*d160*/  FADD.FTZ R67, R91, R6 ;  /* 0x000000065b437221 */ /* 0x010fe20000010000 */
[----:B------:R-:W-:Y:S01]  /*d170*/  QGMMA.64x64x32.F32.E4M3.E4M3 R24, R140, gdesc[UR4], R24, gsb0 ;  /* 0x00e000048c187df3 */ /* 0x000fe20008000818 */
[----:B------:R-:W-:-:S04]  /*d180*/  FFMA.FTZ R81, R122, UR21, -R9 ;  /* 0x000000157a517c23 */ /* 0x000fc80008010809 */
[----:B------:R-:W4:Y:S01]  /*d190*/  MUFU.EX2 R94, R94 ;  /* 0x0000005e005e7308 */ /* 0x000f220000000800 */
[----:B------:R-:W-:-:S01]  /*d1a0*/  FFMA.FTZ R99, R103, UR21, -R117 ;  /* 0x0000001567637c23 */ /* 0x000fc20008010875 */
[--C-:B------:R-:W-:Y:S01]  /*d1b0*/  FFMA.FTZ R122, R62, UR21, -R117.reuse ;  /* 0x000000153e7a7c23 */ /* 0x100fe20008010875 */
[----:B------:R-:W-:-:S01]  /*d1c0*/  FFMA.FTZ R62, R66, UR21, -R117 ;  /* 0x00000015423e7c23 */ /* 0x000fc20008010875 */
[----:B-----5:R-:W-:Y:S01]  /*d1d0*/  FADD.FTZ R6, R10, R7 ;  /* 0x000000070a067221 */ /* 0x020fe20000010000 */
[----:B------:R-:W-:-:S01]  /*d1e0*/  FFMA.FTZ R72, R72, UR21, -R9 ;  /* 0x0000001548487c23 */ /* 0x000fc20008010809 */
[----:B------:R-:W-:Y:S02]  /*d1f0*/  FFMA.FTZ R97, R68, UR21, -R9 ;  /* 0x0000001544617c23 */ /* 0x000fe40008010809 */
[----:B------:R-:W5:Y:S01]  /*d200*/  MUFU.EX2 R12, R12 ;  /* 0x0000000c000c7308 */ /* 0x000f620000000800 */
[----:B0-----:R-:W-:-:S01]  /*d210*/  FADD.FTZ R66, R118, R67 ;  /* 0x0000004376427221 */ /* 0x001fc20000010000 */
[----:B------:R-:W-:Y:S01]  /*d220*/  FFMA.FTZ R68, R113, UR21, -R9 ;  /* 0x0000001571447c23 */ /* 0x000fe20008010809 */
[----:B------:R-:W-:-:S01]  /*d230*/  FFMA.FTZ R74, R74, UR21, -R117 ;  /* 0x000000154a4a7c23 */ /* 0x000fc20008010875 */
[----:B------:R-:W-:-:S04]  /*d240*/  FFMA.FTZ R113, R126, UR21, -R9 ;  /* 0x000000157e717c23 */ /* 0x000fc80008010809 */
[----:B------:R-:W0:Y:S01]  /*d250*/  MUFU.EX2 R98, R98 ;  /* 0x0000006200627308 */ /* 0x000e220000000800 */
[----:B------:R-:W-:-:S01]  /*d260*/  FFMA.FTZ R126, R70, UR21, -R117 ;  /* 0x00000015467e7c23 */ /* 0x000fc20008010875 */
[----:B-1----:R-:W-:Y:S01]  /*d270*/  FADD.FTZ R6, R11, R6 ;  /* 0x000000060b067221 */ /* 0x002fe20000010000 */
[----:B------:R-:W-:-:S01]  /*d280*/  FFMA.FTZ R73, R73, UR21, -R9 ;  /* 0x0000001549497c23 */ /* 0x000fc20008010809 */
[----:B--2---:R-:W-:Y:S01]  /*d290*/  FADD.FTZ R70, R95, R66 ;  /* 0x000000425f467221 */ /* 0x004fe20000010000 */
[----:B------:R-:W-:-:S03]  /*d2a0*/  FFMA.FTZ R75, R75, UR21, -R117 ;  /* 0x000000154b4b7c23 */ /* 0x000fc60008010875 */
[----:B------:R-:W1:Y:S01]  /*d2b0*/  MUFU.EX2 R13, R13 ;  /* 0x0000000d000d7308 */ /* 0x000e620000000800 */
[----:B------:R-:W-:-:S01]  /*d2c0*/  FADD.FTZ R7, R89, R6 ;  /* 0x0000000659077221 */ /* 0x000fc20000010000 */
[----:B------:R-:W-:Y:S01]  /*d2d0*/  FFMA.FTZ R14, R76, UR21, -R9 ;  /* 0x000000154c0e7c23 */ /* 0x000fe20008010809 */
[----:B---3--:R-:W-:-:S05]  /*d2e0*/  FADD.FTZ R67, R93, R70 ;  /* 0x000000465d437221 */ /* 0x008fca0000010000 */
[----:B------:R-:W2:Y:S01]  /*d2f0*/  MUFU.EX2 R99, R99 ;  /* 0x0000006300637308 */ /* 0x000ea20000000800 */
[----:B------:R-:W-:-:S01]  /*d300*/  FFMA.FTZ R19, R84, UR21, -R9 ;  /* 0x0000001554137c23 */ /* 0x000fc20008010809 */
[----:B------:R-:W-:Y:S01]  /*d310*/  FFMA.FTZ R102, R78, UR21, -R117 ;  /* 0x000000154e667c23 */ /* 0x000fe20008010875 */
[----:B------:R-:W-:-:S05]  /*d320*/  FFMA.FTZ R84, R129, UR21, -R9 ;  /* 0x0000001581547c23 */ /* 0x000fca0008010809 */
[----:B------:R-:W3:Y:S01]  /*d330*/  MUFU.EX2 R72, R72 ;  /* 0x0000004800487308 */ /* 0x000ee20000000800 */
[----:B------:R-:W-:-:S01]  /*d340*/  FFMA.FTZ R129, R71, UR21, -R117 ;  /* 0x0000001547817c23 */ /* 0x000fc20008010875 */
[----:B------:R-:W-:Y:S01]  /*d350*/  FADD.FTZ R7, R92, R7 ;  /* 0x000000075c077221 */ /* 0x000fe20000010000 */
[----:B----4-:R-:W-:-:S05]  /*d360*/  FADD.FTZ R71, R94, R67 ;  /* 0x000000435e477221 */ /* 0x010fca0000010000 */
[----:B------:R-:W4:Y:S01]  /*d370*/  MUFU.EX2 R74, R74 ;  /* 0x0000004a004a7308 */ /* 0x000f220000000800 */
[----:B------:R-:W-:-:S01]  /*d380*/  FFMA.FTZ R103, R79, UR21, -R117 ;  /* 0x000000154f677c23 */ /* 0x000fc20008010875 */
[----:B-----5:R-:W-:-:S06]  /*d390*/  FADD.FTZ R6, R12, R7 ;  /* 0x000000070c067221 */ /* 0x020fcc0000010000 */
[----:B------:R-:W5:Y:S01]  /*d3a0*/  MUFU.EX2 R73, R73 ;  /* 0x0000004900497308 */ /* 0x000f620000000800 */
[----:B------:R-:W-:-:S01]  /*d3b0*/  FFMA.FTZ R76, R80, UR21, -R9 ;  /* 0x00000015504c7c23 */ /* 0x000fc20008010809 */
[----:B0-----:R-:W-:-:S06]  /*d3c0*/  FADD.FTZ R70, R98, R71 ;  /* 0x0000004762467221 */ /* 0x001fcc0000010000 */
[----:B------:R-:W0:Y:S01]  /*d3d0*/  MUFU.EX2 R75, R75 ;  /* 0x0000004b004b7308 */ /* 0x000e220000000800 */
[----:B------:R-:W-:-:S01]  /*d3e0*/  FFMA.FTZ R78, R82, UR21, -R117 ;  /* 0x00000015524e7c23 */ /* 0x000fc20008010875 */
[----:B-1----:R-:W-:-:S06]  /*d3f0*/  FADD.FTZ R7, R13, R6 ;  /* 0x000000060d077221 */ /* 0x002fcc0000010000 */
[----:B------:R-:W1:Y:S01]  /*d400*/  MUFU.EX2 R14, R14 ;  /* 0x0000000e000e7308 */ /* 0x000e620000000800 */
[----:B--2---:R-:W-:-:S01]  /*d410*/  FADD.FTZ R71, R99, R70 ;  /* 0x0000004663477221 */ /* 0x004fc20000010000 */
[----:B------:R-:W-:-:S06]  /*d420*/  FFMA.FTZ R79, R83, UR21, -R117 ;  /* 0x00000015534f7c23 */ /* 0x000fcc0008010875 */
[----:B------:R-:W2:Y:S01]  /*d430*/  MUFU.EX2 R102, R102 ;  /* 0x0000006600667308 */ /* 0x000ea20000000800 */
[----:B---3--:R-:W-:-:S01]  /*d440*/  FADD.FTZ R6, R72, R7 ;  /* 0x0000000748067221 */ /* 0x008fc20000010000 */
[----:B----4-:R-:W-:-:S06]  /*d450*/  FADD.FTZ R70, R74, R71 ;  /* 0x000000474a467221 */ /* 0x010fcc0000010000 */
[----:B------:R-:W3:Y:S01]  /*d460*/  MUFU.EX2 R15, R15 ;  /* 0x0000000f000f7308 */ /* 0x000ee20000000800 */
[----:B------:R-:W-:-:S07]  /*d470*/  FFMA.FTZ R86, R86, UR21, -R117 ;  /* 0x0000001556567c23 */ /* 0x000fce0008010875 */
[----:B------:R-:W4:Y:S01]  /*d480*/  MUFU.EX2 R103, R103 ;  /* 0x0000006700677308 */ /* 0x000f220000000800 */
[----:B-----5:R-:W-:-:S01]  /*d490*/  FADD.FTZ R7, R73, R6 ;  /* 0x0000000649077221 */ /* 0x020fc20000010000 */
[----:B------:R-:W-:-:S06]  /*d4a0*/  FFMA.FTZ R20, R85, UR21, -R9 ;  /* 0x0000001555147c23 */ /* 0x000fcc0008010809 */
[----:B------:R-:W5:Y:S01]  /*d4b0*/  MUFU.EX2 R76, R76 ;  /* 0x0000004c004c7308 */ /* 0x000f620000000800 */
[----:B------:R-:W-:-:S01]  /*d4c0*/  FFMA.FTZ R80, R121, UR21, -R9 ;  /* 0x0000001579507c23 */ /* 0x000fc20008010809 */
[----:B0-----:R-:W-:-:S06]  /*d4d0*/  FADD.FTZ R71, R75, R70 ;  /* 0x000000464b477221 */ /* 0x001fcc0000010000 */
[----:B------:R-:W0:Y:S01]  /*d4e0*/  MUFU.EX2 R78, R78 ;  /* 0x0000004e004e7308 */ /* 0x000e220000000800 */
[----:B------:R-:W-:-:S01]  /*d4f0*/  FFMA.FTZ R121, R87, UR21, -R117 ;  /* 0x0000001557797c23 */ /* 0x000fc20008010875 */
[----:B-1----:R-:W-:-:S06]  /*d500*/  FADD.FTZ R6, R14, R7 ;  /* 0x000000070e067221 */ /* 0x002fcc0000010000 */
[----:B------:R-:W1:Y:S01]  /*d510*/  MUFU.EX2 R77, R77 ;  /* 0x0000004d004d7308 */ /* 0x000e620000000800 */
[----:B------:R-:W-:-:S01]  /*d520*/  FFMA.FTZ R56, R56, UR21, -R9 ;  /* 0x0000001538387c23 */ /* 0x000fc20008010809 */
[----:B--2---:R-:W-:-:S06]  /*d530*/  FADD.FTZ R70, R102, R71 ;  /* 0x0000004766467221 */ /* 0x004fcc0000010000 */
[----:B------:R-:W2:Y:S01]  /*d540*/  MUFU.EX2 R79, R79 ;  /* 0x0000004f004f7308 */ /* 0x000ea20000000800 */
[----:B------:R-:W-:-:S01]  /*d550*/  FFMA.FTZ R58, R58, UR21, -R117 ;  /* 0x000000153a3a7c23 */ /* 0x000fc20008010875 */
[----:B---3--:R-:W-:-:S06]  /*d560*/  FADD.FTZ R7, R15, R6 ;  /* 0x000000060f077221 */ /* 0x008fcc0000010000 */
[----:B------:R-:W3:Y:S01]  /*d570*/  MUFU.EX2 R19, R19 ;  /* 0x0000001300137308 */ /* 0x000ee20000000800 */
[----:B------:R-:W-:-:S01]  /*d580*/  FFMA.FTZ R57, R57, UR21, -R9 ;  /* 0x0000001539397c23 */ /* 0x000fc20008010809 */
[----:B----4-:R-:W-:-:S06]  /*d590*/  FADD.FTZ R71, R103, R70 ;  /* 0x0000004667477221 */ /* 0x010fcc0000010000 */
[----:B------:R-:W4:Y:S01]  /*d5a0*/  MUFU.EX2 R86, R86 ;  /* 0x0000005600567308 */ /* 0x000f220000000800 */
[----:B------:R-:W-:-:S01]  /*d5b0*/  FFMA.FTZ R59, R59, UR21, -R117 ;  /* 0x000000153b3b7c23 */ /* 0x000fc20008010875 */
[----:B-----5:R-:W-:-:S06]  /*d5c0*/  FADD.FTZ R6, R76, R7 ;  /* 0x000000074c067221 */ /* 0x020fcc0000010000 */
[----:B------:R-:W5:Y:S01]  /*d5d0*/  MUFU.EX2 R20, R20 ;  /* 0x0000001400147308 */ /* 0x000f620000000800 */
[----:B0-----:R-:W-:-:S07]  /*d5e0*/  FADD.FTZ R82, R78, R71 ;  /* 0x000000474e527221 */ /* 0x001fce0000010000 */
[----:B------:R-:W0:Y:S01]  /*d5f0*/  MUFU.EX2 R121, R121 ;  /* 0x0000007900797308 */ /* 0x000e220000000800 */
[----:B-1----:R-:W-:-:S01]  /*d600*/  FADD.FTZ R6, R77, R6 ;  /* 0x000000064d067221 */ /* 0x002fc20000010000 */
[----:B--2---:R-:W-:-:S06]  /*d610*/  FADD.FTZ R7, R79, R82 ;  /* 0x000000524f077221 */ /* 0x004fcc0000010000 */
[----:B------:R-:W1:Y:S08]  /*d620*/  MUFU.EX2 R56, R56 ;  /* 0x0000003800387308 */ /* 0x000e700000000800 */
[----:B------:R-:W2:Y:S01]  /*d630*/  MUFU.EX2 R58, R58 ;  /* 0x0000003a003a7308 */ /* 0x000ea20000000800 */
[----:B---3--:R-:W-:-:S01]  /*d640*/  FADD.FTZ R83, R19, R6 ;  /* 0x0000000613537221 */ /* 0x008fc20000010000 */
[----:B----4-:R-:W-:-:S06]  /*d650*/  FADD.FTZ R6, R86, R7 ;  /* 0x0000000756067221 */ /* 0x010fcc0000010000 */
[----:B------:R-:W3:Y:S08]  /*d660*/  MUFU.EX2 R57, R57 ;  /* 0x0000003900397308 */ /* 0x000ef00000000800 */
[----:B------:R-:W4:Y:S01]  /*d670*/  MUFU.EX2 R59, R59 ;  /* 0x0000003b003b7308 */ /* 0x000f220000000800 */
[----:B-----5:R-:W-:-:S01]  /*d680*/  FADD.FTZ R83, R20, R83 ;  /* 0x0000005314537221 */ /* 0x020fc20000010000 */
[----:B0-----:R-:W-:-:S06]  /*d690*/  FADD.FTZ R7, R121, R6 ;  /* 0x0000000679077221 */ /* 0x001fcc0000010000 */
[----:B------:R-:W0:Y:S08]  /*d6a0*/  MUFU.EX2 R21, R21 ;  /* 0x0000001500157308 */ /* 0x000e300000000800 */
[----:B------:R-:W5:Y:S01]  /*d6b0*/  MUFU.EX2 R122, R122 ;  /* 0x0000007a007a7308 */ /* 0x000f620000000800 */
[----:B-1----:R-:W-:-:S01]  /*d6c0*/  FADD.FTZ R6, R56, R83 ;  /* 0x0000005338067221 */ /* 0x002fc20000010000 */
[----:B--2---:R-:W-:-:S06]  /*d6d0*/  FADD.FTZ R82, R58, R7 ;  /* 0x000000073a527221 */ /* 0x004fcc0000010000 */
[----:B------:R-:W1:Y:S01]  /*d6e0*/  MUFU.EX2 R96, R96 ;  /* 0x0000006000607308 */ /* 0x000e620000000800 */
[----:B------:R-:W-:-:S07]  /*d6f0*/  UIADD3 UR6, UR10, 0x200, URZ ;  /* 0x000002000a067890 */ /* 0x000fce000fffe03f */
[----:B------:R-:W2:Y:S01]  /*d700*/  MUFU.EX2 R125, R125 ;  /* 0x0000007d007d7308 */ /* 0x000ea20000000800 */
[----:B---3--:R-:W-:-:S01]  /*d710*/  FADD.FTZ R6, R57, R6 ;  /* 0x0000000639067221 */ /* 0x008fc20000010000 */
[----:B------:R-:W-:-:S06]  /*d720*/  FFMA.FTZ R100, R69, UR21, -R9 ;  /* 0x0000001545647c23 */ /* 0x000fcc0008010809 */
[----:B------:R-:W3:Y:S01]  /*d730*/  MUFU.EX2 R60, R60 ;  /* 0x0000003c003c7308 */ /* 0x000ee20000000800 */
[----:B------:R-:W-:Y:S02]  /*d740*/  WARPGROUP.DEPBAR.LE gsb0, 0x0 ;  /* 0x00008000000079c5 */ /* 0x000fe40000010000 */
[----:B----4-:R-:W-:-:S05]  /*d750*/  FADD.FTZ R7, R59, R82 ;  /* 0x000000523b077221 */ /* 0x010fca0000010000 */
[----:B------:R-:W4:Y:S01]  /*d760*/  MUFU.EX2 R62, R62 ;  /* 0x0000003e003e7308 */ /* 0x000f220000000800 */
[----:B------:R-:W-:Y:S01]  /*d770*/  WARPGROUP.ARRIVE ;  /* 0x00000000000079c5 */ /* 0x000fe20000000000 */
[----:B0-----:R-:W-:-:S06]  /*d780*/  FADD.FTZ R83, R21, R6 ;  /* 0x0000000615537221 */ /* 0x001fcc0000010000 */
[----:B------:R-:W0:Y:S01]  /*d790*/  MUFU.EX2 R61, R61 ;  /* 0x0000003d003d7308 */ /* 0x000e220000000800 */
[----:B-----5:R-:W-:-:S01]  /*d7a0*/  FADD.FTZ R6, R122, R7 ;  /* 0x000000077a067221 */ /* 0x020fc20000010000 */
[----:B------:R-:W-:-:S06]  /*d7b0*/  FFMA.FTZ R66, R107, UR21, -R117 ;  /* 0x000000156b427c23 */ /* 0x000fcc0008010875 */
[----:B------:R-:W5:Y:S01]  /*d7c0*/  MUFU.EX2 R63, R63 ;  /* 0x0000003f003f7308 */ /* 0x000f620000000800 */
[----:B------:R-:W-:Y:S01]  /*d7d0*/  UMOV UR7, 0xc0000010 ;  /* 0xc000001000077882 */ /* 0x000fe20000000000 */
[----:B-1----:R-:W-:Y:S01]  /*d7e0*/  FADD.FTZ R83, R96, R83 ;  /* 0x0000005360537221 */ /* 0x002fe20000010000 */
[----:B------:R-:W-:Y:S05]  /*d7f0*/  QGMMA.64x64x32.F32.E4M3.E4M3 R24, R136, gdesc[UR4], R24, gsb0 ;  /* 0x00e0000488187df3 */ /* 0x000fea0008000818 */
[----:B------:R-:W1:Y:S01]  /*d800*/  MUFU.EX2 R97, R97 ;  /* 0x0000006100617308 */ /* 0x000e620000000800 */
[----:B--2---:R-:W-:-:S01]  /*d810*/  FADD.FTZ R7, R125, R6 ;  /* 0x000000067d077221 */ /* 0x004fc20000010000 */
[----:B------:R-:W-:-:S06]  /*d820*/  FFMA.FTZ R67, R108, UR21, -R117 ;  /* 0x000000156c437c23 */ /* 0x000fcc0008010875 */
[----:B------:R-:W2:Y:S01]  /*d830*/  MUFU.EX2 R126, R126 ;  /* 0x0000007e007e7308 */ /* 0x000ea20000000800 */
[----:B---3--:R-:W-:-:S01]  /*d840*/  FADD.FTZ R6, R60, R83 ;  /* 0x000000533c067221 */ /* 0x008fc20000010000 */
[----:B------:R-:W-:-:S06]  /*d850*/  FFMA.FTZ R85, R130, UR21, -R9 ;  /* 0x0000001582557c23 */ /* 0x000fcc0008010809 */
[----:B------:R-:W3:Y:S01]  /*d860*/  MUFU.EX2 R100, R100 ;  /* 0x0000006400647308 */ /* 0x000ee20000000800 */
[----:B----4-:R-:W-:-:S01]  /*d870*/  FADD.FTZ R108, R62, R7 ;  /* 0x000000073e6c7221 */ /* 0x010fc20000010000 */
[----:B------:R-:W-:-:S06]  /*d880*/  FFMA.FTZ R130, R111, UR21, -R117 ;  /* 0x000000156f827c23 */ /* 0x000fcc0008010875 */
[----:B------:R-:W4:Y:S01]  /*d890*/  MUFU.EX2 R129, R129 ;  /* 0x0000008100817308 */ /* 0x000f220000000800 */
[----:B------:R-:W-:-:S01]  /*d8a0*/  FFMA.FTZ R69, R114, UR21, -R9 ;  /* 0x0000001572457c23 */ /* 0x000fc20008010809 */
[----:B0-----:R-:W-:Y:S01]  /*d8b0*/  FADD.FTZ R6, R61, R6 ;  /* 0x000000063d067221 */ /* 0x001fe20000010000 */
[----:B------:R-:W0:Y:S05]  /*d8c0*/  S2R R155, SR_TID.X ;  /* 0x00000000009b7919 */ /* 0x000e2a0000002100 */
[----:B------:R-:W0:Y:S01]  /*d8d0*/  MUFU.EX2 R64, R64 ;  /* 0x0000004000407308 */ /* 0x000e220000000800 */
[----:B------:R-:W-:-:S01]  /*d8e0*/  FFMA.FTZ R114, R133, UR21, -R9 ;  /* 0x0000001585727c23 */ /* 0x000fc20008010809 */
[----:B-----5:R-:W-:-:S06]  /*d8f0*/  FADD.FTZ R7, R63, R108 ;  /* 0x0000006c3f077221 */ /* 0x020fcc0000010000 */
[----:B------:R-:W5:Y:S01]  /*d900*/  MUFU.EX2 R66, R66 ;  /* 0x0000004200427308 */ /* 0x000f620000000800 */
        /* <DEDUP_REMOVED lines=11> */
[----:B0-----:R-:W-:-:S01]  /*d9c0*/  FADD.FTZ R6, R64, R87 ;  /* 0x0000005740067221 */ /* 0x001fc20000010000 */
[----:B-----5:R-:W-:-:S06]  /*d9d0*/  FADD.FTZ R108, R66, R7 ;  /* 0x00000007426c7221 */ /* 0x020fcc0000010000 */
[----:B------:R-:W0:Y:S01]  /*d9e0*/  MUFU.EX2 R105, R105 ;  /* 0x0000006900697308 */ /* 0x000e220000000800 */
[----:B------:R-:W-:-:S07]  /*d9f0*/  FFMA.FTZ R112, R119, UR21, -R117 ;  /* 0x0000001577707c23 */ /* 0x000fce0008010875 */
[----:B------:R-:W5:Y:S01]  /*da00*/  MUFU.EX2 R133, R133 ;  /* 0x0000008500857308 */ /* 0x000f620000000800 */
[----:B-1----:R-:W-:-:S01]  /*da10*/  FADD.FTZ R6, R65, R6 ;  /* 0x0000000641067221 */ /* 0x002fc20000010000 */
[----:B--2---:R-:W-:-:S06]  /*da20*/  FADD.FTZ R7, R67, R108 ;  /* 0x0000006c43077221 */ /* 0x004fcc0000010000 */
[----:B------:R-:W1:Y:S01]  /*da30*/  MUFU.EX2 R68, R68 ;  /* 0x0000004400447308 */ /* 0x000e620000000800 */
[----:B------:R-:W-:-:S07]  /*da40*/  FFMA.FTZ R115, R120, UR21, -R117 ;  /* 0x0000001578737c23 */ /* 0x000fce0008010875 */
        /* <DEDUP_REMOVED lines=17> */
[----:B------:R-:W-:-:S06]  /*db60*/  LOP3.LUT P1, RZ, R155, 0x7f, RZ, 0xc0, !PT ;  /* 0x0000007f9bff7812 */ /* 0x000fcc000782c0ff */
[----:B------:R-:W3:Y:S01]  /*db70*/  MUFU.EX2 R80, R80 ;  /* 0x0000005000507308 */ /* 0x000ee20000000800 */
[----:B----4-:R-:W-:-:S01]  /*db80*/  FADD.FTZ R107, R71, R108 ;  /* 0x0000006c476b7221 */ /* 0x010fc20000010000 */
[----:B------:R-:W-:-:S06]  /*db90*/  FFMA.FTZ R119, R128, UR21, -R117 ;  /* 0x0000001580777c23 */ /* 0x000fcc0008010875 */
[----:B------:R-:W4:Y:S01]  /*dba0*/  MUFU.EX2 R82, R82 ;  /* 0x0000005200527308 */ /* 0x000f220000000800 */
[----:B0-----:R-:W-:-:S01]  /*dbb0*/  FADD.FTZ R6, R106, R7 ;  /* 0x000000076a067221 */ /* 0x001fc20000010000 */
[----:B-----5:R-:W-:-:S06]  /*dbc0*/  FADD.FTZ R120, R112, R107 ;  /* 0x0000006b70787221 */ /* 0x020fcc0000010000 */
[----:B------:R-:W0:Y:S01]  /*dbd0*/  MUFU.EX2 R81, R81 ;  /* 0x0000005100517308 */ /* 0x000e220000000800 */
[----:B------:R-:W-:-:S07]  /*dbe0*/  FFMA.FTZ R87, R131, UR21, -R117 ;  /* 0x0000001583577c23 */ /* 0x000fce0008010875 */
[----:B------:R-:W5:Y:S01]  /*dbf0*/  MUFU.EX2 R83, R83 ;  /* 0x0000005300537308 */ /* 0x000f620000000800 */
[----:B------:R-:W-:Y:S02]  /*dc00*/  IMAD.U32 R111, RZ, RZ, UR36 ;  /* 0x00000024ff6f7e24 */ /* 0x000fe4000f8e00ff */
[----:B-1----:R-:W-:-:S05]  /*dc10*/  FADD.FTZ R7, R109, R6 ;  /* 0x000000066d077221 */ /* 0x002fca0000010000 */
[----:B------:R-:W1:Y:S01]  /*dc20*/  MUFU.EX2 R110, R110 ;  /* 0x0000006e006e7308 */ /* 0x000e620000000800 */
[----:B--2---:R-:W-:-:S01]  /*dc30*/  FADD.FTZ R107, R115, R120 ;  /* 0x00000078736b7221 */ /* 0x004fc20000010000 */
[----:B------:R-:W-:-:S06]  /*dc40*/  FFMA.FTZ R108, R132, UR21, -R117 ;  /* 0x00000015846c7c23 */ /* 0x000fcc0008010875 */
[----:B------:R-:W2:Y:S01]  /*dc50*/  MUFU.EX2 R116, R116 ;  /* 0x0000007400747308 */ /* 0x000ea20000000800 */
[----:B---3--:R-:W-:-:S01]  /*dc60*/  FADD.FTZ R124, R80, R7 ;  /* 0x00000007507c7221 */ /* 0x008fc20000010000 */
[----:B------:R-:W-:-:S06]  /*dc70*/  @!P1 LEA R6, R111, UR45, 0x3 ;  /* 0x0000002d6f069c11 */ /* 0x000fcc000f8e18ff */
[----:B------:R-:W3:Y:S01]  /*dc80*/  MUFU.EX2 R113, R113 ;  /* 0x0000007100717308 */ /* 0x000ee20000000800 */
[----:B----4-:R-:W-:-:S01]  /*dc90*/  FADD.FTZ R128, R82, R107 ;  /* 0x0000006b52807221 */ /* 0x010fc20000010000 */
[----:B------:R-:W-:-:S06]  /*dca0*/  FFMA.FTZ R120, R135, UR21, -R117 ;  /* 0x0000001587787c23 */ /* 0x000fcc0008010875 */
[----:B------:R-:W4:Y:S01]  /*dcb0*/  MUFU.EX2 R119, R119 ;  /* 0x0000007700777308 */ /* 0x000f220000000800 */
[----:B0-----:R-:W-:-:S01]  /*dcc0*/  FADD.FTZ R7, R81, R124 ;  /* 0x0000007c51077221 */ /* 0x001fc20000010000 */
[----:B------:R-:W-:-:S06]  /*dcd0*/  FFMA.FTZ R9, R134, UR21, -R9 ;  /* 0x0000001586097c23 */ /* 0x000fcc0008010809 */
[----:B------:R-:W0:Y:S01]  /*dce0*/  MUFU.EX2 R84, R84 ;  /* 0x0000005400547308 */ /* 0x000e220000000800 */
[----:B-----5:R-:W-:-:S01]  /*dcf0*/  FADD.FTZ R107, R83, R128 ;  /* 0x00000080536b7221 */ /* 0x020fc20000010000 */
[----:B------:R-:W-:-:S06]  /*dd00*/  @!P1 VIADD R6, R6, 0x13240 ;  /* 0x0001324006069836 */ /* 0x000fcc0000000000 */
[----:B------:R-:W5:Y:S01]  /*dd10*/  MUFU.EX2 R87, R87 ;  /* 0x0000005700577308 */ /* 0x000f620000000800 */
[----:B------:R-:W-:-:S01]  /*dd20*/  FFMA.FTZ R117, R156, UR21, -R117 ;  /* 0x000000159c757c23 */ /* 0x000fc20008010875 */
[----:B-1----:R-:W-:-:S06]  /*dd30*/  FADD.FTZ R124, R110, R7 ;  /* 0x000000076e7c7221 */ /* 0x002fcc0000010000 */
[----:B------:R-:W1:Y:S01]  /*dd40*/  MUFU.EX2 R85, R85 ;  /* 0x0000005500557308 */ /* 0x000e620000000800 */
[----:B--2---:R-:W-:-:S07]  /*dd50*/  FADD.FTZ R128, R116, R107 ;  /* 0x0000006b74807221 */ /* 0x004fce0000010000 */
[----:B------:R-:W2:Y:S01]  /*dd60*/  MUFU.EX2 R108, R108 ;  /* 0x0000006c006c7308 */ /* 0x000ea20000000800 */
[----:B------:R-:W-:Y:S01]  /*dd70*/  @!P1 PRMT R6, RZ, 0x654, R6 ;  /* 0x00000654ff069816 */ /* 0x000fe20000000006 */
[----:B---3--:R-:W-:-:S06]  /*dd80*/  FADD.FTZ R7, R113, R124 ;  /* 0x0000007c71077221 */ /* 0x008fcc0000010000 */
[----:B------:R-:W3:Y:S01]  /*dd90*/  MUFU.EX2 R114, R114 ;  /* 0x0000007200727308 */ /* 0x000ee20000000800 */
[----:B----4-:R-:W-:-:S01]  /*dda0*/  FADD.FTZ R128, R119, R128 ;  /* 0x0000008077807221 */ /* 0x010fc20000010000 */
[----:B------:R-:W-:Y:S02]  /*ddb0*/  WARPGROUP.DEPBAR.LE gsb0, 0x0 ;  /* 0x00008000000079c5 */ /* 0x000fe40000010000 */
[----:B------:R0:W-:Y:S04]  /*ddc0*/  @!P1 SYNCS.ARRIVE.TRANS64.RED.A1T0 RZ, [R6+URZ], RZ ;  /* 0x000000ff06ff99a7 */ /* 0x0001e8000810043f */
[----:B------:R-:W4:Y:S08]  /*ddd0*/  MUFU.EX2 R120, R120 ;  /* 0x0000007800787308 */ /* 0x000f300000000800 */
[----:B------:R-:W4:Y:S01]  /*dde0*/  MUFU.EX2 R9, R9 ;  /* 0x0000000900097308 */ /* 0x000f220000000800 */
[----:B0-----:R-:W-:-:S01]  /*ddf0*/  FADD.FTZ R6, R84, R7 ;  /* 0x0000000754067221 */ /* 0x001fc20000010000 */
[----:B-----5:R-:W-:-:S06]  /*de00*/  FADD.FTZ R7, R87, R128 ;  /* 0x0000008057077221 */ /* 0x020fcc0000010000 */
[----:B------:R-:W0:Y:S01]  /*de10*/  MUFU.EX2 R117, R117 ;  /* 0x0000007500757308 */ /* 0x000e220000000800 */
[----:B-1----:R-:W-:-:S01]  /*de20*/  FADD.FTZ R107, R85, R6 ;  /* 0x00000006556b7221 */ /* 0x002fc20000010000 */
[----:B--2---:R-:W-:-:S03]  /*de30*/  FADD.FTZ R7, R108, R7 ;  /* 0x000000076c077221 */ /* 0x004fc60000010000 */
[----:B---3--:R-:W-:Y:S01]  /*de40*/  FADD.FTZ R6, R114, R107 ;  /* 0x0000006b72067221 */ /* 0x008fe20000010000 */
[----:B----4-:R-:W-:-:S03]  /*de50*/  FADD.FTZ R107, R120, R7 ;  /* 0x00000007786b7221 */ /* 0x010fc60000010000 */
[----:B------:R-:W-:Y:S01]  /*de60*/  FADD.FTZ R7, R9, R6 ;  /* 0x0000000609077221 */ /* 0x000fe20000010000 */
[----:B0-----:R-:W-:-:S01]  /*de70*/  FADD.FTZ R6, R117, R107 ;  /* 0x0000006b75067221 */ /* 0x001fc20000010000 */
[----:B------:R-:W-:Y:S06]  /*de80*/  @!P0 BRA `(.L_x_895) ;  /* 0x0000000000048947 */ /* 0x000fec0003800000 */
[----:B------:R-:W-:Y:S01]  /*de90*/  BPT.TRAP 0x1 ;  /* 0x000000040000795c */ /* 0x000fe20000300000 */
.L_x_895:
[----:B------:R-:W-:Y:S01]  /*dea0*/  F2FP.SATFINITE.E4M3.F32.PACK_AB_MERGE_C R107, R11, R10, RZ ;  /* 0x0000000a0b6b723e */ /* 0x000fe200048070ff */
[----:B------:R-:W-:Y:S01]  /*deb0*/  FMUL.FTZ R10, R24, R8 ;  /* 0x00000008180a7220 */ /* 0x000fe20000410000 */
[----:B------:R-:W-:Y:S01]  /*dec0*/  F2FP.SATFINITE.E4M3.F32.PACK_AB_MERGE_C R114, R9, R114, RZ ;  /* 0x000000720972723e */ /* 0x000fe200048070ff */
[-C--:B------:R-:W-:Y:S01]  /*ded0*/  FMUL.FTZ R11, R25, R8.reuse ;  /* 0x00000008190b7220 */ /* 0x080fe20000410000 */
[----:B------:R-:W-:Y:S01]  /*dee0*/  FMUL.FTZ R9, R28, R8 ;  /* 0x000000081c097220 */ /* 0x000fe20000410000 */
[-C--:B------:R-:W-:Y:S01]  /*def0*/  FMUL.FTZ R24, R50, R104.reuse ;  /* 0x0000006832187220 */ /* 0x080fe20000410000 */
[----:B------:R0:W-:Y:S01]  /*df00*/  STL [R1+0x38], R10 ;  /* 0x0000380a01007387 */ /* 0x0001e20000100800 */
[----:B------:R-:W-:Y:S01]  /*df10*/  FMUL.FTZ R25, R54, R104 ;  /* 0x0000006836197220 */ /* 0x000fe20000410000 */
[----:B------:R-:W-:Y:S01]  /*df20*/  UIADD3 UR6, UR11, 0x13260, URZ ;  /* 0x000132600b067890 */ /* 0x000fe2000fffe03f */
[----:B------:R-:W-:Y:S01]  /*df30*/  ISETP.GT.AND P1, PT, R3, UR22, PT ;  /* 0x0000001603007c0c */ /* 0x000fe2000bf24270 */
[----:B------:R1:W-:Y:S01]  /*df40*/  STL [R1+0x3c], R11 ;  /* 0x00003c0b01007387 */ /* 0x0003e20000100800 */
[----:B------:R-:W-:Y:S01]  /*df50*/  F2FP.SATFINITE.E4M3.F32.PACK_AB_MERGE_C R98, R99, R98, RZ ;  /* 0x000000626362723e */ /* 0x000fe200048070ff */
[----:B------:R-:W-:Y:S01]  /*df60*/  UPRMT UR6, UR44, 0x654, UR6 ;  /* 0x000006542c067896 */ /* 0x000fe20008000006 */
[----:B------:R-:W-:Y:S01]  /*df70*/  F2FP.SATFINITE.E4M3.F32.PACK_AB_MERGE_C R102, R103, R102, RZ ;  /* 0x000000666766723e */ /* 0x000fe200048070ff */
[----:B------:R2:W-:Y:S01]  /*df80*/  STL [R1+0x30], R9 ;  /* 0x0000300901007387 */ /* 0x0005e20000100800 */
[----:B------:R-:W-:Y:S01]  /*df90*/  F2FP.SATFINITE.E4M3.F32.PACK_AB_MERGE_C R95, R95, R118, RZ ;  /* 0x000000765f5f723e */ /* 0x000fe200048070ff */
[----:B0-----:R-:W-:Y:S01]  /*dfa0*/  FMUL.FTZ R10, R29, R8 ;  /* 0x000000081d0a7220 */ /* 0x001fe20000410000 */
[----:B------:R-:W-:Y:S01]  /*dfb0*/  F2FP.SATFINITE.E4M3.F32.PACK_AB_MERGE_C R111, R13, R12, RZ ;  /* 0x0000000c0d6f723e */ /* 0x000fe200048070ff */
[----:B------:R-:W-:Y:S01]  /*dfc0*/  UMOV UR24, UR46 ;  /* 0x0000002e00187c82 */ /* 0x000fe20008000000 */
[----:B------:R-:W-:Y:S01]  /*dfd0*/  F2FP.SATFINITE.E4M3.F32.PACK_AB_MERGE_C R99, R15, R14, RZ ;  /* 0x0000000e0f63723e */ /* 0x000fe200048070ff */
[-C--:B-1----:R-:W-:Y:S01]  /*dfe0*/  FMUL.FTZ R11, R32, R8.reuse ;  /* 0x00000008200b7220 */ /* 0x082fe20000410000 */
[----:B------:R0:W-:Y:S01]  /*dff0*/  STL [R1+0x34], R10 ;  /* 0x0000340a01007387 */ /* 0x0001e20000100800 */
[----:B------:R-:W-:Y:S01]  /*e000*/  F2FP.SATFINITE.E4M3.F32.PACK_AB_MERGE_C R103, R20, R19, RZ ;  /* 0x000000131467723e */ /* 0x000fe200048070ff */
[----:B------:R-:W-:Y:S01]  /*e010*/  SYNCS.ARRIVE.TRANS64.RED.A1T0 RZ, [UR6], RZ ;  /* 0x000000ffffff79a7 */ /* 0x000fe20008100406 */
[----:B--2---:R-:W-:Y:S01]  /*e020*/  FMUL.FTZ R9, R33, R8 ;  /* 0x0000000821097220 */ /* 0x004fe20000410000 */
        /* <DEDUP_REMOVED lines=8> */
[----:B------:R-:W-:Y:S01]  /*e0b0*/  FMUL.FTZ R12, R34, R104 ;  /* 0x00000068220c7220 */ /* 0x000fe20000410000 */
[----:B------:R-:W-:Y:S01]  /*e0c0*/  F2FP.SATFINITE.E4M3.F32.PACK_AB_MERGE_C R126, R129, R126, RZ ;  /* 0x0000007e817e723e */ /* 0x000fe200048070ff */
[----:B-1----:R-:W-:Y:S01]  /*e0d0*/  FMUL.FTZ R11, R37, R8 ;  /* 0x00000008250b7220 */ /* 0x002fe20000410000 */
[----:B------:R0:W-:Y:S01]  /*e0e0*/  STL [R1+0x1c], R10 ;  /* 0x00001c0a01007387 */ /* 0x0001e20000100800 */
[----:B------:R-:W-:Y:S01]  /*e0f0*/  F2FP.SATFINITE.E4M3.F32.PACK_AB_MERGE_C R101, R105, R101, RZ ;  /* 0x000000656965723e */ /* 0x000fe200048070ff */
[----:B------:R-:W-:Y:S01]  /*e100*/  FMUL.FTZ R13, R35, R104 ;  /* 0x00000068230d7220 */ /* 0x000fe20000410000 */
[----:B--2---:R-:W-:Y:S01]  /*e110*/  FMUL.FTZ R9, R40, R8 ;  /* 0x0000000828097220 */ /* 0x004fe20000410000 */
[----:B------:R1:W-:Y:S01]  /*e120*/  STL [R1+0x20], R11 ;  /* 0x0000200b01007387 */ /* 0x0003e20000100800 */
[----:B------:R-:W-:Y:S01]  /*e130*/  F2FP.SATFINITE.E4M3.F32.PACK_AB_MERGE_C R130, R133, R130, RZ ;  /* 0x000000828582723e */ /* 0x000fe200048070ff */
[----:B------:R-:W-:Y:S01]  /*e140*/  FMUL.FTZ R14, R38, R104 ;  /* 0x00000068260e7220 */ /* 0x000fe20000410000 */
        /* <DEDUP_REMOVED lines=13> */
[-C--:B------:R-:W-:Y:S01]  /*e220*/  FMUL.FTZ R20, R43, R104.reuse ;  /* 0x000000682b147220 */ /* 0x080fe20000410000 */
[-C--:B------:R-:W-:Y:S01]  /*e230*/  FMUL.FTZ R21, R46, R104.reuse ;  /* 0x000000682e157220 */ /* 0x080fe20000410000 */
[----:B------:R-:W-:Y:S01]  /*e240*/  FMUL.FTZ R157, R47, R104 ;  /* 0x000000682f9d7220 */ /* 0x000fe20000410000 */
[----:B------:R2:W-:Y:S01]  /*e250*/  STL [R1+0x50], R9 ;  /* 0x0000500901007387 */ /* 0x0005e20000100800 */
[----:B------:R-:W-:Y:S01]  /*e260*/  F2FP.SATFINITE.E4M3.F32.PACK_AB_MERGE_C R152, R88, R23, R107 ;  /* 0x000000175898723e */ /* 0x000fe2000480706b */
[----:B0-----:R-:W-:Y:S01]  /*e270*/  FMUL.FTZ R10, R48, R8 ;  /* 0x00000008300a7220 */ /* 0x001fe20000410000 */
[----:B------:R-:W-:Y:S01]  /*e280*/  F2FP.SATFINITE.E4M3.F32.PACK_AB_MERGE_C R153, R91, R90, R95 ;  /* 0x0000005a5b99723e */ /* 0x000fe2000480705f */
[----:B------:R-:W-:Y:S01]  /*e290*/  VIADD R3, R3, 0xffffffff ;  /* 0xffffffff03037836 */ /* 0x000fe20000000000 */
[----:B------:R-:W-:Y:S01]  /*e2a0*/  F2FP.SATFINITE.E4M3.F32.PACK_AB_MERGE_C R154, R92, R89, R111 ;  /* 0x000000595c9a723e */ /* 0x000fe2000480706f */
[----:B-1----:R-:W-:Y:S01]  /*e2b0*/  FMUL.FTZ R11, R49, R8 ;  /* 0x00000008310b7220 */ /* 0x002fe20000410000 */
[----:B------:R0:W-:Y:S01]  /*e2c0*/  STL [R1+0x44], R10 ;  /* 0x0000440a01007387 */ /* 0x0001e20000100800 */
[----:B------:R-:W-:Y:S01]  /*e2d0*/  F2FP.SATFINITE.E4M3.F32.PACK_AB_MERGE_C R155, R94, R93, R98 ;  /* 0x0000005d5e9b723e */ /* 0x000fe20004807062 */
[----:B------:R-:W-:-:S02]  /*e2e0*/  IMAD.MOV.U32 R23, RZ, RZ, R5 ;  /* 0x000000ffff177224 */ /* 0x000fc400078e0005 */
[----:B--2---:R-:W-:Y:S01]  /*e2f0*/  FMUL.FTZ R9, R52, R8 ;  /* 0x0000000834097220 */ /* 0x004fe20000410000 */
[----:B------:R1:W-:Y:S01]  /*e300*/  STL [R1+0x48], R11 ;  /* 0x0000480b01007387 */ /* 0x0003e20000100800 */
[----:B------:R-:W-:Y:S02]  /*e310*/  F2FP.SATFINITE.E4M3.F32.PACK_AB_MERGE_C R148, R73, R72, R99 ;  /* 0x000000484994723e */ /* 0x000fe40004807063 */
[----:B------:R-:W-:Y:S01]  /*e320*/  F2FP.SATFINITE.E4M3.F32.PACK_AB_MERGE_C R149, R75, R74, R102 ;  /* 0x0000004a4b95723e */ /* 0x000fe20004807066 */
[----:B------:R2:W-:Y:S01]  /*e330*/  STL [R1+0x40], R9 ;  /* 0x0000400901007387 */ /* 0x0005e20000100800 */
[----:B------:R-:W-:Y:S01]  /*e340*/  F2FP.SATFINITE.E4M3.F32.PACK_AB_MERGE_C R150, R77, R76, R103 ;  /* 0x0000004c4d96723e */ /* 0x000fe20004807067 */
[----:B0-----:R-:W-:Y:S01]  /*e350*/  FMUL.FTZ R10, R53, R8 ;  /* 0x00000008350a7220 */ /* 0x001fe20000410000 */
[-C--:B------:R-:W-:Y:S01]  /*e360*/  FMUL.FTZ R8, R26, R104.reuse ;  /* 0x000000681a087220 */ /* 0x080fe20000410000 */
[----:B------:R-:W-:Y:S01]  /*e370*/  FMUL.FTZ R26, R51, R104 ;  /* 0x00000068331a7220 */ /* 0x000fe20000410000 */
[----:B------:R-:W-:Y:S01]  /*e380*/  F2FP.SATFINITE.E4M3.F32.PACK_AB_MERGE_C R151, R79, R78, R86 ;  /* 0x0000004e4f97723e */ /* 0x000fe20004807056 */
[----:B-1----:R-:W-:Y:S01]  /*e390*/  FMUL.FTZ R11, R31, R104 ;  /* 0x000000681f0b7220 */ /* 0x002fe20000410000 */
[----:B------:R0:W-:Y:S01]  /*e3a0*/  STL [R1+0x10], R10 ;  /* 0x0000100a01007387 */ /* 0x0001e20000100800 */
[----:B------:R-:W-:Y:S01]  /*e3b0*/  F2FP.SATFINITE.E4M3.F32.PACK_AB_MERGE_C R144, R57, R56, R96 ;  /* 0x000000383990723e */ /* 0x000fe20004807060 */
[----:B--2---:R-:W-:-:S02]  /*e3c0*/  FMUL.FTZ R9, R27, R104 ;  /* 0x000000681b097220 */ /* 0x004fc40000410000 */
[----:B------:R1:W-:Y:S01]  /*e3d0*/  STL [R1], R24 ;  /* 0x0000001801007387 */ /* 0x0003e20000100800 */
[----:B------:R-:W-:Y:S02]  /*e3e0*/  F2FP.SATFINITE.E4M3.F32.PACK_AB_MERGE_C R145, R59, R58, R122 ;  /* 0x0000003a3b91723e */ /* 0x000fe4000480707a */
[----:B------:R-:W-:Y:S01]  /*e3f0*/  F2FP.SATFINITE.E4M3.F32.PACK_AB_MERGE_C R146, R61, R60, R97 ;  /* 0x0000003c3d92723e */ /* 0x000fe20004807061 */
[----:B------:R2:W-:Y:S01]  /*e400*/  STL [R1+0x4], R26 ;  /* 0x0000041a01007387 */ /* 0x0005e20000100800 */
[----:B------:R-:W-:Y:S01]  /*e410*/  F2FP.SATFINITE.E4M3.F32.PACK_AB_MERGE_C R147, R63, R62, R126 ;  /* 0x0000003e3f93723e */ /* 0x000fe2000480707e */
[----:B0-----:R-:W-:Y:S01]  /*e420*/  FMUL.FTZ R10, R30, R104 ;  /* 0x000000681e0a7220 */ /* 0x001fe20000410000 */
[----:B------:R-:W-:Y:S01]  /*e430*/  F2FP.SATFINITE.E4M3.F32.PACK_AB_MERGE_C R140, R65, R64, R101 ;  /* 0x00000040418c723e */ /* 0x000fe20004807065 */
[----:B------:R2:W-:Y:S01]  /*e440*/  STL [R1+0x8], R25 ;  /* 0x0000081901007387 */ /* 0x0005e20000100800 */
[----:B------:R-:W-:Y:S01]  /*e450*/  F2FP.SATFINITE.E4M3.F32.PACK_AB_MERGE_C R141, R67, R66, R130 ;  /* 0x00000042438d723e */ /* 0x000fe20004807082 */
[----:B-1----:R-:W-:Y:S01]  /*e460*/  FMUL.FTZ R24, R55, R104 ;  /* 0x0000006837187220 */ /* 0x002fe20000410000 */
[----:B------:R-:W-:Y:S01]  /*e470*/  F2FP.SATFINITE.E4M3.F32.PACK_AB_MERGE_C R142, R69, R68, R106 ;  /* 0x00000044458e723e */ /* 0x000fe2000480706a */
[----:B------:R-:W-:Y:S01]  /*e480*/  IMAD.MOV.U32 R104, RZ, RZ, R4 ;  /* 0x000000ffff687224 */ /* 0x000fe200078e0004 */
[----:B------:R-:W-:-:S02]  /*e490*/  F2FP.SATFINITE.E4M3.F32.PACK_AB_MERGE_C R143, R71, R70, R112 ;  /* 0x00000046478f723e */ /* 0x000fc40004807070 */
[----:B------:R2:W-:Y:S01]  /*e4a0*/  STL [R1+0xc], R24 ;  /* 0x00000c1801007387 */ /* 0x0005e20000100800 */
[----:B------:R-:W-:Y:S02]  /*e4b0*/  F2FP.SATFINITE.E4M3.F32.PACK_AB_MERGE_C R136, R81, R80, R110 ;  /* 0x000000505188723e */ /* 0x000fe4000480706e */
[----:B------:R-:W-:Y:S02]  /*e4c0*/  F2FP.SATFINITE.E4M3.F32.PACK_AB_MERGE_C R137, R83, R82, R116 ;  /* 0x000000525389723e */ /* 0x000fe40004807074 */
[----:B------:R-:W-:Y:S02]  /*e4d0*/  F2FP.SATFINITE.E4M3.F32.PACK_AB_MERGE_C R138, R85, R84, R114 ;  /* 0x00000054558a723e */ /* 0x000fe40004807072 */
[----:B------:R-:W-:Y:S01]  /*e4e0*/  F2FP.SATFINITE.E4M3.F32.PACK_AB_MERGE_C R139, R108, R87, R120 ;  /* 0x000000576c8b723e */ /* 0x000fe20004807078 */
[----:B------:R-:W-:Y:S06]  /*e4f0*/  @P1 BRA `(.L_x_896) ;  /* 0xffffffd0001c1947 */ /* 0x000fec000383ffff */
.L_x_886:
[----:B------:R-:W-:-:S13]  /*e500*/  ISETP.GE.AND P1, PT, R3, UR43, PT ;  /* 0x0000002b03007c0c */ /* 0x000fda000bf26270 */
[----:B------:R-:W-:Y:S05]  /*e510*/  @!P1 BRA `(.L_x_897) ;  /* 0x0000004c00549947 */ /* 0x000fea0003800000 */
[----:B-12---:R1:W5:Y:S01]  /*e520*/  LDL.LU R24, [R1+0x38] ;  /* 0x0000380001187983 */ /* 0x0063620000300800 */
        /* <DEDUP_REMOVED lines=22> */
[----:B------:R1:W5:Y:S04]  /*e690*/  LDL.LU R50, [R1] ;  /* 0x0000000001327983 */ /* 0x0003680000300800 */
        /* <DEDUP_REMOVED lines=9> */
[----:B------:R-:W-:Y:S02]  /*e730*/  IMAD.MOV.U32 R46, RZ, RZ, R21 ;  /* 0x000000ffff2e7224 */ /* 0x000fe400078e0015 */
[----:B------:R-:W-:-:S02]  /*e740*/  IMAD.MOV.U32 R47, RZ, RZ, R157 ;  /* 0x000000ffff2f7224 */ /* 0x000fc400078e009d */
[----:B-12---:R-:W-:-:S07]  /*e750*/  IMAD.MOV.U32 R54, RZ, RZ, R23 ;  /* 0x000000ffff367224 */ /* 0x006fce00078e0017 */
.L_x_915:
[----:B------:R-:W-:-:S04]  /*e760*/  UIADD3 UR26, UR36, 0x1, URZ ;  /* 0x00000001241a7890 */ /* 0x000fc8000fffe03f */
[----:B------:R-:W-:-:S04]  /*e770*/  UISETP.NE.AND UP2, UPT, UR26, 0x2, UPT ;  /* 0x000000021a00788c */ /* 0x000fc8000bf45270 */
[----:B------:R-:W-:Y:S02]  /*e780*/  USEL UR25, URZ, 0x1, UP2 ;  /* 0x000000013f197887 */ /* 0x000fe40009000000 */
[----:B------:R-:W-:Y:S02]  /*e790*/  USEL UR26, UR26, URZ, UP2 ;  /* 0x0000003f1a1a7287 */ /* 0x000fe40009000000 */
[----:B------:R-:W-:Y:S01]  /*e7a0*/  ULOP3.LUT UR25, UR46, UR25, URZ, 0x3c, !UPT ;  /* 0x000000192e197292 */ /* 0x000fe2000f8e3c3f */
[----:B------:R-:W-:Y:S11]  /*e7b0*/  @!P0 BRA `(.L_x_898) ;  /* 0x0000000000048947 */ /* 0x000ff60003800000 */
[----:B------:R-:W-:Y:S01]  /*e7c0*/  BPT.TRAP 0x1 ;  /* 0x000000040000795c */ /* 0x000fe20000300000 */
.L_x_898:
[----:B------:R-:W-:Y:S01]  /*e7d0*/  ULEA UR24, UR26, UR45, 0x3 ;  /* 0x0000002d1a187291 */ /* 0x000fe2000f8e183f */
[----:B------:R-:W-:-:S05]  /*e7e0*/  IMAD.U32 R8, RZ, RZ, UR25 ;  /* 0x00000019ff087e24 */ /* 0x000fca000f8e00ff */
[----:B------:R-:W-:-:S04]  /*e7f0*/  SHF.L.U32 R8, R8, 0x1f, RZ ;  /* 0x0000001f08087819 */ /* 0x000fc800000006ff */
[----:B------:R1:W2:Y:S01]  /*e800*/  SYNCS.PHASECHK.TRANS64.TRYWAIT P1, [UR24+0x13230], R8 ;  /* 0x01323008ff0075a7 */ /* 0x0002a20008020158 */
[----:B------:R-:W-:Y:S05]  /*e810*/  @!P0 BRA `(.L_x_899) ;  /* 0x0000000000048947 */ /* 0x000fea0003800000 */
[----:B------:R-:W-:Y:S01]  /*e820*/  BPT.TRAP 0x1 ;  /* 0x000000040000795c */ /* 0x000fe20000300000 */
.L_x_899:
[----:B--2---:R-:W-:Y:S05]  /*e830*/  @P1 BRA `(.L_x_900) ;  /* 0x0000000000081947 */ /* 0x004fea0003800000 */
[----:B------:R-:W2:Y:S02]  /*e840*/  SYNCS.PHASECHK.TRANS64.TRYWAIT P1, [UR24+0x13230], R8 ;  /* 0x01323008ff0075a7 */ /* 0x000ea40008020158 */
[----:B--2---:R-:W-:Y:S05]  /*e850*/  @!P1 BRA `(.L_x_901) ;  /* 0x000000e000009947 */ /* 0x004fea0003800000 */
.L_x_900:
        /* <DEDUP_REMOVED lines=65> */
.L_x_902:
[----:B------:R-:W-:Y:S01]  /*ec70*/  ULEA UR11, UR36, UR45, 0x3 ;  /* 0x0000002d240b7291 */ /* 0x000fe2000f8e183f */
[----:B-1----:R-:W-:-:S05]  /*ec80*/  IMAD.U32 R8, RZ, RZ, UR46 ;  /* 0x0000002eff087e24 */ /* 0x002fca000f8e00ff */
[----:B------:R-:W-:-:S04]  /*ec90*/  SHF.L.U32 R8, R8, 0x1f, RZ ;  /* 0x0000001f08087819 */ /* 0x000fc800000006ff */
[----:B------:R1:W2:Y:S01]  /*eca0*/  SYNCS.PHASECHK.TRANS64.TRYWAIT P1, [UR11+0x13250], R8 ;  /* 0x01325008ff0075a7 */ /* 0x0002a2000802014b */
[----:B------:R-:W-:Y:S05]  /*ecb0*/  @!P0 BRA `(.L_x_903) ;  /* 0x0000000000048947 */ /* 0x000fea0003800000 */
[----:B------:R-:W-:Y:S01]  /*ecc0*/  BPT.TRAP 0x1 ;  /* 0x000000040000795c */ /* 0x000fe20000300000 */
.L_x_903:
        /* <DEDUP_REMOVED lines=43> */
.L_x_904:
[----:B------:R-:W-:Y:S01]  /*ef80*/  UIADD3 UR6, UR45, 0x1000, URZ ;  /* 0x000010002d067890 */ /* 0x000fe2000fffe03f */
[----:B------:R-:W3:Y:S01]  /*ef90*/  LDL R128, [R1+0x54] ;  /* 0x0000540001807983 */ /* 0x000ee20000100800 */
[----:B-----5:R-:W-:Y:S01]  /*efa0*/  WARPGROUP.ARRIVE ;  /* 0x00000000000079c5 */ /* 0x020fe20000000000 */
        /* <DEDUP_REMOVED lines=138> */
[----:B------:R-:W1:Y:S01]  /*f850*/  SHFL.IDX PT, R133, R129, RZ, 0x1c1f ;  /* 0x001c1fff81857589 */ /* 0x000e6200000e0000 */
        /* <DEDUP_REMOVED lines=13> */
[----:B--2---:R-:W-:-:S07]  /*f930*/  IADD3 R56, -R22, 0x1, R131 ;  /* 0x0000000116387810 */ /* 0x004fce0007ffe183 */
[----:B------:R-:W2:Y:S01]  /*f940*/  MUFU.TANH R59, R59 ;  /* 0x0000003b003b7308 */ /* 0x000ea20000002400 */
[----:B------:R-:W-:-:S07]  /*f950*/  IADD3 R56, -R18, R56, R17 ;  /* 0x0000003812387210 */ /* 0x000fce0007ffe111 */
[----:B------:R-:W0:Y:S01]  /*f960*/  MUFU.TANH R126, R126 ;  /* 0x0000007e007e7308 */ /* 0x000e220000002400 */
[C---:B------:R-:W-:Y:S02]  /*f970*/  VIADD R132, R56.reuse, UR23 ;  /* 0x0000001738847c36 */ /* 0x040fe40008000000 */
[----:B------:R-:W-:Y:S02]  /*f980*/  VIADD R130, R56, UR20 ;  /* 0x0000001438827c36 */ /* 0x000fe40008000000 */
[--C-:B-1----:R-:W-:Y:S02]  /*f990*/  IMAD.IADD R71, R132, 0x1, R133.reuse ;  /* 0x0000000184477824 */ /* 0x102fe400078e0285 */
[----:B------:R-:W-:Y:S01]  /*f9a0*/  IMAD.IADD R70, R130, 0x1, R133 ;  /* 0x0000000182467824 */ /* 0x000fe200078e0285 */
[----:B------:R-:W1:Y:S08]  /*f9b0*/  MUFU.TANH R127, R127 ;  /* 0x0000007f007f7308 */ /* 0x000e700000002400 */
        /* <DEDUP_REMOVED lines=23> */
.L_x_908:
[----:B------:R-:W-:-:S05]  /*fb30*/  IMAD.U32 R134, RZ, RZ, UR22 ;  /* 0x00000016ff867e24 */ /* 0x000fca000f8e00ff */
[----:B------:R-:W-:-:S13]  /*fb40*/  ISETP.NE.AND P1, PT, R134, 0x1, PT ;  /* 0x000000018600780c */ /* 0x000fda0003f25270 */
[----:B------:R-:W1:Y:S02]  /*fb50*/  @P1 LDC.64 R56, c[0x0][0x9e8] ;  /* 0x00027a00ff381b82 */ /* 0x000e640000000a00 */
[----:B-1----:R-:W-:-:S05]  /*fb60*/  @P1 IMAD.HI.U32 R56, R133, R56, RZ ;  /* 0x0000003885381227 */ /* 0x002fca00078e00ff */
[----:B------:R-:W-:-:S07]  /*fb70*/  @P1 SHF.R.U32.HI R133, RZ, R57, R56 ;  /* 0x00000039ff851219 */ /* 0x000fce0000011638 */
.L_x_909:
[----:B------:R-:W-:Y:S05]  /*fb80*/  BSYNC B0 ;  /* 0x0000000000007941 */ /* 0x000fea0003800000 */
.L_x_907:
[----:B------:R-:W-:-:S05]  /*fb90*/  IMAD R133, R133, R134, R67 ;  /* 0x0000008685857224 */ /* 0x000fca00078e0243 */
[----:B------:R-:W-:Y:S02]  /*fba0*/  VIADDMNMX R71, R133, R134, R71, PT ;  /* 0x0000008685477246 */ /* 0x000fe40003800147 */
[----:B------:R-:W-:-:S07]  /*fbb0*/  VIMNMX R70, R70, R133, !PT ;  /* 0x0000008546467248 */ /* 0x000fce0007fe0100 */
.L_x_906:
        /* <DEDUP_REMOVED lines=247> */
.L_x_912:
[----:B------:R-:W-:-:S05]  /*10b30*/  IMAD.U32 R70, RZ, RZ, UR22 ;  /* 0x00000016ff467e24 */ /* 0x000fca000f8e00ff */
[----:B------:R-:W-:-:S13]  /*10b40*/  ISETP.NE.AND P6, PT, R70, 0x1, PT ;  /* 0x000000014600780c */ /* 0x000fda0003fc5270 */
[----:B------:R-:W0:Y:S02]  /*10b50*/  @P6 LDC.64 R8, c[0x0][0x9e8] ;  /* 0x00027a00ff086b82 */ /* 0x000e240000000a00 */
[----:B0-----:R-:W-:-:S05]  /*10b60*/  @P6 IMAD.HI.U32 R8, R57, R8, RZ ;  /* 0x0000000839086227 */ /* 0x001fca00078e00ff */
[----:B------:R-:W-:-:S07]  /*10b70*/  @P6 SHF.R.U32.HI R57, RZ, R9, R8 ;  /* 0x00000009ff396219 */ /* 0x000fce0000011608 */
.L_x_913:
[----:B------:R-:W-:Y:S05]  /*10b80*/  BSYNC B0 ;  /* 0x0000000000007941 */ /* 0x000fea0003800000 */
.L_x_911:
[----:B------:R-:W-:-:S05]  /*10b90*/  IMAD R57, R57, R70, R67 ;  /* 0x0000004639397224 */ /* 0x000fca00078e0243 */
[----:B------:R-:W-:Y:S02]  /*10ba0*/  VIADDMNMX R132, R57, R70, R132, PT ;  /* 0x0000004639847246 */ /* 0x000fe40003800184 */
[----:B------:R-:W-:-:S07]  /*10bb0*/  VIMNMX R130, R130, R57, !PT ;  /* 0x0000003982827248 */ /* 0x000fce0007fe0100 */
.L_x_910:
        /* <DEDUP_REMOVED lines=501> */
.L_x_914:
        /* <DEDUP_REMOVED lines=118> */
.L_x_897:
[----:B------:R-:W-:Y:S06]  /*13270*/  BAR.ARV 0x8, 0x200 ;  /* 0x0208000000007b1d */ /* 0x000fec0000002000 */
[----:B------:R-:W-:Y:S05]  /*13280*/  @!P0 BRA `(.L_x_916) ;  /* 0x0000000000048947 */ /* 0x000fea0003800000 */
[----:B------:R-:W-:Y:S01]  /*13290*/  BPT.TRAP 0x1 ;  /* 0x000000040000795c */ /* 0x000fe20000300000 */
.L_x_916:
[----:B------:R-:W-:Y:S01]  /*132a0*/  ULEA UR14, UR36, UR45, 0x3 ;  /* 0x0000002d240e7291 */ /* 0x000fe2000f8e183f */
[----:B------:R-:W-:-:S05]  /*132b0*/  IMAD.U32 R0, RZ, RZ, UR46 ;  /* 0x0000002eff007e24 */ /* 0x000fca000f8e00ff */
[----:B------:R-:W-:-:S04]  /*132c0*/  SHF.L.U32 R0, R0, 0x1f, RZ ;  /* 0x0000001f00007819 */ /* 0x000fc800000006ff */
[----:B------:R4:W0:Y:S01]  /*132d0*/  SYNCS.PHASECHK.TRANS64.TRYWAIT P1, [UR14+0x13250], R0 ;  /* 0x01325000ff0075a7 */ /* 0x000822000802014e */
[----:B------:R-:W-:Y:S05]  /*132e0*/  @!P0 BRA `(.L_x_917) ;  /* 0x0000000000048947 */ /* 0x000fea0003800000 */
[----:B------:R-:W-:Y:S01]  /*132f0*/  BPT.TRAP 0x1 ;  /* 0x000000040000795c */ /* 0x000fe20000300000 */
.L_x_917:
[----:B0-----:R-:W-:Y:S05]  /*13300*/  @P1 BRA `(.L_x_918) ;  /* 0x0000000000081947 */ /* 0x001fea0003800000 */
[----:B------:R-:W0:Y:S02]  /*13310*/  SYNCS.PHASECHK.TRANS64.TRYWAIT P1, [UR14+0x13250], R0 ;  /* 0x01325000ff0075a7 */ /* 0x000e24000802014e */
[----:B0-----:R-:W-:Y:S05]  /*13320*/  @!P1 BRA `(.L_x_919) ;  /* 0x00000094007c9947 */ /* 0x001fea0003800000 */
.L_x_918:
[----:B-123--:R-:W2:Y:S01]  /*13330*/  LDL.LU R24, [R1+0x38] ;  /* 0x0000380001187983 */ /* 0x00eea20000300800 */
[----:B------:R-:W-:Y:S02]  /*13340*/  ULDC.64 UR4, c[0x0][0x9a0] ;  /* 0x0002680000047ab9 */ /* 0x000fe40000000a00 */
[----:B------:R-:W-:Y:S01]  /*13350*/  UISETP.NE.U32.AND UP0, UPT, UR4, URZ, UPT ;  /* 0x0000003f0400728c */ /* 0x000fe2000bf05070 */
[----:B------:R-:W2:Y:S03]  /*13360*/  LDL.LU R25, [R1+0x3c] ;  /* 0x00003c0001197983 */ /* 0x000ea60000300800 */
[----:B------:R-:W-:Y:S01]  /*13370*/  UISETP.NE.AND.EX UP0, UPT, UR5, URZ, UPT, UP0 ;  /* 0x0000003f0500728c */ /* 0x000fe2000bf05300 */
[----:B------:R-:W2:Y:S04]  /*13380*/  LDL.LU R28, [R1+0x30] ;  /* 0x00003000011c7983 */ /* 0x000ea80000300800 */
[----:B------:R-:W2:Y:S04]  /*13390*/  LDL.LU R29, [R1+0x34] ;  /* 0x00003400011d7983 */ /* 0x000ea80000300800 */
[----:B------:R-:W2:Y:S01]  /*133a0*/  LDL.LU R32, [R1+0x24] ;  /* 0x0000240001207983 */ /* 0x000ea20000300800 */
[----:B------:R-:W-:-:S02]  /*133b0*/  UIADD3 UR45, UR45, 0x1000, URZ ;  /* 0x000010002d2d7890 */ /* 0x000fc4000fffe03f */
[----:B------:R-:W-:Y:S01]  /*133c0*/  @UP0 USHF.R.S32.HI UR6, URZ, 0x1f, UR49 ;  /* 0x0000001f3f060899 */ /* 0x000fe20008011431 */
[----:B------:R-:W2:Y:S01]  /*133d0*/  LDL.LU R33, [R1+0x28] ;  /* 0x0000280001217983 */ /* 0x000ea20000300800 */
[----:B------:R-:W-:Y:S01]  /*133e0*/  @UP0 ULDC.64 UR10, c[0x0][0x9c8] ;  /* 0x00027200000a0ab9 */ /* 0x000fe20000000a00 */
[----:B------:R-:W-:Y:S02]  /*133f0*/  USHF.R.U32.HI UR45, URZ, 0x4, UR45 ;  /* 0x000000043f2d7899 */ /* 0x000fe4000801162d */
[----:B------:R-:W2:Y:S01]  /*13400*/  LDL.LU R36, [R1+0x1c] ;  /* 0x00001c0001247983 */ /* 0x000ea20000300800 */
[----:B------:R-:W-:Y:S02]  /*13410*/  @UP0 UIMAD UR6, UR6, UR10, URZ ;  /* 0x0000000a060602a4 */ /* 0x000fe4000f8e023f */
[----:B------:R-:W-:Y:S01]  /*13420*/  @UP0 UIMAD.WIDE.U32 UR8, UR49, UR10, URZ ;  /* 0x0000000a310802a5 */ /* 0x000fe2000f8e003f */
[----:B------:R-:W2:Y:S01]  /*13430*/  LDL.LU R37, [R1+0x20] ;  /* 0x0000200001257983 */ /* 0x000ea20000300800 */
[----:B------:R-:W-:-:S02]  /*13440*/  IMAD.MOV.U32 R26, RZ, RZ, R8 ;  /* 0x000000ffff1a7224 */ /* 0x000fc400078e0008 */
[----:B------:R-:W-:Y:S01]  /*13450*/  IMAD.MOV.U32 R27, RZ, RZ, R9 ;  /* 0x000000ffff1b7224 */ /* 0x000fe200078e0009 */
[----:B------:R-:W2:Y:S01]  /*13460*/  LDL.LU R40, [R1+0x14] ;  /* 0x0000140001287983 */ /* 0x000ea20000300800 */
[----:B------:R-:W-:Y:S02]  /*13470*/  IMAD.MOV.U32 R30, RZ, RZ, R10 ;  /* 0x000000ffff1e7224 */ /* 0x000fe400078e000a */
[----:B------:R-:W-:Y:S01]  /*13480*/  IMAD.MOV.U32 R31, RZ, RZ, R11 ;  /* 0x000000ffff1f7224 */ /* 0x000fe200078e000b */
[----:B------:R-:W2:Y:S01]  /*13490*/  LDL.LU R41, [R1+0x18] ;  /* 0x0000180001297983 */ /* 0x000ea20000300800 */
[----:B------:R-:W-:Y:S02]  /*134a0*/  IMAD.MOV.U32 R34, RZ, RZ, R12 ;  /* 0x000000ffff227224 */ /* 0x000fe400078e000c */
[----:B------:R-:W-:Y:S01]  /*134b0*/  IMAD.MOV.U32 R35, RZ, RZ, R13 ;  /* 0x000000ffff237224 */ /* 0x000fe200078e000d */
        /* <DEDUP_REMOVED lines=10> */
[----:B------:R-:W-:Y:S01]  /*13560*/  UMOV UR7, 0xc0000010 ;  /* 0xc000001000077882 */ /* 0x000fe20000000000 */
[----:B------:R-:W-:-:S02]  /*13570*/  @UP0 ULDC.64 UR12, c[0x0][0x9d0] ;  /* 0x00027400000c0ab9 */ /* 0x000fc40000000a00 */
[----:B------:R-:W2:Y:S04]  /*13580*/  LDL.LU R50, [R1] ;  /* 0x0000000001327983 */ /* 0x000ea80000300800 */
[----:B------:R-:W2:Y:S04]  /*13590*/  LDL.LU R51, [R1+0x4] ;  /* 0x0000040001337983 */ /* 0x000ea80000300800 */
[----:B------:R-:W2:Y:S04]  /*135a0*/  LDL.LU R52, [R1+0x40] ;  /* 0x0000400001347983 */ /* 0x000ea80000300800 */
[----:B------:R-:W2:Y:S04]  /*135b0*/  LDL.LU R53, [R1+0x10] ;  /* 0x0000100001357983 */ /* 0x000ea80000300800 */
[----:B------:R-:W2:Y:S04]  /*135c0*/  LDL.LU R54, [R1+0x8] ;  /* 0x0000080001367983 */ /* 0x000ea80000300800 */
[----:B------:R-:W2:Y:S01]  /*135d0*/  LDL.LU R55, [R1+0xc] ;  /* 0x00000c0001377983 */ /* 0x000ea20000300800 */
[----:B------:R-:W-:-:S04]  /*135e0*/  ULOP3.LUT UR45, UR45, 0x3fff, URZ, 0xc0, !UPT ;  /* 0x00003fff2d2d7892 */ /* 0x000fc8000f8ec03f */
[----:B------:R-:W-:Y:S02]  /*135f0*/  ULOP3.LUT UR10, UR45, 0x10000, URZ, 0xfc, !UPT ;  /* 0x000100002d0a7892 */ /* 0x000fe4000f8efc3f */
[----:B------:R-:W-:Y:S02]  /*13600*/  @UP0 UIMAD UR6, UR49, UR11, UR6 ;  /* 0x0000000b310602a4 */ /* 0x000fe4000f8e0206 */
[----:B------:R-:W-:Y:S02]  /*13610*/  UIMAD UR10, UR36, 0x280, UR10 ;  /* 0x00000280240a78a4 */ /* 0x000fe4000f8e020a */
[----:B------:R-:W-:-:S05]  /*13620*/  @UP0 UIADD3 UR9, UR9, UR6, URZ ;  /* 0x0000000609090290 */ /* 0x000fca000fffe03f */
[----:B------:R-:W-:Y:S01]  /*13630*/  UMOV UR6, UR10 ;  /* 0x0000000a00067c82 */ /* 0x000fe20008000000 */
[----:B------:R-:W-:Y:S01]  /*13640*/  PLOP3.LUT P1, PT, PT, PT, UP0, 0x80, 0x0 ;  /* 0x000000000000781c */ /* 0x000fe20003f2f008 */
[----:B----4-:R-:W-:Y:S01]  /*13650*/  IMAD.MOV.U32 R0, RZ, RZ, 0x3f800000 ;  /* 0x3f800000ff007424 */ /* 0x010fe200078e00ff */
[----:B------:R-:W0:Y:S01]  /*13660*/  SHFL.BFLY PT, R10, R7, 0x2, 0x1f ;  /* 0x0c401f00070a7f89 */ /* 0x000e2200000e0000 */
[----:B--2---:R-:W-:-:S06]  /*13670*/  WARPGROUP.ARRIVE ;  /* 0x00000000000079c5 */ /* 0x004fcc0000000000 */
[----:B------:R-:W-:Y:S01]  /*13680*/  QGMMA.64x64x32.F32.E4M3.E4M3 R24, R152, gdesc[UR4], R24, gsb0 ;  /* 0x00e0000498187df3 */ /* 0x000fe20008000818 */
[----:B------:R-:W-:-:S04]  /*13690*/  @UP0 UIMAD.WIDE.U32 UR6, UR37, UR12, UR8 ;  /* 0x0000000c250602a5 */ /* 0x000fc8000f8e0008 */
[----:B------:R-:W-:Y:S02]  /*136a0*/  @UP0 UIMAD UR7, UR37, UR13, UR7 ;  /* 0x0000000d250702a4 */ /* 0x000fe4000f8e0207 */
[----:B------:R-:W-:-:S04]  /*136b0*/  @UP0 ULEA UR4, UP1, UR6, UR4, 0x2 ;  /* 0x0000000406040291 */ /* 0x000fc8000f82103f */
[----:B------:R-:W-:Y:S02]  /*136c0*/  @UP0 ULEA.HI.X UR5, UR6, UR5, UR7, 0x2, UP1 ;  /* 0x0000000506050291 */ /* 0x000fe400088f1407 */
[----:B------:R-:W-:-:S04]  /*136d0*/  IMAD.U32 R8, RZ, RZ, UR4 ;  /* 0x00000004ff087e24 */ /* 0x000fc8000f8e00ff */
[----:B------:R-:W-:Y:S01]  /*136e0*/  IMAD.U32 R9, RZ, RZ, UR5 ;  /* 0x00000005ff097e24 */ /* 0x000fe2000f8e00ff */
[----:B------:R-:W-:-:S04]  /*136f0*/  UIADD3 UR6, UR10, 0x80, URZ ;  /* 0x000000800a067890 */ /* 0x000fc8000fffe03f */
[----:B------:R1:W2:Y:S01]  /*13700*/  @P1 LDG.E R0, desc[UR50][R8.64] ;  /* 0x0000003208001981 */ /* 0x0002a2000c1e1900 */
        /* <DEDUP_REMOVED lines=11> */
[----:B-1----:R-:W1:Y:S01]  /*137c0*/  SHFL.BFLY PT, R9, R6, 0x2, 0x1f ;  /* 0x0c401f0006097f89 */ /* 0x002e6200000e0000 */
[----:B0-----:R-:W-:-:S01]  /*137d0*/  FADD.FTZ R10, R10, R7 ;  /* 0x000000070a0a7221 */ /* 0x001fc20000010000 */
[----:B------:R-:W-:Y:S01]  /*137e0*/  UIADD3 UR10, UR10, 0x200, URZ ;  /* 0x000002000a0a7890 */ /* 0x000fe2000fffe03f */
[----:B------:R-:W-:Y:S02]  /*137f0*/  WARPGROUP.DEPBAR.LE gsb0, 0x0 ;  /* 0x00008000000079c5 */ /* 0x000fe40000010000 */
[----:B------:R-:W-:-:S06]  /*13800*/  WARPGROUP.ARRIVE ;  /* 0x00000000000079c5 */ /* 0x000fcc0000000000 */
[----:B------:R-:W-:Y:S01]  /*13810*/  QGMMA.64x64x32.F32.E4M3.E4M3 R24, R140, gdesc[UR4], R24, gsb0 ;  /* 0x00e000048c187df3 */ /* 0x000fe20008000818 */
[----:B------:R-:W0:Y:S01]  /*13820*/  SHFL.BFLY PT, R3, R10, 0x1, 0x1f ;  /* 0x0c201f000a037f89 */ /* 0x000e2200000e0000 */
[----:B-1----:R-:W-:-:S01]  /*13830*/  FADD.FTZ R9, R9, R6 ;  /* 0x0000000609097221 */ /* 0x002fc20000010000 */
[----:B------:R-:W-:-:S04]  /*13840*/  UMOV UR11, 0xc0000010 ;  /* 0xc0000010000b7882 */ /* 0x000fc80000000000 */
[----:B------:R-:W1:Y:S01]  /*13850*/  SHFL.BFLY PT, R8, R9, 0x1, 0x1f ;  /* 0x0c201f0009087f89 */ /* 0x000e6200000e0000 */
[----:B0-----:R-:W-:-:S05]  /*13860*/  FADD.FTZ R12, R10, R3 ;  /* 0x000000030a0c7221 */ /* 0x001fca0000010000 */
[----:B------:R-:W-:Y:S01]  /*13870*/  FSETP.NE.FTZ.AND P1, PT, R12, RZ, PT ;  /* 0x000000ff0c00720b */ /* 0x000fe20003f35000 */
[----:B-1----:R-:W-:-:S01]  /*13880*/  FADD.FTZ R14, R9, R8 ;  /* 0x00000008090e7221 */ /* 0x002fc20000010000 */
[----:B------:R-:W-:Y:S01]  /*13890*/  FMUL.FTZ R13, R12, 0.00390625 ;  /* 0x3b8000000c0d7820 */ /* 0x000fe20000410000 */
[----:B------:R-:W-:Y:S02]  /*138a0*/  IMAD.MOV.U32 R3, RZ, RZ, RZ ;  /* 0x000000ffff037224 */ /* 0x000fe400078e00ff */
[----:B------:R-:W-:Y:S01]  /*138b0*/  FMUL.FTZ R10, R14, 0.00390625 ;  /* 0x3b8000000e0a7820 */ /* 0x000fe20000410000 */
        /* <DEDUP_REMOVED lines=26> */
.L_x_920:
[----:B------:R-:W-:Y:S01]  /*13a60*/  UIADD3 UR4, UR14, 0x13260, URZ ;  /* 0x000132600e047890 */ /* 0x000fe2000fffe03f */
[-C--:B------:R-:W-:Y:S01]  /*13a70*/  FMUL.FTZ R24, R24, R3.reuse ;  /* 0x0000000318187220 */ /* 0x080fe20000410000 */
[----:B------:R-:W-:Y:S01]  /*13a80*/  UIADD3 UR36, UR36, 0x1, URZ ;  /* 0x0000000124247890 */ /* 0x000fe2000fffe03f */
[-C--:B------:R-:W-:Y:S01]  /*13a90*/  FMUL.FTZ R29, R29, R3.reuse ;  /* 0x000000031d1d7220 */ /* 0x080fe20000410000 */
[----:B------:R-:W-:Y:S01]  /*13aa0*/  UPRMT UR4, UR44, 0x654, UR4 ;  /* 0x000006542c047896 */ /* 0x000fe20008000004 */
[-C--:B------:R-:W-:Y:S01]  /*13ab0*/  FMUL.FTZ R32, R32, R3.reuse ;  /* 0x0000000320207220 */ /* 0x080fe20000410000 */
[----:B------:R-:W-:Y:S01]  /*13ac0*/  UISETP.NE.AND UP0, UPT, UR36, 0x2, UPT ;  /* 0x000000022400788c */ /* 0x000fe2000bf05270 */
[-C--:B------:R-:W-:Y:S01]  /*13ad0*/  FMUL.FTZ R37, R37, R3.reuse ;  /* 0x0000000325257220 */ /* 0x080fe20000410000 */
[-C--:B------:R-:W-:Y:S01]  /*13ae0*/  FMUL.FTZ R40, R40, R3.reuse ;  /* 0x0000000328287220 */ /* 0x080fe20000410000 */
[-C--:B------:R-:W-:Y:S01]  /*13af0*/  FMUL.FTZ R45, R45, R3.reuse ;  /* 0x000000032d2d7220 */ /* 0x080fe20000410000 */
[-C--:B------:R-:W-:Y:S01]  /*13b00*/  FMUL.FTZ R12, R48, R3.reuse ;  /* 0x00000003300c7220 */ /* 0x080fe20000410000 */
[-C--:B------:R-:W-:Y:S01]  /*13b10*/  FMUL.FTZ R53, R53, R3.reuse ;  /* 0x0000000335357220 */ /* 0x080fe20000410000 */
[-C--:B------:R-:W-:Y:S01]  /*13b20*/  FMUL.FTZ R28, R28, R3.reuse ;  /* 0x000000031c1c7220 */ /* 0x080fe20000410000 */
[----:B------:R-:W-:Y:S01]  /*13b30*/  SYNCS.ARRIVE.TRANS64.RED.A1T0 RZ, [UR4], RZ ;  /* 0x000000ffffff79a7 */ /* 0x000fe20008100404 */
[----:B------:R-:W-:Y:S01]  /*13b40*/  USEL UR4, URZ, 0x1, UP0 ;  /* 0x000000013f047887 */ /* 0x000fe20008000000 */
        /* <DEDUP_REMOVED lines=23> */
[----:B------:R-:W-:Y:S01]  /*13cc0*/  FMUL.FTZ R51, R51, R11 ;  /* 0x0000000b33337220 */ /* 0x000fe20000410000 */
[----:B------:R-:W-:-:S02]  /*13cd0*/  UIADD3 UR47, UR47, 0x1, URZ ;  /* 0x000000012f2f7890 */ /* 0x000fc4000fffe03f */
[----:B------:R-:W-:Y:S02]  /*13ce0*/  USEL UR36, UR36, URZ, UP0 ;  /* 0x0000003f24247287 */ /* 0x000fe40008000000 */
[----:B------:R-:W-:-:S12]  /*13cf0*/  ULOP3.LUT UR46, UR46, UR4, URZ, 0x3c, !UPT ;  /* 0x000000042e2e7292 */ /* 0x000fd8000f8e3c3f */
.L_x_846:
[----:B------:R-:W0:Y:S01]  /*13d00*/  S2R R3, SR_CgaCtaId ;  /* 0x0000000000037919 */ /* 0x000e220000008800 */
[----:B------:R-:W-:Y:S01]  /*13d10*/  MOV R4, 0x400 ;  /* 0x0000040000047802 */ /* 0x000fe20000000f00 */
[----:B------:R-:W-:Y:S01]  /*13d20*/  UISETP.NE.AND UP0, UPT, UR42, URZ, UPT ;  /* 0x0000003f2a00728c */ /* 0x000fe2000bf05270 */
[----:B------:R-:W-:Y:S01]  /*13d30*/  BSSY B0, `(.L_x_921) ;  /* 0x00002c5000007945 */ /* 0x000fe20003800000 */
[----:B------:R-:W-:Y:S06]  /*13d40*/  BAR.SYNC.DEFER_BLOCKING 0x5, 0x200 ;  /* 0x0148000000007b1d */ /* 0x000fec0000010000 */
[----:B------:R-:W1:Y:S03]  /*13d50*/  S2R R78, SR_TID.X ;  /* 0x00000000004e7919 */ /* 0x000e660000002100 */
[----:B------:R-:W-:Y:S01]  /*13d60*/  @!UP0 ULDC UR42, c[0x0][0xad4] ;  /* 0x0002b500002a8ab9 */ /* 0x000fe20000000800 */
[----:B0-----:R-:W-:-:S05]  /*13d70*/  LEA R4, R3, R4, 0x18 ;  /* 0x0000000403047211 */ /* 0x001fca00078ec0ff */
[----:B------:R-:W0:Y:S01]  /*13d80*/  LDS.128 R8, [R4+0x132d0] ;  /* 0x0132d00004087984 */ /* 0x000e220000000c00 */
[----:B-1----:R-:W-:-:S05]  /*13d90*/  VIADD R17, R78, 0xffffff80 ;  /* 0xffffff804e117836 */ /* 0x002fca0000000000 */
[----:B------:R-:W-:-:S04]  /*13da0*/  SHF.R.S32.HI R48, RZ, 0x1f, R17 ;  /* 0x0000001fff307819 */ /* 0x000fc80000011411 */
[----:B------:R-:W-:-:S04]  /*13db0*/  LEA.HI R5, R48, R17, RZ, 0x3 ;  /* 0x0000001130057211 */ /* 0x000fc800078f18ff */
[----:B0-----:R-:W-:Y:S02]  /*13dc0*/  LOP3.LUT R8, R5, 0xfffffff8, RZ, 0xc0, !PT ;  /* 0xfffffff805087812 */ /* 0x001fe400078ec0ff */
[----:B------:R-:W-:Y:S02]  /*13dd0*/  R2UR UR5, R9 ;  /* 0x00000000090572ca */ /* 0x000fe400000e0000 */
[----:B------:R-:W-:Y:S01]  /*13de0*/  R2UR UR6, R10 ;  /* 0x000000000a0672ca */ /* 0x000fe200000e0000 */
[----:B------:R-:W-:Y:S01]  /*13df0*/  IMAD.IADD R8, R17, 0x1, -R8 ;  /* 0x0000000111087824 */ /* 0x000fe200078e0a08 */
[----:B------:R-:W-:Y:S02]  /*13e00*/  R2UR UR49, R11 ;  /* 0x000000000b3172ca */ /* 0x000fe400000e0000 */
[----:B------:R-:W-:Y:S01]  /*13e10*/  SHF.R.S32.HI R5, RZ, 0x3, R5 ;  /* 0x00000003ff057819 */ /* 0x000fe20000011405 */
[----:B------:R-:W-:-:S05]  /*13e20*/  IMAD.SHL.U32 R0, R8, 0x8, RZ ;  /* 0x0000000808007824 */ /* 0x000fca00078e00ff */
[----:B------:R-:W-:Y:S01]  /*13e30*/  SHF.R.S32.HI R3, RZ, 0x1f, R0 ;  /* 0x0000001fff037819 */ /* 0x000fe20000011400 */
[----:B------:R-:W-:Y:S06]  /*13e40*/  BAR.ARV 0x4, 0x200 ;  /* 0x0108000000007b1d */ /* 0x000fec0000002000 */
[----:B------:R-:W-:Y:S05]  /*13e50*/  @P0 BRA `(.L_x_922) ;  /* 0x0000002000200947 */ /* 0x000fea0003800000 */
[----:B------:R-:W-:Y:S01]  /*13e60*/  IMAD.SHL.U32 R9, R78, 0x4, RZ ;  /* 0x000000044e097824 */ /* 0x000fe200078e00ff */
[----:B------:R-:W-:Y:S01]  /*13e70*/  ULDC.64 UR8, c[0x4][0x38] ;  /* 0x01000e0000087ab9 */ /* 0x000fe20000000a00 */
[----:B------:R-:W-:Y:S01]  /*13e80*/  LEA.HI R13, R48, R17, RZ, 0x4 ;  /* 0x00000011300d7211 */ /* 0x000fe200078f20ff */
[----:B------:R-:W-:Y:S01]  /*13e90*/  ULDC.64 UR10, c[0x0][0xc00] ;  /* 0x00030000000a7ab9 */ /* 0x000fe20000000a00 */
[----:B------:R-:W2:Y:S01]  /*13ea0*/  LDL R80, [R1+0x54] ;  /* 0x0000540001507983 */ /* 0x000ea20000100800 */
[----:B------:R-:W-:Y:S01]  /*13eb0*/  LOP3.LUT R9, R9, 0xc, RZ, 0xc0, !PT ;  /* 0x0000000c09097812 */ /* 0x000fe200078ec0ff */
[----:B------:R-:W-:Y:S03]  /*13ec0*/  BAR.SYNC.DEFER_BLOCKING 0x1, 0x180 ;  /* 0x0046000000007b1d */ /* 0x000fe60000010000 */
[----:B------:R-:W-:-:S05]  /*13ed0*/  IADD3 R10, P0, R9, UR8, RZ ;  /* 0x00000008090a7c10 */ /* 0x000fca000ff1e0ff */
[----:B------:R-:W-:Y:S01]  /*13ee0*/  IMAD.X R11, RZ, RZ, UR9, P0 ;  /* 0x00000009ff0b7e24 */ /* 0x000fe200080e06ff */
[----:B------:R-:W-:Y:S01]  /*13ef0*/  SHF.R.S32.HI R14, RZ, 0x4, R13 ;  /* 0x00000004ff0e7819 */ /* 0x000fe2000001140d */
[----:B------:R-:W-:-:S03]  /*13f00*/  ULDC.64 UR8, c[0x0][0xc00] ;  /* 0x0003000000087ab9 */ /* 0x000fc60000000a00 */
[----:B------:R0:W3:Y:S01]  /*13f10*/  LDG.E.CONSTANT R23, desc[UR50][R10.64] ;  /* 0x000000320a177981 */ /* 0x0000e2000c1e9900 */
[----:B------:R-:W-:Y:S01]  /*13f20*/  LOP3.LUT P0, R9, R78, 0x3, RZ, 0xc0, !PT ;  /* 0x000000034e097812 */ /* 0x000fe2000780c0ff */
[----:B------:R-:W-:-:S03]  /*13f30*/  UIMAD.WIDE UR8, UR39, 0x4, UR8 ;  /* 0x00000004270878a5 */ /* 0x000fc6000f8e0208 */
[----:B------:R-:W-:Y:S02]  /*13f40*/  ISETP.EQ.OR P0, PT, R9, 0x3, !P0 ;  /* 0x000000030900780c */ /* 0x000fe40004702670 */
[----:B------:R-:W1:Y:S02]  /*13f50*/  S2R R9, SR_SWINHI ;  /* 0x0000000000097919 */ /* 0x000e640000002f00 */
[----:B------:R-:W-:Y:S02]  /*13f60*/  SEL R64, R12, R49, P0 ;  /* 0x000000310c407207 */ /* 0x000fe40000000000 */
[----:B0-----:R-:W-:Y:S02]  /*13f70*/  LEA.HI R10, R48, R17, RZ, 0x5 ;  /* 0x00000011300a7211 */ /* 0x001fe400078f28ff */
[----:B------:R-:W-:Y:S02]  /*13f80*/  SEL R67, R49, R12, P0 ;  /* 0x0000000c31437207 */ /* 0x000fe40000000000 */
[----:B------:R-:W-:Y:S01]  /*13f90*/  SEL R60, R26, R27, P0 ;  /* 0x0000001b1a3c7207 */ /* 0x000fe20000000000 */
[----:B------:R-:W-:Y:S01]  /*13fa0*/  IMAD.SHL.U32 R11, R10, 0x20, RZ ;  /* 0x000000200a0b7824 */ /* 0x000fe200078e00ff */
[----:B------:R-:W-:-:S02]  /*13fb0*/  LOP3.LUT R10, R13, 0x3fffff0, RZ, 0xc0, !PT ;  /* 0x03fffff00d0a7812 */ /* 0x000fc400078ec0ff */
[----:B------:R-:W-:Y:S02]  /*13fc0*/  LEA.HI R13, R13, R14, RZ, 0x1 ;  /* 0x0000000e0d0d7211 */ /* 0x000fe400078f08ff */
[----:B------:R-:W-:Y:S01]  /*13fd0*/  LOP3.LUT R11, R11, 0xfffffc00, RZ, 0xc0, !PT ;  /* 0xfffffc000b0b7812 */ /* 0x000fe200078ec0ff */
[----:B------:R-:W-:Y:S01]  /*13fe0*/  IMAD.IADD R10, R17, 0x1, -R10 ;  /* 0x00000001110a7824 */ /* 0x000fe200078e0a0a */
[----:B------:R-:W-:Y:S02]  /*13ff0*/  LOP3.LUT R13, R13, 0x1ffffffe, RZ, 0xc0, !PT ;  /* 0x1ffffffe0d0d7812 */ /* 0x000fe400078ec0ff */
[----:B------:R-:W-:Y:S01]  /*14000*/  SEL R63, R27, R26, P0 ;  /* 0x0000001a1b3f7207 */ /* 0x000fe20000000000 */
[----:B------:R-:W-:Y:S01]  /*14010*/  IMAD R10, R10, 0x40, R11 ;  /* 0x000000400a0a7824 */ /* 0x000fe200078e020b */
[----:B------:R-:W-:Y:S01]  /*14020*/  SEL R74, R24, R25, P0 ;  /* 0x00000019184a7207 */ /* 0x000fe20000000000 */
[----:B------:R-:W-:Y:S01]  /*14030*/  IMAD.IADD R13, R14, 0x1, -R13 ;  /* 0x000000010e0d7824 */ /* 0x000fe200078e0a0d */
[----:B------:R-:W-:-:S02]  /*14040*/  SEL R81, R25, R24, P0 ;  /* 0x0000001819517207 */ /* 0x000fc40000000000 */
[----:B------:R-:W-:Y:S01]  /*14050*/  SEL R24, R32, R33, P0 ;  /* 0x0000002120187207 */ /* 0x000fe20000000000 */
[----:B------:R-:W-:Y:S01]  /*14060*/  IMAD R13, R13, 0x8, R10 ;  /* 0x000000080d0d7824 */ /* 0x000fe200078e020a */
[----:B------:R-:W-:Y:S02]  /*14070*/  SEL R25, R33, R32, P0 ;  /* 0x0000002021197207 */ /* 0x000fe40000000000 */
[----:B------:R-:W-:Y:S02]  /*14080*/  SEL R76, R28, R29, P0 ;  /* 0x0000001d1c4c7207 */ /* 0x000fe40000000000 */
[----:B------:R-:W-:Y:S02]  /*14090*/  SEL R83, R29, R28, P0 ;  /* 0x0000001c1d537207 */ /* 0x000fe40000000000 */
[----:B------:R-:W-:Y:S02]  /*140a0*/  MOV R10, R4 ;  /* 0x00000004000a7202 */ /* 0x000fe40000000f00 */
[----:B-1----:R-:W-:-:S02]  /*140b0*/  MOV R11, R9 ;  /* 0x00000009000b7202 */ /* 0x002fc40000000f00 */
[----:B------:R-:W-:Y:S02]  /*140c0*/  SEL R28, R36, R37, P0 ;  /* 0x00000025241c7207 */ /* 0x000fe40000000000 */
[----:B------:R-:W-:Y:S01]  /*140d0*/  SEL R79, R37, R36, P0 ;  /* 0x00000024254f7207 */ /* 0x000fe20000000000 */
[----:B------:R-:W-:Y:S01]  /*140e0*/  IMAD.WIDE R12, R13, 0x2, R10 ;  /* 0x000000020d0c7825 */ /* 0x000fe200078e020a */
[----:B------:R-:W-:Y:S02]  /*140f0*/  SEL R32, R40, R41, P0 ;  /* 0x0000002928207207 */ /* 0x000fe40000000000 */
[----:B------:R-:W-:Y:S02]  /*14100*/  SEL R75, R41, R40, P0 ;  /* 0x00000028294b7207 */ /* 0x000fe40000000000 */
[C---:B------:R-:W-:Y:S02]  /*14110*/  IADD3 R21, P3, R12.reuse, 0x20, RZ ;  /* 0x000000200c157810 */ /* 0x040fe40007f7e0ff */
[----:B------:R-:W-:-:S02]  /*14120*/  LOP3.LUT R9, R12, 0x380, RZ, 0xc0, !PT ;  /* 0x000003800c097812 */ /* 0x000fc400078ec0ff */
[----:B------:R-:W-:Y:S02]  /*14130*/  LOP3.LUT R20, R21, 0x380, RZ, 0xc0, !PT ;  /* 0x0000038015147812 */ /* 0x000fe400078ec0ff */
[----:B------:R-:W-:Y:S02]  /*14140*/  IADD3 R18, P2, R12, 0x40, RZ ;  /* 0x000000400c127810 */ /* 0x000fe40007f5e0ff */
[----:B------:R-:W-:Y:S02]  /*14150*/  SHF.R.U64 R20, R20, 0x3, RZ ;  /* 0x0000000314147819 */ /* 0x000fe400000012ff */
[----:B------:R-:W-:Y:S01]  /*14160*/  IADD3 R27, P1, R12, 0x60, RZ ;  /* 0x000000600c1b7810 */ /* 0x000fe20007f3e0ff */
[--C-:B------:R-:W-:Y:S01]  /*14170*/  IMAD.X R19, RZ, RZ, R13.reuse, P2 ;  /* 0x000000ffff137224 */ /* 0x100fe200010e060d */
[----:B------:R-:W-:Y:S02]  /*14180*/  SHF.R.U64 R9, R9, 0x3, RZ ;  /* 0x0000000309097819 */ /* 0x000fe400000012ff */
[----:B------:R-:W-:Y:S01]  /*14190*/  LOP3.LUT R20, R20, R21, RZ, 0x3c, !PT ;  /* 0x0000001514147212 */ /* 0x000fe200078e3cff */
[----:B------:R-:W-:Y:S01]  /*141a0*/  IMAD.X R15, RZ, RZ, R13, P1 ;  /* 0x000000ffff0f7224 */ /* 0x000fe200008e060d */
[----:B------:R-:W-:-:S02]  /*141b0*/  LOP3.LUT R14, R18, 0x380, RZ, 0xc0, !PT ;  /* 0x00000380120e7812 */ /* 0x000fc400078ec0ff */
[----:B------:R-:W-:Y:S02]  /*141c0*/  LOP3.LUT R21, R27, 0x380, RZ, 0xc0, !PT ;  /* 0x000003801b157812 */ /* 0x000fe400078ec0ff */
[----:B------:R-:W-:Y:S02]  /*141d0*/  LOP3.LUT R12, R9, R12, RZ, 0x3c, !PT ;  /* 0x0000000c090c7212 */ /* 0x000fe400078e3cff */
[----:B------:R-:W-:Y:S02]  /*141e0*/  SHF.R.U64 R9, R14, 0x3, RZ ;  /* 0x000000030e097819 */ /* 0x000fe400000012ff */
[----:B------:R-:W-:Y:S01]  /*141f0*/  SHF.R.U64 R14, R21, 0x3, RZ ;  /* 0x00000003150e7819 */ /* 0x000fe200000012ff */
[----:B------:R-:W-:Y:S01]  /*14200*/  IMAD.X R21, RZ, RZ, R13, P3 ;  /* 0x000000ffff157224 */ /* 0x000fe200018e060d */
[----:B------:R-:W-:Y:S02]  /*14210*/  LOP3.LUT R18, R9, R18, RZ, 0x3c, !PT ;  /* 0x0000001209127212 */ /* 0x000fe400078e3cff */
[----:B------:R-:W-:-:S02]  /*14220*/  LOP3.LUT R14, R14, R27, RZ, 0x3c, !PT ;  /* 0x0000001b0e0e7212 */ /* 0x000fc400078e3cff */
[----:B------:R-:W-:Y:S02]  /*14230*/  SEL R72, R44, R45, P0 ;  /* 0x0000002d2c487207 */ /* 0x000fe40000000000 */
[----:B------:R-:W-:Y:S02]  /*14240*/  MOV R68, R14 ;  /* 0x0000000e00447202 */ /* 0x000fe40000000f00 */
[----:B------:R-:W-:Y:S02]  /*14250*/  SEL R77, R45, R44, P0 ;  /* 0x0000002c2d4d7207 */ /* 0x000fe40000000000 */
[----:B------:R-:W-:Y:S02]  /*14260*/  SEL R40, R34, R35, P0 ;  /* 0x0000002322287207 */ /* 0x000fe40000000000 */
[----:B------:R-:W-:Y:S02]  /*14270*/  MOV R69, R18 ;  /* 0x0000001200457202 */ /* 0x000fe40000000f00 */
        /* <DEDUP_REMOVED lines=15> */
[----:B------:R-:W-:Y:S02]  /*14370*/  MOV R71, R12 ;  /* 0x0000000c00477202 */ /* 0x000fe40000000f00 */
[----:B------:R-:W-:Y:S02]  /*14380*/  MOV R70, R20 ;  /* 0x0000001400467202 */ /* 0x000fe40000000f00 */
[----:B---3--:R-:W-:Y:S01]  /*14390*/  LOP3.LUT R26, R23, 0x2, RZ, 0x3c, !PT ;  /* 0x00000002171a7812 */ /* 0x008fe200078e3cff */
[----:B------:R-:W-:Y:S04]  /*143a0*/  SHFL.IDX PT, R14, R74, R23, 0x1c1f ;  /* 0x001c1f174a0e7589 */ /* 0x000fe800000e0000 */
[----:B------:R-:W-:Y:S04]  /*143b0*/  SHFL.IDX PT, R24, R24, R23, 0x1c1f ;  /* 0x001c1f1718187589 */ /* 0x000fe800000e0000 */
[----:B------:R-:W0:Y:S04]  /*143c0*/  SHFL.IDX PT, R15, R81, R26, 0x1c1f ;  /* 0x001c1f1a510f7589 */ /* 0x000e2800000e0000 */
[----:B------:R-:W1:Y:S04]  /*143d0*/  SHFL.IDX PT, R25, R25, R26, 0x1c1f ;  /* 0x001c1f1a19197589 */ /* 0x000e6800000e0000 */
[----:B------:R-:W-:Y:S04]  /*143e0*/  SHFL.IDX PT, R19, R28, R23, 0x1c1f ;  /* 0x001c1f171c137589 */ /* 0x000fe800000e0000 */
[----:B------:R-:W-:Y:S04]  /*143f0*/  SHFL.IDX PT, R9, R76, R23, 0x1c1f ;  /* 0x001c1f174c097589 */ /* 0x000fe800000e0000 */
[----:B------:R-:W-:Y:S04]  /*14400*/  SHFL.IDX PT, R29, R32, R23, 0x1c1f ;  /* 0x001c1f17201d7589 */ /* 0x000fe800000e0000 */
[----:B------:R-:W3:Y:S04]  /*14410*/  SHFL.IDX PT, R18, R83, R26, 0x1c1f ;  /* 0x001c1f1a53127589 */ /* 0x000ee800000e0000 */
[----:B------:R-:W4:Y:S01]  /*14420*/  SHFL.IDX PT, R28, R79, R26, 0x1c1f ;  /* 0x001c1f1a4f1c7589 */ /* 0x000f2200000e0000 */
[----:B0-----:R-:W-:-:S02]  /*14430*/  SEL R12, R14, R15, P0 ;  /* 0x0000000f0e0c7207 */ /* 0x001fc40000000000 */
[----:B------:R-:W-:Y:S01]  /*14440*/  SEL R14, R15, R14, P0 ;  /* 0x0000000e0f0e7207 */ /* 0x000fe20000000000 */
[----:B------:R-:W0:Y:S01]  /*14450*/  SHFL.IDX PT, R32, R75, R26, 0x1c1f ;  /* 0x001c1f1a4b207589 */ /* 0x000e2200000e0000 */
[----:B-1----:R-:W-:Y:S02]  /*14460*/  SEL R20, R24, R25, P0 ;  /* 0x0000001918147207 */ /* 0x002fe40000000000 */
[----:B------:R-:W-:Y:S01]  /*14470*/  SEL R24, R25, R24, P0 ;  /* 0x0000001819187207 */ /* 0x000fe20000000000 */
[----:B------:R1:W-:Y:S04]  /*14480*/  SHFL.IDX PT, R38, R64, R23, 0x1c1f ;  /* 0x001c1f1740267589 */ /* 0x0003e800000e0000 */
[----:B------:R-:W2:Y:S04]  /*14490*/  SHFL.IDX PT, R39, R67, R26, 0x1c1f ;  /* 0x001c1f1a43277589 */ /* 0x000ea800000e0000 */
[----:B------:R-:W-:Y:S04]  /*144a0*/  SHFL.IDX PT, R27, R72, R23, 0x1c1f ;  /* 0x001c1f17481b7589 */ /* 0x000fe800000e0000 */
[----:B------:R-:W-:Y:S01]  /*144b0*/  SHFL.IDX PT, R37, R60, R23, 0x1c1f ;  /* 0x001c1f173c257589 */ /* 0x000fe200000e0000 */
[----:B---3--:R-:W-:-:S02]  /*144c0*/  SEL R13, R9, R18, P0 ;  /* 0x00000012090d7207 */ /* 0x008fc40000000000 */
[----:B------:R-:W-:Y:S01]  /*144d0*/  SEL R15, R18, R9, P0 ;  /* 0x00000009120f7207 */ /* 0x000fe20000000000 */
[----:B------:R-:W-:Y:S01]  /*144e0*/  SHFL.IDX PT, R43, R40, R23, 0x1c1f ;  /* 0x001c1f17282b7589 */ /* 0x000fe200000e0000 */
[----:B----4-:R-:W-:Y:S02]  /*144f0*/  SEL R21, R19, R28, P0 ;  /* 0x0000001c13157207 */ /* 0x010fe40000000000 */
[----:B------:R-:W-:Y:S01]  /*14500*/  SEL R25, R28, R19, P0 ;  /* 0x000000131c197207 */ /* 0x000fe20000000000 */
[----:B------:R-:W3:Y:S01]  /*14510*/  SHFL.IDX PT, R30, R77, R26, 0x1c1f ;  /* 0x001c1f1a4d1e7589 */ /* 0x000ee200000e0000 */
[----:B0-----:R-:W-:Y:S02]  /*14520*/  SEL R18, R29, R32, P0 ;  /* 0x000000201d127207 */ /* 0x001fe40000000000 */
[----:B------:R-:W-:Y:S01]  /*14530*/  SEL R28, R32, R29, P0 ;  /* 0x0000001d201c7207 */ /* 0x000fe20000000000 */
[----:B------:R-:W-:Y:S01]  /*14540*/  SHFL.IDX PT, R42, R63, R26, 0x1c1f ;  /* 0x001c1f1a3f2a7589 */ /* 0x000fe200000e0000 */
[----:B-1----:R-:W-:-:S03]  /*14550*/  F2FP.BF16.F32.PACK_AB R64, R13, R12 ;  /* 0x0000000c0d40723e */ /* 0x002fc600000010ff */
[----:B------:R0:W-:Y:S01]  /*14560*/  SHFL.IDX PT, R31, R66, R23, 0x1c1f ;  /* 0x001c1f17421f7589 */ /* 0x0001e200000e0000 */
[----:B--2---:R-:W-:Y:S02]  /*14570*/  SEL R32, R38, R39, P0 ;  /* 0x0000002726207207 */ /* 0x004fe40000000000 */
[----:B------:R-:W-:Y:S01]  /*14580*/  SEL R38, R39, R38, P0 ;  /* 0x0000002627267207 */ /* 0x000fe20000000000 */
[----:B------:R-:W-:Y:S04]  /*14590*/  SHFL.IDX PT, R35, R62, R23, 0x1c1f ;  /* 0x001c1f173e237589 */ /* 0x000fe800000e0000 */
[----:B------:R-:W-:Y:S01]  /*145a0*/  SHFL.IDX PT, R41, R44, R23, 0x1c1f ;  /* 0x001c1f172c297589 */ /* 0x000fe200000e0000 */
[----:B0-----:R-:W-:-:S03]  /*145b0*/  F2FP.BF16.F32.PACK_AB R66, R15, R14 ;  /* 0x0000000e0f42723e */ /* 0x001fc600000010ff */
[----:B------:R0:W1:Y:S04]  /*145c0*/  SHFL.IDX PT, R34, R73, R26, 0x1c1f ;  /* 0x001c1f1a49227589 */ /* 0x00006800000e0000 */
[----:B------:R-:W2:Y:S01]  /*145d0*/  SHFL.IDX PT, R40, R65, R26, 0x1c1f ;  /* 0x001c1f1a41287589 */ /* 0x000ea200000e0000 */
[----:B---3--:R-:W-:Y:S02]  /*145e0*/  SEL R19, R27, R30, P0 ;  /* 0x0000001e1b137207 */ /* 0x008fe40000000000 */
[----:B------:R-:W-:Y:S01]  /*145f0*/  SEL R29, R30, R27, P0 ;  /* 0x0000001b1e1d7207 */ /* 0x000fe20000000000 */
[----:B------:R-:W-:Y:S01]  /*14600*/  SHFL.IDX PT, R47, R52, R23, 0x1c1f ;  /* 0x001c1f17342f7589 */ /* 0x000fe200000e0000 */
[----:B0-----:R-:W0:Y:S03]  /*14610*/  LDC.64 R72, c[0x0][0xc08] ;  /* 0x00030200ff487b82 */ /* 0x001e260000000a00 */
[----:B------:R-:W-:Y:S04]  /*14620*/  SHFL.IDX PT, R44, R61, R26, 0x1c1f ;  /* 0x001c1f1a3d2c7589 */ /* 0x000fe800000e0000 */
[----:B------:R-:W3:Y:S04]  /*14630*/  SHFL.IDX PT, R46, R59, R26, 0x1c1f ;  /* 0x001c1f1a3b2e7589 */ /* 0x000ee800000e0000 */
[----:B------:R-:W-:Y:S04]  /*14640*/  SHFL.IDX PT, R45, R56, R23, 0x1c1f ;  /* 0x001c1f17382d7589 */ /* 0x000fe800000e0000 */
[----:B------:R-:W-:Y:S01]  /*14650*/  SHFL.IDX PT, R50, R57, R26, 0x1c1f ;  /* 0x001c1f1a39327589 */ /* 0x000fe200000e0000 */
[----:B-1----:R-:W-:-:S03]  /*14660*/  SEL R39, R34, R31, P0 ;  /* 0x0000001f22277207 */ /* 0x002fc60000000000 */
[----:B------:R-:W1:Y:S01]  /*14670*/  SHFL.IDX PT, R52, R53, R26, 0x1c1f ;  /* 0x001c1f1a35347589 */ /* 0x000e6200000e0000 */
[----:B--2---:R-:W-:Y:S02]  /*14680*/  SEL R27, R40, R35, P0 ;  /* 0x00000023281b7207 */ /* 0x004fe40000000000 */
[----:B------:R-:W-:Y:S01]  /*14690*/  F2FP.BF16.F32.PACK_AB R62, R39, R38 ;  /* 0x00000026273e723e */ /* 0x000fe200000010ff */
[----:B------:R2:W-:Y:S04]  /*146a0*/  SHFL.IDX PT, R49, R58, R23, 0x1c1f ;  /* 0x001c1f173a317589 */ /* 0x0005e800000e0000 */
[----:B------:R4:W-:Y:S04]  /*146b0*/  SHFL.IDX PT, R51, R36, R23, 0x1c1f ;  /* 0x001c1f1724337589 */ /* 0x0009e800000e0000 */
[----:B------:R-:W-:Y:S01]  /*146c0*/  SHFL.IDX PT, R54, R55, R26, 0x1c1f ;  /* 0x001c1f1a37367589 */ /* 0x000fe200000e0000 */
[----:B---3--:R-:W-:-:S02]  /*146d0*/  SEL R30, R43, R46, P0 ;  /* 0x0000002e2b1e7207 */ /* 0x008fc40000000000 */
[----:B--2---:R-:W-:Y:S01]  /*146e0*/  F2FP.BF16.F32.PACK_AB R58, R29, R28 ;  /* 0x0000001c1d3a723e */ /* 0x004fe200000010ff */
[----:B------:R2:W3:Y:S01]  /*146f0*/  SHFL.IDX PT, R56, R33, R26, 0x1c1f ;  /* 0x001c1f1a21387589 */ /* 0x0004e200000e0000 */
[----:B----4-:R-:W-:Y:S01]  /*14700*/  SEL R36, R37, R42, P0 ;  /* 0x0000002a25247207 */ /* 0x010fe20000000000 */
[----:B------:R-:W4:Y:S01]  /*14710*/  LDC R23, c[0x0][0xbe8] ;  /* 0x0002fa00ff177b82 */ /* 0x000f220000000800 */
[----:B--2---:R-:W-:Y:S02]  /*14720*/  SEL R26, R42, R37, P0 ;  /* 0x000000252a1a7207 */ /* 0x004fe40000000000 */
[----:B------:R-:W-:Y:S02]  /*14730*/  SEL R33, R31, R34, P0 ;  /* 0x000000221f217207 */ /* 0x000fe40000000000 */
[----:B------:R-:W-:Y:S02]  /*14740*/  SEL R37, R35, R40, P0 ;  /* 0x0000002823257207 */ /* 0x000fe40000000000 */
[----:B------:R-:W-:-:S02]  /*14750*/  SEL R34, R46, R43, P0 ;  /* 0x0000002b2e227207 */ /* 0x000fc40000000000 */
[----:B------:R-:W-:Y:S02]  /*14760*/  SEL R31, R41, R44, P0 ;  /* 0x0000002c291f7207 */ /* 0x000fe40000000000 */
[----:B------:R-:W-:Y:S02]  /*14770*/  SEL R35, R44, R41, P0 ;  /* 0x000000292c237207 */ /* 0x000fe40000000000 */
[----:B-1----:R-:W-:Y:S02]  /*14780*/  SEL R40, R47, R52, P0 ;  /* 0x000000342f287207 */ /* 0x002fe40000000000 */
[----:B------:R-:W-:Y:S02]  /*14790*/  SEL R42, R52, R47, P0 ;  /* 0x0000002f342a7207 */ /* 0x000fe40000000000 */
[----:B------:R-:W-:Y:S02]  /*147a0*/  SEL R41, R45, R50, P0 ;  /* 0x000000322d297207 */ /* 0x000fe40000000000 */
[----:B------:R-:W-:Y:S01]  /*147b0*/  SEL R43, R50, R45, P0 ;  /* 0x0000002d322b7207 */ /* 0x000fe20000000000 */
[----:B------:R-:W-:Y:S01]  /*147c0*/  IMAD.U32 R50, RZ, RZ, UR8 ;  /* 0x00000008ff327e24 */ /* 0x000fe2000f8e00ff */
[----:B---3--:R-:W-:-:S02]  /*147d0*/  SEL R44, R51, R56, P0 ;  /* 0x00000038332c7207 */ /* 0x008fc40000000000 */
[----:B------:R-:W-:Y:S01]  /*147e0*/  SEL R46, R56, R51, P0 ;  /* 0x00000033382e7207 */ /* 0x000fe20000000000 */
[----:B------:R-:W-:Y:S01]  /*147f0*/  IMAD.U32 R51, RZ, RZ, UR9 ;  /* 0x00000009ff337e24 */ /* 0x000fe2000f8e00ff */
[----:B------:R-:W-:Y:S02]  /*14800*/  SEL R45, R49, R54, P0 ;  /* 0x00000036312d7207 */ /* 0x000fe40000000000 */
[----:B------:R-:W-:Y:S02]  /*14810*/  SEL R47, R54, R49, P0 ;  /* 0x00000031362f7207 */ /* 0x000fe40000000000 */
[----:B------:R-:W-:Y:S02]  /*14820*/  F2FP.BF16.F32.PACK_AB R65, R37, R36 ;  /* 0x000000242541723e */ /* 0x000fe400000010ff */
[----:B------:R-:W-:Y:S02]  /*14830*/  F2FP.BF16.F32.PACK_AB R67, R27, R26 ;  /* 0x0000001a1b43723e */ /* 0x000fe400000010ff */
[----:B------:R-:W-:-:S02]  /*14840*/  F2FP.BF16.F32.PACK_AB R52, R21, R20 ;  /* 0x000000141534723e */ /* 0x000fc400000010ff */
[----:B------:R-:W-:Y:S01]  /*14850*/  F2FP.BF16.F32.PACK_AB R53, R31, R30 ;  /* 0x0000001e1f35723e */ /* 0x000fe200000010ff */
[----:B------:R-:W-:Y:S01]  /*14860*/  STSM.16.M88.4 [R71], R64 ;  /* 0x0000004047007844 */ /* 0x000fe20000000200 */
[----:B------:R-:W-:Y:S02]  /*14870*/  F2FP.BF16.F32.PACK_AB R54, R25, R24 ;  /* 0x000000181936723e */ /* 0x000fe400000010ff */
[----:B------:R-:W-:Y:S02]  /*14880*/  F2FP.BF16.F32.PACK_AB R55, R35, R34 ;  /* 0x000000222337723e */ /* 0x000fe400000010ff */
[----:B------:R-:W-:Y:S02]  /*14890*/  F2FP.BF16.F32.PACK_AB R56, R19, R18 ;  /* 0x000000121338723e */ /* 0x000fe400000010ff */
[----:B------:R-:W-:Y:S01]  /*148a0*/  F2FP.BF16.F32.PACK_AB R57, R41, R40 ;  /* 0x000000282939723e */ /* 0x000fe200000010ff */
[----:B------:R1:W-:Y:S01]  /*148b0*/  STSM.16.M88.4 [R70], R52 ;  /* 0x0000003446007844 */ /* 0x0003e20000000200 */
[----:B------:R-:W-:-:S02]  /*148c0*/  F2FP.BF16.F32.PACK_AB R59, R43, R42 ;  /* 0x0000002a2b3b723e */ /* 0x000fc400000010ff */
[----:B------:R-:W-:Y:S02]  /*148d0*/  F2FP.BF16.F32.PACK_AB R60, R33, R32 ;  /* 0x00000020213c723e */ /* 0x000fe400000010ff */
[----:B------:R-:W-:Y:S01]  /*148e0*/  F2FP.BF16.F32.PACK_AB R61, R45, R44 ;  /* 0x0000002c2d3d723e */ /* 0x000fe200000010ff */
[----:B------:R2:W-:Y:S01]  /*148f0*/  STSM.16.M88.4 [R69], R56 ;  /* 0x0000003845007844 */ /* 0x0005e20000000200 */
[----:B------:R-:W-:Y:S02]  /*14900*/  F2FP.BF16.F32.PACK_AB R63, R47, R46 ;  /* 0x0000002e2f3f723e */ /* 0x000fe400000010ff */
[----:B------:R-:W-:-:S03]  /*14910*/  ISETP.NE.U32.AND P0, PT, RZ, UR10, PT ;  /* 0x0000000aff007c0c */ /* 0x000fc6000bf05070 */
[----:B------:R3:W-:Y:S01]  /*14920*/  STSM.16.M88.4 [R68], R60 ;  /* 0x0000003c44007844 */ /* 0x0007e20000000200 */
[----:B------:R-:W-:Y:S01]  /*14930*/  BAR.SYNC.DEFER_BLOCKING 0x1, 0x180 ;  /* 0x0046000000007b1d */ /* 0x000fe20000010000 */
[----:B------:R-:W-:-:S13]  /*14940*/  ISETP.NE.AND.EX P0, PT, RZ, UR11, PT, P0 ;  /* 0x0000000bff007c0c */ /* 0x000fda000bf05300 */
[----:B------:R-:W3:Y:S01]  /*14950*/  @P0 LDG.E R9, desc[UR50][R50.64] ;  /* 0x0000003232090981 */ /* 0x000ee2000c1e1900 */
[----:B0-----:R-:W-:Y:S02]  /*14960*/  ISETP.NE.U32.AND P1, PT, R72, RZ, PT ;  /* 0x000000ff4800720c */ /* 0x001fe40003f25070 */
[----:B------:R-:W-:-:S11]  /*14970*/  R2UR UR4, R73 ;  /* 0x00000000490472ca */ /* 0x000fd600000e0000 */
[----:B------:R-:W-:Y:S02]  /*14980*/  VOTEU.ANY UP0, P1 ;  /* 0x00000000003f7886 */ /* 0x000fe40000800100 */
[----:B------:R-:W-:Y:S01]  /*14990*/  UISETP.NE.AND.EX UP0, UPT, UR4, URZ, UPT, UP0 ;  /* 0x0000003f0400728c */ /* 0x000fe2000bf05300 */
[----:B----4-:R-:W-:Y:S02]  /*149a0*/  ISETP.NE.AND P1, PT, R23, 0x1, PT ;  /* 0x000000011700780c */ /* 0x010fe40003f25270 */
[----:B------:R-:W-:Y:S02]  /*149b0*/  ULDC UR4, c[0x0][0xa88] ;  /* 0x0002a20000047ab9 */ /* 0x000fe40000000800 */
[----:B-1----:R-:W-:Y:S01]  /*149c0*/  IMAD.U32 R54, RZ, RZ, UR4 ;  /* 0x00000004ff367e24 */ /* 0x002fe2000f8e00ff */
[----:B------:R-:W-:-:S05]  /*149d0*/  PLOP3.LUT P4, PT, PT, PT, UP0, 0x80, 0x0 ;  /* 0x000000000000781c */ /* 0x000fca0003f8f008 */
[----:B------:R-:W-:Y:S02]  /*149e0*/  @UP0 ULDC.64 UR8, c[0x0][0xc08] ;  /* 0x0003020000080ab9 */ /* 0x000fe40000000a00 */
[----:B------:R-:W-:Y:S01]  /*149f0*/  @UP0 UIMAD.WIDE UR8, UR39, 0x4, UR8 ;  /* 0x00000004270808a5 */ /* 0x000fe2000f8e0208 */
[----:B------:R-:W0:Y:S01]  /*14a00*/  @P1 LDC R49, c[0x0][0xbec] ;  /* 0x0002fb00ff311b82 */ /* 0x000e220000000800 */
[----:B------:R-:W-:-:S04]  /*14a10*/  UISETP.GT.AND UP1, UPT, UR42, 0x1, UPT ;  /* 0x000000012a00788c */ /* 0x000fc8000bf24270 */
[----:B------:R-:W-:Y:S02]  /*14a20*/  IMAD.U32 R52, RZ, RZ, UR8 ;  /* 0x00000008ff347e24 */ /* 0x000fe4000f8e00ff */
[----:B------:R-:W-:Y:S01]  /*14a30*/  IMAD.U32 R53, RZ, RZ, UR9 ;  /* 0x00000009ff357e24 */ /* 0x000fe2000f8e00ff */
[----:B------:R-:W-:Y:S02]  /*14a40*/  UMOV UR14, 0x9b8 ;  /* 0x000009b8000e7882 */ /* 0x000fe40000000000 */
[----:B------:R-:W-:Y:S02]  /*14a50*/  USEL UR14, UR14, 0x978, UP1 ;  /* 0x000009780e0e7887 */ /* 0x000fe40008800000 */
[----:B------:R1:W5:Y:S01]  /*14a60*/  @P4 LDG.E R54, desc[UR50][R52.64] ;  /* 0x0000003234364981 */ /* 0x000362000c1e1900 */
[----:B------:R-:W-:Y:S01]  /*14a70*/  UISETP.NE.U32.AND UP0, UPT, UR10, URZ, UPT ;  /* 0x0000003f0a00728c */ /* 0x000fe2000bf05070 */
[----:B--2---:R-:W-:Y:S01]  /*14a80*/  VIADD R58, R80, UR40 ;  /* 0x00000028503a7c36 */ /* 0x004fe20008000000 */
[----:B------:R-:W-:Y:S01]  /*14a90*/  UMOV UR4, URZ ;  /* 0x0000003f00047c82 */ /* 0x000fe20008000000 */
[----:B------:R-:W-:-:S02]  /*14aa0*/  USEL UR16, UR41, URZ, UP1 ;  /* 0x0000003f29107287 */ /* 0x000fc40008800000 */
[----:B------:R-:W-:Y:S02]  /*14ab0*/  UISETP.NE.AND.EX UP0, UPT, UR11, URZ, UPT, UP0 ;  /* 0x0000003f0b00728c */ /* 0x000fe4000bf05300 */
[----:B------:R-:W-:Y:S01]  /*14ac0*/  USHF.R.S32.HI UR17, URZ, 0x1f, UR39 ;  /* 0x0000001f3f117899 */ /* 0x000fe20008011427 */
[----:B-1----:R-:W1:Y:S01]  /*14ad0*/  @P1 LDC R52, c[0x0][0xbf0] ;  /* 0x0002fc00ff341b82 */ /* 0x002e620000000800 */
[----:B------:R-:W-:Y:S01]  /*14ae0*/  LEA.HI R53, R48, R17, RZ, 0x7 ;  /* 0x0000001130357211 */ /* 0x000fe200078f38ff */
[----:B------:R-:W-:Y:S01]  /*14af0*/  ULDC.64 UR12, c[0x0][UR14+0x218] ;  /* 0x000086000e0c7abb */ /* 0x000fe20008000a00 */
[----:B------:R-:W-:Y:S01]  /*14b00*/  ULDC.64 UR18, c[0x0][UR14+0x210] ;  /* 0x000084000e127abb */ /* 0x000fe20008000a00 */
[----:B------:R-:W-:Y:S01]  /*14b10*/  UIMAD.WIDE.U32 UR10, UR12, UR37, URZ ;  /* 0x000000250c0a72a5 */ /* 0x000fe2000f8e003f */
[----:B------:R-:W-:Y:S01]  /*14b20*/  LOP3.LUT R48, R53, 0xffffff80, RZ, 0xc0, !PT ;  /* 0xffffff8035307812 */ /* 0x000fe200078ec0ff */
[----:B------:R-:W-:Y:S01]  /*14b30*/  UIMAD UR12, UR13, UR37, URZ ;  /* 0x000000250d0c72a4 */ /* 0x000fe2000f8e023f */
[----:B------:R-:W-:Y:S01]  /*14b40*/  SHF.R.S32.HI R53, RZ, 0x7, R53 ;  /* 0x00000007ff357819 */ /* 0x000fe20000011435 */
[----:B------:R-:W-:Y:S01]  /*14b50*/  ULDC.64 UR8, c[0x0][UR14+0x220] ;  /* 0x000088000e087abb */ /* 0x000fe20008000a00 */
[----:B------:R-:W-:Y:S01]  /*14b60*/  USEL UR7, UR39, URZ, !UP0 ;  /* 0x0000003f27077287 */ /* 0x000fe2000c000000 */
[----:B------:R-:W-:Y:S01]  /*14b70*/  IMAD.IADD R55, R17, 0x1, -R48 ;  /* 0x0000000111377824 */ /* 0x000fe200078e0a30 */
[----:B------:R-:W-:Y:S01]  /*14b80*/  ULDC.64 UR14, c[0x0][UR14+0x228] ;  /* 0x00008a000e0e7abb */ /* 0x000fe20008000a00 */
[----:B------:R-:W-:Y:S01]  /*14b90*/  UIADD3 UR11, UR11, UR12, URZ ;  /* 0x0000000c0b0b7290 */ /* 0x000fe2000fffe03f */
[----:B0-----:R-:W-:Y:S01]  /*14ba0*/  @P1 IMAD.HI.U32 R17, R58, R49, RZ ;  /* 0x000000313a111227 */ /* 0x001fe200078e00ff */
[----:B------:R-:W-:Y:S01]  /*14bb0*/  UIMAD.WIDE.U32 UR20, UR14, UR16, URZ ;  /* 0x000000100e1472a5 */ /* 0x000fe2000f8e003f */
[----:B------:R-:W-:Y:S01]  /*14bc0*/  SHF.R.S32.HI R56, RZ, 0x1f, R55 ;  /* 0x0000001fff387819 */ /* 0x000fe20000011437 */
[----:B------:R-:W-:-:S02]  /*14bd0*/  UIMAD.WIDE.U32 UR12, UR8, UR7, URZ ;  /* 0x00000007080c72a5 */ /* 0x000fc4000f8e003f */
[----:B------:R-:W-:Y:S02]  /*14be0*/  USEL UR17, UR17, URZ, !UP0 ;  /* 0x0000003f11117287 */ /* 0x000fe4000c000000 */
[----:B------:R-:W-:Y:S01]  /*14bf0*/  UIMAD UR9, UR9, UR7, URZ ;  /* 0x00000007090972a4 */ /* 0x000fe2000f8e023f */
[----:B------:R-:W-:Y:S01]  /*14c00*/  IMAD.U32 R48, RZ, RZ, UR20 ;  /* 0x00000014ff307e24 */ /* 0x000fe2000f8e00ff */
[----:B------:R-:W-:Y:S01]  /*14c10*/  UIMAD UR14, UR15, UR16, URZ ;  /* 0x000000100f0e72a4 */ /* 0x000fe2000f8e023f */
[----:B------:R-:W-:Y:S01]  /*14c20*/  IMAD.U32 R49, RZ, RZ, UR21 ;  /* 0x00000015ff317e24 */ /* 0x000fe2000f8e00ff */
[----:B------:R-:W-:Y:S01]  /*14c30*/  UIMAD UR9, UR8, UR17, UR9 ;  /* 0x00000011080972a4 */ /* 0x000fe2000f8e0209 */
[CC--:B------:R-:W-:Y:S01]  /*14c40*/  LEA.HI R49, R56.reuse, R55.reuse, RZ, 0x2 ;  /* 0x0000003738317211 */ /* 0x0c0fe200078f10ff */
[----:B------:R-:W-:Y:S01]  /*14c50*/  UIADD3 UR14, UR21, UR14, URZ ;  /* 0x0000000e150e7290 */ /* 0x000fe2000fffe03f */
[----:B------:R-:W-:Y:S01]  /*14c60*/  LEA.HI R56, R56, R55, RZ, 0x5 ;  /* 0x0000003738387211 */ /* 0x000fe200078f28ff */
[----:B------:R-:W-:Y:S01]  /*14c70*/  UIADD3 UR8, UR13, UR9, URZ ;  /* 0x000000090d087290 */ /* 0x000fe2000fffe03f */
[----:B------:R-:W-:-:S02]  /*14c80*/  SHF.R.S32.HI R57, RZ, 0x2, R49 ;  /* 0x00000002ff397819 */ /* 0x000fc40000011431 */
[----:B---3--:R-:W-:Y:S01]  /*14c90*/  SHF.R.S32.HI R60, RZ, 0x1f, R49 ;  /* 0x0000001fff3c7819 */ /* 0x008fe20000011431 */
[----:B------:R-:W-:Y:S01]  /*14ca0*/  IMAD.U32 R62, RZ, RZ, UR14 ;  /* 0x0000000eff3e7e24 */ /* 0x000fe2000f8e00ff */
[----:B------:R-:W-:Y:S02]  /*14cb0*/  SHF.R.S32.HI R56, RZ, 0x5, R56 ;  /* 0x00000005ff387819 */ /* 0x000fe40000011438 */
[----:B------:R-:W-:-:S04]  /*14cc0*/  LEA.HI R60, R60, R57, RZ, 0x3 ;  /* 0x000000393c3c7211 */ /* 0x000fc800078f18ff */
[----:B------:R-:W-:-:S05]  /*14cd0*/  LOP3.LUT R60, R60, 0xfffffff8, RZ, 0xc0, !PT ;  /* 0xfffffff83c3c7812 */ /* 0x000fca00078ec0ff */
[----:B------:R-:W-:-:S04]  /*14ce0*/  IMAD.IADD R57, R57, 0x1, -R60 ;  /* 0x0000000139397824 */ /* 0x000fc800078e0a3c */
[----:B------:R-:W-:Y:S01]  /*14cf0*/  IMAD R56, R56, 0x10, R57 ;  /* 0x0000001038387824 */ /* 0x000fe200078e0239 */
[----:B------:R-:W-:Y:S01]  /*14d00*/  @P0 R2UR UR4, R9 ;  /* 0x00000000090402ca */ /* 0x000fe200000e0000 */
[----:B------:R-:W-:Y:S01]  /*14d10*/  IMAD.MOV.U32 R9, RZ, RZ, R58 ;  /* 0x000000ffff097224 */ /* 0x000fe200078e003a */
[----:B-1----:R-:W-:-:S04]  /*14d20*/  @P1 SHF.R.U32.HI R9, RZ, R52, R17 ;  /* 0x00000034ff091219 */ /* 0x002fc80000011611 */
[--C-:B------:R-:W-:Y:S01]  /*14d30*/  SHF.R.S32.HI R49, RZ, 0x1f, R9.reuse ;  /* 0x0000001fff317819 */ /* 0x100fe20000011409 */
[----:B------:R-:W-:-:S04]  /*14d40*/  IMAD.MOV R52, RZ, RZ, -R9 ;  /* 0x000000ffff347224 */ /* 0x000fc800078e0a09 */
[----:B------:R-:W-:Y:S02]  /*14d50*/  IMAD R17, R23, R52, R58 ;  /* 0x0000003417117224 */ /* 0x000fe400078e023a */
[----:B------:R-:W-:Y:S02]  /*14d60*/  UIADD3 UR10, UP0, UP2, UR12, UR10, UR4 ;  /* 0x0000000a0c0a7290 */ /* 0x000fe4000fa1e004 */
[----:B------:R-:W-:-:S04]  /*14d70*/  IMAD R52, R17, UR19, RZ ;  /* 0x0000001311347c24 */ /* 0x000fc8000f8e02ff */
[----:B------:R-:W-:Y:S01]  /*14d80*/  IADD3 R48, P2, P3, R9, UR10, R48 ;  /* 0x0000000a09307c10 */ /* 0x000fe2000fb5e030 */
[----:B------:R-:W-:Y:S01]  /*14d90*/  USHF.R.S32.HI UR10, URZ, 0x1f, UR4 ;  /* 0x0000001f3f0a7899 */ /* 0x000fe20008011404 */
[----:B------:R-:W-:-:S03]  /*14da0*/  SHF.R.S32.HI R9, RZ, 0x1f, R17 ;  /* 0x0000001fff097819 */ /* 0x000fc60000011411 */
[----:B------:R-:W-:Y:S02]  /*14db0*/  UIADD3.X UR8, UR8, UR11, UR10, UP0, UP2 ;  /* 0x0000000b08087290 */ /* 0x000fe400087e440a */
[----:B------:R-:W-:Y:S02]  /*14dc0*/  IMAD R9, R9, UR18, R52 ;  /* 0x0000001209097c24 */ /* 0x000fe4000f8e0234 */
[----:B------:R-:W-:Y:S02]  /*14dd0*/  IMAD.HI R52, R53, 0x55555556, RZ ;  /* 0x5555555635347827 */ /* 0x000fe400078e02ff */
[----:B------:R-:W-:Y:S01]  /*14de0*/  IADD3.X R49, R49, UR8, R62, P2, P3 ;  /* 0x0000000831317c10 */ /* 0x000fe200097e643e */
[----:B------:R-:W-:Y:S01]  /*14df0*/  ULDC.64 UR8, c[0x0][0xba8] ;  /* 0x0002ea0000087ab9 */ /* 0x000fe20000000a00 */
[----:B------:R-:W-:Y:S01]  /*14e00*/  @!UP1 ULDC UR8, c[0x0][0xb50] ;  /* 0x0002d40000089ab9 */ /* 0x000fe20000000800 */
[----:B------:R-:W-:Y:S01]  /*14e10*/  LEA.HI R52, R52, R52, RZ, 0x1 ;  /* 0x0000003434347211 */ /* 0x000fe200078f08ff */
[----:B------:R-:W-:Y:S01]  /*14e20*/  @!UP1 ULDC UR9, c[0x0][0xb54] ;  /* 0x0002d50000099ab9 */ /* 0x000fe20000000800 */
[----:B------:R-:W-:-:S04]  /*14e30*/  IMAD.WIDE.U32 R48, R17, UR18, R48 ;  /* 0x0000001211307c25 */ /* 0x000fc8000f8e0030 */
[----:B------:R-:W-:Y:S01]  /*14e40*/  IMAD.IADD R9, R49, 0x1, R9 ;  /* 0x0000000131097824 */ /* 0x000fe200078e0209 */
[----:B------:R-:W-:Y:S01]  /*14e50*/  LEA R17, P2, R48, UR8, 0x2 ;  /* 0x0000000830117c11 */ /* 0x000fe2000f8410ff */
[----:B------:R-:W-:-:S03]  /*14e60*/  IMAD R53, R52, -0x3, R53 ;  /* 0xfffffffd34357824 */ /* 0x000fc600078e0235 */
[----:B------:R-:W-:Y:S01]  /*14e70*/  LEA.HI.X R52, R48, UR9, R9, 0x2, P2 ;  /* 0x0000000930347c11 */ /* 0x000fe200090f1409 */
[----:B------:R-:W-:Y:S08]  /*14e80*/  @P4 BRA `(.L_x_923) ;  /* 0x0000000000104947 */ /* 0x000ff00003800000 */
[----:B------:R-:W-:Y:S05]  /*14e90*/  @!P0 BRA `(.L_x_923) ;  /* 0x00000000000c8947 */ /* 0x000fea0003800000 */
[----:B------:R-:W2:Y:S04]  /*14ea0*/  LDG.E R9, desc[UR50][R50.64] ;  /* 0x0000003232097981 */ /* 0x000ea8000c1e1900 */
[----:B-----5:R-:W2:Y:S02]  /*14eb0*/  LDG.E R54, desc[UR50][R50.64+0x4] ;  /* 0x0000043232367981 */ /* 0x020ea4000c1e1900 */
[----:B--2---:R-:W-:-:S07]  /*14ec0*/  IMAD.IADD R54, R54, 0x1, -R9 ;  /* 0x0000000136367824 */ /* 0x004fce00078e0a09 */
.L_x_923:
[----:B------:R-:W-:Y:S01]  /*14ed0*/  IMAD R56, R53, 0x40, R56 ;  /* 0x0000004035387824 */ /* 0x000fe200078e0238 */
[----:B------:R-:W-:Y:S01]  /*14ee0*/  SHFL.IDX PT, R48, R17, RZ, 0x1c1f ;  /* 0x001c1fff11307589 */ /* 0x000fe200000e0000 */
[----:B-----5:R-:W-:Y:S01]  /*14ef0*/  IMAD R9, R54, R23, RZ ;  /* 0x0000001736097224 */ /* 0x020fe200078e02ff */
[----:B------:R-:W-:Y:S01]  /*14f00*/  LOP3.LUT P0, RZ, R55, 0x3, RZ, 0xc0, !PT ;  /* 0x0000000337ff7812 */ /* 0x000fe2000780c0ff */
[----:B------:R-:W-:Y:S01]  /*14f10*/  VIADD R56, R56, UR40 ;  /* 0x0000002838387c36 */ /* 0x000fe20008000000 */
[----:B------:R-:W0:Y:S03]  /*14f20*/  SHFL.IDX PT, R49, R52, RZ, 0x1c1f ;  /* 0x001c1fff34317589 */ /* 0x000e2600000e0000 */
[C---:B------:R-:W-:Y:S01]  /*14f30*/  VIADD R54, R56.reuse, 0x8 ;  /* 0x0000000838367836 */ /* 0x040fe20000000000 */
[----:B------:R-:W-:Y:S01]  /*14f40*/  SHFL.IDX PT, R50, R17, 0x1, 0x1c1f ;  /* 0x003c1f0011327f89 */ /* 0x000fe200000e0000 */
[----:B------:R-:W-:-:S03]  /*14f50*/  ISETP.GE.OR P2, PT, R56, R9, P0 ;  /* 0x000000093800720c */ /* 0x000fc60000746670 */
[----:B------:R-:W1:Y:S01]  /*14f60*/  SHFL.IDX PT, R51, R52, 0x1, 0x1c1f ;  /* 0x003c1f0034337f89 */ /* 0x000e6200000e0000 */
[----:B------:R-:W-:-:S09]  /*14f70*/  ISETP.GE.OR P0, PT, R54, R9, P0 ;  /* 0x000000093600720c */ /* 0x000fd20000706670 */
[----:B0-----:R0:W-:Y:S04]  /*14f80*/  @!P2 ST.E desc[UR50][R48.64], R6 ;  /* 0x000000063000a985 */ /* 0x0011e8000c101932 */
[----:B-1----:R0:W-:Y:S01]  /*14f90*/  @!P0 ST.E desc[UR50][R50.64], R7 ;  /* 0x0000000732008985 */ /* 0x0021e2000c101932 */
[----:B------:R-:W-:-:S13]  /*14fa0*/  PLOP3.LUT P0, PT, PT, PT, UP1, 0x80, 0x0 ;  /* 0x000000000000781c */ /* 0x000fda0003f0f018 */
[----:B0-----:R-:W-:Y:S05]  /*14fb0*/  @P0 BRA `(.L_x_924) ;  /* 0x0000000400ac0947 */ /* 0x001fea0003800000 */
[----:B------:R-:W-:Y:S01]  /*14fc0*/  IMAD R7, R5, 0x40, R0 ;  /* 0x0000004005077824 */ /* 0x000fe200078e0200 */
[----:B------:R-:W-:-:S03]  /*14fd0*/  ULDC.64 UR12, c[0x0][0xaa0] ;  /* 0x0002a800000c7ab9 */ /* 0x000fc60000000a00 */
        /* <DEDUP_REMOVED lines=21> */
[----:B------:R-:W-:Y:S02]  /*15130*/  IMAD R8, R8, 0x30, R5 ;  /* 0x0000003008087824 */ /* 0x000fe400078e0205 */
[----:B------:R-:W-:Y:S01]  /*15140*/  SHF.R.U64 R6, R6, 0x3, RZ ;  /* 0x0000000306067819 */ /* 0x000fe200000012ff */
[----:B------:R-:W-:Y:S01]  /*15150*/  UIMAD.WIDE.U32 UR8, UR4, UR12, URZ ;  /* 0x0000000c040872a5 */ /* 0x000fe2000f8e003f */
[----:B------:R-:W-:Y:S02]  /*15160*/  IMAD.X R33, RZ, RZ, R11, P0 ;  /* 0x000000ffff217224 */ /* 0x000fe400000e060b */
[----:B------:R-:W-:Y:S02]  /*15170*/  LOP3.LUT R32, R6, R7, RZ, 0x3c, !PT ;  /* 0x0000000706207212 */ /* 0x000fe400078e3cff */
[----:B------:R-:W0:Y:S01]  /*15180*/  @P1 LDC R6, c[0x0][0xbec] ;  /* 0x0002fb00ff061b82 */ /* 0x000e220000000800 */
[----:B------:R-:W-:Y:S01]  /*15190*/  UIMAD UR10, UR4, UR13, UR10 ;  /* 0x0000000d040a72a4 */ /* 0x000fe2000f8e020a */
[----:B------:R-:W-:-:S02]  /*151a0*/  VIADD R17, R8, UR40 ;  /* 0x0000002808117c36 */ /* 0x000fc40008000000 */
[----:B------:R-:W5:Y:S01]  /*151b0*/  LD.E.128 R32, desc[UR50][R32.64] ;  /* 0x0000003220207980 */ /* 0x000f62000c101d00 */
[----:B------:R-:W-:Y:S01]  /*151c0*/  UIADD3 UR9, UR9, UR10, URZ ;  /* 0x0000000a09097290 */ /* 0x000fe2000fffe03f */
[----:B------:R-:W-:Y:S01]  /*151d0*/  IMAD.MOV.U32 R11, RZ, RZ, R17 ;  /* 0x000000ffff0b7224 */ /* 0x000fe200078e0011 */
[----:B------:R-:W-:Y:S01]  /*151e0*/  USHF.R.S32.HI UR4, URZ, 0x1f, UR7 ;  /* 0x0000001f3f047899 */ /* 0x000fe20008011407 */
[----:B------:R-:W1:Y:S01]  /*151f0*/  @P1 LDC R7, c[0x0][0xbf0] ;  /* 0x0002fc00ff071b82 */ /* 0x000e620000000800 */
[----:B------:R-:W-:Y:S01]  /*15200*/  ULDC.64 UR10, c[0x0][0xae8] ;  /* 0x0002ba00000a7ab9 */ /* 0x000fe20000000a00 */
[----:B------:R-:W-:Y:S01]  /*15210*/  VIADD R20, R5, UR40 ;  /* 0x0000002805147c36 */ /* 0x000fe20008000000 */
[----:B------:R-:W-:Y:S01]  /*15220*/  UIMAD.WIDE.U32 UR8, UR37, UR10, UR8 ;  /* 0x0000000a250872a5 */ /* 0x000fe2000f8e0008 */
[----:B------:R-:W-:Y:S01]  /*15230*/  @!PT LDS RZ, [RZ] ;  /* 0x00000000fffff984 */ /* 0x000fe20000000800 */
[----:B------:R-:W-:Y:S01]  /*15240*/  @!PT LDS RZ, [RZ] ;  /* 0x00000000fffff984 */ /* 0x000fe20000000800 */
[----:B------:R-:W-:Y:S01]  /*15250*/  @!PT LDS RZ, [RZ] ;  /* 0x00000000fffff984 */ /* 0x000fe20000000800 */
[----:B------:R-:W-:Y:S01]  /*15260*/  @!PT LDS RZ, [RZ] ;  /* 0x00000000fffff984 */ /* 0x000fe20000000800 */
[----:B------:R0:W-:Y:S06]  /*15270*/  MEMBAR.ALL.CTA ;  /* 0x0000000000007992 */ /* 0x0001ec0000008000 */
[----:B0-----:R-:W0:Y:S01]  /*15280*/  FENCE.VIEW.ASYNC.S ;  /* 0x00000000000073c6 */ /* 0x001e220000000000 */
[----:B------:R-:W-:Y:S01]  /*15290*/  VIADD R5, R4, 0x13220 ;  /* 0x0001322004057836 */ /* 0x000fe20000000000 */
[----:B------:R-:W-:-:S03]  /*152a0*/  UIMAD UR9, UR37, UR11, UR9 ;  /* 0x0000000b250972a4 */ /* 0x000fc6000f8e0209 */
[----:B------:R-:W-:Y:S02]  /*152b0*/  ULDC.64 UR10, c[0x0][0xaf0] ;  /* 0x0002bc00000a7ab9 */ /* 0x000fe40000000a00 */
[----:B------:R-:W-:Y:S02]  /*152c0*/  UIMAD UR4, UR4, UR10, URZ ;  /* 0x0000000a040472a4 */ /* 0x000fe4000f8e023f */
[----:B------:R-:W-:Y:S01]  /*152d0*/  UIMAD.WIDE.U32 UR8, UR7, UR10, UR8 ;  /* 0x0000000a070872a5 */ /* 0x000fe2000f8e0008 */
[----:B------:R-:W-:Y:S01]  /*152e0*/  @P1 IMAD.HI.U32 R6, R17, R6, RZ ;  /* 0x0000000611061227 */ /* 0x000fe200078e00ff */
[----:B------:R-:W-:-:S03]  /*152f0*/  UIMAD UR4, UR7, UR11, UR4 ;  /* 0x0000000b070472a4 */ /* 0x000fc6000f8e0204 */
[----:B------:R-:W-:Y:S01]  /*15300*/  ULDC.64 UR10, c[0x0][0xae0] ;  /* 0x0002b800000a7ab9 */ /* 0x000fe20000000a00 */
[----:B------:R-:W-:Y:S01]  /*15310*/  UIADD3 UR4, UR9, UR4, URZ ;  /* 0x0000000409047290 */ /* 0x000fe2000fffe03f */
[----:B-1----:R-:W-:Y:S01]  /*15320*/  @P1 SHF.R.U32.HI R11, RZ, R7, R6 ;  /* 0x00000007ff0b1219 */ /* 0x002fe20000011606 */
[----:B------:R-:W-:Y:S02]  /*15330*/  IMAD.U32 R7, RZ, RZ, UR9 ;  /* 0x00000009ff077e24 */ /* 0x000fe4000f8e00ff */
[----:B------:R-:W-:Y:S01]  /*15340*/  IMAD.U32 R6, RZ, RZ, UR8 ;  /* 0x00000008ff067e24 */ /* 0x000fe2000f8e00ff */
[--C-:B------:R-:W-:Y:S01]  /*15350*/  SHF.R.S32.HI R8, RZ, 0x1f, R11.reuse ;  /* 0x0000001fff087819 */ /* 0x100fe2000001140b */
[----:B------:R-:W-:Y:S01]  /*15360*/  IMAD.MOV R10, RZ, RZ, -R11 ;  /* 0x000000ffff0a7224 */ /* 0x000fe200078e0a0b */
[----:B------:R-:W-:Y:S01]  /*15370*/  ULDC.64 UR8, c[0x0][0xad8] ;  /* 0x0002b60000087ab9 */ /* 0x000fe20000000a00 */
[----:B------:R-:W-:Y:S01]  /*15380*/  IMAD.U32 R7, RZ, RZ, UR4 ;  /* 0x00000004ff077e24 */ /* 0x000fe2000f8e00ff */
[----:B------:R-:W-:Y:S01]  /*15390*/  ULDC UR4, c[0x0][0xac8] ;  /* 0x0002b20000047ab9 */ /* 0x000fe20000000800 */
[----:B------:R-:W-:-:S02]  /*153a0*/  IMAD R8, R8, UR10, RZ ;  /* 0x0000000a08087c24 */ /* 0x000fc4000f8e02ff */
[----:B------:R-:W-:Y:S02]  /*153b0*/  IMAD R23, R23, R10, R17 ;  /* 0x0000000a17177224 */ /* 0x000fe400078e0211 */
[C---:B------:R-:W-:Y:S02]  /*153c0*/  IMAD R17, R11.reuse, UR11, R8 ;  /* 0x0000000b0b117c24 */ /* 0x040fe4000f8e0208 */
[----:B------:R-:W-:Y:S01]  /*153d0*/  IMAD.WIDE.U32 R6, R11, UR10, R6 ;  /* 0x0000000a0b067c25 */ /* 0x000fe2000f8e0006 */
[----:B------:R-:W-:-:S03]  /*153e0*/  SHF.R.S32.HI R8, RZ, 0x1f, R23 ;  /* 0x0000001fff087819 */ /* 0x000fc60000011417 */
[----:B------:R-:W-:Y:S02]  /*153f0*/  IMAD.IADD R7, R7, 0x1, R17 ;  /* 0x0000000107077824 */ /* 0x000fe400078e0211 */
[----:B------:R-:W-:Y:S02]  /*15400*/  IMAD R8, R8, UR8, RZ ;  /* 0x0000000808087c24 */ /* 0x000fe4000f8e02ff */
[----:B------:R-:W-:-:S04]  /*15410*/  IMAD.WIDE.U32 R6, R23, UR8, R6 ;  /* 0x0000000817067c25 */ /* 0x000fc8000f8e0006 */
[----:B------:R-:W-:Y:S01]  /*15420*/  IMAD R11, R23, UR9, R8 ;  /* 0x00000009170b7c24 */ /* 0x000fe2000f8e0208 */
[----:B------:R-:W-:Y:S01]  /*15430*/  ULDC.64 UR8, c[0x0][0xa80] ;  /* 0x0002a00000087ab9 */ /* 0x000fe20000000a00 */
[----:B------:R-:W-:Y:S01]  /*15440*/  VIADD R8, R20, 0x60 ;  /* 0x0000006014087836 */ /* 0x000fe20000000000 */
[----:B------:R-:W-:Y:S01]  /*15450*/  LEA R17, P0, R6, UR8, 0x1 ;  /* 0x0000000806117c11 */ /* 0x000fe2000f8008ff */
[----:B------:R-:W-:-:S04]  /*15460*/  IMAD.IADD R7, R7, 0x1, R11 ;  /* 0x0000000107077824 */ /* 0x000fc800078e020b */
[----:B0-----:R-:W0:Y:S01]  /*15470*/  SHFL.IDX PT, R21, R17, 0x1, 0x181f ;  /* 0x00381f0011157f89 */ /* 0x001e2200000e0000 */
[----:B------:R-:W-:Y:S01]  /*15480*/  LEA.HI.X R18, R6, UR9, R7, 0x1, P0 ;  /* 0x0000000906127c11 */ /* 0x000fe200080f0c07 */
[----:B------:R-:W-:Y:S01]  /*15490*/  VIADD R6, R20, 0x30 ;  /* 0x0000003014067836 */ /* 0x000fe20000000000 */
[----:B------:R-:W-:Y:S01]  /*154a0*/  ISETP.GE.AND P0, PT, R0, UR4, PT ;  /* 0x0000000400007c0c */ /* 0x000fe2000bf06270 */
[----:B------:R-:W1:Y:S03]  /*154b0*/  SHFL.IDX PT, R7, R17, RZ, 0x181f ;  /* 0x00181fff11077589 */ /* 0x000e6600000e0000 */
[-C--:B------:R-:W-:Y:S01]  /*154c0*/  ISETP.GE.OR P1, PT, R20, R9.reuse, P0 ;  /* 0x000000091400720c */ /* 0x080fe20000726670 */
[----:B------:R-:W1:Y:S01]  /*154d0*/  SHFL.IDX PT, R37, R17, 0x2, 0x181f ;  /* 0x00581f0011257f89 */ /* 0x000e6200000e0000 */
[-C--:B------:R-:W-:Y:S02]  /*154e0*/  ISETP.GE.OR P2, PT, R6, R9.reuse, P0 ;  /* 0x000000090600720c */ /* 0x080fe40000746670 */
[----:B------:R-:W-:Y:S01]  /*154f0*/  ISETP.GE.OR P3, PT, R8, R9, P0 ;  /* 0x000000090800720c */ /* 0x000fe20000766670 */
[----:B------:R-:W1:Y:S01]  /*15500*/  SHFL.IDX PT, R11, R18, RZ, 0x181f ;  /* 0x00181fff120b7589 */ /* 0x000e6200000e0000 */
[----:B------:R-:W-:-:S03]  /*15510*/  VIADD R8, R20, 0x90 ;  /* 0x0000009014087836 */ /* 0x000fc60000000000 */
[----:B------:R-:W1:Y:S02]  /*15520*/  SHFL.IDX PT, R19, R18, 0x1, 0x181f ;  /* 0x00381f0012137f89 */ /* 0x000e6400000e0000 */
[----:B------:R-:W-:Y:S02]  /*15530*/  ISETP.GE.OR P0, PT, R8, R9, P0 ;  /* 0x000000090800720c */ /* 0x000fe40000706670 */
[----:B------:R-:W1:Y:S02]  /*15540*/  SHFL.IDX PT, R23, R18, 0x2, 0x181f ;  /* 0x00581f0012177f89 */ /* 0x000e6400000e0000 */
[C---:B0-----:R-:W-:Y:S02]  /*15550*/  @!P2 LEA R6, P5, R0.reuse, R21, 0x1 ;  /* 0x000000150006a211 */ /* 0x041fe400078a08ff */
[----:B------:R-:W0:Y:S01]  /*15560*/  SHFL.IDX PT, R17, R17, 0x3, 0x181f ;  /* 0x00781f0011117f89 */ /* 0x000e2200000e0000 */
[----:B-1----:R-:W-:-:S03]  /*15570*/  @!P1 LEA R4, P4, R0, R7, 0x1 ;  /* 0x0000000700049211 */ /* 0x002fc600078808ff */
[----:B------:R-:W1:Y:S01]  /*15580*/  SHFL.IDX PT, R18, R18, 0x3, 0x181f ;  /* 0x00781f0012127f89 */ /* 0x000e6200000e0000 */
[----:B------:R-:W-:Y:S02]  /*15590*/  PRMT R7, RZ, 0x654, R5 ;  /* 0x00000654ff077816 */ /* 0x000fe40000000005 */
[C---:B------:R-:W-:Y:S02]  /*155a0*/  @!P3 LEA R10, P6, R0.reuse, R37, 0x1 ;  /* 0x00000025000ab211 */ /* 0x040fe400078c08ff */
[----:B------:R0:W-:Y:S01]  /*155b0*/  SYNCS.ARRIVE.TRANS64.RED.A1T0 RZ, [R7+URZ], RZ ;  /* 0x000000ff07ff79a7 */ /* 0x0001e2000810043f */
[C-C-:B------:R-:W-:Y:S02]  /*155c0*/  @!P1 LEA.HI.X R5, R0.reuse, R11, R3.reuse, 0x1, P4 ;  /* 0x0000000b00059211 */ /* 0x140fe400020f0c03 */
[C-C-:B0-----:R-:W-:Y:S02]  /*155d0*/  @!P2 LEA.HI.X R7, R0.reuse, R19, R3.reuse, 0x1, P5 ;  /* 0x000000130007a211 */ /* 0x141fe400028f0c03 */
[----:B------:R-:W-:Y:S01]  /*155e0*/  @!P3 LEA.HI.X R11, R0, R23, R3, 0x1, P6 ;  /* 0x00000017000bb211 */ /* 0x000fe200030f0c03 */
[----:B--2---:R0:W-:Y:S04]  /*155f0*/  @!P1 ST.E.128 desc[UR50][R4.64], R12 ;  /* 0x0000000c04009985 */ /* 0x0041e8000c101d32 */
[----:B---3--:R0:W-:Y:S04]  /*15600*/  @!P2 ST.E.128 desc[UR50][R6.64], R24 ;  /* 0x000000180600a985 */ /* 0x0081e8000c101d32 */
[----:B----4-:R0:W-:Y:S01]  /*15610*/  @!P3 ST.E.128 desc[UR50][R10.64], R28 ;  /* 0x0000001c0a00b985 */ /* 0x0101e2000c101d32 */
[----:B-1----:R-:W-:Y:S05]  /*15620*/  @P0 BRA `(.L_x_925) ;  /* 0x0000001000d40947 */ /* 0x002fea0003800000 */
[----:B0-----:R-:W-:-:S04]  /*15630*/  LEA R4, P0, R0, R17, 0x1 ;  /* 0x0000001100047211 */ /* 0x001fc800078008ff */
[----:B------:R-:W-:-:S05]  /*15640*/  LEA.HI.X R5, R0, R18, R3, 0x1, P0 ;  /* 0x0000001200057211 */ /* 0x000fca00000f0c03 */
[----:B-----5:R0:W-:Y:S01]  /*15650*/  ST.E.128 desc[UR50][R4.64], R32 ;  /* 0x0000002004007985 */ /* 0x0201e2000c101d32 */
[----:B------:R-:W-:Y:S05]  /*15660*/  BRA `(.L_x_925) ;  /* 0x0000001000c47947 */ /* 0x000fea0003800000 */
.L_x_924:
[----:B------:R-:W-:Y:S01]  /*15670*/  ULDC.64 UR12, c[0x0][0xb08] ;  /* 0x0002c200000c7ab9 */ /* 0x000fe20000000a00 */
[----:B------:R-:W0:Y:S01]  /*15680*/  @P1 LDC R3, c[0x0][0xbec] ;  /* 0x0002fb00ff031b82 */ /* 0x000e220000000800 */
[----:B------:R-:W-:Y:S01]  /*15690*/  UIMAD UR10, UR10, UR12, URZ ;  /* 0x0000000c0a0a72a4 */ /* 0x000fe2000f8e023f */
[----:B------:R-:W-:Y:S01]  /*156a0*/  VIADD R8, R4, 0x13220 ;  /* 0x0001322004087836 */ /* 0x000fe20000000000 */
[----:B------:R-:W-:Y:S01]  /*156b0*/  UIMAD.WIDE.U32 UR8, UR4, UR12, URZ ;  /* 0x0000000c040872a5 */ /* 0x000fe2000f8e003f */
[----:B------:R-:W-:Y:S01]  /*156c0*/  ISETP.GE.AND P0, PT, R56, R9, PT ;  /* 0x000000093800720c */ /* 0x000fe20003f06270 */
[----:B------:R-:W-:Y:S01]  /*156d0*/  UIMAD UR10, UR4, UR13, UR10 ;  /* 0x0000000d040a72a4 */ /* 0x000fe2000f8e020a */
[C---:B------:R-:W-:Y:S01]  /*156e0*/  VIADD R17, R22.reuse, 0x28 ;  /* 0x0000002816117836 */ /* 0x040fe20000000000 */
[----:B------:R-:W-:Y:S01]  /*156f0*/  USHF.R.S32.HI UR4, URZ, 0x1f, UR7 ;  /* 0x0000001f3f047899 */ /* 0x000fe20008011407 */
[----:B------:R-:W1:Y:S01]  /*15700*/  @P1 LDC R5, c[0x0][0xbf0] ;  /* 0x0002fc00ff051b82 */ /* 0x000e620000000800 */
[----:B------:R-:W-:Y:S01]  /*15710*/  UIADD3 UR9, UR9, UR10, URZ ;  /* 0x0000000a09097290 */ /* 0x000fe2000fffe03f */
[----:B------:R-:W-:Y:S01]  /*15720*/  PRMT R8, RZ, 0x654, R8 ;  /* 0x00000654ff087816 */ /* 0x000fe20000000008 */
[C---:B------:R-:W-:Y:S01]  /*15730*/  VIADD R53, R22.reuse, 0x38 ;  /* 0x0000003816357836 */ /* 0x040fe20000000000 */
[----:B------:R-:W-:Y:S01]  /*15740*/  ULDC.64 UR10, c[0x0][0xb38] ;  /* 0x0002ce00000a7ab9 */ /* 0x000fe20000000a00 */
[C---:B------:R-:W-:Y:S01]  /*15750*/  VIADD R57, R22.reuse, 0x8 ;  /* 0x0000000816397836 */ /* 0x040fe20000000000 */
[----:B------:R-:W-:Y:S01]  /*15760*/  UIMAD.WIDE.U32 UR8, UR37, UR10, UR8 ;  /* 0x0000000a250872a5 */ /* 0x000fe2000f8e0008 */
[C---:B------:R-:W-:Y:S01]  /*15770*/  VIADD R59, R22.reuse, 0x20 ;  /* 0x00000020163b7836 */ /* 0x040fe20000000000 */
[----:B------:R2:W-:Y:S01]  /*15780*/  SYNCS.ARRIVE.TRANS64.RED.A1T0 RZ, [R8+URZ], RZ ;  /* 0x000000ff08ff79a7 */ /* 0x0005e2000810043f */
[C---:B------:R-:W-:Y:S01]  /*15790*/  VIADD R61, R22.reuse, 0x10 ;  /* 0x00000010163d7836 */ /* 0x040fe20000000000 */
[----:B------:R-:W-:Y:S01]  /*157a0*/  UIMAD UR9, UR37, UR11, UR9 ;  /* 0x0000000b250972a4 */ /* 0x000fe2000f8e0209 */
[----:B------:R-:W-:Y:S01]  /*157b0*/  VIADD R63, R22, 0x18 ;  /* 0x00000018163f7836 */ /* 0x000fe20000000000 */
[----:B------:R-:W-:Y:S01]  /*157c0*/  BSSY B1, `(.L_x_926) ;  /* 0x000004b000017945 */ /* 0x000fe20003800000 */
[----:B------:R-:W-:Y:S01]  /*157d0*/  ULDC.64 UR10, c[0x0][0xb40] ;  /* 0x0002d000000a7ab9 */ /* 0x000fe20000000a00 */
[----:B------:R-:W-:Y:S01]  /*157e0*/  SHF.R.S32.HI R55, RZ, 0x1f, R53 ;  /* 0x0000001fff377819 */ /* 0x000fe20000011435 */
[----:B------:R-:W-:Y:S01]  /*157f0*/  UIMAD UR4, UR4, UR10, URZ ;  /* 0x0000000a040472a4 */ /* 0x000fe2000f8e023f */
[----:B0-----:R-:W-:Y:S01]  /*15800*/  @P1 IMAD.HI.U32 R0, R58, R3, RZ ;  /* 0x000000033a001227 */ /* 0x001fe200078e00ff */
[----:B------:R-:W-:Y:S01]  /*15810*/  UIMAD.WIDE.U32 UR8, UR7, UR10, UR8 ;  /* 0x0000000a070872a5 */ /* 0x000fe2000f8e0008 */
[----:B------:R-:W-:Y:S01]  /*15820*/  SHF.R.S32.HI R56, RZ, 0x1f, R57 ;  /* 0x0000001fff387819 */ /* 0x000fe20000011439 */
[----:B------:R-:W-:Y:S01]  /*15830*/  UIMAD UR4, UR7, UR11, UR4 ;  /* 0x0000000b070472a4 */ /* 0x000fe2000f8e0204 */
[----:B------:R-:W-:Y:S01]  /*15840*/  IMAD.MOV.U32 R3, RZ, RZ, R58 ;  /* 0x000000ffff037224 */ /* 0x000fe200078e003a */
[----:B------:R-:W-:Y:S01]  /*15850*/  SHF.R.S32.HI R60, RZ, 0x1f, R17 ;  /* 0x0000001fff3c7819 */ /* 0x000fe20000011411 */
[----:B------:R-:W-:Y:S01]  /*15860*/  ULDC.64 UR10, c[0x0][0xb48] ;  /* 0x0002d200000a7ab9 */ /* 0x000fe20000000a00 */
[----:B------:R-:W-:Y:S01]  /*15870*/  UIADD3 UR9, UR9, UR4, URZ ;  /* 0x0000000409097290 */ /* 0x000fe2000fffe03f */
[----:B-1----:R-:W-:-:S02]  /*15880*/  @P1 SHF.R.U32.HI R3, RZ, R5, R0 ;  /* 0x00000005ff031219 */ /* 0x002fc40000011600 */
[----:B------:R-:W-:Y:S01]  /*15890*/  SHF.R.S32.HI R62, RZ, 0x1f, R61 ;  /* 0x0000001fff3e7819 */ /* 0x000fe2000001143d */
[----:B------:R-:W-:Y:S01]  /*158a0*/  UIMAD.WIDE.U32 UR8, UR41, UR10, UR8 ;  /* 0x0000000a290872a5 */ /* 0x000fe2000f8e0008 */
[--C-:B------:R-:W-:Y:S01]  /*158b0*/  SHF.R.S32.HI R0, RZ, 0x1f, R3.reuse ;  /* 0x0000001fff007819 */ /* 0x100fe20000011403 */
[----:B------:R-:W-:Y:S01]  /*158c0*/  IMAD.MOV R6, RZ, RZ, -R3 ;  /* 0x000000ffff067224 */ /* 0x000fe200078e0a03 */
[----:B------:R-:W-:Y:S01]  /*158d0*/  SHF.R.S32.HI R64, RZ, 0x1f, R63 ;  /* 0x0000001fff407819 */ /* 0x000fe2000001143f */
[----:B------:R-:W-:Y:S02]  /*158e0*/  UIMAD UR41, UR41, UR11, UR9 ;  /* 0x0000000b292972a4 */ /* 0x000fe4000f8e0209 */
[----:B------:R-:W-:Y:S01]  /*158f0*/  IMAD R5, R23, R6, R58 ;  /* 0x0000000617057224 */ /* 0x000fe200078e023a */
[----:B------:R-:W-:Y:S01]  /*15900*/  ULDC.64 UR10, c[0x0][0xb30] ;  /* 0x0002cc00000a7ab9 */ /* 0x000fe20000000a00 */
[----:B------:R-:W-:Y:S01]  /*15910*/  IMAD.U32 R7, RZ, RZ, UR9 ;  /* 0x00000009ff077e24 */ /* 0x000fe2000f8e00ff */
[----:B------:R-:W-:Y:S01]  /*15920*/  SHF.R.S32.HI R58, RZ, 0x1f, R59 ;  /* 0x0000001fff3a7819 */ /* 0x000fe2000001143b */
[----:B------:R-:W-:-:S02]  /*15930*/  IMAD R0, R0, UR10, RZ ;  /* 0x0000000a00007c24 */ /* 0x000fc4000f8e02ff */
        /* <DEDUP_REMOVED lines=15> */
[----:B------:R2:W0:Y:S01]  /*15a30*/  SHFL.IDX PT, R6, R0, RZ, 0x1c1f ;  /* 0x001c1fff00067589 */ /* 0x00042200000e0000 */
[----:B------:R-:W-:-:S03]  /*15a40*/  SHF.R.S32.HI R52, RZ, 0x1f, R23 ;  /* 0x0000001fff347819 */ /* 0x000fc60000011417 */
[----:B------:R2:W1:Y:S01]  /*15a50*/  SHFL.IDX PT, R7, R3, RZ, 0x1c1f ;  /* 0x001c1fff03077589 */ /* 0x00046200000e0000 */
[----:B------:R-:W-:Y:S05]  /*15a60*/  @P0 BRA `(.L_x_927) ;  /* 0x0000000000800947 */ /* 0x000fea0003800000 */
[----:B------:R-:W-:Y:S02]  /*15a70*/  ULDC UR4, c[0x0][0xac8] ;  /* 0x0002b20000047ab9 */ /* 0x000fe40000000800 */
[----:B------:R-:W-:Y:S02]  /*15a80*/  ISETP.GE.AND P1, PT, R57, UR4, PT ;  /* 0x0000000439007c0c */ /* 0x000fe4000bf26270 */
[----:B------:R-:W-:Y:S02]  /*15a90*/  ISETP.GE.AND P0, PT, R22, UR4, PT ;  /* 0x0000000416007c0c */ /* 0x000fe4000bf06270 */
[----:B------:R-:W-:Y:S02]  /*15aa0*/  ISETP.GE.AND P4, PT, R61, UR4, PT ;  /* 0x000000043d007c0c */ /* 0x000fe4000bf86270 */
[----:B------:R-:W-:Y:S02]  /*15ab0*/  ISETP.GE.AND P5, PT, R63, UR4, PT ;  /* 0x000000043f007c0c */ /* 0x000fe4000bfa6270 */
[----:B------:R-:W-:-:S05]  /*15ac0*/  ISETP.GE.AND P3, PT, R59, UR4, PT ;  /* 0x000000043b007c0c */ /* 0x000fca000bf66270 */
[CC--:B0-----:R-:W-:Y:S02]  /*15ad0*/  @!P1 LEA R10, P2, R57.reuse, R6.reuse, 0x2 ;  /* 0x00000006390a9211 */ /* 0x0c1fe400078410ff */
[----:B-1----:R-:W-:Y:S02]  /*15ae0*/  @!P0 IMAD.WIDE R4, R22, 0x4, R6 ;  /* 0x0000000416048825 */ /* 0x002fe400078e0206 */
        /* <DEDUP_REMOVED lines=10> */
[----:B------:R-:W-:Y:S02]  /*15b90*/  @!P5 LEA.HI.X R51, R63, R7, R64, 0x2, P6 ;  /* 0x000000073f33d211 */ /* 0x000fe400030f1440 */
[----:B0-----:R-:W-:-:S03]  /*15ba0*/  @!P3 LEA R4, P6, R59, R6, 0x2 ;  /* 0x000000063b04b211 */ /* 0x001fc600078c10ff */
[----:B------:R3:W-:Y:S01]  /*15bb0*/  @!P5 ST.E.64 desc[UR50][R50.64], R24 ;  /* 0x000000183200d985 */ /* 0x0007e2000c101b32 */
[-C--:B------:R-:W-:Y:S02]  /*15bc0*/  @!P2 LEA R12, P4, R17, R6.reuse, 0x2 ;  /* 0x00000006110ca211 */ /* 0x080fe400078810ff */
[-C--:B------:R-:W-:Y:S02]  /*15bd0*/  @!P3 LEA.HI.X R5, R59, R7.reuse, R58, 0x2, P6 ;  /* 0x000000073b05b211 */ /* 0x080fe400030f143a */
[-C--:B-1----:R-:W-:Y:S02]  /*15be0*/  @!P1 LEA R10, P5, R23, R6.reuse, 0x2 ;  /* 0x00000006170a9211 */ /* 0x082fe400078a10ff */
[----:B------:R-:W-:Y:S01]  /*15bf0*/  @!P0 LEA R6, P6, R53, R6, 0x2 ;  /* 0x0000000635068211 */ /* 0x000fe200078c10ff */
[----:B------:R3:W-:Y:S01]  /*15c00*/  @!P3 ST.E.64 desc[UR50][R4.64], R18 ;  /* 0x000000120400b985 */ /* 0x0007e2000c101b32 */
[-C--:B------:R-:W-:Y:S02]  /*15c10*/  @!P2 LEA.HI.X R13, R17, R7.reuse, R60, 0x2, P4 ;  /* 0x00000007110da211 */ /* 0x080fe400020f143c */
[----:B------:R-:W-:-:S02]  /*15c20*/  @!P1 LEA.HI.X R11, R23, R7, R52, 0x2, P5 ;  /* 0x00000007170b9211 */ /* 0x000fc400028f1434 */
[----:B------:R-:W-:Y:S01]  /*15c30*/  @!P0 LEA.HI.X R7, R53, R7, R55, 0x2, P6 ;  /* 0x0000000735078211 */ /* 0x000fe200030f1437 */
[----:B------:R3:W-:Y:S04]  /*15c40*/  @!P2 ST.E.64 desc[UR50][R12.64], R28 ;  /* 0x0000001c0c00a985 */ /* 0x0007e8000c101b32 */
[----:B------:R3:W-:Y:S04]  /*15c50*/  @!P1 ST.E.64 desc[UR50][R10.64], R32 ;  /* 0x000000200a009985 */ /* 0x0007e8000c101b32 */
[----:B------:R3:W-:Y:S02]  /*15c60*/  @!P0 ST.E.64 desc[UR50][R6.64], R38 ;  /* 0x0000002606008985 */ /* 0x0007e4000c101b32 */
.L_x_927:
[----:B------:R-:W-:Y:S05]  /*15c70*/  BSYNC B1 ;  /* 0x0000000000017941 */ /* 0x000fea0003800000 */
.L_x_926:
[----:B------:R-:W-:Y:S01]  /*15c80*/  ISETP.GE.AND P0, PT, R54, R9, PT ;  /* 0x000000093600720c */ /* 0x000fe20003f06270 */
[----:B-1-3--:R3:W4:Y:S04]  /*15c90*/  SHFL.IDX PT, R7, R3, 0x1, 0x1c1f ;  /* 0x003c1f0003077f89 */ /* 0x00a72800000e0000 */
[----:B0-----:R3:W0:Y:S08]  /*15ca0*/  SHFL.IDX PT, R6, R0, 0x1, 0x1c1f ;  /* 0x003c1f0000067f89 */ /* 0x00163000000e0000 */
[----:B---3--:R-:W-:Y:S05]  /*15cb0*/  @P0 BRA `(.L_x_925) ;  /* 0x0000000c00300947 */ /* 0x008fea0003800000 */
[----:B------:R-:W-:Y:S02]  /*15cc0*/  ULDC UR4, c[0x0][0xac8] ;  /* 0x0002b20000047ab9 */ /* 0x000fe40000000800 */
[----:B------:R-:W-:Y:S02]  /*15cd0*/  ISETP.GE.AND P0, PT, R22, UR4, PT ;  /* 0x0000000416007c0c */ /* 0x000fe4000bf06270 */
[----:B------:R-:W-:Y:S02]  /*15ce0*/  ISETP.GE.AND P4, PT, R57, UR4, PT ;  /* 0x0000000439007c0c */ /* 0x000fe4000bf86270 */
[----:B------:R-:W-:Y:S02]  /*15cf0*/  ISETP.GE.AND P3, PT, R61, UR4, PT ;  /* 0x000000043d007c0c */ /* 0x000fe4000bf66270 */
[----:B------:R-:W-:Y:S02]  /*15d00*/  ISETP.GE.AND P2, PT, R63, UR4, PT ;  /* 0x000000043f007c0c */ /* 0x000fe4000bf46270 */
[----:B------:R-:W-:-:S05]  /*15d10*/  ISETP.GE.AND P1, PT, R59, UR4, PT ;  /* 0x000000043b007c0c */ /* 0x000fca000bf26270 */
[----:B0---4-:R-:W-:Y:S02]  /*15d20*/  @!P0 IMAD.WIDE R4, R22, 0x4, R6 ;  /* 0x0000000416048825 */ /* 0x011fe400078e0206 */
[-C--:B--2---:R-:W-:Y:S02]  /*15d30*/  @!P4 LEA R8, P5, R57, R6.reuse, 0x2 ;  /* 0x000000063908c211 */ /* 0x084fe400078a10ff */
[-C--:B------:R-:W-:Y:S01]  /*15d40*/  @!P3 LEA R10, P6, R61, R6.reuse, 0x2 ;  /* 0x000000063d0ab211 */ /* 0x080fe200078c10ff */
[----:B------:R0:W-:Y:S01]  /*15d50*/  @!P0 ST.E.64 desc[UR50][R4.64], R36 ;  /* 0x0000002404008985 */ /* 0x0001e2000c101b32 */
[----:B------:R-:W-:Y:S02]  /*15d60*/  ISETP.GE.AND P0, PT, R17, UR4, PT ;  /* 0x0000000411007c0c */ /* 0x000fe4000bf06270 */
[----:B------:R-:W-:Y:S02]  /*15d70*/  @!P4 LEA.HI.X R9, R57, R7, R56, 0x2, P5 ;  /* 0x000000073909c211 */ /* 0x000fe400028f1438 */
[----:B------:R-:W-:-:S02]  /*15d80*/  @!P2 LEA R12, P5, R63, R6, 0x2 ;  /* 0x000000063f0ca211 */ /* 0x000fc400078a10ff */
[-C--:B------:R-:W-:Y:S01]  /*15d90*/  @!P3 LEA.HI.X R11, R61, R7.reuse, R62, 0x2, P6 ;  /* 0x000000073d0bb211 */ /* 0x080fe200030f143e */
[----:B------:R3:W-:Y:S01]  /*15da0*/  @!P4 ST.E.64 desc[UR50][R8.64], R26 ;  /* 0x0000001a0800c985 */ /* 0x0007e2000c101b32 */
[----:B------:R-:W-:Y:S02]  /*15db0*/  ISETP.GE.AND P6, PT, R23, UR4, PT ;  /* 0x0000000417007c0c */ /* 0x000fe4000bfc6270 */
[----:B------:R-:W-:Y:S01]  /*15dc0*/  @!P2 LEA.HI.X R13, R63, R7, R64, 0x2, P5 ;  /* 0x000000073f0da211 */ /* 0x000fe200028f1440 */
[----:B------:R3:W-:Y:S01]  /*15dd0*/  @!P3 ST.E.64 desc[UR50][R10.64], R30 ;  /* 0x0000001e0a00b985 */ /* 0x0007e2000c101b32 */
[----:B------:R-:W-:-:S03]  /*15de0*/  @!P1 LEA R14, P5, R59, R6, 0x2 ;  /* 0x000000063b0e9211 */ /* 0x000fc600078a10ff */
[----:B------:R3:W-:Y:S01]  /*15df0*/  @!P2 ST.E.64 desc[UR50][R12.64], R34 ;  /* 0x000000220c00a985 */ /* 0x0007e2000c101b32 */
[----:B------:R-:W-:Y:S02]  /*15e00*/  @!P1 LEA.HI.X R15, R59, R7, R58, 0x2, P5 ;  /* 0x000000073b0f9211 */ /* 0x000fe400028f143a */
[----:B0-----:R-:W-:-:S03]  /*15e10*/  @!P0 LEA R4, P5, R17, R6, 0x2 ;  /* 0x0000000611048211 */ /* 0x001fc600078a10ff */
[----:B------:R3:W-:Y:S01]  /*15e20*/  @!P1 ST.E.64 desc[UR50][R14.64], R40 ;  /* 0x000000280e009985 */ /* 0x0007e2000c101b32 */
[----:B------:R-:W-:Y:S02]  /*15e30*/  @!P0 LEA.HI.X R5, R17, R7, R60, 0x2, P5 ;  /* 0x0000000711058211 */ /* 0x000fe400028f143c */
[----:B------:R-:W-:-:S03]  /*15e40*/  @!P6 LEA R18, P5, R23, R6, 0x2 ;  /* 0x000000061712e211 */ /* 0x000fc600078a10ff */
[----:B------:R3:W-:Y:S01]  /*15e50*/  @!P0 ST.E.64 desc[UR50][R4.64], R42 ;  /* 0x0000002a04008985 */ /* 0x0007e2000c101b32 */
[----:B------:R-:W-:Y:S02]  /*15e60*/  @!P6 LEA.HI.X R19, R23, R7, R52, 0x2, P5 ;  /* 0x000000071713e211 */ /* 0x000fe400028f1434 */
[----:B------:R-:W-:-:S03]  /*15e70*/  ISETP.GE.AND P0, PT, R53, UR4, PT ;  /* 0x0000000435007c0c */ /* 0x000fc6000bf06270 */
[----:B------:R3:W-:Y:S10]  /*15e80*/  @!P6 ST.E.64 desc[UR50][R18.64], R44 ;  /* 0x0000002c1200e985 */ /* 0x0007f4000c101b32 */
[----:B------:R-:W-:Y:S05]  /*15e90*/  @P0 BRA `(.L_x_925) ;  /* 0x0000000800b80947 */ /* 0x000fea0003800000 */
[----:B---3--:R-:W-:-:S04]  /*15ea0*/  LEA R4, P0, R53, R6, 0x2 ;  /* 0x0000000635047211 */ /* 0x008fc800078010ff */
[----:B------:R-:W-:-:S05]  /*15eb0*/  LEA.HI.X R5, R53, R7, R55, 0x2, P0 ;  /* 0x0000000735057211 */ /* 0x000fca00000f1437 */
[----:B------:R0:W-:Y:S01]  /*15ec0*/  ST.E.64 desc[UR50][R4.64], R46 ;  /* 0x0000002e04007985 */ /* 0x0001e2000c101b32 */
[----:B------:R-:W-:Y:S05]  /*15ed0*/  BRA `(.L_x_925) ;  /* 0x0000000800a87947 */ /* 0x000fea0003800000 */
.L_x_922:
[----:B------:R-:W0:Y:S01]  /*15ee0*/  LDC.64 R6, c[0x0][0xc00] ;  /* 0x00030000ff067b82 */ /* 0x000e220000000a00 */
[----:B------:R-:W-:Y:S01]  /*15ef0*/  ULDC.64 UR8, c[0x0][0xc00] ;  /* 0x0003000000087ab9 */ /* 0x000fe20000000a00 */
[----:B------:R-:W-:Y:S01]  /*15f00*/  IMAD.MOV.U32 R9, RZ, RZ, RZ ;  /* 0x000000ffff097224 */ /* 0x000fe200078e00ff */
[----:B------:R-:W-:-:S05]  /*15f10*/  UIMAD.WIDE UR8, UR39, 0x4, UR8 ;  /* 0x00000004270878a5 */ /* 0x000fca000f8e0208 */
[----:B------:R-:W1:Y:S01]  /*15f20*/  LDC.64 R10, c[0x0][0xc08] ;  /* 0x00030200ff0a7b82 */ /* 0x000e620000000a00 */
[----:B0-----:R-:W-:Y:S01]  /*15f30*/  ISETP.NE.U32.AND P0, PT, R6, RZ, PT ;  /* 0x000000ff0600720c */ /* 0x001fe20003f05070 */
[----:B------:R-:W-:Y:S01]  /*15f40*/  IMAD.U32 R6, RZ, RZ, UR8 ;  /* 0x00000008ff067e24 */ /* 0x000fe2000f8e00ff */
[----:B------:R-:W-:Y:S01]  /*15f50*/  R2UR UR4, R7 ;  /* 0x00000000070472ca */ /* 0x000fe200000e0000 */
[----:B------:R-:W-:Y:S01]  /*15f60*/  IMAD.U32 R7, RZ, RZ, UR9 ;  /* 0x00000009ff077e24 */ /* 0x000fe2000f8e00ff */
[----:B-1----:R-:W-:-:S09]  /*15f70*/  ISETP.NE.U32.AND P1, PT, R10, RZ, PT ;  /* 0x000000ff0a00720c */ /* 0x002fd20003f25070 */
[----:B------:R-:W-:Y:S02]  /*15f80*/  VOTEU.ANY UP0, P0 ;  /* 0x00000000003f7886 */ /* 0x000fe40000000100 */
[----:B------:R-:W-:Y:S01]  /*15f90*/  UISETP.NE.AND.EX UP0, UPT, UR4, URZ, UPT, UP0 ;  /* 0x0000003f0400728c */ /* 0x000fe2000bf05300 */
[----:B------:R-:W-:Y:S01]  /*15fa0*/  R2UR UR4, R11 ;  /* 0x000000000b0472ca */ /* 0x000fe200000e0000 */
[----:B------:R-:W-:-:S04]  /*15fb0*/  VOTEU.ANY UP1, P1 ;  /* 0x00000000003f7886 */ /* 0x000fc80000820100 */
[----:B------:R-:W-:-:S08]  /*15fc0*/  PLOP3.LUT P0, PT, PT, PT, UP0, 0x80, 0x0 ;  /* 0x000000000000781c */ /* 0x000fd00003f0f008 */
[----:B------:R-:W-:-:S06]  /*15fd0*/  UISETP.NE.AND.EX UP1, UPT, UR4, URZ, UPT, UP1 ;  /* 0x0000003f0400728c */ /* 0x000fcc000bf25310 */
[----:B------:R-:W-:Y:S01]  /*15fe0*/  PLOP3.LUT P1, PT, PT, PT, UP1, 0x80, 0x0 ;  /* 0x000000000000781c */ /* 0x000fe20003f2f018 */
[----:B------:R0:W5:Y:S01]  /*15ff0*/  @P0 LDG.E R9, desc[UR50][R6.64] ;  /* 0x0000003206090981 */ /* 0x000162000c1e1900 */
[----:B------:R-:W-:Y:S02]  /*16000*/  ULDC UR4, c[0x0][0xa88] ;  /* 0x0002a20000047ab9 */ /* 0x000fe40000000800 */
[----:B------:R-:W-:Y:S01]  /*16010*/  IMAD.U32 R4, RZ, RZ, UR4 ;  /* 0x00000004ff047e24 */ /* 0x000fe2000f8e00ff */
[----:B------:R-:W-:Y:S02]  /*16020*/  @UP1 ULDC.64 UR8, c[0x0][0xc08] ;  /* 0x0003020000081ab9 */ /* 0x000fe40000000a00 */
[----:B------:R-:W-:-:S06]  /*16030*/  @UP1 UIMAD.WIDE UR8, UR39, 0x4, UR8 ;  /* 0x00000004270818a5 */ /* 0x000fcc000f8e0208 */
[----:B------:R-:W-:Y:S02]  /*16040*/  IMAD.U32 R10, RZ, RZ, UR8 ;  /* 0x00000008ff0a7e24 */ /* 0x000fe4000f8e00ff */
[----:B------:R-:W-:-:S05]  /*16050*/  IMAD.U32 R11, RZ, RZ, UR9 ;  /* 0x00000009ff0b7e24 */ /* 0x000fca000f8e00ff */
[----:B------:R0:W5:Y:S01]  /*16060*/  @P1 LDG.E R4, desc[UR50][R10.64] ;  /* 0x000000320a041981 */ /* 0x000162000c1e1900 */
[----:B------:R-:W-:Y:S05]  /*16070*/  @P1 BRA `(.L_x_928) ;  /* 0x0000000000101947 */ /* 0x000fea0003800000 */
[----:B------:R-:W-:Y:S05]  /*16080*/  @!P0 BRA `(.L_x_928) ;  /* 0x00000000000c8947 */ /* 0x000fea0003800000 */
[----:B0-----:R-:W2:Y:S04]  /*16090*/  LDG.E R11, desc[UR50][R6.64] ;  /* 0x00000032060b7981 */ /* 0x001ea8000c1e1900 */
[----:B-----5:R-:W2:Y:S02]  /*160a0*/  LDG.E R4, desc[UR50][R6.64+0x4] ;  /* 0x0000043206047981 */ /* 0x020ea4000c1e1900 */
[----:B--2---:R-:W-:-:S07]  /*160b0*/  IMAD.IADD R4, R4, 0x1, -R11 ;  /* 0x0000000104047824 */ /* 0x004fce00078e0a0b */
.L_x_928:
[----:B-----5:R-:W-:Y:S01]  /*160c0*/  R2UR UR16, R9 ;  /* 0x00000000091072ca */ /* 0x020fe200000e0000 */
[----:B------:R-:W-:Y:S01]  /*160d0*/  USHF.R.S32.HI UR7, URZ, 0x1f, UR39 ;  /* 0x0000001f3f077899 */ /* 0x000fe20008011427 */
[----:B------:R-:W-:Y:S01]  /*160e0*/  ISETP.GT.AND P0, PT, R17, 0xbf, PT ;  /* 0x000000bf1100780c */ /* 0x000fe20003f04270 */
[----:B------:R-:W-:Y:S01]  /*160f0*/  USEL UR4, UR39, URZ, !UP0 ;  /* 0x0000003f27047287 */ /* 0x000fe2000c000000 */
[----:B------:R-:W-:Y:S01]  /*16100*/  BSSY B1, `(.L_x_929) ;  /* 0x0000039000017945 */ /* 0x000fe20003800000 */
[----:B------:R-:W-:-:S08]  /*16110*/  USEL UR7, UR7, URZ, !UP0 ;  /* 0x0000003f07077287 */ /* 0x000fd0000c000000 */
[----:B------:R-:W-:Y:S02]  /*16120*/  USHF.R.S32.HI UR16, URZ, 0x1f, UR16 ;  /* 0x0000001f3f107899 */ /* 0x000fe40008011410 */
[----:B------:R-:W-:Y:S10]  /*16130*/  @P0 BRA `(.L_x_930) ;  /* 0x0000000000d40947 */ /* 0x000ff40003800000 */
[----:B------:R-:W0:Y:S01]  /*16140*/  LDC R13, c[0x0][0xbe8] ;  /* 0x0002fa00ff0d7b82 */ /* 0x000e220000000800 */
[----:B------:R-:W-:-:S05]  /*16150*/  IMAD.U32 R12, RZ, RZ, UR40 ;  /* 0x00000028ff0c7e24 */ /* 0x000fca000f8e00ff */
[----:B------:R-:W-:Y:S01]  /*16160*/  IADD3 R12, R12, -0x80, R78 ;  /* 0xffffff800c0c7810 */ /* 0x000fe20007ffe04e */
[----:B0-----:R-:W-:-:S05]  /*16170*/  IMAD R6, R4, R13, RZ ;  /* 0x0000000d04067224 */ /* 0x001fca00078e02ff */
        /* <DEDUP_REMOVED lines=11> */
[----:B------:R-:W-:Y:S02]  /*16230*/  UIMAD.WIDE.U32 UR14, UR8, UR37, URZ ;  /* 0x00000025080e72a5 */ /* 0x000fe4000f8e003f */
[----:B------:R-:W1:Y:S01]  /*16240*/  @P0 LDC R14, c[0x0][0xbf0] ;  /* 0x0002fc00ff0e0b82 */ /* 0x000e620000000800 */
[----:B------:R-:W-:Y:S02]  /*16250*/  UIMAD UR18, UR9, UR37, URZ ;  /* 0x00000025091272a4 */ /* 0x000fe4000f8e023f */
[----:B------:R-:W-:Y:S01]  /*16260*/  UIMAD UR11, UR11, UR4, URZ ;  /* 0x000000040b0b72a4 */ /* 0x000fe2000f8e023f */
[----:B------:R-:W-:Y:S01]  /*16270*/  IMAD.U32 R6, RZ, RZ, UR14 ;  /* 0x0000000eff067e24 */ /* 0x000fe2000f8e00ff */
[----:B------:R-:W-:Y:S01]  /*16280*/  UIMAD.WIDE.U32 UR8, UR10, UR4, URZ ;  /* 0x000000040a0872a5 */ /* 0x000fe2000f8e003f */
[----:B------:R-:W-:Y:S01]  /*16290*/  IMAD.U32 R7, RZ, RZ, UR15 ;  /* 0x0000000fff077e24 */ /* 0x000fe2000f8e00ff */
[----:B------:R-:W-:-:S02]  /*162a0*/  UIADD3 UR14, UR18, UR15, URZ ;  /* 0x0000000f120e7290 */ /* 0x000fc4000fffe03f */
[----:B------:R-:W-:Y:S01]  /*162b0*/  UIMAD UR11, UR10, UR7, UR11 ;  /* 0x000000070a0b72a4 */ /* 0x000fe2000f8e020b */
[----:B------:R-:W-:-:S03]  /*162c0*/  ULDC.64 UR12, c[0x0][UR17+0x228] ;  /* 0x00008a00110c7abb */ /* 0x000fc60008000a00 */
[----:B------:R-:W-:Y:S01]  /*162d0*/  UIADD3 UR11, UR9, UR11, URZ ;  /* 0x0000000b090b7290 */ /* 0x000fe2000fffe03f */
[----:B------:R-:W-:Y:S01]  /*162e0*/  IMAD.U32 R15, RZ, RZ, UR14 ;  /* 0x0000000eff0f7e24 */ /* 0x000fe2000f8e00ff */
[----:B------:R-:W-:Y:S01]  /*162f0*/  UIMAD.WIDE.U32 UR20, UR12, UR19, URZ ;  /* 0x000000130c1472a5 */ /* 0x000fe2000f8e003f */
[----:B0-----:R-:W-:Y:S01]  /*16300*/  @P0 IMAD.HI.U32 R11, R12, R11, RZ ;  /* 0x0000000b0c0b0227 */ /* 0x001fe200078e00ff */
[----:B------:R-:W-:-:S04]  /*16310*/  UIMAD UR10, UR13, UR19, URZ ;  /* 0x000000130d0a72a4 */ /* 0x000fc8000f8e023f */
[----:B------:R-:W-:Y:S01]  /*16320*/  UIADD3 UR10, UR10, UR21, URZ ;  /* 0x000000150a0a7290 */ /* 0x000fe2000fffe03f */
[----:B-1----:R-:W-:Y:S02]  /*16330*/  @P0 SHF.R.U32.HI R10, RZ, R14, R11 ;  /* 0x0000000eff0a0219 */ /* 0x002fe4000001160b */
[----:B------:R-:W-:Y:S01]  /*16340*/  IADD3 R7, P0, P1, R6, UR8, R9 ;  /* 0x0000000806077c10 */ /* 0x000fe2000f91e009 */
[----:B------:R-:W-:Y:S01]  /*16350*/  IMAD.U32 R6, RZ, RZ, UR16 ;  /* 0x00000010ff067e24 */ /* 0x000fe2000f8e00ff */
[----:B------:R-:W-:Y:S01]  /*16360*/  ULDC.64 UR8, c[0x0][UR17+0x210] ;  /* 0x0000840011087abb */ /* 0x000fe20008000a00 */
[----:B------:R-:W-:-:S04]  /*16370*/  IMAD.MOV R11, RZ, RZ, -R10 ;  /* 0x000000ffff0b7224 */ /* 0x000fc800078e0a0a */
[----:B------:R-:W-:Y:S01]  /*16380*/  IMAD R11, R13, R11, R12 ;  /* 0x0000000b0d0b7224 */ /* 0x000fe200078e020c */
[----:B------:R-:W-:Y:S02]  /*16390*/  IADD3.X R12, R15, UR11, R6, P0, P1 ;  /* 0x0000000b0f0c7c10 */ /* 0x000fe400087e2406 */
[----:B------:R-:W-:Y:S01]  /*163a0*/  IADD3 R6, P0, P1, R10, UR20, R7 ;  /* 0x000000140a067c10 */ /* 0x000fe2000f91e007 */
[----:B------:R-:W-:Y:S01]  /*163b0*/  IMAD R13, R11, UR9, RZ ;  /* 0x000000090b0d7c24 */ /* 0x000fe2000f8e02ff */
[----:B------:R-:W-:Y:S02]  /*163c0*/  SHF.R.S32.HI R7, RZ, 0x1f, R10 ;  /* 0x0000001fff077819 */ /* 0x000fe4000001140a */
[----:B------:R-:W-:Y:S02]  /*163d0*/  SHF.R.S32.HI R10, RZ, 0x1f, R11 ;  /* 0x0000001fff0a7819 */ /* 0x000fe4000001140b */
[----:B------:R-:W-:Y:S01]  /*163e0*/  IADD3.X R7, R7, UR10, R12, P0, P1 ;  /* 0x0000000a07077c10 */ /* 0x000fe200087e240c */
[----:B------:R-:W-:Y:S01]  /*163f0*/  ULDC.64 UR10, c[0x0][0xba8] ;  /* 0x0002ea00000a7ab9 */ /* 0x000fe20000000a00 */
[----:B------:R-:W-:Y:S01]  /*16400*/  @!UP0 ULDC UR10, c[0x0][0xb50] ;  /* 0x0002d400000a8ab9 */ /* 0x000fe20000000800 */
[----:B------:R-:W-:Y:S01]  /*16410*/  IMAD R13, R10, UR8, R13 ;  /* 0x000000080a0d7c24 */ /* 0x000fe2000f8e020d */
[----:B------:R-:W-:Y:S01]  /*16420*/  @!UP0 ULDC UR11, c[0x0][0xb54] ;  /* 0x0002d500000b8ab9 */ /* 0x000fe20000000800 */
[----:B------:R-:W-:-:S04]  /*16430*/  IMAD.WIDE.U32 R6, R11, UR8, R6 ;  /* 0x000000080b067c25 */ /* 0x000fc8000f8e0006 */
[----:B------:R-:W-:Y:S01]  /*16440*/  IMAD.IADD R7, R7, 0x1, R13 ;  /* 0x0000000107077824 */ /* 0x000fe200078e020d */
[----:B------:R-:W-:-:S04]  /*16450*/  LEA R10, P0, R6, UR10, 0x2 ;  /* 0x0000000a060a7c11 */ /* 0x000fc8000f8010ff */
[----:B------:R-:W-:Y:S01]  /*16460*/  LEA.HI.X R11, R6, UR11, R7, 0x2, P0 ;  /* 0x0000000b060b7c11 */ /* 0x000fe200080f1407 */
[----:B------:R-:W-:-:S05]  /*16470*/  IMAD.MOV.U32 R7, RZ, RZ, -0x800000 ;  /* 0xff800000ff077424 */ /* 0x000fca00078e00ff */
[----:B------:R1:W-:Y:S03]  /*16480*/  STG.E desc[UR50][R10.64], R7 ;  /* 0x000000070a007986 */ /* 0x0003e6000c101932 */
.L_x_930:
[----:B------:R-:W-:Y:S05]  /*16490*/  BSYNC B1 ;  /* 0x0000000000017941 */ /* 0x000fea0003800000 */
.L_x_929:
[----:B------:R-:W-:-:S06]  /*164a0*/  UISETP.GT.AND UP0, UPT, UR42, 0x1, UPT ;  /* 0x000000012a00788c */ /* 0x000fcc000bf04270 */
[----:B------:R-:W-:-:S13]  /*164b0*/  PLOP3.LUT P0, PT, PT, PT, UP0, 0x80, 0x0 ;  /* 0x000000000000781c */ /* 0x000fda0003f0f008 */
[----:B------:R-:W-:Y:S05]  /*164c0*/  @P0 BRA `(.L_x_925) ;  /* 0x00000004002c0947 */ /* 0x000fea0003800000 */
[----:B------:R-:W2:Y:S01]  /*164d0*/  LDC R15, c[0x0][0xbe8] ;  /* 0x0002fa00ff0f7b82 */ /* 0x000ea20000000800 */
[C---:B------:R-:W-:Y:S01]  /*164e0*/  R2UR UR11, R9.reuse ;  /* 0x00000000090b72ca */ /* 0x040fe200000e0000 */
[----:B------:R-:W-:Y:S01]  /*164f0*/  ULDC.64 UR12, c[0x0][0xaa0] ;  /* 0x0002a800000c7ab9 */ /* 0x000fe20000000a00 */
[----:B------:R-:W-:Y:S01]  /*16500*/  R2UR UR8, R9 ;  /* 0x00000000090872ca */ /* 0x000fe200000e0000 */
[----:B------:R-:W-:Y:S01]  /*16510*/  UIMAD UR10, UR16, UR12, URZ ;  /* 0x0000000c100a72a4 */ /* 0x000fe2000f8e023f */
[----:B------:R-:W-:-:S04]  /*16520*/  IMAD R8, R8, 0x30, R5 ;  /* 0x0000003008087824 */ /* 0x000fc800078e0205 */
[----:B------:R-:W-:-:S04]  /*16530*/  VIADD R8, R8, UR40 ;  /* 0x0000002808087c36 */ /* 0x000fc80008000000 */
[----:B------:R-:W-:Y:S01]  /*16540*/  IMAD.MOV.U32 R9, RZ, RZ, R8 ;  /* 0x000000ffff097224 */ /* 0x000fe200078e0008 */
[----:B------:R-:W-:Y:S02]  /*16550*/  UIMAD UR10, UR11, UR13, UR10 ;  /* 0x0000000d0b0a72a4 */ /* 0x000fe4000f8e020a */
[----:B------:R-:W-:-:S04]  /*16560*/  UIMAD.WIDE.U32 UR8, UR8, UR12, URZ ;  /* 0x0000000c080872a5 */ /* 0x000fc8000f8e003f */
[----:B------:R-:W-:-:S03]  /*16570*/  UIADD3 UR9, UR9, UR10, URZ ;  /* 0x0000000a09097290 */ /* 0x000fc6000fffe03f */
[----:B------:R-:W-:Y:S01]  /*16580*/  ULDC.64 UR10, c[0x0][0xae8] ;  /* 0x0002ba00000a7ab9 */ /* 0x000fe20000000a00 */
[----:B--2---:R-:W-:Y:S01]  /*16590*/  ISETP.NE.AND P0, PT, R15, 0x1, PT ;  /* 0x000000010f00780c */ /* 0x004fe20003f05270 */
[----:B------:R-:W-:Y:S01]  /*165a0*/  UIMAD.WIDE.U32 UR8, UR37, UR10, UR8 ;  /* 0x0000000a250872a5 */ /* 0x000fe2000f8e0008 */
[----:B------:R-:W-:-:S03]  /*165b0*/  IMAD R19, R4, R15, RZ ;  /* 0x0000000f04137224 */ /* 0x000fc600078e02ff */
[----:B------:R-:W-:-:S03]  /*165c0*/  UIMAD UR9, UR37, UR11, UR9 ;  /* 0x0000000b250972a4 */ /* 0x000fc6000f8e0209 */
[----:B------:R-:W-:Y:S02]  /*165d0*/  ULDC.64 UR10, c[0x0][0xaf0] ;  /* 0x0002bc00000a7ab9 */ /* 0x000fe40000000a00 */
[----:B------:R-:W-:Y:S02]  /*165e0*/  UIMAD UR7, UR7, UR10, URZ ;  /* 0x0000000a070772a4 */ /* 0x000fe4000f8e023f */
[----:B------:R-:W-:Y:S01]  /*165f0*/  UIMAD.WIDE.U32 UR8, UR4, UR10, UR8 ;  /* 0x0000000a040872a5 */ /* 0x000fe2000f8e0008 */
[----:B01----:R-:W0:Y:S01]  /*16600*/  @P0 LDC R7, c[0x0][0xbec] ;  /* 0x0002fb00ff070b82 */ /* 0x003e220000000800 */
[----:B------:R-:W-:-:S03]  /*16610*/  UIMAD UR7, UR4, UR11, UR7 ;  /* 0x0000000b040772a4 */ /* 0x000fc6000f8e0207 */
[----:B------:R-:W-:Y:S01]  /*16620*/  ULDC.64 UR10, c[0x0][0xae0] ;  /* 0x0002b800000a7ab9 */ /* 0x000fe20000000a00 */
[----:B------:R-:W-:-:S03]  /*16630*/  UIADD3 UR4, UR9, UR7, URZ ;  /* 0x0000000709047290 */ /* 0x000fc6000fffe03f */
        /* <DEDUP_REMOVED lines=9> */
[----:B------:R-:W-:Y:S02]  /*166d0*/  IMAD R8, R6, UR10, RZ ;  /* 0x0000000a06087c24 */ /* 0x000fe4000f8e02ff */
[----:B------:R-:W-:Y:S01]  /*166e0*/  IMAD.U32 R6, RZ, RZ, UR8 ;  /* 0x00000008ff067e24 */ /* 0x000fe2000f8e00ff */
[----:B------:R-:W-:Y:S01]  /*166f0*/  ULDC.64 UR8, c[0x0][0xad8] ;  /* 0x0002b60000087ab9 */ /* 0x000fe20000000a00 */
        /* <DEDUP_REMOVED lines=9> */
[----:B------:R-:W-:-:S04]  /*16790*/  LEA R8, P0, R6, UR8, 0x1 ;  /* 0x0000000806087c11 */ /* 0x000fc8000f8008ff */
[----:B------:R-:W-:Y:S01]  /*167a0*/  LEA.HI.X R10, R6, UR9, R7, 0x1, P0 ;  /* 0x00000009060a7c11 */ /* 0x000fe200080f0c07 */
[----:B------:R-:W0:Y:S01]  /*167b0*/  SHFL.IDX PT, R9, R8, RZ, 0x181f ;  /* 0x00181fff08097589 */ /* 0x000e2200000e0000 */
[----:B------:R-:W-:Y:S01]  /*167c0*/  VIADD R6, R5, UR40 ;  /* 0x0000002805067c36 */ /* 0x000fe20008000000 */
[----:B------:R-:W-:Y:S02]  /*167d0*/  ISETP.GE.AND P0, PT, R0, UR4, PT ;  /* 0x0000000400007c0c */ /* 0x000fe4000bf06270 */
[----:B------:R-:W1:Y:S01]  /*167e0*/  SHFL.IDX PT, R13, R8, 0x1, 0x181f ;  /* 0x00381f00080d7f89 */ /* 0x000e6200000e0000 */
[C---:B------:R-:W-:Y:S01]  /*167f0*/  VIADD R4, R6.reuse, 0x30 ;  /* 0x0000003006047836 */ /* 0x040fe20000000000 */
[CC--:B------:R-:W-:Y:S01]  /*16800*/  ISETP.GE.OR P3, PT, R6.reuse, R19.reuse, P0 ;  /* 0x000000130600720c */ /* 0x0c0fe20000766670 */
[C---:B------:R-:W-:Y:S01]  /*16810*/  VIADD R5, R6.reuse, 0x60 ;  /* 0x0000006006057836 */ /* 0x040fe20000000000 */
[----:B------:R-:W2:Y:S01]  /*16820*/  SHFL.IDX PT, R15, R8, 0x2, 0x181f ;  /* 0x00581f00080f7f89 */ /* 0x000ea200000e0000 */
[----:B------:R-:W-:Y:S01]  /*16830*/  VIADD R6, R6, 0x90 ;  /* 0x0000009006067836 */ /* 0x000fe20000000000 */
[----:B------:R-:W-:-:S02]  /*16840*/  ISETP.GE.OR P2, PT, R4, R19, P0 ;  /* 0x000000130400720c */ /* 0x000fc40000746670 */
[----:B------:R-:W3:Y:S01]  /*16850*/  SHFL.IDX PT, R7, R10, RZ, 0x181f ;  /* 0x00181fff0a077589 */ /* 0x000ee200000e0000 */
[-C--:B------:R-:W-:Y:S02]  /*16860*/  ISETP.GE.OR P1, PT, R5, R19.reuse, P0 ;  /* 0x000000130500720c */ /* 0x080fe40000726670 */
[----:B------:R-:W-:Y:S01]  /*16870*/  ISETP.GE.OR P0, PT, R6, R19, P0 ;  /* 0x000000130600720c */ /* 0x000fe20000706670 */
        /* <DEDUP_REMOVED lines=16> */
.L_x_925:
[----:B------:R-:W-:Y:S05]  /*16980*/  BSYNC B0 ;  /* 0x0000000000007941 */ /* 0x000fea0003800000 */
.L_x_921:
[----:B------:R-:W-:Y:S02]  /*16990*/  ULDC UR4, c[0x0][0xc3c] ;  /* 0x00030f0000047ab9 */ /* 0x000fe40000000800 */
[----:B------:R-:W-:-:S06]  /*169a0*/  UISETP.GE.AND UP0, UPT, UR49, UR4, UPT ;  /* 0x000000043100728c */ /* 0x000fcc000bf06270 */
[----:B------:R-:W-:-:S13]  /*169b0*/  PLOP3.LUT P0, PT, PT, PT, UP0, 0x80, 0x0 ;  /* 0x000000000000781c */ /* 0x000fda0003f0f008 */
[----:B------:R-:W-:Y:S05]  /*169c0*/  @!P0 BRA `(.L_x_931) ;  /* 0xfffffea000bc8947 */ /* 0x000fea000383ffff */
[----:B------:R-:W-:Y:S05]  /*169d0*/  EXIT ;  /* 0x000000000000794d */ /* 0x000fea0003800000 */
.L_x_834:
[----:B------:R-:W-:-:S08]  /*169e0*/  NOP ;  /* 0x0000000000007918 */ /* 0x000fd00000000000 */
[----:B------:R-:W0:-:S00]  /*169f0*/  USETMAXREG.DEALLOC.CTAPOOL 0x20 ;  /* 0x00000020000079c8 */ /* 0x000e0000080e0500 */
        /* <DEDUP_REMOVED lines=15> */
.L_x_932:
[----:B------:R-:W0:Y:S01]  /*16af0*/  S2R R0, SR_TID.X ;  /* 0x0000000000007919 */ /* 0x000e220000002100 */
[----:B------:R-:W-:Y:S01]  /*16b00*/  ULDC UR4, c[0x0][0xc3c] ;  /* 0x00030f0000047ab9 */ /* 0x000fe20000000800 */
[----:B------:R-:W-:Y:S01]  /*16b10*/  IMAD.MOV.U32 R7, RZ, RZ, RZ ;  /* 0x000000ffff077224 */ /* 0x000fe200078e00ff */
[----:B0-----:R-:W-:-:S04]  /*16b20*/  LOP3.LUT R0, R0, 0x1f, RZ, 0xc0, !PT ;  /* 0x0000001f00007812 */ /* 0x001fc800078ec0ff */
[----:B------:R-:W-:-:S04]  /*16b30*/  ISETP.NE.AND P0, PT, R0, 0x1f, PT ;  /* 0x0000001f0000780c */ /* 0x000fc80003f05270 */
[----:B------:R-:W-:-:S13]  /*16b40*/  ISETP.GE.OR P1, PT, R0, UR4, !P0 ;  /* 0x0000000400007c0c */ /* 0x000fda000c726670 */
[----:B------:R-:W0:Y:S08]  /*16b50*/  @!P1 LDC.64 R4, c[0x0][0xc80] ;  /* 0x00032000ff049b82 */ /* 0x000e300000000a00 */
[----:B------:R-:W1:Y:S01]  /*16b60*/  @!P1 LDC.64 R2, c[0x0][0xc78] ;  /* 0x00031e00ff029b82 */ /* 0x000e620000000a00 */
[----:B0-----:R-:W-:-:S05]  /*16b70*/  @!P1 IMAD.WIDE.U32 R4, R0, 0x4, R4 ;  /* 0x0000000400049825 */ /* 0x001fca00078e0004 */
[----:B------:R-:W2:Y:S01]  /*16b80*/  @!P1 LDG.E R6, desc[UR50][R4.64] ;  /* 0x0000003204069981 */ /* 0x000ea2000c1e1900 */
[----:B-1----:R-:W-:-:S05]  /*16b90*/  @!P1 IMAD.WIDE.U32 R2, R0, 0x4, R2 ;  /* 0x0000000400029825 */ /* 0x002fca00078e0002 */
[----:B------:R-:W2:Y:S01]  /*16ba0*/  @!P1 LDG.E R7, desc[UR50][R2.64] ;  /* 0x0000003202079981 */ /* 0x000ea2000c1e1900 */
[C---:B------:R-:W-:Y:S02]  /*16bb0*/  ISETP.NE.AND P1, PT, R0.reuse, RZ, PT ;  /* 0x000000ff0000720c */ /* 0x040fe40003f25270 */
[C---:B------:R-:W-:Y:S02]  /*16bc0*/  ISETP.GE.U32.AND P2, PT, R0.reuse, 0x2, PT ;  /* 0x000000020000780c */ /* 0x040fe40003f46070 */
[C---:B------:R-:W-:Y:S02]  /*16bd0*/  ISETP.GE.U32.AND P3, PT, R0.reuse, 0x4, PT ;  /* 0x000000040000780c */ /* 0x040fe40003f66070 */
[C---:B------:R-:W-:Y:S02]  /*16be0*/  ISETP.GE.U32.AND P4, PT, R0.reuse, 0x8, PT ;  /* 0x000000080000780c */ /* 0x040fe40003f86070 */
[----:B------:R-:W-:Y:S01]  /*16bf0*/  ISETP.GE.U32.AND P5, PT, R0, 0x10, PT ;  /* 0x000000100000780c */ /* 0x000fe20003fa6070 */
[----:B------:R-:W-:Y:S01]  /*16c00*/  UMOV UR42, URZ ;  /* 0x0000003f002a7c82 */ /* 0x000fe20008000000 */
        /* <DEDUP_REMOVED lines=14> */
[----:B------:R-:W1:Y:S01]  /*16cf0*/  S2R R9, SR_CTAID.X ;  /* 0x0000000000097919 */ /* 0x000e620000002500 */
[----:B0-----:R-:W-:Y:S02]  /*16d00*/  SEL R5, R4, RZ, P5 ;  /* 0x000000ff04057207 */ /* 0x001fe40002800000 */
[----:B------:R-:W0:Y:S03]  /*16d10*/  LDC R4, c[0x0][0xc38] ;  /* 0x00030e00ff047b82 */ /* 0x000e260000000800 */
[----:B------:R-:W-:-:S05]  /*16d20*/  IMAD.IADD R11, R2, 0x1, R5 ;  /* 0x00000001020b7824 */ /* 0x000fca00078e0205 */
[----:B------:R-:W0:Y:S02]  /*16d30*/  SHFL.IDX PT, R5, R11, 0x1f, 0x1f ;  /* 0x03e01f000b057f89 */ /* 0x000e2400000e0000 */
[----:B0-----:R-:W-:-:S05]  /*16d40*/  IMAD R8, R5, R4, RZ ;  /* 0x0000000405087224 */ /* 0x001fca00078e02ff */
[----:B-1----:R-:W-:Y:S01]  /*16d50*/  ISETP.GT.AND P6, PT, R8, R9, PT ;  /* 0x000000090800720c */ /* 0x002fe20003fc4270 */
[----:B------:R-:W-:-:S12]  /*16d60*/  IMAD.MOV.U32 R3, RZ, RZ, R8 ;  /* 0x000000ffff037224 */ /* 0x000fd800078e0008 */
[----:B------:R-:W-:Y:S05]  /*16d70*/  @P6 BRA `(.L_x_934) ;  /* 0x0000000000a86947 */ /* 0x000fea0003800000 */
[----:B------:R-:W-:Y:S01]  /*16d80*/  IMAD.MOV.U32 R8, RZ, RZ, R3 ;  /* 0x000000ffff087224 */ /* 0x000fe200078e0003 */
[----:B------:R-:W-:Y:S01]  /*16d90*/  UMOV UR42, URZ ;  /* 0x0000003f002a7c82 */ /* 0x000fe20008000000 */
[----:B------:R-:W-:-:S05]  /*16da0*/  ULDC UR5, c[0x0][0xc3c] ;  /* 0x00030f0000057ab9 */ /* 0x000fca0000000800 */
.L_x_936:
[----:B------:R-:W-:-:S03]  /*16db0*/  UIADD3 UR4, UR42, 0x1f, URZ ;  /* 0x0000001f2a047890 */ /* 0x000fc6000fffe03f */
[----:B------:R-:W-:Y:S01]  /*16dc0*/  ULDC UR42, c[0x0][0xc3c] ;  /* 0x00030f00002a7ab9 */ /* 0x000fe20000000800 */
[----:B------:R-:W-:-:S06]  /*16dd0*/  UISETP.GE.AND UP0, UPT, UR4, UR5, UPT ;  /* 0x000000050400728c */ /* 0x000fcc000bf06270 */
[----:B------:R-:W-:-:S13]  /*16de0*/  PLOP3.LUT P6, PT, PT, PT, UP0, 0x40, 0x0 ;  /* 0x000000000000781c */ /* 0x000fda0003fce808 */
[----:B------:R-:W-:Y:S05]  /*16df0*/  @!P6 BRA `(.L_x_935) ;  /* 0x0000000800cce947 */ /* 0x000fea0003800000 */
[----:B------:R-:W-:Y:S02]  /*16e00*/  UMOV UR42, UR4 ;  /* 0x00000004002a7c82 */ /* 0x000fe40008000000 */
[----:B------:R-:W-:-:S05]  /*16e10*/  VIADD R7, R0, UR42 ;  /* 0x0000002a00077c36 */ /* 0x000fca0008000000 */
[----:B------:R-:W-:-:S13]  /*16e20*/  ISETP.GE.OR P6, PT, R7, UR5, !P0 ;  /* 0x0000000507007c0c */ /* 0x000fda000c7c6670 */
[----:B------:R-:W0:Y:S08]  /*16e30*/  @!P6 LDC.64 R4, c[0x0][0xc80] ;  /* 0x00032000ff04eb82 */ /* 0x000e300000000a00 */
[----:B------:R-:W1:Y:S01]  /*16e40*/  @!P6 LDC.64 R2, c[0x0][0xc78] ;  /* 0x00031e00ff02eb82 */ /* 0x000e620000000a00 */
[----:B0-----:R-:W-:-:S04]  /*16e50*/  @!P6 IMAD.WIDE R4, R7, 0x4, R4 ;  /* 0x000000040704e825 */ /* 0x001fc800078e0204 */
[----:B-1----:R-:W-:Y:S01]  /*16e60*/  @!P6 IMAD.WIDE R2, R7, 0x4, R2 ;  /* 0x000000040702e825 */ /* 0x002fe200078e0202 */
[----:B------:R-:W-:-:S06]  /*16e70*/  CS2R R6, SRZ ;  /* 0x0000000000067805 */ /* 0x000fcc000001ff00 */
[----:B------:R0:W2:Y:S04]  /*16e80*/  @!P6 LDG.E R6, desc[UR50][R4.64] ;  /* 0x000000320406e981 */ /* 0x0000a8000c1e1900 */
[----:B------:R-:W2:Y:S01]  /*16e90*/  @!P6 LDG.E R7, desc[UR50][R2.64] ;  /* 0x000000320207e981 */ /* 0x000ea2000c1e1900 */
[----:B0-----:R-:W0:Y:S01]  /*16ea0*/  LDC R4, c[0x0][0xc38] ;  /* 0x00030e00ff047b82 */ /* 0x001e220000000800 */
[----:B--2---:R-:W-:-:S05]  /*16eb0*/  IMAD R13, R6, R7, RZ ;  /* 0x00000007060d7224 */ /* 0x004fca00078e02ff */
        /* <DEDUP_REMOVED lines=20> */
[----:B------:R-:W-:Y:S02]  /*17000*/  IMAD.MOV.U32 R11, RZ, RZ, R2 ;  /* 0x000000ffff0b7224 */ /* 0x000fe400078e0002 */
[----:B------:R-:W-:-:S07]  /*17010*/  IMAD.MOV.U32 R3, RZ, RZ, R5 ;  /* 0x000000ffff037224 */ /* 0x000fce00078e0005 */
.L_x_934:
[----:B------:R-:W-:Y:S02]  /*17020*/  IMAD.IADD R24, R8, 0x1, -R3 ;  /* 0x0000000108187824 */ /* 0x000fe400078e0a03 */
[----:B------:R-:W-:Y:S02]  /*17030*/  IMAD.MOV.U32 R3, RZ, RZ, RZ ;  /* 0x000000ffff037224 */ /* 0x000fe400078e00ff */
[----:B------:R-:W-:-:S05]  /*17040*/  IMAD R2, R11, R4, R24 ;  /* 0x000000040b027224 */ /* 0x000fca00078e0218 */
[----:B------:R-:W-:-:S13]  /*17050*/  ISETP.GT.AND P0, PT, R2, R9, PT ;  /* 0x000000090200720c */ /* 0x000fda0003f04270 */
[----:B------:R-:W-:Y:S02]  /*17060*/  VOTEU.ANY UR5, UPT, !P0 ;  /* 0x0000000000057886 */ /* 0x000fe400040e0100 */
[----:B------:R-:W-:Y:S02]  /*17070*/  UPOPC UR4, UR5 ;  /* 0x00000005000472bf */ /* 0x000fe40008000000 */
[----:B------:R-:W-:Y:S02]  /*17080*/  ISETP.NE.AND P0, PT, RZ, UR5, PT ;  /* 0x00000005ff007c0c */ /* 0x000fe4000bf05270 */
[----:B------:R-:W-:Y:S02]  /*17090*/  UIADD3 UR42, UR4, UR42, URZ ;  /* 0x0000002a042a7290 */ /* 0x000fe4000fffe03f */
[----:B------:R-:W-:Y:S02]  /*170a0*/  IMAD.U32 R2, RZ, RZ, UR4 ;  /* 0x00000004ff027e24 */ /* 0x000fe4000f8e00ff */
[----:B------:R-:W-:-:S03]  /*170b0*/  IMAD.U32 R5, RZ, RZ, UR4 ;  /* 0x00000004ff057e24 */ /* 0x000fc6000f8e00ff */
[----:B------:R-:W0:Y:S04]  /*170c0*/  SHFL.IDX PT, R7, R7, R2, 0x1f ;  /* 0x00001f0207077589 */ /* 0x000e2800000e0000 */
[----:B------:R1:W2:Y:S01]  /*170d0*/  SHFL.IDX PT, R6, R6, R5, 0x1f ;  /* 0x00001f0506067589 */ /* 0x0002a200000e0000 */
[----:B0-----:R-:W-:Y:S01]  /*170e0*/  ISETP.NE.AND P1, PT, R7, 0x1, PT ;  /* 0x000000010700780c */ /* 0x001fe20003f25270 */
[----:B-1----:R-:W-:-:S12]  /*170f0*/  @!P0 BRA `(.L_x_937) ;  /* 0x00000000000c8947 */ /* 0x002fd80003800000 */
[----:B------:R-:W-:-:S06]  /*17100*/  UIADD3 UR4, UR4, -0x1, URZ ;  /* 0xffffffff04047890 */ /* 0x000fcc000fffe03f */
[----:B------:R-:W-:-:S05]  /*17110*/  IMAD.U32 R2, RZ, RZ, UR4 ;  /* 0x00000004ff027e24 */ /* 0x000fca000f8e00ff */
[----:B------:R0:W1:Y:S02]  /*17120*/  SHFL.IDX PT, R3, R11, R2, 0x1f ;  /* 0x00001f020b037589 */ /* 0x00006400000e0000 */
.L_x_937:
[----:B-1----:R-:W-:-:S04]  /*17130*/  IMAD R24, R3, R4, R24 ;  /* 0x0000000403187224 */ /* 0x002fc800078e0218 */
[----:B------:R-:W-:Y:S01]  /*17140*/  IMAD.IADD R5, R9, 0x1, -R24 ;  /* 0x0000000109057824 */ /* 0x000fe200078e0a18 */
[----:B------:R-:W-:Y:S06]  /*17150*/  @!P1 BRA `(.L_x_938) ;  /* 0x0000000000e89947 */ /* 0x000fec0003800000 */
[-C--:B--2---:R-:W-:Y:S02]  /*17160*/  IABS R8, R6.reuse ;  /* 0x0000000600087213 */ /* 0x084fe40000000000 */
[----:B------:R-:W-:Y:S02]  /*17170*/  IABS R4, R7 ;  /* 0x0000000700047213 */ /* 0x000fe40000000000 */
[----:B------:R-:W1:Y:S01]  /*17180*/  I2F.RP R9, R8 ;  /* 0x0000000800097306 */ /* 0x000e620000209400 */
[----:B------:R-:W-:Y:S02]  /*17190*/  IABS R10, R5 ;  /* 0x00000005000a7213 */ /* 0x000fe40000000000 */
[----:B------:R-:W-:-:S05]  /*171a0*/  IABS R12, R6 ;  /* 0x00000006000c7213 */ /* 0x000fca0000000000 */
[----:B-1----:R-:W0:Y:S02]  /*171b0*/  MUFU.RCP R9, R9 ;  /* 0x0000000900097308 */ /* 0x002e240000001000 */
[----:B0-----:R-:W-:-:S06]  /*171c0*/  VIADD R2, R9, 0xffffffe ;  /* 0x0ffffffe09027836 */ /* 0x001fcc0000000000 */
[----:B------:R-:W0:Y:S08]  /*171d0*/  I2F.RP R9, R4 ;  /* 0x0000000400097306 */ /* 0x000e300000209400 */
[----:B------:R1:W2:Y:S08]  /*171e0*/  F2I.FTZ.U32.TRUNC.NTZ R3, R2 ;  /* 0x0000000200037305 */ /* 0x0002b0000021f000 */
[----:B0-----:R-:W0:Y:S01]  /*171f0*/  MUFU.RCP R9, R9 ;  /* 0x0000000900097308 */ /* 0x001e220000001000 */
[----:B-1----:R-:W-:-:S02]  /*17200*/  IMAD.MOV.U32 R2, RZ, RZ, RZ ;  /* 0x000000ffff027224 */ /* 0x002fc400078e00ff */
[----:B--2---:R-:W-:-:S04]  /*17210*/  IMAD.MOV R11, RZ, RZ, -R3 ;  /* 0x000000ffff0b7224 */ /* 0x004fc800078e0a03 */
[----:B------:R-:W-:-:S04]  /*17220*/  IMAD R11, R11, R8, RZ ;  /* 0x000000080b0b7224 */ /* 0x000fc800078e02ff */
[----:B------:R-:W-:-:S04]  /*17230*/  IMAD.HI.U32 R3, R3, R11, R2 ;  /* 0x0000000b03037227 */ /* 0x000fc800078e0002 */
[----:B------:R-:W-:Y:S02]  /*17240*/  IMAD.MOV R11, RZ, RZ, -R12 ;  /* 0x000000ffff0b7224 */ /* 0x000fe400078e0a0c */
[----:B------:R-:W-:-:S04]  /*17250*/  IMAD.HI.U32 R2, R3, R10, RZ ;  /* 0x0000000a03027227 */ /* 0x000fc800078e00ff */
[----:B------:R-:W-:Y:S02]  /*17260*/  IMAD R3, R2, R11, R10 ;  /* 0x0000000b02037224 */ /* 0x000fe400078e020a */
[----:B0-----:R-:W-:-:S03]  /*17270*/  VIADD R10, R9, 0xffffffe ;  /* 0x0ffffffe090a7836 */ /* 0x001fc60000000000 */
[----:B------:R-:W-:-:S13]  /*17280*/  ISETP.GT.U32.AND P1, PT, R8, R3, PT ;  /* 0x000000030800720c */ /* 0x000fda0003f24070 */
[----:B------:R-:W-:Y:S02]  /*17290*/  @!P1 IMAD.IADD R3, R3, 0x1, -R8 ;  /* 0x0000000103039824 */ /* 0x000fe400078e0a08 */
[----:B------:R-:W-:Y:S01]  /*172a0*/  @!P1 VIADD R2, R2, 0x1 ;  /* 0x0000000102029836 */ /* 0x000fe20000000000 */
[----:B------:R-:W-:Y:S02]  /*172b0*/  ISETP.NE.AND P1, PT, R6, RZ, PT ;  /* 0x000000ff0600720c */ /* 0x000fe40003f25270 */
[----:B------:R-:W-:Y:S02]  /*172c0*/  ISETP.GE.U32.AND P0, PT, R3, R8, PT ;  /* 0x000000080300720c */ /* 0x000fe40003f06070 */
[----:B------:R-:W-:Y:S01]  /*172d0*/  LOP3.LUT R8, R5, R6, RZ, 0x3c, !PT ;  /* 0x0000000605087212 */ /* 0x000fe200078e3cff */
[----:B------:R-:W0:Y:S03]  /*172e0*/  F2I.FTZ.U32.TRUNC.NTZ R3, R10 ;  /* 0x0000000a00037305 */ /* 0x000e26000021f000 */
[----:B------:R-:W-:-:S07]  /*172f0*/  ISETP.GE.AND P2, PT, R8, RZ, PT ;  /* 0x000000ff0800720c */ /* 0x000fce0003f46270 */
[----:B------:R-:W-:-:S04]  /*17300*/  @P0 VIADD R2, R2, 0x1 ;  /* 0x0000000102020836 */ /* 0x000fc80000000000 */
[----:B------:R-:W-:Y:S01]  /*17310*/  IMAD.MOV.U32 R12, RZ, RZ, R2 ;  /* 0x000000ffff0c7224 */ /* 0x000fe200078e0002 */
[----:B------:R-:W-:Y:S01]  /*17320*/  IABS R2, R7 ;  /* 0x0000000700027213 */ /* 0x000fe20000000000 */
[----:B0-----:R-:W-:Y:S02]  /*17330*/  IMAD.MOV R9, RZ, RZ, -R3 ;  /* 0x000000ffff097224 */ /* 0x001fe400078e0a03 */
[----:B------:R-:W-:Y:S01]  /*17340*/  @!P2 IMAD.MOV R12, RZ, RZ, -R12 ;  /* 0x000000ffff0ca224 */ /* 0x000fe200078e0a0c */
[----:B------:R-:W-:Y:S01]  /*17350*/  @!P1 LOP3.LUT R12, RZ, R6, RZ, 0x33, !PT ;  /* 0x00000006ff0c9212 */ /* 0x000fe200078e33ff */
[----:B------:R-:W-:Y:S02]  /*17360*/  IMAD.MOV R10, RZ, RZ, -R2 ;  /* 0x000000ffff0a7224 */ /* 0x000fe400078e0a02 */
[----:B------:R-:W-:Y:S01]  /*17370*/  IMAD R9, R9, R4, RZ ;  /* 0x0000000409097224 */ /* 0x000fe200078e02ff */
[----:B------:R-:W-:Y:S01]  /*17380*/  IABS R8, R12 ;  /* 0x0000000c00087213 */ /* 0x000fe20000000000 */
[----:B------:R-:W-:-:S04]  /*17390*/  IMAD.MOV.U32 R2, RZ, RZ, RZ ;  /* 0x000000ffff027224 */ /* 0x000fc800078e00ff */
[----:B------:R-:W-:-:S04]  /*173a0*/  IMAD.HI.U32 R2, R3, R9, R2 ;  /* 0x0000000903027227 */ /* 0x000fc800078e0002 */
[----:B------:R-:W-:Y:S02]  /*173b0*/  IMAD.MOV.U32 R3, RZ, RZ, R8 ;  /* 0x000000ffff037224 */ /* 0x000fe400078e0008 */
[----:B------:R-:W-:Y:S02]  /*173c0*/  IMAD.MOV.U32 R8, RZ, RZ, R10 ;  /* 0x000000ffff087224 */ /* 0x000fe400078e000a */
[----:B------:R-:W-:-:S04]  /*173d0*/  IMAD.HI.U32 R2, R2, R3, RZ ;  /* 0x0000000302027227 */ /* 0x000fc800078e00ff */
[----:B------:R-:W-:-:S05]  /*173e0*/  IMAD R3, R2, R8, R3 ;  /* 0x0000000802037224 */ /* 0x000fca00078e0203 */
[----:B------:R-:W-:-:S13]  /*173f0*/  ISETP.GT.U32.AND P1, PT, R4, R3, PT ;  /* 0x000000030400720c */ /* 0x000fda0003f24070 */
[----:B------:R-:W-:Y:S02]  /*17400*/  @!P1 IMAD.IADD R3, R3, 0x1, -R4 ;  /* 0x0000000103039824 */ /* 0x000fe400078e0a04 */
[----:B------:R-:W-:Y:S01]  /*17410*/  @!P1 VIADD R2, R2, 0x1 ;  /* 0x0000000102029836 */ /* 0x000fe20000000000 */
[----:B------:R-:W-:Y:S02]  /*17420*/  ISETP.NE.AND P1, PT, R7, RZ, PT ;  /* 0x000000ff0700720c */ /* 0x000fe40003f25270 */
[----:B------:R-:W-:Y:S02]  /*17430*/  ISETP.GE.U32.AND P0, PT, R3, R4, PT ;  /* 0x000000040300720c */ /* 0x000fe40003f06070 */
[----:B------:R-:W-:-:S04]  /*17440*/  LOP3.LUT R3, R12, R7, RZ, 0x3c, !PT ;  /* 0x000000070c037212 */ /* 0x000fc800078e3cff */
[----:B------:R-:W-:Y:S01]  /*17450*/  ISETP.GE.AND P2, PT, R3, RZ, PT ;  /* 0x000000ff0300720c */ /* 0x000fe20003f46270 */
[----:B------:R-:W-:-:S06]  /*17460*/  IMAD.MOV R3, RZ, RZ, -R12 ;  /* 0x000000ffff037224 */ /* 0x000fcc00078e0a0c */
[----:B------:R-:W-:-:S06]  /*17470*/  @P0 VIADD R2, R2, 0x1 ;  /* 0x0000000102020836 */ /* 0x000fcc0000000000 */
[----:B------:R-:W-:Y:S01]  /*17480*/  @!P2 IMAD.MOV R2, RZ, RZ, -R2 ;  /* 0x000000ffff02a224 */ /* 0x000fe200078e0a02 */
[----:B------:R-:W-:-:S05]  /*17490*/  @!P1 LOP3.LUT R2, RZ, R7, RZ, 0x33, !PT ;  /* 0x00000007ff029212 */ /* 0x000fca00078e33ff */
[----:B------:R-:W-:-:S04]  /*174a0*/  IMAD.MOV R26, RZ, RZ, -R2 ;  /* 0x000000ffff1a7224 */ /* 0x000fc800078e0a02 */
[C---:B------:R-:W-:Y:S02]  /*174b0*/  IMAD R26, R7.reuse, R26, R12 ;  /* 0x0000001a071a7224 */ /* 0x040fe400078e020c */
[----:B------:R-:W-:Y:S02]  /*174c0*/  IMAD R7, R7, 0x1000000, R2 ;  /* 0x0100000007077824 */ /* 0x000fe400078e0202 */
[----:B------:R-:W-:Y:S02]  /*174d0*/  IMAD R2, R6, R3, R5 ;  /* 0x0000000306027224 */ /* 0x000fe400078e0205 */
[----:B------:R-:W-:Y:S01]  /*174e0*/  IMAD R26, R26, 0x10000, R7 ;  /* 0x000100001a1a7824 */ /* 0x000fe200078e0207 */
[----:B------:R-:W-:Y:S06]  /*174f0*/  BRA `(.L_x_939) ;  /* 0x0000000400007947 */ /* 0x000fec0003800000 */
.L_x_938:
[----:B------:R-:W-:Y:S02]  /*17500*/  ULDC.64 UR4, c[0x0][0xc90] ;  /* 0x0003240000047ab9 */ /* 0x000fe40000000a00 */
[----:B------:R-:W-:-:S06]  /*17510*/  UIMAD.WIDE UR4, UR42, 0x4, UR4 ;  /* 0x000000042a0478a5 */ /* 0x000fcc000f8e0204 */
[----:B0-----:R-:W-:Y:S02]  /*17520*/  IMAD.U32 R2, RZ, RZ, UR4 ;  /* 0x00000004ff027e24 */ /* 0x001fe4000f8e00ff */
[----:B------:R-:W-:-:S05]  /*17530*/  IMAD.U32 R3, RZ, RZ, UR5 ;  /* 0x00000005ff037e24 */ /* 0x000fca000f8e00ff */
[----:B------:R0:W2:Y:S01]  /*17540*/  LDG.E R9, desc[UR50][R2.64] ;  /* 0x0000003202097981 */ /* 0x0000a2000c1e1900 */
[----:B------:R-:W-:Y:S01]  /*17550*/  IABS R13, R5 ;  /* 0x00000005000d7213 */ /* 0x000fe20000000000 */
[----:B0-----:R-:W-:Y:S02]  /*17560*/  IMAD.MOV.U32 R2, RZ, RZ, RZ ;  /* 0x000000ffff027224 */ /* 0x001fe400078e00ff */
[----:B--2---:R-:W-:-:S05]  /*17570*/  IMAD R8, R6, R9, RZ ;  /* 0x0000000906087224 */ /* 0x004fca00078e02ff */
[-C--:B------:R-:W-:Y:S02]  /*17580*/  IABS R12, R8.reuse ;  /* 0x00000008000c7213 */ /* 0x080fe40000000000 */
[----:B------:R-:W-:Y:S02]  /*17590*/  IABS R14, R8 ;  /* 0x00000008000e7213 */ /* 0x000fe40000000000 */
[----:B------:R-:W0:Y:S08]  /*175a0*/  I2F.RP R7, R12 ;  /* 0x0000000c00077306 */ /* 0x000e300000209400 */
[----:B0-----:R-:W0:Y:S02]  /*175b0*/  MUFU.RCP R7, R7 ;  /* 0x0000000700077308 */ /* 0x001e240000001000 */
[----:B0-----:R-:W-:-:S06]  /*175c0*/  VIADD R10, R7, 0xffffffe ;  /* 0x0ffffffe070a7836 */ /* 0x001fcc0000000000 */
[----:B------:R-:W0:Y:S02]  /*175d0*/  F2I.FTZ.U32.TRUNC.NTZ R3, R10 ;  /* 0x0000000a00037305 */ /* 0x000e24000021f000 */
[----:B0-----:R-:W-:-:S04]  /*175e0*/  IMAD.MOV R11, RZ, RZ, -R3 ;  /* 0x000000ffff0b7224 */ /* 0x001fc800078e0a03 */
[----:B------:R-:W-:-:S04]  /*175f0*/  IMAD R11, R11, R12, RZ ;  /* 0x0000000c0b0b7224 */ /* 0x000fc800078e02ff */
[----:B------:R-:W-:-:S04]  /*17600*/  IMAD.HI.U32 R2, R3, R11, R2 ;  /* 0x0000000b03027227 */ /* 0x000fc800078e0002 */
[----:B------:R-:W-:Y:S02]  /*17610*/  IMAD.MOV.U32 R11, RZ, RZ, R13 ;  /* 0x000000ffff0b7224 */ /* 0x000fe400078e000d */
[----:B------:R-:W-:Y:S02]  /*17620*/  IMAD.MOV R3, RZ, RZ, -R14 ;  /* 0x000000ffff037224 */ /* 0x000fe400078e0a0e */
        /* <DEDUP_REMOVED lines=12> */
[----:B------:R-:W-:Y:S02]  /*176f0*/  IMAD R7, R9, R2, RZ ;  /* 0x0000000209077224 */ /* 0x000fe400078e02ff */
[----:B------:R-:W-:Y:S02]  /*17700*/  IMAD.MOV R2, RZ, RZ, -R2 ;  /* 0x000000ffff027224 */ /* 0x000fe400078e0a02 */
[----:B------:R-:W-:Y:S02]  /*17710*/  IMAD.MOV R3, RZ, RZ, -R7 ;  /* 0x000000ffff037224 */ /* 0x000fe400078e0a07 */
[----:B------:R-:W-:-:S03]  /*17720*/  IMAD R12, R8, R2, R5 ;  /* 0x00000002080c7224 */ /* 0x000fc600078e0205 */
[----:B------:R-:W-:Y:S02]  /*17730*/  VIADDMNMX R4, R3, R4, R9, PT ;  /* 0x0000000403047246 */ /* 0x000fe40003800109 */
[----:B------:R-:W-:Y:S02]  /*17740*/  IADD3 R7, R7, 0x1000000, R12 ;  /* 0x0100000007077810 */ /* 0x000fe40007ffe00c */
[-C--:B------:R-:W-:Y:S01]  /*17750*/  IABS R9, R4.reuse ;  /* 0x0000000400097213 */ /* 0x080fe20000000000 */
[----:B------:R-:W-:Y:S01]  /*17760*/  IMAD.MOV R26, RZ, RZ, -R4 ;  /* 0x000000ffff1a7224 */ /* 0x000fe200078e0a04 */
[----:B------:R-:W-:Y:S02]  /*17770*/  IABS R8, R4 ;  /* 0x0000000400087213 */ /* 0x000fe40000000000 */
[----:B------:R-:W0:Y:S03]  /*17780*/  I2F.RP R10, R9 ;  /* 0x00000009000a7306 */ /* 0x000e260000209400 */
[----:B------:R-:W-:-:S05]  /*17790*/  IMAD.MOV R8, RZ, RZ, -R8 ;  /* 0x000000ffff087224 */ /* 0x000fca00078e0a08 */
[----:B0-----:R-:W0:Y:S02]  /*177a0*/  MUFU.RCP R10, R10 ;  /* 0x0000000a000a7308 */ /* 0x001e240000001000 */
[----:B0-----:R-:W-:-:S06]  /*177b0*/  VIADD R3, R10, 0xffffffe ;  /* 0x0ffffffe0a037836 */ /* 0x001fcc0000000000 */
[----:B------:R-:W0:Y:S02]  /*177c0*/  F2I.FTZ.U32.TRUNC.NTZ R3, R3 ;  /* 0x0000000300037305 */ /* 0x000e24000021f000 */
[----:B0-----:R-:W-:-:S04]  /*177d0*/  IMAD.MOV R11, RZ, RZ, -R3 ;  /* 0x000000ffff0b7224 */ /* 0x001fc800078e0a03 */
[----:B------:R-:W-:Y:S01]  /*177e0*/  IMAD.MOV.U32 R2, RZ, RZ, R11 ;  /* 0x000000ffff027224 */ /* 0x000fe200078e000b */
[----:B------:R-:W-:-:S03]  /*177f0*/  IABS R11, R12 ;  /* 0x0000000c000b7213 */ /* 0x000fc60000000000 */
[----:B------:R-:W-:Y:S02]  /*17800*/  IMAD R5, R2, R9, RZ ;  /* 0x0000000902057224 */ /* 0x000fe400078e02ff */
[----:B------:R-:W-:-:S04]  /*17810*/  IMAD.MOV.U32 R2, RZ, RZ, RZ ;  /* 0x000000ffff027224 */ /* 0x000fc800078e00ff */
[----:B------:R-:W-:Y:S01]  /*17820*/  IMAD.HI.U32 R2, R3, R5, R2 ;  /* 0x0000000503027227 */ /* 0x000fe200078e0002 */
[----:B------:R-:W-:-:S04]  /*17830*/  LOP3.LUT R3, R12, R4, RZ, 0x3c, !PT ;  /* 0x000000040c037212 */ /* 0x000fc800078e3cff */
[----:B------:R-:W-:Y:S01]  /*17840*/  ISETP.GE.AND P2, PT, R3, RZ, PT ;  /* 0x000000ff0300720c */ /* 0x000fe20003f46270 */
        /* <DEDUP_REMOVED lines=9> */
[----:B------:R-:W-:-:S05]  /*178e0*/  @!P1 LOP3.LUT R2, RZ, R4, RZ, 0x33, !PT ;  /* 0x00000004ff029212 */ /* 0x000fca00078e33ff */
[----:B------:R-:W-:-:S07]  /*178f0*/  IMAD R26, R2, R26, R7 ;  /* 0x0000001a021a7224 */ /* 0x000fce00078e0207 */
.L_x_939:
[----:B------:R-:W-:-:S05]  /*17900*/  LOP3.LUT R25, RZ, R2, RZ, 0x33, !PT ;  /* 0x00000002ff197212 */ /* 0x000fca00078e33ff */
[----:B------:R-:W-:Y:S01]  /*17910*/  IMAD.IADD R25, R6, 0x1, R25 ;  /* 0x0000000106197824 */ /* 0x000fe200078e0219 */
[----:B------:R-:W-:Y:S06]  /*17920*/  BRA `(.L_x_940) ;  /* 0x00000000000c7947 */ /* 0x000fec0003800000 */
.L_x_935:
[----:B------:R-:W-:Y:S02]  /*17930*/  IMAD.MOV.U32 R24, RZ, RZ, R9 ;  /* 0x000000ffff187224 */ /* 0x000fe400078e0009 */
[----:B------:R-:W-:Y:S02]  /*17940*/  IMAD.MOV.U32 R25, RZ, RZ, RZ ;  /* 0x000000ffff197224 */ /* 0x000fe400078e00ff */
[----:B------:R-:W-:-:S07]  /*17950*/  IMAD.MOV.U32 R26, RZ, RZ, RZ ;  /* 0x000000ffff1a7224 */ /* 0x000fce00078e00ff */
.L_x_940:
[----:B------:R-:W-:Y:S01]  /*17960*/  ISETP.NE.AND P0, PT, R0, RZ, PT ;  /* 0x000000ff0000720c */ /* 0x000fe20003f05270 */
[----:B------:R-:W-:-:S12]  /*17970*/  IMAD.U32 R27, RZ, RZ, UR42 ;  /* 0x0000002aff1b7e24 */ /* 0x000fd8000f8e00ff */
[----:B------:R-:W0:Y:S01]  /*17980*/  @!P0 S2R R3, SR_CgaCtaId ;  /* 0x0000000000038919 */ /* 0x000e220000008800 */
[----:B------:R-:W-:-:S04]  /*17990*/  @!P0 MOV R0, 0x400 ;  /* 0x0000040000008802 */ /* 0x000fc80000000f00 */
[----:B0-----:R-:W-:-:S05]  /*179a0*/  @!P0 LEA R0, R3, R0, 0x18 ;  /* 0x0000000003008211 */ /* 0x001fca00078ec0ff */
[----:B------:R0:W-:Y:S01]  /*179b0*/  @!P0 STS.128 [R0+0x132d0], R24 ;  /* 0x0132d01800008388 */ /* 0x0001e20000000c00 */
[----:B------:R-:W-:Y:S06]  /*179c0*/  BAR.ARV 0x5, 0x200 ;  /* 0x0148000000007b1d */ /* 0x000fec0000002000 */
.L_x_933:
        /* <DEDUP_REMOVED lines=47> */
.L_x_1015:
[----:B------:R-:W-:Y:S01]  /*17cc0*/  ULDC.64 UR4, c[0x0][0xa00] ;  /* 0x0002800000047ab9 */ /* 0x000fe20000000a00 */
[----:B------:R-:W-:Y:S01]  /*17cd0*/  ULDC.64 UR10, c[0x0][0xa08] ;  /* 0x00028200000a7ab9 */ /* 0x000fe20000000a00 */
[----:B------:R-:W-:Y:S01]  /*17ce0*/  ISETP.NE.U32.AND P0, PT, RZ, UR4, PT ;  /* 0x00000004ff007c0c */ /* 0x000fe2000bf05070 */
[----:B------:R-:W-:Y:S01]  /*17cf0*/  ULDC.64 UR6, c[0x0][0xa00] ;  /* 0x0002800000067ab9 */ /* 0x000fe20000000a00 */
[----:B------:R-:W-:Y:S01]  /*17d00*/  ISETP.NE.U32.AND P1, PT, RZ, UR10, PT ;  /* 0x0000000aff007c0c */ /* 0x000fe2000bf25070 */
[----:B------:R-:W-:Y:S01]  /*17d10*/  UIMAD.WIDE UR6, UR42, 0x4, UR6 ;  /* 0x000000042a0678a5 */ /* 0x000fe2000f8e0206 */
[----:B------:R-:W-:Y:S01]  /*17d20*/  ISETP.NE.AND.EX P0, PT, RZ, UR5, PT, P0 ;  /* 0x00000005ff007c0c */ /* 0x000fe2000bf05300 */
[----:B------:R-:W-:Y:S01]  /*17d30*/  ULDC.64 UR4, c[0x0][0xa28] ;  /* 0x00028a0000047ab9 */ /* 0x000fe20000000a00 */
[----:B------:R-:W-:Y:S01]  /*17d40*/  ULDC.64 UR8, c[0x0][0xa08] ;  /* 0x0002820000087ab9 */ /* 0x000fe20000000a00 */
[----:B------:R-:W-:Y:S01]  /*17d50*/  UISETP.NE.U32.AND UP0, UPT, UR4, URZ, UPT ;  /* 0x0000003f0400728c */ /* 0x000fe2000bf05070 */
[----:B------:R-:W-:Y:S01]  /*17d60*/  ISETP.NE.AND.EX P1, PT, RZ, UR11, PT, P1 ;  /* 0x0000000bff007c0c */ /* 0x000fe2000bf25310 */
[----:B------:R-:W-:Y:S01]  /*17d70*/  ULDC.64 UR10, c[0x0][0xa18] ;  /* 0x00028600000a7ab9 */ /* 0x000fe20000000a00 */
[----:B------:R-:W-:Y:S01]  /*17d80*/  IMAD.U32 R2, RZ, RZ, UR6 ;  /* 0x00000006ff027e24 */ /* 0x000fe2000f8e00ff */
[----:B------:R-:W-:Y:S01]  /*17d90*/  UISETP.NE.AND.EX UP0, UPT, UR5, URZ, UPT, UP0 ;  /* 0x0000003f0500728c */ /* 0x000fe2000bf05300 */
[----:B------:R-:W-:Y:S01]  /*17da0*/  IMAD.U32 R3, RZ, RZ, UR7 ;  /* 0x00000007ff037e24 */ /* 0x000fe2000f8e00ff */
[----:B------:R-:W-:Y:S01]  /*17db0*/  UISETP.NE.U32.AND UP1, UPT, UR10, URZ, UPT ;  /* 0x0000003f0a00728c */ /* 0x000fe2000bf25070 */
[----:B01----:R-:W0:Y:S01]  /*17dc0*/  LDC R5, c[0x0][0x288] ;  /* 0x0000a200ff057b82 */ /* 0x003e220000000800 */
[----:B------:R-:W-:-:S02]  /*17dd0*/  UIMAD.WIDE UR8, UR42, 0x4, UR8 ;  /* 0x000000042a0878a5 */ /* 0x000fc4000f8e0208 */
[----:B------:R-:W-:Y:S01]  /*17de0*/  UISETP.NE.AND.EX UP1, UPT, UR11, URZ, UPT, UP1 ;  /* 0x0000003f0b00728c */ /* 0x000fe2000bf25310 */
[----:B---3--:R1:W2:Y:S01]  /*17df0*/  @P0 LDG.E R0, desc[UR50][R2.64] ;  /* 0x0000003202000981 */ /* 0x0082a2000c1e1900 */
[----:B------:R-:W-:-:S03]  /*17e00*/  IMAD.MOV.U32 R27, RZ, RZ, RZ ;  /* 0x000000ffff1b7224 */ /* 0x000fc600078e00ff */
[----:B------:R-:W-:Y:S01]  /*17e10*/  @UP0 ULDC.64 UR4, c[0x0][0xa28] ;  /* 0x00028a0000040ab9 */ /* 0x000fe20000000a00 */
[----:B------:R-:W-:Y:S01]  /*17e20*/  PLOP3.LUT P2, PT, PT, PT, UP0, 0x80, 0x0 ;  /* 0x000000000000781c */ /* 0x000fe20003f4f008 */
[----:B------:R-:W-:Y:S01]  /*17e30*/  @UP0 UIMAD.WIDE UR4, UR42, 0x4, UR4 ;  /* 0x000000042a0408a5 */ /* 0x000fe2000f8e0204 */
[----:B------:R-:W-:Y:S01]  /*17e40*/  IMAD.MOV.U32 R4, RZ, RZ, RZ ;  /* 0x000000ffff047224 */ /* 0x000fe200078e00ff */
[----:B------:R-:W3:Y:S01]  /*17e50*/  LDC R6, c[0x0][0x2f0] ;  /* 0x0000bc00ff067b82 */ /* 0x000ee20000000800 */
[----:B-1----:R-:W-:Y:S02]  /*17e60*/  IMAD.U32 R2, RZ, RZ, UR8 ;  /* 0x00000008ff027e24 */ /* 0x002fe4000f8e00ff */
[----:B------:R-:W-:Y:S01]  /*17e70*/  IMAD.U32 R3, RZ, RZ, UR9 ;  /* 0x00000009ff037e24 */ /* 0x000fe2000f8e00ff */
[----:B------:R-:W-:-:S04]  /*17e80*/  PLOP3.LUT P4, PT, PT, PT, UP1, 0x80, 0x0 ;  /* 0x000000000000781c */ /* 0x000fc80003f8f018 */
[----:B------:R1:W5:Y:S02]  /*17e90*/  @P1 LDG.E R27, desc[UR50][R2.64] ;  /* 0x00000032021b1981 */ /* 0x000364000c1e1900 */
[----:B-1----:R-:W-:Y:S02]  /*17ea0*/  IMAD.U32 R2, RZ, RZ, UR4 ;  /* 0x00000004ff027e24 */ /* 0x002fe4000f8e00ff */
[----:B------:R-:W-:Y:S01]  /*17eb0*/  IMAD.U32 R3, RZ, RZ, UR5 ;  /* 0x00000005ff037e24 */ /* 0x000fe2000f8e00ff */
[----:B------:R-:W-:Y:S02]  /*17ec0*/  @UP1 ULDC.64 UR4, c[0x0][0xa18] ;  /* 0x0002860000041ab9 */ /* 0x000fe40000000a00 */
[----:B------:R-:W-:Y:S02]  /*17ed0*/  @UP1 UIMAD.WIDE UR4, UR42, 0x4, UR4 ;  /* 0x000000042a0418a5 */ /* 0x000fe4000f8e0204 */
[----:B------:R1:W5:Y:S04]  /*17ee0*/  @P2 LDG.E R4, desc[UR50][R2.64] ;  /* 0x0000003202042981 */ /* 0x000368000c1e1900 */
[----:B-1----:R-:W-:-:S02]  /*17ef0*/  IMAD.U32 R2, RZ, RZ, UR4 ;  /* 0x00000004ff027e24 */ /* 0x002fc4000f8e00ff */
[----:B------:R-:W-:Y:S01]  /*17f00*/  IMAD.U32 R3, RZ, RZ, UR5 ;  /* 0x00000005ff037e24 */ /* 0x000fe2000f8e00ff */
[----:B------:R-:W-:Y:S01]  /*17f10*/  R2UR UR36, R26 ;  /* 0x000000001a2472ca */ /* 0x000fe200000e0000 */
[----:B------:R-:W-:-:S03]  /*17f20*/  ULDC.64 UR4, c[0x0][0xa20] ;  /* 0x0002880000047ab9 */ /* 0x000fc60000000a00 */
[----:B0-----:R0:W4:Y:S01]  /*17f30*/  @P4 LDG.E R5, desc[UR50][R2.64] ;  /* 0x0000003202054981 */ /* 0x001122000c1e1900 */
[----:B------:R-:W-:Y:S01]  /*17f40*/  ISETP.NE.U32.AND P3, PT, RZ, UR4, PT ;  /* 0x00000004ff007c0c */ /* 0x000fe2000bf65070 */
[----:B------:R-:W-:-:S03]  /*17f50*/  UMOV UR43, URZ ;  /* 0x0000003f002b7c82 */ /* 0x000fc60008000000 */
[----:B------:R-:W-:-:S04]  /*17f60*/  ISETP.NE.AND.EX P3, PT, RZ, UR5, PT, P3 ;  /* 0x00000005ff007c0c */ /* 0x000fc8000bf65330 */
[----:B------:R-:W-:Y:S01]  /*17f70*/  ULOP3.LUT UR36, UR36, 0xffff, URZ, 0xc0, !UPT ;  /* 0x0000ffff24247892 */ /* 0x000fe2000f8ec03f */
[----:B0-----:R-:W0:Y:S02]  /*17f80*/  LDC.64 R2, c[0x0][0x418] ;  /* 0x00010600ff027b82 */ /* 0x001e240000000a00 */
[----:B0-----:R-:W-:Y:S02]  /*17f90*/  ISETP.NE.U32.AND P2, PT, R2, RZ, PT ;  /* 0x000000ff0200720c */ /* 0x001fe40003f45070 */
[----:B------:R-:W-:Y:S02]  /*17fa0*/  LOP3.LUT R2, R26, 0xff000000, RZ, 0xc0, !PT ;  /* 0xff0000001a027812 */ /* 0x000fe400078ec0ff */
[----:B------:R-:W-:Y:S02]  /*17fb0*/  ISETP.NE.AND.EX P2, PT, R3, RZ, PT, P2 ;  /* 0x000000ff0300720c */ /* 0x000fe40003f45320 */
[----:B------:R-:W-:Y:S02]  /*17fc0*/  SHF.R.U32.HI R3, RZ, 0x8, R2 ;  /* 0x00000008ff037819 */ /* 0x000fe40000011602 */
[----:B--2---:R-:W-:-:S02]  /*17fd0*/  @P0 R2UR UR43, R0 ;  /* 0x00000000002b02ca */ /* 0x004fc400000e0000 */
[----:B------:R-:W-:-:S04]  /*17fe0*/  LOP3.LUT R0, R26, 0xff0000, RZ, 0xc0, !PT ;  /* 0x00ff00001a007812 */ /* 0x000fc800078ec0ff */
[----:B------:R-:W-:Y:S01]  /*17ff0*/  LEA.HI R0, R0, R3, RZ, 0x10 ;  /* 0x0000000300007211 */ /* 0x000fe200078f80ff */
[----:B----4-:R0:W-:Y:S01]  /*18000*/  STL [R1+0x4], R5 ;  /* 0x0000040501007387 */ /* 0x0101e20000100800 */
[----:B------:R-:W-:Y:S02]  /*18010*/  IMAD.MOV.U32 R10, RZ, RZ, R5 ;  /* 0x000000ffff0a7224 */ /* 0x000fe400078e0005 */
[----:B0-----:R-:W0:Y:S02]  /*18020*/  LDC R5, c[0x0][0x424] ;  /* 0x00010900ff057b82 */ /* 0x001e240000000800 */
[----:B0-----:R-:W-:-:S05]  /*18030*/  SEL R5, R5, 0x1, P2 ;  /* 0x0000000105057807 */ /* 0x001fca0001000000 */
[----:B---3--:R-:W-:Y:S01]  /*18040*/  IMAD R5, R5, R6, RZ ;  /* 0x0000000605057224 */ /* 0x008fe200078e02ff */
[----:B------:R-:W-:Y:S06]  /*18050*/  @P4 BRA `(.L_x_942) ;  /* 0x00000000001c4947 */ /* 0x000fec0003800000 */
[----:B------:R-:W-:Y:S05]  /*18060*/  @!P0 BRA `(.L_x_942) ;  /* 0x0000000000188947 */ /* 0x000fea0003800000 */
[----:B------:R-:W-:Y:S02]  /*18070*/  IMAD.U32 R2, RZ, RZ, UR6 ;  /* 0x00000006ff027e24 */ /* 0x000fe4000f8e00ff */
[----:B------:R-:W-:-:S05]  /*18080*/  IMAD.U32 R3, RZ, RZ, UR7 ;  /* 0x00000007ff037e24 */ /* 0x000fca000f8e00ff */
[----:B------:R-:W2:Y:S04]  /*18090*/  LDG.E R7, desc[UR50][R2.64] ;  /* 0x0000003202077981 */ /* 0x000ea8000c1e1900 */
[----:B------:R-:W2:Y:S02]  /*180a0*/  LDG.E R6, desc[UR50][R2.64+0x4] ;  /* 0x0000043202067981 */ /* 0x000ea4000c1e1900 */
[----:B--2---:R-:W-:-:S05]  /*180b0*/  IMAD.IADD R10, R6, 0x1, -R7 ;  /* 0x00000001060a7824 */ /* 0x004fca00078e0a07 */
[----:B------:R0:W-:Y:S02]  /*180c0*/  STL [R1+0x4], R10 ;  /* 0x0000040a01007387 */ /* 0x0001e40000100800 */
.L_x_942:
[----:B-----5:R-:W-:Y:S01]  /*180d0*/  IMAD.IADD R27, R27, 0x1, R4 ;  /* 0x000000011b1b7824 */ /* 0x020fe200078e0204 */
[----:B------:R-:W-:Y:S06]  /*180e0*/  @!P3 BRA `(.L_x_943) ;  /* 0x000000000018b947 */ /* 0x000fec0003800000 */
[----:B------:R-:W-:Y:S02]  /*180f0*/  ULDC.64 UR4, c[0x0][0xa20] ;  /* 0x0002880000047ab9 */ /* 0x000fe40000000a00 */
[----:B------:R-:W-:-:S06]  /*18100*/  UIMAD.WIDE UR4, UR42, 0x4, UR4 ;  /* 0x000000042a0478a5 */ /* 0x000fcc000f8e0204 */
[----:B------:R-:W-:Y:S02]  /*18110*/  IMAD.U32 R2, RZ, RZ, UR4 ;  /* 0x00000004ff027e24 */ /* 0x000fe4000f8e00ff */
[----:B------:R-:W-:-:S05]  /*18120*/  IMAD.U32 R3, RZ, RZ, UR5 ;  /* 0x00000005ff037e24 */ /* 0x000fca000f8e00ff */
[----:B------:R1:W5:Y:S01]  /*18130*/  LDG.E R5, desc[UR50][R2.64] ;  /* 0x0000003202057981 */ /* 0x000362000c1e1900 */
[----:B------:R-:W-:Y:S05]  /*18140*/  BRA `(.L_x_944) ;  /* 0x0000000000187947 */ /* 0x000fea0003800000 */
.L_x_943:
[----:B------:R-:W-:Y:S05]  /*18150*/  @!P1 BRA `(.L_x_944) ;  /* 0x0000000000149947 */ /* 0x000fea0003800000 */
[----:B------:R-:W-:Y:S02]  /*18160*/  IMAD.U32 R2, RZ, RZ, UR8 ;  /* 0x00000008ff027e24 */ /* 0x000fe4000f8e00ff */
[----:B------:R-:W-:-:S05]  /*18170*/  IMAD.U32 R3, RZ, RZ, UR9 ;  /* 0x00000009ff037e24 */ /* 0x000fca000f8e00ff */
[----:B------:R-:W2:Y:S04]  /*18180*/  LDG.E R6, desc[UR50][R2.64] ;  /* 0x0000003202067981 */ /* 0x000ea8000c1e1900 */
[----:B------:R-:W2:Y:S02]  /*18190*/  LDG.E R5, desc[UR50][R2.64+0x4] ;  /* 0x0000043202057981 */ /* 0x000ea4000c1e1900 */
[----:B--2---:R-:W-:-:S07]  /*181a0*/  IMAD.IADD R5, R5, 0x1, -R6 ;  /* 0x0000000105057824 */ /* 0x004fce00078e0a06 */
.L_x_944:
[----:B-1----:R-:W1:Y:S01]  /*181b0*/  LDC R2, c[0x0][0x448] ;  /* 0x00011200ff027b82 */ /* 0x002e620000000800 */
[----:B------:R-:W-:Y:S02]  /*181c0*/  IMAD R11, R25, 0xc0, RZ ;  /* 0x000000c0190b7824 */ /* 0x000fe400078e02ff */
[----:B-----5:R-:W-:Y:S02]  /*181d0*/  IMAD.IADD R6, R5, 0x1, -R4 ;  /* 0x0000000105067824 */ /* 0x020fe400078e0a04 */
[----:B------:R-:W-:Y:S01]  /*181e0*/  VIADD R4, R11, 0xbf ;  /* 0x000000bf0b047836 */ /* 0x000fe20000000000 */
[----:B------:R2:W-:Y:S02]  /*181f0*/  STL [R1], R11 ;  /* 0x0000000b01007387 */ /* 0x0005e40000100800 */
[----:B------:R-:W-:Y:S02]  /*18200*/  IADD3 R5, R6, 0x1, -R10 ;  /* 0x0000000106057810 */ /* 0x000fe40007ffe80a */
[----:B-1----:R-:W-:-:S02]  /*18210*/  ISETP.NE.AND P1, PT, R2, 0x1, PT ;  /* 0x000000010200780c */ /* 0x002fc40003f25270 */
[----:B------:R-:W1:Y:S11]  /*18220*/  LDC.64 R2, c[0x0][0x9e0] ;  /* 0x00027800ff027b82 */ /* 0x000e760000000a00 */
[----:B------:R-:W3:Y:S08]  /*18230*/  @P1 LDC R9, c[0x0][0x44c] ;  /* 0x00011300ff091b82 */ /* 0x000ef00000000800 */
[----:B------:R-:W4:Y:S01]  /*18240*/  @P1 LDC R7, c[0x0][0x450] ;  /* 0x00011400ff071b82 */ /* 0x000f220000000800 */
[----:B-1----:R-:W-:Y:S01]  /*18250*/  ISETP.GE.AND P2, PT, R3, 0x1, PT ;  /* 0x000000010300780c */ /* 0x002fe20003f46270 */
[----:B---3--:R-:W-:-:S05]  /*18260*/  @P1 IMAD.HI.U32 R8, R4, R9, RZ ;  /* 0x0000000904081227 */ /* 0x008fca00078e00ff */
[----:B----4-:R-:W-:-:S05]  /*18270*/  @P1 SHF.R.U32.HI R4, RZ, R7, R8 ;  /* 0x00000007ff041219 */ /* 0x010fca0000011608 */
[----:B------:R-:W-:-:S04]  /*18280*/  IMAD.IADD R9, R5, 0x1, R4 ;  /* 0x0000000105097824 */ /* 0x000fc800078e0204 */
[----:B------:R-:W-:Y:S01]  /*18290*/  IMAD.IADD R2, R9, 0x1, R2 ;  /* 0x0000000109027824 */ /* 0x000fe200078e0202 */
[----:B--2---:R-:W-:Y:S06]  /*182a0*/  @!P2 BRA `(.L_x_945) ;  /* 0x000000000040a947 */ /* 0x004fec0003800000 */
[C---:B------:R-:W-:Y:S01]  /*182b0*/  ISETP.GT.AND P0, PT, R9.reuse, RZ, PT ;  /* 0x000000ff0900720c */ /* 0x040fe20003f04270 */
[----:B------:R-:W-:-:S12]  /*182c0*/  VIADD R7, R9, 0xffffffff ;  /* 0xffffffff09077836 */ /* 0x000fd80000000000 */
[----:B------:R-:W-:Y:S05]  /*182d0*/  @P0 BRA `(.L_x_946) ;  /* 0x00000000001c0947 */ /* 0x000fea0003800000 */
[----:B------:R-:W-:Y:S01]  /*182e0*/  ISETP.NE.AND P0, PT, R3, 0x1, PT ;  /* 0x000000010300780c */ /* 0x000fe20003f05270 */
[----:B------:R-:W-:-:S12]  /*182f0*/  IMAD.MOV R7, RZ, RZ, -R9 ;  /* 0x000000ffff077224 */ /* 0x000fd800078e0a09 */
[----:B------:R-:W1:Y:S02]  /*18300*/  @P0 LDC.64 R4, c[0x0][0x9e8] ;  /* 0x00027a00ff040b82 */ /* 0x000e640000000a00 */
[----:B-1----:R-:W-:-:S05]  /*18310*/  @P0 IMAD.HI.U32 R4, R7, R4, RZ ;  /* 0x0000000407040227 */ /* 0x002fca00078e00ff */
[----:B------:R-:W-:-:S04]  /*18320*/  @P0 SHF.R.U32.HI R7, RZ, R5, R4 ;  /* 0x00000005ff070219 */ /* 0x000fc80000011604 */
[----:B------:R-:W-:Y:S01]  /*18330*/  LOP3.LUT R7, RZ, R7, RZ, 0x33, !PT ;  /* 0x00000007ff077212 */ /* 0x000fe200078e33ff */
[----:B------:R-:W-:Y:S06]  /*18340*/  BRA `(.L_x_947) ;  /* 0x0000000000107947 */ /* 0x000fec0003800000 */
.L_x_946:
[----:B------:R-:W-:-:S13]  /*18350*/  ISETP.NE.AND P0, PT, R3, 0x1, PT ;  /* 0x000000010300780c */ /* 0x000fda0003f05270 */
[----:B------:R-:W1:Y:S02]  /*18360*/  @P0 LDC.64 R4, c[0x0][0x9e8] ;  /* 0x00027a00ff040b82 */ /* 0x000e640000000a00 */
[----:B-1----:R-:W-:-:S05]  /*18370*/  @P0 IMAD.HI.U32 R4, R7, R4, RZ ;  /* 0x0000000407040227 */ /* 0x002fca00078e00ff */
[----:B------:R-:W-:-:S07]  /*18380*/  @P0 SHF.R.U32.HI R7, RZ, R5, R4 ;  /* 0x00000005ff070219 */ /* 0x000fce0000011604 */
.L_x_947:
[----:B------:R-:W-:-:S05]  /*18390*/  IMAD R7, R7, R3, R3 ;  /* 0x0000000307077224 */ /* 0x000fca00078e0203 */
[----:B------:R-:W-:-:S07]  /*183a0*/  VIMNMX R2, R2, R7, PT ;  /* 0x0000000702027248 */ /* 0x000fce0003fe0100 */
.L_x_945:
[----:B------:R-:W1:Y:S01]  /*183b0*/  @P1 LDC R4, c[0x0][0x44c] ;  /* 0x00011300ff041b82 */ /* 0x000e620000000800 */
[----:B------:R-:W-:Y:S01]  /*183c0*/  VIADD R2, R2, 0x9f ;  /* 0x0000009f02027836 */ /* 0x000fe20000000000 */
[----:B------:R-:W-:Y:S01]  /*183d0*/  ULDC UR4, c[0x0][0x9dc] ;  /* 0x0002770000047ab9 */ /* 0x000fe20000000800 */
[----:B------:R-:W-:-:S05]  /*183e0*/  IMAD.MOV.U32 R5, RZ, RZ, R11 ;  /* 0x000000ffff057224 */ /* 0x000fca00078e000b */
[----:B------:R-:W2:Y:S01]  /*183f0*/  @P1 LDC R7, c[0x0][0x450] ;  /* 0x00011400ff071b82 */ /* 0x000ea20000000800 */
[----:B-1----:R-:W-:-:S05]  /*18400*/  @P1 IMAD.HI.U32 R4, R11, R4, RZ ;  /* 0x000000040b041227 */ /* 0x002fca00078e00ff */
[----:B--2---:R-:W-:Y:S01]  /*18410*/  @P1 SHF.R.U32.HI R5, RZ, R7, R4 ;  /* 0x00000007ff051219 */ /* 0x004fe20000011604 */
[----:B------:R-:W-:-:S03]  /*18420*/  IMAD.HI R4, R2, 0x66666667, RZ ;  /* 0x6666666702047827 */ /* 0x000fc600078e02ff */
[----:B------:R-:W-:Y:S01]  /*18430*/  IADD3 R5, R5, R6, -R10 ;  /* 0x0000000605057210 */ /* 0x000fe20007ffe80a */
[----:B------:R-:W-:Y:S01]  /*18440*/  VIADD R2, R6, 0x9f ;  /* 0x0000009f06027836 */ /* 0x000fe20000000000 */
[----:B------:R-:W-:-:S03]  /*18450*/  SHF.R.U32.HI R7, RZ, 0x1f, R4 ;  /* 0x0000001fff077819 */ /* 0x000fc60000011604 */
[----:B------:R-:W-:Y:S01]  /*18460*/  IMAD.HI R2, R2, 0x66666667, RZ ;  /* 0x6666666702027827 */ /* 0x000fe200078e02ff */
[----:B------:R-:W-:-:S04]  /*18470*/  LEA.HI.SX32 R4, R4, R7, 0x1a ;  /* 0x0000000704047211 */ /* 0x000fc800078fd2ff */
[----:B------:R-:W-:-:S04]  /*18480*/  SHF.R.U32.HI R7, RZ, 0x1f, R2 ;  /* 0x0000001fff077819 */ /* 0x000fc80000011602 */
[----:B------:R-:W-:Y:S01]  /*18490*/  LEA.HI.SX32 R7, R2, R7, 0x1a ;  /* 0x0000000702077211 */ /* 0x000fe200078fd2ff */
[----:B------:R-:W-:-:S03]  /*184a0*/  VIADD R2, R5, -UR4 ;  /* 0x8000000405027c36 */ /* 0x000fc60008000000 */
[----:B------:R-:W-:Y:S01]  /*184b0*/  VIMNMX R6, R7, R4, PT ;  /* 0x0000000407067248 */ /* 0x000fe20003fe0100 */
[----:B------:R-:W-:Y:S06]  /*184c0*/  @!P2 BRA `(.L_x_948) ;  /* 0x000000000040a947 */ /* 0x000fec0003800000 */
[----:B------:R-:W-:-:S05]  /*184d0*/  IMAD.MOV.U32 R7, RZ, RZ, R5 ;  /* 0x000000ffff077224 */ /* 0x000fca00078e0005 */
[----:B------:R-:W-:-:S13]  /*184e0*/  ISETP.GT.AND P0, PT, R7, -0x1, PT ;  /* 0xffffffff0700780c */ /* 0x000fda0003f04270 */
[----:B------:R-:W-:Y:S05]  /*184f0*/  @P0 BRA `(.L_x_949) ;  /* 0x00000000001c0947 */ /* 0x000fea0003800000 */
[----:B------:R-:W-:Y:S02]  /*18500*/  ISETP.NE.AND P0, PT, R3, 0x1, PT ;  /* 0x000000010300780c */ /* 0x000fe40003f05270 */
[----:B------:R-:W-:-:S11]  /*18510*/  LOP3.LUT R7, RZ, R7, RZ, 0x33, !PT ;  /* 0x00000007ff077212 */ /* 0x000fd600078e33ff */
[----:B------:R-:W1:Y:S02]  /*18520*/  @P0 LDC.64 R4, c[0x0][0x9e8] ;  /* 0x00027a00ff040b82 */ /* 0x000e640000000a00 */
[----:B-1----:R-:W-:-:S05]  /*18530*/  @P0 IMAD.HI.U32 R4, R7, R4, RZ ;  /* 0x0000000407040227 */ /* 0x002fca00078e00ff */
[----:B------:R-:W-:-:S04]  /*18540*/  @P0 SHF.R.U32.HI R7, RZ, R5, R4 ;  /* 0x00000005ff070219 */ /* 0x000fc80000011604 */
[----:B------:R-:W-:Y:S01]  /*18550*/  LOP3.LUT R7, RZ, R7, RZ, 0x33, !PT ;  /* 0x00000007ff077212 */ /* 0x000fe200078e33ff */
[----:B------:R-:W-:Y:S06]  /*18560*/  BRA `(.L_x_950) ;  /* 0x0000000000107947 */ /* 0x000fec0003800000 */
.L_x_949:
[----:B------:R-:W-:-:S13]  /*18570*/  ISETP.NE.AND P0, PT, R3, 0x1, PT ;  /* 0x000000010300780c */ /* 0x000fda0003f05270 */
[----:B------:R-:W1:Y:S02]  /*18580*/  @P0 LDC.64 R4, c[0x0][0x9e8] ;  /* 0x00027a00ff040b82 */ /* 0x000e640000000a00 */
[----:B-1----:R-:W-:-:S05]  /*18590*/  @P0 IMAD.HI.U32 R4, R7, R4, RZ ;  /* 0x0000000407040227 */ /* 0x002fca00078e00ff */
[----:B------:R-:W-:-:S07]  /*185a0*/  @P0 SHF.R.U32.HI R7, RZ, R5, R4 ;  /* 0x00000005ff070219 */ /* 0x000fce0000011604 */
.L_x_950:
[----:B------:R-:W-:-:S05]  /*185b0*/  IMAD R3, R7, R3, RZ ;  /* 0x0000000307037224 */ /* 0x000fca00078e02ff */
[----:B------:R-:W-:-:S07]  /*185c0*/  VIMNMX R2, R2, R3, !PT ;  /* 0x0000000302027248 */ /* 0x000fce0007fe0100 */
.L_x_948:
[----:B------:R-:W-:Y:S01]  /*185d0*/  SHF.R.U32.HI R5, RZ, 0x10, R0 ;  /* 0x00000010ff057819 */ /* 0x000fe20000011600 */
[----:B------:R-:W-:Y:S01]  /*185e0*/  IMAD.HI R2, R2, 0x66666667, RZ ;  /* 0x6666666702027827 */ /* 0x000fe200078e02ff */
[----:B------:R-:W-:Y:S02]  /*185f0*/  LOP3.LUT R0, R0, 0xff, RZ, 0xc0, !PT ;  /* 0x000000ff00007812 */ /* 0x000fe400078ec0ff */
[----:B------:R-:W-:Y:S02]  /*18600*/  ISETP.NE.AND P0, PT, R5, RZ, PT ;  /* 0x000000ff0500720c */ /* 0x000fe40003f05270 */
[----:B------:R-:W-:-:S04]  /*18610*/  SHF.R.U32.HI R3, RZ, 0x1f, R2 ;  /* 0x0000001fff037819 */ /* 0x000fc80000011602 */
[----:B------:R-:W-:Y:S01]  /*18620*/  LEA.HI.SX32 R3, R2, R3, 0x1a ;  /* 0x0000000302037211 */ /* 0x000fe200078fd2ff */
[----:B------:R-:W-:-:S03]  /*18630*/  IMAD.MOV.U32 R2, RZ, RZ, RZ ;  /* 0x000000ffff027224 */ /* 0x000fc600078e00ff */
[----:B------:R-:W-:-:S03]  /*18640*/  VIMNMX R25, RZ, R3, !PT ;  /* 0x00000003ff197248 */ /* 0x000fc60007fe0100 */
[----:B------:R-:W1:Y:S01]  /*18650*/  @!P0 LDC R5, c[0x0][0x9f0] ;  /* 0x00027c00ff058b82 */ /* 0x000e620000000800 */
[----:B------:R-:W-:-:S13]  /*18660*/  ISETP.GT.AND P1, PT, R6, R25, PT ;  /* 0x000000190600720c */ /* 0x000fda0003f24270 */
[----:B------:R-:W-:Y:S05]  /*18670*/  @!P1 BRA `(.L_x_951) ;  /* 0x00000000006c9947 */ /* 0x000fea0003800000 */
[----:B-1----:R-:W-:Y:S01]  /*18680*/  IABS R4, R5 ;  /* 0x0000000500047213 */ /* 0x002fe20000000000 */
[----:B------:R-:W-:-:S03]  /*18690*/  IMAD.MOV.U32 R2, RZ, RZ, RZ ;  /* 0x000000ffff027224 */ /* 0x000fc600078e00ff */
[----:B------:R-:W1:Y:S08]  /*186a0*/  I2F.RP R7, R4 ;  /* 0x0000000400077306 */ /* 0x000e700000209400 */
[----:B-1----:R-:W1:Y:S02]  /*186b0*/  MUFU.RCP R7, R7 ;  /* 0x0000000700077308 */ /* 0x002e640000001000 */
[----:B-1----:R-:W-:-:S06]  /*186c0*/  VIADD R8, R7, 0xffffffe ;  /* 0x0ffffffe07087836 */ /* 0x002fcc0000000000 */
[----:B------:R-:W1:Y:S02]  /*186d0*/  F2I.FTZ.U32.TRUNC.NTZ R3, R8 ;  /* 0x0000000800037305 */ /* 0x000e64000021f000 */
[----:B-1----:R-:W-:-:S04]  /*186e0*/  IMAD.MOV R9, RZ, RZ, -R3 ;  /* 0x000000ffff097224 */ /* 0x002fc800078e0a03 */
[----:B------:R-:W-:-:S04]  /*186f0*/  IMAD R9, R9, R4, RZ ;  /* 0x0000000409097224 */ /* 0x000fc800078e02ff */
[----:B------:R-:W-:Y:S01]  /*18700*/  IMAD.HI.U32 R3, R3, R9, R2 ;  /* 0x0000000903037227 */ /* 0x000fe200078e0002 */
[----:B------:R-:W-:Y:S02]  /*18710*/  IADD3 R2, R5, -0x1, R6 ;  /* 0xffffffff05027810 */ /* 0x000fe40007ffe006 */
[----:B------:R-:W-:-:S03]  /*18720*/  IABS R9, R5 ;  /* 0x0000000500097213 */ /* 0x000fc60000000000 */
[----:B------:R-:W-:Y:S02]  /*18730*/  IMAD.IADD R2, R2, 0x1, -R25 ;  /* 0x0000000102027824 */ /* 0x000fe400078e0a19 */
[----:B------:R-:W-:-:S03]  /*18740*/  IMAD.MOV R7, RZ, RZ, -R9 ;  /* 0x000000ffff077224 */ /* 0x000fc600078e0a09 */
        /* <DEDUP_REMOVED lines=10> */
[----:B------:R-:W-:-:S04]  /*187f0*/  @P0 VIADD R3, R3, 0x1 ;  /* 0x0000000103030836 */ /* 0x000fc80000000000 */
[----:B------:R-:W-:-:S04]  /*18800*/  IMAD.MOV.U32 R2, RZ, RZ, R3 ;  /* 0x000000ffff027224 */ /* 0x000fc800078e0003 */
[----:B------:R-:W-:Y:S01]  /*18810*/  @!P2 IMAD.MOV R2, RZ, RZ, -R2 ;  /* 0x000000ffff02a224 */ /* 0x000fe200078e0a02 */
[----:B------:R-:W-:-:S07]  /*18820*/  @!P1 LOP3.LUT R2, RZ, R5, RZ, 0x33, !PT ;  /* 0x00000005ff029212 */ /* 0x000fce00078e33ff */
.L_x_951:
[-C--:B------:R-:W-:Y:S01]  /*18830*/  IMAD R25, R0, R2.reuse, R25 ;  /* 0x0000000200197224 */ /* 0x080fe200078e0219 */
[----:B------:R-:W-:Y:S04]  /*18840*/  BSSY B7, `(.L_x_952) ;  /* 0x00002a2000077945 */ /* 0x000fe80003800000 */
[----:B------:R-:W-:-:S04]  /*18850*/  VIADDMNMX R3, R25, R2, R6, PT ;  /* 0x0000000219037246 */ /* 0x000fc80003800106 */
[----:B------:R-:W-:Y:S01]  /*18860*/  ISETP.GT.AND P0, PT, R3, R25, PT ;  /* 0x000000190300720c */ /* 0x000fe20003f04270 */
[----:B------:R2:W-:-:S12]  /*18870*/  STL [R1+0x8], R3 ;  /* 0x0000080301007387 */ /* 0x0005d80000100800 */
[----:B--2---:R-:W-:Y:S05]  /*18880*/  @P0 BRA `(.L_x_953) ;  /* 0x0000000000440947 */ /* 0x004fea0003800000 */
[----:B------:R-:W2:Y:S02]  /*18890*/  S2R R3, SR_TID.X ;  /* 0x0000000000037919 */ /* 0x000ea40000002100 */
[----:B--2---:R-:W-:-:S04]  /*188a0*/  LOP3.LUT R3, R3, 0x7f, RZ, 0xc0, !PT ;  /* 0x0000007f03037812 */ /* 0x004fc800078ec0ff */
[----:B------:R-:W-:-:S13]  /*188b0*/  ISETP.NE.AND P0, PT, R3, RZ, PT ;  /* 0x000000ff0300720c */ /* 0x000fda0003f05270 */
[----:B------:R-:W-:Y:S05]  /*188c0*/  @P0 BRA `(.L_x_954) ;  /* 0x0000002800640947 */ /* 0x000fea0003800000 */
[----:B-1----:R-:W1:Y:S01]  /*188d0*/  S2R R5, SR_LANEID ;  /* 0x0000000000057919 */ /* 0x002e620000000000 */
        /* <DEDUP_REMOVED lines=12> */
.L_x_953:
        /* <DEDUP_REMOVED lines=9> */
[----:B------:R-:W2:Y:S01]  /*18a30*/  LDC.64 R2, c[0x4][R2] ;  /* 0x0100000002027b82 */ /* 0x000ea20000000a00 */
[----:B-1----:R-:W-:Y:S02]  /*18a40*/  IMAD.U32 R5, RZ, RZ, UR7 ;  /* 0x00000007ff057e24 */ /* 0x002fe4000f8e00ff */
        /* <DEDUP_REMOVED lines=8> */
[----:B--2---:R-:W-:Y:S05]  /*18ad0*/  CALL.ABS.NOINC R2 ;  /* 0x0000000002007343 */ /* 0x004fea0003c00000 */
.L_x_956:
[----:B------:R-:W-:Y:S05]  /*18ae0*/  BSYNC B6 ;  /* 0x0000000000067941 */ /* 0x000fea0003800000 */
.L_x_955:
        /* <DEDUP_REMOVED lines=22> */
.L_x_958:
[----:B------:R-:W-:Y:S05]  /*18c50*/  BSYNC B6 ;  /* 0x0000000000067941 */ /* 0x000fea0003800000 */
.L_x_957:
        /* <DEDUP_REMOVED lines=20> */
.L_x_960:
[----:B------:R-:W-:Y:S05]  /*18da0*/  BSYNC B6 ;  /* 0x0000000000067941 */ /* 0x000fea0003800000 */
.L_x_959:
[----:B------:R-:W-:Y:S01]  /*18db0*/  LOP3.LUT P6, RZ, R16, 0x1, RZ, 0xc0, !PT ;  /* 0x0000000110ff7812 */ /* 0x000fe200078cc0ff */
[----:B------:R-:W-:-:S12]  /*18dc0*/  BSSY B6, `(.L_x_961) ;  /* 0x0000012000067945 */ /* 0x000fd80003800000 */
        /* <DEDUP_REMOVED lines=17> */
.L_x_962:
[----:B------:R-:W-:Y:S05]  /*18ee0*/  BSYNC B6 ;  /* 0x0000000000067941 */ /* 0x000fea0003800000 */
.L_x_961:
[----:B------:R-:W-:Y:S01]  /*18ef0*/  ULDC.64 UR4, c[0x0][0x9f8] ;  /* 0x00027e0000047ab9 */ /* 0x000fe20000000a00 */
[----:B------:R-:W-:Y:S01]  /*18f00*/  IMAD.U32 R23, RZ, RZ, UR42 ;  /* 0x0000002aff177e24 */ /* 0x000fe2000f8e00ff */
[----:B------:R-:W-:-:S04]  /*18f10*/  UISETP.NE.U32.AND UP0, UPT, UR4, URZ, UPT ;  /* 0x0000003f0400728c */ /* 0x000fc8000bf05070 */
[----:B------:R-:W-:-:S06]  /*18f20*/  UISETP.NE.AND.EX UP0, UPT, UR5, URZ, UPT, UP0 ;  /* 0x0000003f0500728c */ /* 0x000fcc000bf05300 */
[----:B------:R-:W-:-:S05]  /*18f30*/  PLOP3.LUT P0, PT, PT, PT, UP0, 0x80, 0x0 ;  /* 0x000000000000781c */ /* 0x000fca0003f0f008 */
[----:B------:R-:W-:Y:S02]  /*18f40*/  @UP0 ULDC.64 UR4, c[0x0][0x9f8] ;  /* 0x00027e0000040ab9 */ /* 0x000fe40000000a00 */
[----:B------:R-:W-:-:S06]  /*18f50*/  @UP0 UIMAD.WIDE UR4, UR42, 0x4, UR4 ;  /* 0x000000042a0408a5 */ /* 0x000fcc000f8e0204 */
[----:B------:R-:W-:Y:S02]  /*18f60*/  IMAD.U32 R2, RZ, RZ, UR4 ;  /* 0x00000004ff027e24 */ /* 0x000fe4000f8e00ff */
[----:B------:R-:W-:Y:S01]  /*18f70*/  IMAD.U32 R3, RZ, RZ, UR5 ;  /* 0x00000005ff037e24 */ /* 0x000fe2000f8e00ff */
[----:B------:R-:W2:Y:S01]  /*18f80*/  S2R R17, SR_TID.X ;  /* 0x0000000000117919 */ /* 0x000ea20000002100 */
[----:B------:R-:W-:-:S03]  /*18f90*/  ULDC.64 UR4, c[0x0][0xa08] ;  /* 0x0002820000047ab9 */ /* 0x000fc60000000a00 */
[----:B------:R3:W4:Y:S02]  /*18fa0*/  @P0 LDG.E R23, desc[UR50][R2.64] ;  /* 0x0000003202170981 */ /* 0x000724000c1e1900 */
[----:B---3--:R-:W3:Y:S01]  /*18fb0*/  LDC.64 R2, c[0x0][0x418] ;  /* 0x00010600ff027b82 */ /* 0x008ee20000000a00 */
[----:B--2---:R-:W-:-:S04]  /*18fc0*/  SHF.R.U32.HI R20, RZ, 0x5, R17 ;  /* 0x00000005ff147819 */ /* 0x004fc80000011611 */
[----:B------:R-:W-:Y:S02]  /*18fd0*/  LOP3.LUT R20, R20, 0x3, RZ, 0xc0, !PT ;  /* 0x0000000314147812 */ /* 0x000fe400078ec0ff */
[----:B---3--:R-:W-:Y:S01]  /*18fe0*/  LOP3.LUT P0, RZ, R2, UR4, RZ, 0xfc, !PT ;  /* 0x0000000402ff7c12 */ /* 0x008fe2000f80fcff */
[----:B------:R-:W-:-:S03]  /*18ff0*/  UMOV UR4, 0xffffffff ;  /* 0xffffffff00047882 */ /* 0x000fc60000000000 */
[----:B------:R-:W-:Y:S02]  /*19000*/  LOP3.LUT P0, RZ, R3, UR5, RZ, 0xfc, P0 ;  /* 0x0000000503ff7c12 */ /* 0x000fe4000800fcff */
[----:B----4-:R-:W-:Y:S02]  /*19010*/  SHF.R.S32.HI R26, RZ, 0x1f, R23 ;  /* 0x0000001fff1a7819 */ /* 0x010fe40000011417 */
[----:B------:R-:W-:Y:S01]  /*19020*/  SEL R17, R23, RZ, !P0 ;  /* 0x000000ff17117207 */ /* 0x000fe20004000000 */
[----:B------:R-:W-:Y:S08]  /*19030*/  BRA.DIV UR4, `(.L_x_963) ;  /* 0x0000003a04507947 */ /* 0x000ff0000b800000 */
[----:B------:R2:W3:Y:S02]  /*19040*/  SHFL.IDX PT, R14, R20, RZ, 0x1f ;  /* 0x00001fff140e7589 */ /* 0x0004e400000e0000 */
.L_x_1034:
[----:B---3--:R-:W-:Y:S02]  /*19050*/  ISETP.NE.AND P0, PT, R14, RZ, PT ;  /* 0x000000ff0e00720c */ /* 0x008fe40003f05270 */
[----:B------:R-:W-:Y:S02]  /*19060*/  PLOP3.LUT P1, PT, PT, PT, PT, 0x8, 0x0 ;  /* 0x000000000000781c */ /* 0x000fe40003f2e170 */
[----:B------:R-:W-:-:S11]  /*19070*/  LOP3.LUT R16, R16, 0xfffffffe, RZ, 0xc0, !PT ;  /* 0xfffffffe10107812 */ /* 0x000fd600078ec0ff */
[----:B------:R-:W-:Y:S01]  /*19080*/  @P1 LOP3.LUT R16, R16, 0x1, RZ, 0xfc, !PT ;  /* 0x0000000110101812 */ /* 0x000fe200078efcff */
[----:B------:R-:W-:Y:S06]  /*19090*/  @P0 BRA `(.L_x_964) ;  /* 0x0000000400480947 */ /* 0x000fec0003800000 */
[----:B------:R-:W3:Y:S01]  /*190a0*/  LDL R0, [R1+0x8] ;  /* 0x0000080001007983 */ /* 0x000ee20000100800 */
[----:B------:R-:W-:Y:S01]  /*190b0*/  UMOV UR4, 0xffffffff ;  /* 0xffffffff00047882 */ /* 0x000fe20000000000 */
[----:B---3--:R-:W-:Y:S02]  /*190c0*/  VIADD R0, R0, 0xffffffff ;  /* 0xffffffff00007836 */ /* 0x008fe40000000000 */
[----:B------:R-:W-:Y:S05]  /*190d0*/  BRA.DIV UR4, `(.L_x_965) ;  /* 0x0000003a04487947 */ /* 0x000fea000b800000 */
[----:B------:R-:W-:-:S13]  /*190e0*/  ELECT P6, URZ, PT ;  /* 0x00000000003f782f */ /* 0x000fda00038c0000 */
.L_x_1037:
[----:B------:R-:W-:Y:S05]  /*190f0*/  @!P6 BRA `(.L_x_964) ;  /* 0x000000040030e947 */ /* 0x000fea0003800000 */
[----:B------:R-:W-:-:S04]  /*19100*/  ISETP.NE.U32.AND P0, PT, R2, RZ, PT ;  /* 0x000000ff0200720c */ /* 0x000fc80003f05070 */
[----:B------:R-:W-:-:S13]  /*19110*/  ISETP.NE.AND.EX P0, PT, R3, RZ, PT, P0 ;  /* 0x000000ff0300720c */ /* 0x000fda0003f05300 */
[----:B------:R-:W-:Y:S05]  /*19120*/  @!P0 BRA `(.L_x_966) ;  /* 0x0000000000448947 */ /* 0x000fea0003800000 */
[----:B------:R-:W3:Y:S01]  /*19130*/  LDC R7, c[0x0][0x43c] ;  /* 0x00010f00ff077b82 */ /* 0x000ee20000000800 */
[----:B------:R-:W-:Y:S01]  /*19140*/  ULDC.64 UR4, c[0x0][0x428] ;  /* 0x00010a0000047ab9 */ /* 0x000fe20000000a00 */
[----:B---3--:R-:W-:-:S13]  /*19150*/  ISETP.NE.AND P0, PT, R7, 0x1, PT ;  /* 0x000000010700780c */ /* 0x008fda0003f05270 */
[----:B-1----:R-:W1:Y:S02]  /*19160*/  @P0 LDC.64 R4, c[0x0][0x440] ;  /* 0x00011000ff040b82 */ /* 0x002e640000000a00 */
[----:B-1----:R-:W-:-:S04]  /*19170*/  @P0 IMAD.HI.U32 R6, R0, R4, RZ ;  /* 0x0000000400060227 */ /* 0x002fc800078e00ff */
        /* <DEDUP_REMOVED lines=12> */
.L_x_966:
[----:B---3--:R-:W3:Y:S01]  /*19240*/  S2R R2, SR_TID.X ;  /* 0x0000000000027919 */ /* 0x008ee20000002100 */
[----:B------:R-:W-:Y:S02]  /*19250*/  SHF.L.U32 R3, R22, 0x1f, RZ ;  /* 0x0000001f16037819 */ /* 0x000fe400000006ff */
[----:B---3--:R-:W-:Y:S01]  /*19260*/  LOP3.LUT R4, R2, 0x7f, RZ, 0xc0, !PT ;  /* 0x0000007f02047812 */ /* 0x008fe200078ec0ff */
[----:B------:R-:W-:-:S03]  /*19270*/  IMAD R2, R19, 0x8, R18 ;  /* 0x0000000813027824 */ /* 0x000fc600078e0212 */
[----:B------:R-:W-:Y:S01]  /*19280*/  ISETP.NE.AND P1, PT, R4, RZ, PT ;  /* 0x000000ff0400720c */ /* 0x000fe20003f25270 */
[----:B------:R-:W3:Y:S02]  /*19290*/  SYNCS.PHASECHK.TRANS64.TRYWAIT P0, [R2+URZ+0x13280], R3 ;  /* 0x01328003020075a7 */ /* 0x000ee4000800017f */
[----:B---3--:R-:W-:Y:S10]  /*192a0*/  @!P0 BRA `(.L_x_967) ;  /* 0x0000003400f48947 */ /* 0x008ff40003800000 */
.L_x_1038:
[----:B------:R-:W-:Y:S05]  /*192b0*/  @P1 BRA `(.L_x_968) ;  /* 0x00000000001c1947 */ /* 0x000fea0003800000 */
[----:B------:R-:W4:Y:S01]  /*192c0*/  S2R R4, SR_TID.X ;  /* 0x0000000000047919 */ /* 0x000f220000002100 */
[----:B-1----:R-:W-:-:S04]  /*192d0*/  IMAD.MOV.U32 R5, RZ, RZ, 0x2800 ;  /* 0x00002800ff057424 */ /* 0x002fc800078e00ff */
[----:B------:R1:W-:Y:S01]  /*192e0*/  SYNCS.ARRIVE.TRANS64 RZ, [R2+URZ+0x13270], R5 ;  /* 0x0132700502ff79a7 */ /* 0x0003e2000800003f */
[----:B----4-:R-:W-:-:S04]  /*192f0*/  LOP3.LUT R4, R4, 0x1f, RZ, 0xc0, !PT ;  /* 0x0000001f04047812 */ /* 0x010fc800078ec0ff */
[----:B------:R-:W-:-:S13]  /*19300*/  ISETP.NE.AND P0, PT, R4, RZ, PT ;  /* 0x000000ff0400720c */ /* 0x000fda0003f05270 */
[----:B-1----:R-:W-:Y:S05]  /*19310*/  @!P0 BRA `(.L_x_968) ;  /* 0x0000000000048947 */ /* 0x002fea0003800000 */
[----:B------:R-:W-:Y:S01]  /*19320*/  BPT.TRAP 0x1 ;  /* 0x000000040000795c */ /* 0x000fe20000300000 */
.L_x_968:
[----:B------:R-:W-:Y:S01]  /*19330*/  IMAD R4, R19, 0x2800, R18 ;  /* 0x0000280013047824 */ /* 0x000fe200078e0212 */
[----:B------:R-:W-:Y:S01]  /*19340*/  R2UR UR33, R2 ;  /* 0x00000000022172ca */ /* 0x000fe200000e0000 */
[----:B------:R-:W-:Y:S01]  /*19350*/  IMAD R0, R0, 0xa0, R27 ;  /* 0x000000a000007824 */ /* 0x000fe200078e021b */
[----:B-----5:R-:W-:Y:S01]  /*19360*/  R2UR UR37, R17 ;  /* 0x00000000112572ca */ /* 0x020fe200000e0000 */
[----:B------:R-:W-:Y:S01]  /*19370*/  UIADD3 UR4, UP0, UR44, 0x470, URZ ;  /* 0x000004702c047890 */ /* 0x000fe2000ff1e03f */
[----:B------:R-:W-:Y:S01]  /*19380*/  R2UR UR32, R4 ;  /* 0x00000000042072ca */ /* 0x000fe200000e0000 */
[----:B------:R-:W-:Y:S01]  /*19390*/  UMOV UR6, 0x0 ;  /* 0x0000000000067882 */ /* 0x000fe20000000000 */
[----:B------:R-:W-:Y:S01]  /*193a0*/  R2UR UR35, R0 ;  /* 0x00000000002372ca */ /* 0x000fe200000e0000 */
[----:B------:R-:W-:Y:S01]  /*193b0*/  UIADD3.X UR5, URZ, UR45, URZ, UP0, !UPT ;  /* 0x0000002d3f057290 */ /* 0x000fe200087fe43f */
[----:B------:R-:W-:Y:S01]  /*193c0*/  UMOV UR7, 0x14f00000 ;  /* 0x14f0000000077882 */ /* 0x000fe20000000000 */
[----:B------:R-:W-:-:S04]  /*193d0*/  UMOV UR34, URZ ;  /* 0x0000003f00227c82 */ /* 0x000fc80008000000 */
[----:B------:R-:W-:-:S04]  /*193e0*/  UIADD3 UR33, UR33, 0x13270, URZ ;  /* 0x0001327021217890 */ /* 0x000fc8000fffe03f */
[----:B------:R-:W-:-:S09]  /*193f0*/  UIADD3 UR32, UR32, 0x6000, URZ ;  /* 0x0000600020207890 */ /* 0x000fd2000fffe03f */
[----:B------:R4:W-:Y:S01]  /*19400*/  UTMALDG.4D [UR32], [UR4], desc[UR6] ;  /* 0x00000620040075b4 */ /* 0x0009e20008019000 */
[----:B------:R-:W0:Y:S02]  /*19410*/  SYNCS.PHASECHK.TRANS64.TRYWAIT P0, [R2+URZ+0x13240], R3 ;  /* 0x01324003020075a7 */ /* 0x000e24000800017f */
[----:B0---4-:R-:W-:Y:S05]  /*19420*/  @!P0 BRA `(.L_x_969) ;  /* 0x0000003400a88947 */ /* 0x011fea0003800000 */
.L_x_1039:
[----:B------:R-:W-:Y:S05]  /*19430*/  @P1 BRA `(.L_x_970) ;  /* 0x00000000001c1947 */ /* 0x000fea0003800000 */
[----:B-1----:R-:W1:Y:S01]  /*19440*/  S2R R5, SR_TID.X ;  /* 0x0000000000057919 */ /* 0x002e620000002100 */
[----:B0--3--:R-:W-:-:S04]  /*19450*/  IMAD.MOV.U32 R3, RZ, RZ, 0x2800 ;  /* 0x00002800ff037424 */ /* 0x009fc800078e00ff */
[----:B------:R4:W-:Y:S01]  /*19460*/  SYNCS.ARRIVE.TRANS64 RZ, [R2+URZ+0x13230], R3 ;  /* 0x0132300302ff79a7 */ /* 0x0009e2000800003f */
[----:B-1----:R-:W-:-:S04]  /*19470*/  LOP3.LUT R5, R5, 0x1f, RZ, 0xc0, !PT ;  /* 0x0000001f05057812 */ /* 0x002fc800078ec0ff */
[----:B------:R-:W-:-:S13]  /*19480*/  ISETP.NE.AND P0, PT, R5, RZ, PT ;  /* 0x000000ff0500720c */ /* 0x000fda0003f05270 */
[----:B----4-:R-:W-:Y:S05]  /*19490*/  @!P0 BRA `(.L_x_970) ;  /* 0x0000000000048947 */ /* 0x010fea0003800000 */
[----:B------:R-:W-:Y:S01]  /*194a0*/  BPT.TRAP 0x1 ;  /* 0x000000040000795c */ /* 0x000fe20000300000 */
.L_x_970:
        /* <DEDUP_REMOVED lines=17> */
.L_x_964:
[----:B------:R-:W-:Y:S05]  /*195c0*/  WARPSYNC.ALL ;  /* 0x0000000000007948 */ /* 0x000fea0003800000 */
[----:B------:R-:W-:Y:S01]  /*195d0*/  VIADD R0, R18, 0xb000 ;  /* 0x0000b00012007836 */ /* 0x000fe20000000000 */
[----:B------:R-:W-:Y:S01]  /*195e0*/  USHF.R.S32.HI UR4, URZ, 0x1f, UR43 ;  /* 0x0000001f3f047899 */ /* 0x000fe2000801142b */
[----:B------:R-:W-:Y:S03]  /*195f0*/  BAR.SYNC.DEFER_BLOCKING 0x8, 0x200 ;  /* 0x0208000000007b1d */ /* 0x000fe60000010000 */
[----:B------:R-:W-:-:S03]  /*19600*/  LOP3.LUT P0, RZ, R0, 0x1bf, RZ, 0xc0, !PT ;  /* 0x000001bf00ff7812 */ /* 0x000fc6000780c0ff */
        /* <DEDUP_REMOVED lines=8> */
[----:B------:R-:W-:Y:S02]  /*19690*/  USHF.R.S32.HI UR43, URZ, 0x1f, UR42 ;  /* 0x0000001f3f2b7899 */ /* 0x000fe4000801142a */
[----:B------:R-:W-:Y:S02]  /*196a0*/  UIADD3 UR37, UR49, UR4, URZ ;  /* 0x0000000431257290 */ /* 0x000fe4000fffe03f */
[----:B------:R-:W-:Y:S02]  /*196b0*/  USEL UR46, UR42, URZ, !UP0 ;  /* 0x0000003f2a2e7287 */ /* 0x000fe4000c000000 */
[----:B------:R-:W-:Y:S01]  /*196c0*/  USEL UR43, UR43, URZ, !UP0 ;  /* 0x0000003f2b2b7287 */ /* 0x000fe2000c000000 */
[----:B------:R-:W-:Y:S11]  /*196d0*/  @!P0 BRA `(.L_x_972) ;  /* 0x0000000000408947 */ /* 0x000ff60003800000 */
[----:B0--3--:R-:W-:Y:S01]  /*196e0*/  MOV R2, 0x0 ;  /* 0x0000000000027802 */ /* 0x009fe20000000f00 */
[----:B------:R-:W-:Y:S01]  /*196f0*/  ULDC.64 UR6, c[0x4][0x98] ;  /* 0x0100260000067ab9 */ /* 0x000fe20000000a00 */
[----:B------:R-:W-:Y:S01]  /*19700*/  ULDC.64 UR8, c[0x4][0xa0] ;  /* 0x0100280000087ab9 */ /* 0x000fe20000000a00 */
[----:B------:R-:W-:Y:S01]  /*19710*/  ULDC.64 UR4, c[0x4][0x28] ;  /* 0x01000a0000047ab9 */ /* 0x000fe20000000a00 */
[----:B------:R-:W-:Y:S02]  /*19720*/  IMAD.U32 R4, RZ, RZ, UR6 ;  /* 0x00000006ff047e24 */ /* 0x000fe4000f8e00ff */
[----:B------:R-:W0:Y:S01]  /*19730*/  LDC.64 R2, c[0x4][R2] ;  /* 0x0100000002027b82 */ /* 0x000e220000000a00 */
[----:B-1----:R-:W-:Y:S02]  /*19740*/  IMAD.U32 R5, RZ, RZ, UR7 ;  /* 0x00000007ff057e24 */ /* 0x002fe4000f8e00ff */
[----:B------:R-:W-:Y:S02]  /*19750*/  IMAD.U32 R6, RZ, RZ, UR8 ;  /* 0x00000008ff067e24 */ /* 0x000fe4000f8e00ff */
[----:B------:R-:W-:-:S02]  /*19760*/  IMAD.U32 R7, RZ, RZ, UR9 ;  /* 0x00000009ff077e24 */ /* 0x000fc4000f8e00ff */
[----:B------:R-:W-:Y:S02]  /*19770*/  IMAD.U32 R10, RZ, RZ, UR4 ;  /* 0x00000004ff0a7e24 */ /* 0x000fe4000f8e00ff */
[----:B------:R-:W-:Y:S02]  /*19780*/  IMAD.U32 R11, RZ, RZ, UR5 ;  /* 0x00000005ff0b7e24 */ /* 0x000fe4000f8e00ff */
[----:B------:R-:W-:Y:S02]  /*19790*/  IMAD.MOV.U32 R8, RZ, RZ, 0x70 ;  /* 0x00000070ff087424 */ /* 0x000fe400078e00ff */
[----:B------:R-:W-:Y:S02]  /*197a0*/  IMAD.MOV.U32 R12, RZ, RZ, 0x1 ;  /* 0x00000001ff0c7424 */ /* 0x000fe400078e00ff */
[----:B------:R-:W-:-:S07]  /*197b0*/  IMAD.MOV.U32 R13, RZ, RZ, RZ ;  /* 0x000000ffff0d7224 */ /* 0x000fce00078e00ff */
[----:B--2---:R-:W-:-:S07]  /*197c0*/  LEPC R20, `(.L_x_972) ;  /* 0x000000001014794e */ /* 0x004fce0000000000 */
[----:B0-----:R-:W-:Y:S05]  /*197d0*/  CALL.ABS.NOINC R2 ;  /* 0x0000000002007343 */ /* 0x001fea0003c00000 */
.L_x_972:
[----:B------:R-:W-:Y:S05]  /*197e0*/  BSYNC B6 ;  /* 0x0000000000067941 */ /* 0x000fea0003800000 */
.L_x_971:
[----:B0-----:R-:W4:Y:S01]  /*197f0*/  LDL R10, [R1] ;  /* 0x00000000010a7983 */ /* 0x001f220000100800 */
[----:B------:R-:W0:Y:S01]  /*19800*/  LDC R9, c[0x0][0x448] ;  /* 0x00011200ff097b82 */ /* 0x000e220000000800 */
[----:B------:R-:W-:Y:S01]  /*19810*/  ULDC.64 UR6, c[0x0][0x2d8] ;  /* 0x0000b60000067ab9 */ /* 0x000fe20000000a00 */
[----:B------:R-:W-:Y:S01]  /*19820*/  UMOV UR4, UR48 ;  /* 0x0000003000047c82 */ /* 0x000fe20008000000 */
[----:B--2---:R-:W2:Y:S01]  /*19830*/  S2R R20, SR_TID.X ;  /* 0x0000000000147919 */ /* 0x004ea20000002100 */
[----:B------:R-:W-:Y:S01]  /*19840*/  UMOV UR5, UR37 ;  /* 0x0000002500057c82 */ /* 0x000fe20008000000 */
[----:B------:R-:W-:Y:S01]  /*19850*/  ULDC.64 UR8, c[0x0][0x2e0] ;  /* 0x0000b80000087ab9 */ /* 0x000fe20000000a00 */
[----:B------:R-:W-:Y:S02]  /*19860*/  UIMAD.WIDE.U32 UR4, UR36, UR6, UR4 ;  /* 0x00000006240472a5 */ /* 0x000fe4000f8e0004 */
[----:B------:R-:W-:Y:S02]  /*19870*/  UIMAD UR6, UR43, UR8, URZ ;  /* 0x000000082b0672a4 */ /* 0x000fe4000f8e023f */
[----:B------:R-:W-:-:S02]  /*19880*/  UIMAD UR5, UR36, UR7, UR5 ;  /* 0x00000007240572a4 */ /* 0x000fc4000f8e0205 */
[----:B------:R-:W-:Y:S01]  /*19890*/  UIMAD UR6, UR46, UR9, UR6 ;  /* 0x000000092e0672a4 */ /* 0x000fe2000f8e0206 */
[----:B0-----:R-:W-:Y:S02]  /*198a0*/  ISETP.NE.AND P1, PT, R9, 0x1, PT ;  /* 0x000000010900780c */ /* 0x001fe40003f25270 */
[C---:B--2---:R-:W-:Y:S01]  /*198b0*/  LOP3.LUT R21, R20.reuse, 0x7f, RZ, 0xc0, !PT ;  /* 0x0000007f14157812 */ /* 0x044fe200078ec0ff */
[----:B------:R-:W-:-:S10]  /*198c0*/  IMAD.SHL.U32 R20, R20, 0x20, RZ ;  /* 0x0000002014147824 */ /* 0x000fd400078e00ff */
[----:B---3--:R-:W0:Y:S01]  /*198d0*/  @P1 LDC R3, c[0x0][0x44c] ;  /* 0x00011300ff031b82 */ /* 0x008e220000000800 */
[----:B------:R-:W-:-:S04]  /*198e0*/  SHF.R.U32.HI R21, RZ, 0x2, R21 ;  /* 0x00000002ff157819 */ /* 0x000fc80000011615 */
[----:B------:R-:W-:-:S03]  /*198f0*/  LOP3.LUT R20, R21, 0x60, R20, 0xf8, !PT ;  /* 0x0000006015147812 */ /* 0x000fc600078ef814 */
[----:B-1----:R-:W1:Y:S01]  /*19900*/  @P1 LDC R5, c[0x0][0x450] ;  /* 0x00011400ff051b82 */ /* 0x002e620000000800 */
[----:B------:R-:W-:-:S03]  /*19910*/  UIMAD.WIDE.U32 UR4, UR46, UR8, UR4 ;  /* 0x000000082e0472a5 */ /* 0x000fc6000f8e0004 */
[----:B------:R-:W-:Y:S01]  /*19920*/  ULDC.64 UR8, c[0x0][0x280] ;  /* 0x0000a00000087ab9 */ /* 0x000fe20000000a00 */
[----:B------:R-:W-:Y:S02]  /*19930*/  UIADD3 UR6, UR5, UR6, URZ ;  /* 0x0000000605067290 */ /* 0x000fe4000fffe03f */
[----:B------:R-:W-:-:S04]  /*19940*/  IMAD.U32 R4, RZ, RZ, UR4 ;  /* 0x00000004ff047e24 */ /* 0x000fc8000f8e00ff */
[----:B------:R-:W-:Y:S02]  /*19950*/  IMAD.MOV.U32 R2, RZ, RZ, R4 ;  /* 0x000000ffff027224 */ /* 0x000fe400078e0004 */
[----:B----4-:R-:W-:Y:S02]  /*19960*/  IMAD.IADD R6, R20, 0x1, R10 ;  /* 0x0000000114067824 */ /* 0x010fe400078e020a */
[----:B------:R2:W5:Y:S02]  /*19970*/  LDL R20, [R1+0xc] ;  /* 0x00000c0001147983 */ /* 0x0005640000100800 */
[----:B0-----:R-:W-:-:S04]  /*19980*/  @P1 IMAD.HI.U32 R0, R6, R3, RZ ;  /* 0x0000000306001227 */ /* 0x001fc800078e00ff */
[----:B------:R-:W-:Y:S01]  /*19990*/  IMAD.MOV.U32 R7, RZ, RZ, R6 ;  /* 0x000000ffff077224 */ /* 0x000fe200078e0006 */
[----:B-1----:R-:W-:Y:S01]  /*199a0*/  @P1 SHF.R.U32.HI R7, RZ, R5, R0 ;  /* 0x00000005ff071219 */ /* 0x002fe20000011600 */
[----:B------:R-:W-:Y:S01]  /*199b0*/  IMAD.U32 R5, RZ, RZ, UR5 ;  /* 0x00000005ff057e24 */ /* 0x000fe2000f8e00ff */
[----:B------:R-:W-:Y:S01]  /*199c0*/  ULDC.64 UR4, c[0x0][0x2d0] ;  /* 0x0000b40000047ab9 */ /* 0x000fe20000000a00 */
[----:B------:R-:W-:Y:S01]  /*199d0*/  IMAD.U32 R3, RZ, RZ, UR6 ;  /* 0x00000006ff037e24 */ /* 0x000fe2000f8e00ff */
[----:B------:R-:W-:Y:S01]  /*199e0*/  SHF.R.S32.HI R0, RZ, 0x1f, R7 ;  /* 0x0000001fff007819 */ /* 0x000fe20000011407 */
[----:B------:R-:W-:Y:S01]  /*199f0*/  ULDC.64 UR6, c[0x0][0x2c8] ;  /* 0x0000b20000067ab9 */ /* 0x000fe20000000a00 */
[----:B------:R-:W-:-:S04]  /*19a00*/  IMAD.WIDE.U32 R4, R7, UR4, R2 ;  /* 0x0000000407047c25 */ /* 0x000fc8000f8e0002 */
[----:B------:R-:W-:-:S04]  /*19a10*/  IMAD R0, R0, UR4, RZ ;  /* 0x0000000400007c24 */ /* 0x000fc8000f8e02ff */
[----:B------:R-:W-:Y:S02]  /*19a20*/  IMAD R8, R7, UR5, R0 ;  /* 0x0000000507087c24 */ /* 0x000fe4000f8e0200 */
[----:B------:R-:W-:Y:S02]  /*19a30*/  IMAD.MOV R0, RZ, RZ, -R7 ;  /* 0x000000ffff007224 */ /* 0x000fe400078e0a07 */
[----:B------:R-:W-:Y:S02]  /*19a40*/  IMAD.IADD R5, R5, 0x1, R8 ;  /* 0x0000000105057824 */ /* 0x000fe400078e0208 */
[----:B------:R-:W-:Y:S01]  /*19a50*/  IMAD R0, R9, R0, R6 ;  /* 0x0000000009007224 */ /* 0x000fe200078e0206 */
[----:B------:R-:W0:Y:S03]  /*19a60*/  @P1 LDC R8, c[0x0][0x44c] ;  /* 0x00011300ff081b82 */ /* 0x000e260000000800 */
[----:B------:R-:W-:Y:S01]  /*19a70*/  IMAD.WIDE.U32 R4, R0, UR6, R4 ;  /* 0x0000000600047c25 */ /* 0x000fe2000f8e0004 */
[----:B------:R-:W-:-:S05]  /*19a80*/  SHF.R.S32.HI R7, RZ, 0x1f, R0 ;  /* 0x0000001fff077819 */ /* 0x000fca0000011400 */
[----:B------:R-:W-:-:S04]  /*19a90*/  IMAD R7, R7, UR6, RZ ;  /* 0x0000000607077c24 */ /* 0x000fc8000f8e02ff */
[----:B------:R-:W-:Y:S01]  /*19aa0*/  IMAD R7, R0, UR7, R7 ;  /* 0x0000000700077c24 */ /* 0x000fe2000f8e0207 */
[----:B------:R-:W-:-:S04]  /*19ab0*/  IADD3 R0, P0, R4, UR8, RZ ;  /* 0x0000000804007c10 */ /* 0x000fc8000ff1e0ff */
[----:B------:R-:W-:Y:S01]  /*19ac0*/  IADD3.X R4, R5, UR9, R7, P0, !PT ;  /* 0x0000000905047c10 */ /* 0x000fe200087fe407 */
[----:B------:R-:W-:Y:S01]  /*19ad0*/  VIADD R7, R6, 0x80 ;  /* 0x0000008006077836 */ /* 0x000fe20000000000 */
[----:B------:R-:W1:Y:S03]  /*19ae0*/  @P1 LDC R5, c[0x0][0x450] ;  /* 0x00011400ff051b82 */ /* 0x000e660000000800 */
[----:B------:R-:W-:Y:S02]  /*19af0*/  IMAD.MOV.U32 R6, RZ, RZ, R7 ;  /* 0x000000ffff067224 */ /* 0x000fe400078e0007 */
[----:B0-----:R-:W-:-:S05]  /*19b00*/  @P1 IMAD.HI.U32 R8, R7, R8, RZ ;  /* 0x0000000807081227 */ /* 0x001fca00078e00ff */
[----:B-1----:R-:W-:Y:S02]  /*19b10*/  @P1 SHF.R.U32.HI R6, RZ, R5, R8 ;  /* 0x00000005ff061219 */ /* 0x002fe40000011608 */
[----:B------:R-:W0:Y:S03]  /*19b20*/  S2R R8, SR_TID.X ;  /* 0x0000000000087919 */ /* 0x000e260000002100 */
[----:B------:R-:W-:Y:S02]  /*19b30*/  IMAD.MOV R5, RZ, RZ, -R6 ;  /* 0x000000ffff057224 */ /* 0x000fe400078e0a06 */
[----:B------:R-:W-:-:S04]  /*19b40*/  IMAD.WIDE.U32 R2, R6, UR4, R2 ;  /* 0x0000000406027c25 */ /* 0x000fc8000f8e0002 */
[----:B------:R-:W-:Y:S01]  /*19b50*/  IMAD R5, R9, R5, R7 ;  /* 0x0000000509057224 */ /* 0x000fe200078e0207 */
[----:B------:R-:W-:-:S05]  /*19b60*/  SHF.R.S32.HI R7, RZ, 0x1f, R6 ;  /* 0x0000001fff077819 */ /* 0x000fca0000011406 */
[----:B------:R-:W-:Y:S01]  /*19b70*/  IMAD R7, R7, UR4, RZ ;  /* 0x0000000407077c24 */ /* 0x000fe2000f8e02ff */
[----:B------:R-:W-:-:S03]  /*19b80*/  ULDC UR4, c[0x0][0x2b8] ;  /* 0x0000ae0000047ab9 */ /* 0x000fc60000000800 */
[----:B------:R-:W-:Y:S01]  /*19b90*/  IMAD R7, R6, UR5, R7 ;  /* 0x0000000506077c24 */ /* 0x000fe2000f8e0207 */
[----:B------:R-:W-:-:S03]  /*19ba0*/  SHF.R.S32.HI R6, RZ, 0x1f, R5 ;  /* 0x0000001fff067819 */ /* 0x000fc60000011405 */
[----:B------:R-:W-:Y:S02]  /*19bb0*/  IMAD.IADD R3, R3, 0x1, R7 ;  /* 0x0000000103037824 */ /* 0x000fe400078e0207 */
[----:B------:R-:W-:Y:S02]  /*19bc0*/  IMAD R6, R6, UR6, RZ ;  /* 0x0000000606067c24 */ /* 0x000fe4000f8e02ff */
[----:B------:R-:W-:-:S04]  /*19bd0*/  IMAD.WIDE.U32 R2, R5, UR6, R2 ;  /* 0x0000000605027c25 */ /* 0x000fc8000f8e0002 */
[----:B------:R-:W-:Y:S01]  /*19be0*/  IMAD R6, R5, UR7, R6 ;  /* 0x0000000705067c24 */ /* 0x000fe2000f8e0206 */
[----:B------:R-:W-:Y:S01]  /*19bf0*/  IADD3 R5, P0, R2, UR8, RZ ;  /* 0x0000000802057c10 */ /* 0x000fe2000ff1e0ff */
[----:B0-----:R-:W-:-:S03]  /*19c00*/  IMAD.SHL.U32 R21, R8, 0x10, RZ ;  /* 0x0000001008157824 */ /* 0x001fc600078e00ff */
[----:B------:R-:W-:Y:S02]  /*19c10*/  IADD3.X R6, R3, UR9, R6, P0, !PT ;  /* 0x0000000903067c10 */ /* 0x000fe400087fe406 */
[----:B------:R-:W-:-:S04]  /*19c20*/  LOP3.LUT R21, R21, 0x30, RZ, 0xc0, !PT ;  /* 0x0000003015157812 */ /* 0x000fc800078ec0ff */
[----:B------:R-:W-:Y:S01]  /*19c30*/  ISETP.GE.AND P0, PT, R21, UR4, PT ;  /* 0x0000000415007c0c */ /* 0x000fe2000bf06270 */
[----:B------:R-:W-:-:S03]  /*19c40*/  UMOV UR4, 0xffffffff ;  /* 0xffffffff00047882 */ /* 0x000fc60000000000 */
[----:B--2---:R-:W-:Y:S09]  /*19c50*/  BRA.DIV UR4, `(.L_x_973) ;  /* 0x0000002e04b07947 */ /* 0x004ff2000b800000 */
[----:B------:R-:W0:Y:S02]  /*19c60*/  S2R R2, SR_TID.X ;  /* 0x0000000000027919 */ /* 0x000e240000002100 */
[----:B0-----:R-:W-:Y:S02]  /*19c70*/  LOP3.LUT R3, R2, 0x7f, RZ, 0xc0, !PT ;  /* 0x0000007f02037812 */ /* 0x001fe400078ec0ff */
[----:B------:R-:W2:Y:S04]  /*19c80*/  LDL.LU R2, [R1+0x4] ;  /* 0x0000040001027983 */ /* 0x000ea80000300800 */
[----:B------:R-:W3:Y:S01]  /*19c90*/  LDL.LU R11, [R1] ;  /* 0x00000000010b7983 */ /* 0x000ee20000300800 */
[----:B------:R-:W-:-:S03]  /*19ca0*/  SHF.R.U32.HI R10, RZ, 0x2, R3 ;  /* 0x00000002ff0a7819 */ /* 0x000fc60000011603 */
[----:B------:R-:W0:Y:S04]  /*19cb0*/  SHFL.IDX PT, R3, R0, RZ, 0x1c1f ;  /* 0x001c1fff00037589 */ /* 0x000e2800000e0000 */
[----:B------:R-:W-:Y:S01]  /*19cc0*/  SHFL.IDX PT, R14, R0, 0x1, 0x1c1f ;  /* 0x003c1f00000e7f89 */ /* 0x000fe200000e0000 */
[----:B--2---:R-:W-:-:S03]  /*19cd0*/  IMAD R7, R2, R9, RZ ;  /* 0x0000000902077224 */ /* 0x004fc600078e02ff */
[----:B------:R-:W1:Y:S01]  /*19ce0*/  SHFL.IDX PT, R2, R4, RZ, 0x1c1f ;  /* 0x001c1fff04027589 */ /* 0x000e6200000e0000 */
[----:B---3--:R-:W-:-:S04]  /*19cf0*/  IMAD.IADD R8, R10, 0x1, R11 ;  /* 0x000000010a087824 */ /* 0x008fc800078e020b */
[C---:B------:R-:W-:Y:S01]  /*19d00*/  VIADD R10, R8.reuse, 0x20 ;  /* 0x00000020080a7836 */ /* 0x040fe20000000000 */
[----:B------:R-:W-:-:S13]  /*19d10*/  ISETP.GE.AND P1, PT, R8, R7, PT ;  /* 0x000000070800720c */ /* 0x000fda0003f26270 */
[----:B0-----:R-:W-:-:S05]  /*19d20*/  @!P1 IADD3 R9, P2, R21, R3, RZ ;  /* 0x0000000315099210 */ /* 0x001fca0007f5e0ff */
[----:B-1----:R-:W-:Y:S02]  /*19d30*/  @!P1 IMAD.X R3, RZ, RZ, R2, P2 ;  /* 0x000000ffff039224 */ /* 0x002fe400010e0602 */
[----:B------:R-:W-:-:S05]  /*19d40*/  @!P1 IMAD.MOV.U32 R2, RZ, RZ, R9 ;  /* 0x000000ffff029224 */ /* 0x000fca00078e0009 */
[----:B-----5:R0:W-:Y:S01]  /*19d50*/  @!P1 LDGSTS.E.BYPASS.LTC128B.128 [R20+0xb000], desc[UR50][R2.64], !P0 ;  /* 0x0b00000002149fae */ /* 0x0201e2000c101d72 */
[----:B------:R-:W-:Y:S01]  /*19d60*/  ISETP.GE.AND P1, PT, R10, R7, PT ;  /* 0x000000070a00720c */ /* 0x000fe20003f26270 */
[----:B------:R-:W-:Y:S02]  /*19d70*/  VIADD R10, R8, 0x40 ;  /* 0x00000040080a7836 */ /* 0x000fe40000000000 */
[----:B0-----:R-:W0:Y:S10]  /*19d80*/  SHFL.IDX PT, R2, R4, 0x1, 0x1c1f ;  /* 0x003c1f0004027f89 */ /* 0x001e3400000e0000 */
[----:B------:R-:W-:-:S02]  /*19d90*/  @!P1 IADD3 R9, P2, R21, R14, RZ ;  /* 0x0000000e15099210 */ /* 0x000fc40007f5e0ff */
[----:B------:R-:W1:Y:S03]  /*19da0*/  SHFL.IDX PT, R14, R0, 0x2, 0x1c1f ;  /* 0x005c1f00000e7f89 */ /* 0x000e6600000e0000 */
[----:B0-----:R-:W-:Y:S02]  /*19db0*/  @!P1 IMAD.X R3, RZ, RZ, R2, P2 ;  /* 0x000000ffff039224 */ /* 0x001fe400010e0602 */
[----:B------:R-:W-:-:S05]  /*19dc0*/  @!P1 IMAD.MOV.U32 R2, RZ, RZ, R9 ;  /* 0x000000ffff029224 */ /* 0x000fca00078e0009 */
[----:B------:R0:W-:Y:S01]  /*19dd0*/  @!P1 LDGSTS.E.BYPASS.LTC128B.128 [R20+0xb800], desc[UR50][R2.64], !P0 ;  /* 0x0b80000002149fae */ /* 0x0001e2000c101d72 */
[-C--:B------:R-:W-:Y:S01]  /*19de0*/  ISETP.GE.AND P1, PT, R10, R7.reuse, PT ;  /* 0x000000070a00720c */ /* 0x080fe20003f26270 */
[----:B------:R-:W-:Y:S02]  /*19df0*/  VIADD R10, R8, 0x80 ;  /* 0x00000080080a7836 */ /* 0x000fe40000000000 */
[----:B0-----:R-:W0:Y:S10]  /*19e00*/  SHFL.IDX PT, R2, R4, 0x2, 0x1c1f ;  /* 0x005c1f0004027f89 */ /* 0x001e3400000e0000 */
[----:B-1----:R-:W-:Y:S01]  /*19e10*/  @!P1 IADD3 R9, P2, R21, R14, RZ ;  /* 0x0000000e15099210 */ /* 0x002fe20007f5e0ff */
[----:B------:R-:W-:Y:S04]  /*19e20*/  SHFL.IDX PT, R4, R4, 0x3, 0x1c1f ;  /* 0x007c1f0004047f89 */ /* 0x000fe800000e0000 */
[----:B------:R-:W-:Y:S01]  /*19e30*/  SHFL.IDX PT, R14, R5, 0x1, 0x1c1f ;  /* 0x003c1f00050e7f89 */ /* 0x000fe200000e0000 */
[----:B0-----:R-:W-:Y:S01]  /*19e40*/  @!P1 IMAD.X R3, RZ, RZ, R2, P2 ;  /* 0x000000ffff039224 */ /* 0x001fe200010e0602 */
[----:B------:R-:W-:Y:S01]  /*19e50*/  ISETP.GE.AND P2, PT, R10, R7, PT ;  /* 0x000000070a00720c */ /* 0x000fe20003f46270 */
[----:B------:R-:W-:-:S02]  /*19e60*/  @!P1 IMAD.MOV.U32 R2, RZ, RZ, R9 ;  /* 0x000000ffff029224 */ /* 0x000fc400078e0009 */
[----:B------:R-:W-:Y:S01]  /*19e70*/  VIADD R10, R8, 0x60 ;  /* 0x00000060080a7836 */ /* 0x000fe20000000000 */
[----:B------:R-:W-:Y:S04]  /*19e80*/  SHFL.IDX PT, R9, R5, RZ, 0x1c1f ;  /* 0x001c1fff05097589 */ /* 0x000fe800000e0000 */
[----:B------:R0:W-:Y:S01]  /*19e90*/  @!P1 LDGSTS.E.BYPASS.LTC128B.128 [R20+0xc000], desc[UR50][R2.64], !P0 ;  /* 0x0c00000002149fae */ /* 0x0001e2000c101d72 */
[----:B------:R-:W-:-:S03]  /*19ea0*/  ISETP.GE.AND P1, PT, R10, R7, PT ;  /* 0x000000070a00720c */ /* 0x000fc60003f26270 */
[----:B0-----:R-:W0:Y:S04]  /*19eb0*/  SHFL.IDX PT, R2, R0, 0x3, 0x1c1f ;  /* 0x007c1f0000027f89 */ /* 0x001e2800000e0000 */
[----:B------:R-:W1:Y:S04]  /*19ec0*/  SHFL.IDX PT, R0, R6, RZ, 0x1c1f ;  /* 0x001c1fff06007589 */ /* 0x000e6800000e0000 */
[----:B------:R-:W2:Y:S02]  /*19ed0*/  SHFL.IDX PT, R6, R6, 0x1, 0x1c1f ;  /* 0x003c1f0006067f89 */ /* 0x000ea400000e0000 */
[----:B0-----:R-:W-:-:S05]  /*19ee0*/  @!P1 IADD3 R2, P3, R21, R2, RZ ;  /* 0x0000000215029210 */ /* 0x001fca0007f7e0ff */
[----:B------:R-:W-:-:S05]  /*19ef0*/  @!P1 IMAD.X R3, RZ, RZ, R4, P3 ;  /* 0x000000ffff039224 */ /* 0x000fca00018e0604 */
[----:B------:R0:W-:Y:S02]  /*19f00*/  @!P1 LDGSTS.E.BYPASS.LTC128B.128 [R20+0xc800], desc[UR50][R2.64], !P0 ;  /* 0x0c80000002149fae */ /* 0x0001e4000c101d72 */
[----:B0-----:R-:W-:-:S05]  /*19f10*/  @!P2 IADD3 R2, P1, R21, R9, RZ ;  /* 0x000000091502a210 */ /* 0x001fca0007f3e0ff */
[----:B-1----:R-:W-:-:S05]  /*19f20*/  @!P2 IMAD.X R3, RZ, RZ, R0, P1 ;  /* 0x000000ffff03a224 */ /* 0x002fca00008e0600 */
[----:B--2---:R0:W-:Y:S03]  /*19f30*/  @!P2 LDGSTS.E.BYPASS.LTC128B.128 [R20+0xd000], desc[UR50][R2.64], !P0 ;  /* 0x0d0000000214afae */ /* 0x0041e6000c101d72 */
.L_x_1052:
[----:B------:R-:W-:-:S05]  /*19f40*/  VIADD R8, R8, 0xa0 ;  /* 0x000000a008087836 */ /* 0x000fca0000000000 */
[----:B------:R-:W-:-:S13]  /*19f50*/  ISETP.GE.AND P1, PT, R8, R7, PT ;  /* 0x000000070800720c */ /* 0x000fda0003f26270 */
[----:B0-----:R-:W-:-:S05]  /*19f60*/  @!P1 IADD3 R2, P2, R21, R14, RZ ;  /* 0x0000000e15029210 */ /* 0x001fca0007f5e0ff */
[----:B------:R-:W-:-:S05]  /*19f70*/  @!P1 IMAD.X R3, RZ, RZ, R6, P2 ;  /* 0x000000ffff039224 */ /* 0x000fca00010e0606 */
[----:B------:R-:W-:Y:S01]  /*19f80*/  @!PT LDS RZ, [RZ] ;  /* 0x00000000fffff984 */ /* 0x000fe20000000800 */
[----:B------:R-:W-:Y:S01]  /*19f90*/  @!PT LDS RZ, [RZ] ;  /* 0x00000000fffff984 */ /* 0x000fe20000000800 */
[----:B------:R-:W-:Y:S01]  /*19fa0*/  @!PT LDS RZ, [RZ] ;  /* 0x00000000fffff984 */ /* 0x000fe20000000800 */
[----:B------:R0:W-:Y:S01]  /*19fb0*/  @!P1 LDGSTS.E.BYPASS.LTC128B.128 [R20+0xd800], desc[UR50][R2.64], !P0 ;  /* 0x0d80000002149fae */ /* 0x0001e2000c101d72 */
[----:B------:R-:W-:Y:S01]  /*19fc0*/  PLOP3.LUT P0, PT, PT, PT, PT, 0x80, 0x0 ;  /* 0x000000000000781c */ /* 0x000fe20003f0f070 */
[----:B------:R-:W-:-:S12]  /*19fd0*/  NOP ;  /* 0x0000000000007918 */ /* 0x000fd80000000000 */
.L_x_974:
        /* <DEDUP_REMOVED lines=14> */
[----:B0-----:R-:W2:Y:S01]  /*1a0c0*/  LDL.LU R2, [R1+0x8] ;  /* 0x0000080001027983 */ /* 0x001ea20000300800 */
[----:B------:R0:W-:Y:S01]  /*1a0d0*/  SYNCS.ARRIVE.TRANS64.A1T0 RZ, [R18+URZ+0x13200], RZ ;  /* 0x013200ff12ff79a7 */ /* 0x0001e2000810003f */
[----:B------:R-:W-:Y:S01]  /*1a0e0*/  BSSY B0, `(.L_x_975) ;  /* 0x0000005000007945 */ /* 0x000fe20003800000 */
[----:B------:R-:W1:Y:S01]  /*1a0f0*/  SYNCS.PHASECHK.TRANS64.TRYWAIT P0, [R18+URZ+0x13220], R3 ;  /* 0x01322003120075a7 */ /* 0x000e62000800017f */
[----:B--2---:R-:W-:-:S05]  /*1a100*/  VIADD R0, R2, 0xfffffffe ;  /* 0xfffffffe02007836 */ /* 0x004fca0000000000 */
[----:B------:R-:W-:Y:S01]  /*1a110*/  ISETP.GE.AND P1, PT, R0, R25, PT ;  /* 0x000000190000720c */ /* 0x000fe20003f26270 */
[----:B01----:R-:W-:-:S12]  /*1a120*/  @!P0 BRA `(.L_x_976) ;  /* 0x0000003000408947 */ /* 0x003fd80003800000 */
.L_x_1053:
[----:B------:R-:W-:Y:S05]  /*1a130*/  BSYNC B0 ;  /* 0x0000000000007941 */ /* 0x000fea0003800000 */
.L_x_975:
[----:B------:R-:W-:Y:S05]  /*1a140*/  @!P1 BRA `(.L_x_977) ;  /* 0x0000000800dc9947 */ /* 0x000fea0003800000 */
[----:B------:R-:W-:Y:S02]  /*1a150*/  IMAD.MOV.U32 R7, RZ, RZ, R19 ;  /* 0x000000ffff077224 */ /* 0x000fe400078e0013 */
[----:B------:R-:W-:-:S07]  /*1a160*/  IMAD.MOV.U32 R6, RZ, RZ, R22 ;  /* 0x000000ffff067224 */ /* 0x000fce00078e0016 */
.L_x_997:
[----:B------:R-:W-:Y:S01]  /*1a170*/  LOP3.LUT P1, RZ, R16, 0x1, RZ, 0xc0, !PT ;  /* 0x0000000110ff7812 */ /* 0x000fe2000782c0ff */
[----:B------:R-:W-:Y:S01]  /*1a180*/  VIADD R19, R7, 0x1 ;  /* 0x0000000107137836 */ /* 0x000fe20000000000 */
[----:B------:R-:W-:Y:S05]  /*1a190*/  YIELD ;  /* 0x0000000000007946 */ /* 0x000fea0003800000 */
[----:B------:R-:W-:Y:S01]  /*1a1a0*/  ISETP.NE.AND P0, PT, R19, 0x2, PT ;  /* 0x000000021300780c */ /* 0x000fe20003f05270 */
[----:B------:R-:W-:Y:S03]  /*1a1b0*/  BSSY B0, `(.L_x_978) ;  /* 0x0000065000007945 */ /* 0x000fe60003800000 */
[----:B0-----:R-:W-:-:S02]  /*1a1c0*/  SEL R3, RZ, 0x1, P0 ;  /* 0x00000001ff037807 */ /* 0x001fc40000000000 */
[----:B------:R-:W-:Y:S02]  /*1a1d0*/  SEL R19, R19, RZ, P0 ;  /* 0x000000ff13137207 */ /* 0x000fe40000000000 */
[----:B------:R-:W-:Y:S01]  /*1a1e0*/  LOP3.LUT R22, R6, R3, RZ, 0x3c, !PT ;  /* 0x0000000306167212 */ /* 0x000fe200078e3cff */
[----:B------:R-:W-:Y:S06]  /*1a1f0*/  @!P1 BRA `(.L_x_979) ;  /* 0x0000000400809947 */ /* 0x000fec0003800000 */
[----:B------:R-:W-:Y:S01]  /*1a200*/  ULDC.64 UR4, c[0x0][0x418] ;  /* 0x0001060000047ab9 */ /* 0x000fe20000000a00 */
[----:B------:R-:W-:Y:S01]  /*1a210*/  IMAD.MOV.U32 R8, RZ, RZ, R0 ;  /* 0x000000ffff087224 */ /* 0x000fe200078e0000 */
[----:B------:R-:W-:-:S04]  /*1a220*/  ISETP.NE.U32.AND P0, PT, RZ, UR4, PT ;  /* 0x00000004ff007c0c */ /* 0x000fc8000bf05070 */
[----:B------:R-:W-:-:S13]  /*1a230*/  ISETP.NE.AND.EX P0, PT, RZ, UR5, PT, P0 ;  /* 0x00000005ff007c0c */ /* 0x000fda000bf05300 */
[----:B------:R-:W-:Y:S05]  /*1a240*/  @!P0 BRA `(.L_x_980) ;  /* 0x0000000000448947 */ /* 0x000fea0003800000 */
[----:B------:R-:W0:Y:S01]  /*1a250*/  LDC R5, c[0x0][0x43c] ;  /* 0x00010f00ff057b82 */ /* 0x000e220000000800 */
[----:B------:R-:W-:Y:S01]  /*1a260*/  ULDC.64 UR6, c[0x0][0x428] ;  /* 0x00010a0000067ab9 */ /* 0x000fe20000000a00 */
[----:B0-----:R-:W-:-:S13]  /*1a270*/  ISETP.NE.AND P0, PT, R5, 0x1, PT ;  /* 0x000000010500780c */ /* 0x001fda0003f05270 */
[----:B------:R-:W0:Y:S02]  /*1a280*/  @P0 LDC.64 R2, c[0x0][0x440] ;  /* 0x00011000ff020b82 */ /* 0x000e240000000a00 */
[----:B0-----:R-:W-:-:S04]  /*1a290*/  @P0 IMAD.HI.U32 R4, R0, R2, RZ ;  /* 0x0000000200040227 */ /* 0x001fc800078e00ff */
[----:B------:R-:W-:Y:S01]  /*1a2a0*/  IMAD.MOV.U32 R2, RZ, RZ, R0 ;  /* 0x000000ffff027224 */ /* 0x000fe200078e0000 */
[----:B------:R-:W-:Y:S01]  /*1a2b0*/  @P0 SHF.R.U32.HI R2, RZ, R3, R4 ;  /* 0x00000003ff020219 */ /* 0x000fe20000011604 */
[----:B------:R-:W-:-:S03]  /*1a2c0*/  IMAD R4, R26, UR6, RZ ;  /* 0x000000061a047c24 */ /* 0x000fc6000f8e02ff */
[--C-:B------:R-:W-:Y:S01]  /*1a2d0*/  SHF.R.S32.HI R3, RZ, 0x1f, R2.reuse ;  /* 0x0000001fff037819 */ /* 0x100fe20000011402 */
[----:B------:R-:W-:Y:S02]  /*1a2e0*/  IMAD.MOV R8, RZ, RZ, -R2 ;  /* 0x000000ffff087224 */ /* 0x000fe400078e0a02 */
[C---:B------:R-:W-:Y:S02]  /*1a2f0*/  IMAD R9, R23.reuse, UR7, R4 ;  /* 0x0000000717097c24 */ /* 0x040fe4000f8e0204 */
[----:B------:R-:W-:-:S04]  /*1a300*/  IMAD.WIDE.U32 R2, R23, UR6, R2 ;  /* 0x0000000617027c25 */ /* 0x000fc8000f8e0002 */
[----:B------:R-:W-:Y:S01]  /*1a310*/  IMAD.IADD R9, R9, 0x1, R3 ;  /* 0x0000000109097824 */ /* 0x000fe200078e0203 */
[----:B------:R-:W-:Y:S01]  /*1a320*/  LEA R4, P0, R2, UR4, 0x2 ;  /* 0x0000000402047c11 */ /* 0x000fe2000f8010ff */
[----:B------:R-:W-:-:S03]  /*1a330*/  IMAD R8, R5, R8, R0 ;  /* 0x0000000805087224 */ /* 0x000fc600078e0200 */
[----:B------:R-:W-:-:S05]  /*1a340*/  LEA.HI.X R5, R2, UR5, R9, 0x2, P0 ;  /* 0x0000000502057c11 */ /* 0x000fca00080f1409 */
[----:B------:R0:W5:Y:S04]  /*1a350*/  LDG.E R17, desc[UR50][R4.64] ;  /* 0x0000003204117981 */ /* 0x000168000c1e1900 */
.L_x_980:
[----:B------:R-:W1:Y:S01]  /*1a360*/  S2R R2, SR_TID.X ;  /* 0x0000000000027919 */ /* 0x000e620000002100 */
[----:B0-----:R-:W-:Y:S01]  /*1a370*/  IMAD R4, R19, 0x8, R18 ;  /* 0x0000000813047824 */ /* 0x001fe200078e0212 */
[----:B------:R-:W-:Y:S01]  /*1a380*/  BSSY B1, `(.L_x_981) ;  /* 0x0000006000017945 */ /* 0x000fe20003800000 */
[----:B-1----:R-:W-:Y:S02]  /*1a390*/  LOP3.LUT R3, R2, 0x7f, RZ, 0xc0, !PT ;  /* 0x0000007f02037812 */ /* 0x002fe400078ec0ff */
[----:B------:R-:W-:Y:S02]  /*1a3a0*/  SHF.L.U32 R2, R22, 0x1f, RZ ;  /* 0x0000001f16027819 */ /* 0x000fe400000006ff */
[----:B------:R-:W-:Y:S02]  /*1a3b0*/  ISETP.NE.AND P1, PT, R3, RZ, PT ;  /* 0x000000ff0300720c */ /* 0x000fe40003f25270 */
[----:B------:R-:W0:Y:S02]  /*1a3c0*/  SYNCS.PHASECHK.TRANS64.TRYWAIT P0, [R4+URZ+0x13280], R2 ;  /* 0x01328002040075a7 */ /* 0x000e24000800017f */
[----:B0-----:R-:W-:Y:S09]  /*1a3d0*/  @!P0 BRA `(.L_x_982) ;  /* 0x0000002c00a88947 */ /* 0x001ff20003800000 */
.L_x_1054:
[----:B------:R-:W-:Y:S05]  /*1a3e0*/  BSYNC B1 ;  /* 0x0000000000017941 */ /* 0x000fea0003800000 */
.L_x_981:
        /* <DEDUP_REMOVED lines=9> */
.L_x_984:
[----:B------:R-:W-:Y:S05]  /*1a480*/  BSYNC B1 ;  /* 0x0000000000017941 */ /* 0x000fea0003800000 */
.L_x_983:
[----:B------:R-:W-:Y:S01]  /*1a490*/  IMAD.MOV.U32 R5, RZ, RZ, RZ ;  /* 0x000000ffff057224 */ /* 0x000fe200078e00ff */
[----:B------:R-:W-:Y:S01]  /*1a4a0*/  UIADD3 UR4, UP0, UR44, 0x470, URZ ;  /* 0x000004702c047890 */ /* 0x000fe2000ff1e03f */
[----:B------:R-:W-:Y:S01]  /*1a4b0*/  IMAD R9, R19, 0x2800, R18 ;  /* 0x0000280013097824 */ /* 0x000fe200078e0212 */
[----:B------:R-:W-:Y:S01]  /*1a4c0*/  PLOP3.LUT P0, PT, PT, PT, PT, 0x80, 0x0 ;  /* 0x000000000000781c */ /* 0x000fe20003f0f070 */
[----:B------:R-:W-:Y:S01]  /*1a4d0*/  IMAD R8, R8, 0xa0, R27 ;  /* 0x000000a008087824 */ /* 0x000fe200078e021b */
[----:B------:R-:W-:Y:S01]  /*1a4e0*/  R2UR UR10, R5 ;  /* 0x00000000050a72ca */ /* 0x000fe200000e0000 */
[----:B------:R-:W-:Y:S01]  /*1a4f0*/  VIADD R3, R4, 0x13270 ;  /* 0x0001327004037836 */ /* 0x000fe20000000000 */
[----:B------:R-:W-:Y:S01]  /*1a500*/  UIADD3.X UR5, URZ, UR45, URZ, UP0, !UPT ;  /* 0x0000002d3f057290 */ /* 0x000fe200087fe43f */
[----:B------:R-:W-:Y:S01]  /*1a510*/  VIADD R10, R9, 0x6000 ;  /* 0x00006000090a7836 */ /* 0x000fe20000000000 */
[----:B------:R-:W-:Y:S01]  /*1a520*/  UMOV UR6, 0x0 ;  /* 0x0000000000067882 */ /* 0x000fe20000000000 */
[----:B------:R-:W-:-:S10]  /*1a530*/  UMOV UR7, 0x14f00000 ;  /* 0x14f0000000077882 */ /* 0x000fd40000000000 */
.L_x_985:
        /* <DEDUP_REMOVED lines=13> */
.L_x_1055:
[----:B------:R-:W-:Y:S05]  /*1a610*/  BSYNC B1 ;  /* 0x0000000000017941 */ /* 0x000fea0003800000 */
.L_x_986:
[----:B------:R-:W-:Y:S01]  /*1a620*/  BSSY B1, `(.L_x_988) ;  /* 0x000000b000017945 */ /* 0x000fe20003800000 */
[----:B01----:R-:W-:Y:S02]  /*1a630*/  IMAD.MOV.U32 R2, RZ, RZ, 0x0 ;  /* 0x00000000ff027424 */ /* 0x003fe400078e00ff */
[----:B------:R-:W-:Y:S01]  /*1a640*/  IMAD.MOV.U32 R3, RZ, RZ, 0x14f00000 ;  /* 0x14f00000ff037424 */ /* 0x000fe200078e00ff */
        /* <DEDUP_REMOVED lines=8> */
.L_x_989:
[----:B------:R-:W-:Y:S05]  /*1a6d0*/  BSYNC B1 ;  /* 0x0000000000017941 */ /* 0x000fea0003800000 */
.L_x_988:
        /* <DEDUP_REMOVED lines=8> */
.L_x_990:
        /* <DEDUP_REMOVED lines=9> */
[----:B0-----:R-:W-:Y:S05]  /*1a7f0*/  @P0 BRA.U.ANY `(.L_x_990) ;  /* 0xfffffffd00d80947 */ /* 0x001fea000393ffff */
.L_x_979:
[----:B------:R-:W-:Y:S05]  /*1a800*/  BSYNC B0 ;  /* 0x0000000000007941 */ /* 0x000fea0003800000 */
.L_x_978:
[----:B------:R-:W-:-:S06]  /*1a810*/  UISETP.NE.AND UP0, UPT, UR39, 0x3, UPT ;  /* 0x000000032700788c */ /* 0x000fcc000bf05270 */
[----:B------:R-:W-:-:S13]  /*1a820*/  PLOP3.LUT P0, PT, PT, PT, UP0, 0x80, 0x0 ;  /* 0x000000000000781c */ /* 0x000fda0003f0f008 */
[----:B------:R-:W-:Y:S05]  /*1a830*/  @!P0 BRA `(.L_x_991) ;  /* 0x0000000000048947 */ /* 0x000fea0003800000 */
[----:B------:R-:W-:Y:S01]  /*1a840*/  BPT.TRAP 0x1 ;  /* 0x000000040000795c */ /* 0x000fe20000300000 */
.L_x_991:
[----:B------:R-:W-:Y:S01]  /*1a850*/  LOP3.LUT R2, R6, 0x1, RZ, 0x3c, !PT ;  /* 0x0000000106027812 */ /* 0x000fe200078e3cff */
[----:B------:R-:W-:Y:S01]  /*1a860*/  IMAD R3, R7, 0x8, R18 ;  /* 0x0000000807037824 */ /* 0x000fe200078e0212 */
[----:B------:R-:W-:Y:S01]  /*1a870*/  BSSY B0, `(.L_x_992) ;  /* 0x0000006000007945 */ /* 0x000fe20003800000 */
[----:B------:R-:W-:Y:S01]  /*1a880*/  IMAD.U32 R4, RZ, RZ, UR41 ;  /* 0x00000029ff047e24 */ /* 0x000fe2000f8e00ff */
[----:B------:R-:W-:-:S04]  /*1a890*/  SHF.L.U32 R2, R2, 0x1f, RZ ;  /* 0x0000001f02027819 */ /* 0x000fc800000006ff */
[----:B------:R-:W0:Y:S01]  /*1a8a0*/  SYNCS.PHASECHK.TRANS64.TRYWAIT P0, [R3+URZ+0x13270], R2 ;  /* 0x01327002030075a7 */ /* 0x000e22000800017f */
[----:B------:R-:W-:Y:S01]  /*1a8b0*/  ISETP.NE.AND P1, PT, R4, 0x3, PT ;  /* 0x000000030400780c */ /* 0x000fe20003f25270 */
[----:B0-----:R-:W-:-:S12]  /*1a8c0*/  @!P0 BRA `(.L_x_993) ;  /* 0x0000002800948947 */ /* 0x001fd80003800000 */
.L_x_1056:
[----:B------:R-:W-:Y:S05]  /*1a8d0*/  BSYNC B0 ;  /* 0x0000000000007941 */ /* 0x000fea0003800000 */
.L_x_992:
[----:B------:R-:W-:Y:S05]  /*1a8e0*/  @!P1 BRA `(.L_x_994) ;  /* 0x0000000000049947 */ /* 0x000fea0003800000 */
[----:B------:R-:W-:Y:S01]  /*1a8f0*/  BPT.TRAP 0x1 ;  /* 0x000000040000795c */ /* 0x000fe20000300000 */
.L_x_994:
[----:B0-----:R-:W-:Y:S01]  /*1a900*/  SHF.L.U32 R2, R6, 0x1f, RZ ;  /* 0x0000001f06027819 */ /* 0x001fe200000006ff */
[----:B------:R-:W-:-:S03]  /*1a910*/  IMAD R10, R7, 0x2800, RZ ;  /* 0x00002800070a7824 */ /* 0x000fc600078e02ff */
[----:B------:R-:W0:Y:S02]  /*1a920*/  SYNCS.PHASECHK.TRANS64.TRYWAIT P0, [R3+URZ+0x13260], R2 ;  /* 0x01326002030075a7 */ /* 0x000e24000800017f */
[----:B0-----:R-:W-:Y:S05]  /*1a930*/  @!P0 BRA `(.L_x_995) ;  /* 0x00000028008c8947 */ /* 0x001fea0003800000 */
.L_x_1057:
[----:B------:R-:W-:Y:S01]  /*1a940*/  LOP3.LUT R5, R10, R29, RZ, 0xfc, !PT ;  /* 0x0000001d0a057212 */ /* 0x000fe200078efcff */
[----:B------:R-:W-:Y:S05]  /*1a950*/  WARPSYNC.ALL ;  /* 0x0000000000007948 */ /* 0x000fea0003800000 */
[----:B0-----:R-:W-:Y:S01]  /*1a960*/  IMAD.IADD R2, R18, 0x1, R5 ;  /* 0x0000000112027824 */ /* 0x001fe200078e0205 */
        /* <DEDUP_REMOVED lines=40> */
.L_x_996:
        /* <DEDUP_REMOVED lines=10> */
[C---:B------:R-:W-:Y:S01]  /*1ac90*/  ISETP.GT.AND P0, PT, R0.reuse, R25, PT ;  /* 0x000000190000720c */ /* 0x040fe20003f04270 */
[----:B------:R-:W-:-:S12]  /*1aca0*/  VIADD R0, R0, 0xffffffff ;  /* 0xffffffff00007836 */ /* 0x000fd80000000000 */
[----:B-1----:R-:W-:Y:S05]  /*1acb0*/  @P0 BRA `(.L_x_997) ;  /* 0xfffffff4002c0947 */ /* 0x002fea000383ffff */
.L_x_977:
        /* <DEDUP_REMOVED lines=17> */
.L_x_999:
[----:B------:R-:W-:Y:S05]  /*1add0*/  BSYNC B0 ;  /* 0x0000000000007941 */ /* 0x000fea0003800000 */
.L_x_998:
[----:B------:R-:W-:-:S06]  /*1ade0*/  UISETP.NE.AND UP0, UPT, UR39, 0x3, UPT ;  /* 0x000000032700788c */ /* 0x000fcc000bf05270 */
[----:B------:R-:W-:-:S13]  /*1adf0*/  PLOP3.LUT P1, PT, PT, PT, UP0, 0x80, 0x0 ;  /* 0x000000000000781c */ /* 0x000fda0003f2f008 */
[----:B------:R-:W-:Y:S05]  /*1ae00*/  @!P1 BRA `(.L_x_1000) ;  /* 0x0000000000049947 */ /* 0x000fea0003800000 */
[----:B------:R-:W-:Y:S01]  /*1ae10*/  BPT.TRAP 0x1 ;  /* 0x000000040000795c */ /* 0x000fe20000300000 */
.L_x_1000:
        /* <DEDUP_REMOVED lines=8> */
.L_x_1058:
[----:B------:R-:W-:Y:S05]  /*1aea0*/  BSYNC B0 ;  /* 0x0000000000007941 */ /* 0x000fea0003800000 */
.L_x_1001:
[----:B------:R-:W-:Y:S05]  /*1aeb0*/  @!P2 BRA `(.L_x_1003) ;  /* 0x000000000004a947 */ /* 0x000fea0003800000 */
[----:B------:R-:W-:Y:S01]  /*1aec0*/  BPT.TRAP 0x1 ;  /* 0x000000040000795c */ /* 0x000fe20000300000 */
.L_x_1003:
[----:B------:R-:W-:Y:S01]  /*1aed0*/  SHF.L.U32 R5, R22, 0x1f, RZ ;  /* 0x0000001f16057819 */ /* 0x000fe200000006ff */
[----:B0-----:R-:W-:-:S03]  /*1aee0*/  IMAD R3, R19, 0x2800, RZ ;  /* 0x0000280013037824 */ /* 0x001fc600078e02ff */
[----:B------:R-:W0:Y:S02]  /*1aef0*/  SYNCS.PHASECHK.TRANS64.TRYWAIT P1, [R2+URZ+0x13260], R5 ;  /* 0x01326005020075a7 */ /* 0x000e24000802017f */
[----:B0-----:R-:W-:Y:S05]  /*1af00*/  @!P1 BRA `(.L_x_1004) ;  /* 0x0000002400409947 */ /* 0x001fea0003800000 */
.L_x_1059:
        /* <DEDUP_REMOVED lines=43> */
.L_x_1005:
[----:B-1----:R2:W-:Y:S01]  /*1b1c0*/  SYNCS.ARRIVE.TRANS64.A1T0 RZ, [R2+URZ+0x13250], RZ ;  /* 0x013250ff02ff79a7 */ /* 0x0025e2000810003f */
[----:B------:R-:W-:Y:S02]  /*1b1d0*/  @!P0 VIADD R0, R2, 0x13280 ;  /* 0x0001328002008836 */ /* 0x000fe40000000000 */
[----:B------:R-:W-:-:S03]  /*1b1e0*/  VIADD R19, R19, 0x1 ;  /* 0x0000000113137836 */ /* 0x000fc60000000000 */
[----:B------:R-:W-:Y:S01]  /*1b1f0*/  @!P0 PRMT R0, RZ, 0x654, R0 ;  /* 0x00000654ff008816 */ /* 0x000fe20000000000 */
[----:B------:R-:W-:Y:S06]  /*1b200*/  BAR.SYNC.DEFER_BLOCKING 0x2, 0x80 ;  /* 0x0082000000007b1d */ /* 0x000fec0000010000 */
[----:B------:R2:W-:Y:S01]  /*1b210*/  @!P0 SYNCS.ARRIVE.TRANS64.RED.A1T0 RZ, [R0+URZ], RZ ;  /* 0x000000ff00ff89a7 */ /* 0x0005e2000810043f */
[----:B------:R-:W-:-:S04]  /*1b220*/  ISETP.NE.AND P0, PT, R19, 0x2, PT ;  /* 0x000000021300780c */ /* 0x000fc80003f05270 */
[----:B0-----:R-:W-:Y:S02]  /*1b230*/  SEL R3, RZ, 0x1, P0 ;  /* 0x00000001ff037807 */ /* 0x001fe40000000000 */
[----:B------:R-:W-:Y:S02]  /*1b240*/  SEL R19, R19, RZ, P0 ;  /* 0x000000ff13137207 */ /* 0x000fe40000000000 */
[----:B--2---:R-:W-:-:S07]  /*1b250*/  LOP3.LUT R22, R22, R3, RZ, 0x3c, !PT ;  /* 0x0000000316167212 */ /* 0x004fce00078e3cff */
.L_x_954:
[----:B------:R-:W-:Y:S05]  /*1b260*/  BSYNC B7 ;  /* 0x0000000000077941 */ /* 0x000fea0003800000 */
.L_x_952:
[----:B------:R-:W-:-:S13]  /*1b270*/  LOP3.LUT P0, RZ, R16, 0x2, RZ, 0xc0, !PT ;  /* 0x0000000210ff7812 */ /* 0x000fda000780c0ff */
[----:B------:R-:W-:Y:S05]  /*1b280*/  @!P0 BRA `(.L_x_1006) ;  /* 0x0000000000248947 */ /* 0x000fea0003800000 */
[----:B------:R-:W2:Y:S08]  /*1b290*/  S2UR UR5, SR_CgaCtaId ;  /* 0x00000000000579c3 */ /* 0x000eb00000008800 */
[----:B------:R-:W-:Y:S06]  /*1b2a0*/  BAR.SYNC.DEFER_BLOCKING 0x5, 0x200 ;  /* 0x0148000000007b1d */ /* 0x000fec0000010000 */
[----:B------:R-:W-:-:S02]  /*1b2b0*/  UMOV UR4, 0x400 ;  /* 0x0000040000047882 */ /* 0x000fc40000000000 */
[----:B--2---:R-:W-:-:S06]  /*1b2c0*/  ULEA UR4, UR5, UR4, 0x18 ;  /* 0x0000000405047291 */ /* 0x004fcc000f8ec03f */
[----:B------:R-:W-:-:S05]  /*1b2d0*/  IMAD.U32 R18, RZ, RZ, UR4 ;  /* 0x00000004ff127e24 */ /* 0x000fca000f8e00ff */
[----:B------:R-:W2:Y:S02]  /*1b2e0*/  LDS.128 R24, [R18+0x132d0] ;  /* 0x0132d00012187984 */ /* 0x000ea40000000c00 */
[----:B--2---:R-:W-:Y:S01]  /*1b2f0*/  R2UR UR42, R27 ;  /* 0x000000001b2a72ca */ /* 0x004fe200000e0000 */
[----:B------:R-:W-:Y:S06]  /*1b300*/  BAR.ARV 0x4, 0x200 ;  /* 0x0108000000007b1d */ /* 0x000fec0000002000 */
[----:B------:R-:W-:Y:S08]  /*1b310*/  BRA `(.L_x_1007) ;  /* 0x0000000c00b07947 */ /* 0x000ff00003800000 */
.L_x_1006:
[----:B------:R-:W2:Y:S01]  /*1b320*/  S2R R0, SR_TID.X ;  /* 0x0000000000007919 */ /* 0x000ea20000002100 */
[----:B------:R-:W-:Y:S01]  /*1b330*/  ULDC UR4, c[0x0][0xc3c] ;  /* 0x00030f0000047ab9 */ /* 0x000fe20000000800 */
[----:B--2---:R-:W-:Y:S01]  /*1b340*/  LOP3.LUT R9, R0, 0x1f, RZ, 0xc0, !PT ;  /* 0x0000001f00097812 */ /* 0x004fe200078ec0ff */
[----:B------:R-:W-:-:S03]  /*1b350*/  IMAD.MOV.U32 R0, RZ, RZ, RZ ;  /* 0x000000ffff007224 */ /* 0x000fc600078e00ff */
[C---:B------:R-:W-:Y:S01]  /*1b360*/  ISETP.NE.AND P0, PT, R9.reuse, 0x1f, PT ;  /* 0x0000001f0900780c */ /* 0x040fe20003f05270 */
[----:B------:R-:W-:-:S05]  /*1b370*/  VIADD R7, R9, UR42 ;  /* 0x0000002a09077c36 */ /* 0x000fca0008000000 */
[----:B------:R-:W-:Y:S01]  /*1b380*/  ISETP.GE.OR P1, PT, R7, UR4, !P0 ;  /* 0x0000000407007c0c */ /* 0x000fe2000c726670 */
[----:B------:R-:W-:-:S12]  /*1b390*/  ULDC UR4, c[0x0][0xc3c] ;  /* 0x00030f0000047ab9 */ /* 0x000fd80000000800 */
[----:B------:R-:W2:Y:S08]  /*1b3a0*/  @!P1 LDC.64 R2, c[0x0][0xc80] ;  /* 0x00032000ff029b82 */ /* 0x000eb00000000a00 */
[----:B-1----:R-:W1:Y:S01]  /*1b3b0*/  @!P1 LDC.64 R4, c[0x0][0xc78] ;  /* 0x00031e00ff049b82 */ /* 0x002e620000000a00 */
[----:B--2---:R-:W-:-:S05]  /*1b3c0*/  @!P1 IMAD.WIDE R2, R7, 0x4, R2 ;  /* 0x0000000407029825 */ /* 0x004fca00078e0202 */
        /* <DEDUP_REMOVED lines=8> */
[----:B------:R-:W-:Y:S02]  /*1b450*/  ISETP.GE.U32.AND P5, PT, R9, 0x10, PT ;  /* 0x000000100900780c */ /* 0x000fe40003fa6070 */
[----:B------:R-:W1:Y:S01]  /*1b460*/  LDC R9, c[0x0][0xc38] ;  /* 0x00030e00ff097b82 */ /* 0x000e620000000800 */
[----:B--2---:R-:W-:-:S05]  /*1b470*/  IMAD R4, R5, R0, RZ ;  /* 0x0000000005047224 */ /* 0x004fca00078e02ff */
[----:B------:R-:W2:Y:S02]  /*1b480*/  SHFL.UP PT, R6, R4, 0x1, RZ ;  /* 0x0420000004067989 */ /* 0x000ea400000e00ff */
[----:B--2---:R-:W-:-:S05]  /*1b490*/  SEL R7, R6, RZ, P1 ;  /* 0x000000ff06077207 */ /* 0x004fca0000800000 */
[----:B------:R-:W-:-:S05]  /*1b4a0*/  IMAD.IADD R7, R4, 0x1, R7 ;  /* 0x0000000104077824 */ /* 0x000fca00078e0207 */
[----:B------:R-:W2:Y:S02]  /*1b4b0*/  SHFL.UP PT, R6, R7, 0x2, RZ ;  /* 0x0440000007067989 */ /* 0x000ea400000e00ff */
[----:B--2---:R-:W-:-:S05]  /*1b4c0*/  SEL R6, R6, RZ, P2 ;  /* 0x000000ff06067207 */ /* 0x004fca0001000000 */
[----:B------:R-:W-:-:S05]  /*1b4d0*/  IMAD.IADD R6, R7, 0x1, R6 ;  /* 0x0000000107067824 */ /* 0x000fca00078e0206 */
[----:B------:R-:W2:Y:S02]  /*1b4e0*/  SHFL.UP PT, R8, R6, 0x4, RZ ;  /* 0x0480000006087989 */ /* 0x000ea400000e00ff */
[----:B--2---:R-:W-:Y:S02]  /*1b4f0*/  SEL R3, R8, RZ, P3 ;  /* 0x000000ff08037207 */ /* 0x004fe40001800000 */
[----:B------:R-:W-:Y:S03]  /*1b500*/  SHFL.IDX PT, R8, R24, 0x1, 0x1f ;  /* 0x00201f0018087f89 */ /* 0x000fe600000e0000 */
[----:B------:R-:W-:-:S05]  /*1b510*/  IMAD.IADD R3, R6, 0x1, R3 ;  /* 0x0000000106037824 */ /* 0x000fca00078e0203 */
[----:B------:R-:W2:Y:S02]  /*1b520*/  SHFL.UP PT, R2, R3, 0x8, RZ ;  /* 0x0500000003027989 */ /* 0x000ea400000e00ff */
[----:B--2---:R-:W-:-:S05]  /*1b530*/  SEL R2, R2, RZ, P4 ;  /* 0x000000ff02027207 */ /* 0x004fca0002000000 */
[----:B------:R-:W-:-:S05]  /*1b540*/  IMAD.IADD R4, R3, 0x1, R2 ;  /* 0x0000000103047824 */ /* 0x000fca00078e0202 */
[----:B------:R-:W2:Y:S02]  /*1b550*/  SHFL.UP PT, R2, R4, 0x10, RZ ;  /* 0x0600000004027989 */ /* 0x000ea400000e00ff */
[----:B--2---:R-:W-:-:S05]  /*1b560*/  SEL R7, R2, RZ, P5 ;  /* 0x000000ff02077207 */ /* 0x004fca0002800000 */
[----:B------:R-:W-:Y:S02]  /*1b570*/  IMAD.IADD R2, R4, 0x1, R7 ;  /* 0x0000000104027824 */ /* 0x000fe400078e0207 */
[----:B------:R-:W-:Y:S04]  /*1b580*/  SHFL.IDX PT, R7, R24, RZ, 0x1f ;  /* 0x00001fff18077589 */ /* 0x000fe800000e0000 */
[----:B------:R-:W1:Y:S02]  /*1b590*/  SHFL.IDX PT, R6, R2, 0x1f, 0x1f ;  /* 0x03e01f0002067f89 */ /* 0x000e6400000e0000 */
[----:B-1----:R-:W-:Y:S02]  /*1b5a0*/  IMAD R3, R6, R9, RZ ;  /* 0x0000000906037224 */ /* 0x002fe400078e02ff */
[----:B------:R-:W-:-:S02]  /*1b5b0*/  IMAD.MOV.U32 R6, RZ, RZ, RZ ;  /* 0x000000ffff067224 */ /* 0x000fc400078e00ff */
[----:B------:R-:W-:-:S05]  /*1b5c0*/  IMAD.IADD R8, R8, 0x1, R3 ;  /* 0x0000000108087824 */ /* 0x000fca00078e0203 */
[----:B------:R-:W-:-:S13]  /*1b5d0*/  ISETP.GT.AND P6, PT, R8, R7, PT ;  /* 0x000000070800720c */ /* 0x000fda0003fc4270 */
[----:B------:R-:W-:Y:S05]  /*1b5e0*/  @P6 BRA `(.L_x_1008) ;  /* 0x0000000000986947 */ /* 0x000fea0003800000 */
.L_x_1010:
[----:B------:R-:W-:-:S04]  /*1b5f0*/  UIADD3 UR42, UR42, 0x1f, URZ ;  /* 0x0000001f2a2a7890 */ /* 0x000fc8000fffe03f */
[----:B------:R-:W-:-:S06]  /*1b600*/  UISETP.GE.AND UP0, UPT, UR42, UR4, UPT ;  /* 0x000000042a00728c */ /* 0x000fcc000bf06270 */
[----:B------:R-:W-:-:S13]  /*1b610*/  PLOP3.LUT P6, PT, PT, PT, UP0, 0x40, 0x0 ;  /* 0x000000000000781c */ /* 0x000fda0003fce808 */
[----:B------:R-:W-:Y:S05]  /*1b620*/  @!P6 BRA `(.L_x_1009) ;  /* 0x0000000800b4e947 */ /* 0x000fea0003800000 */
[----:B------:R-:W1:Y:S02]  /*1b630*/  S2R R0, SR_TID.X ;  /* 0x0000000000007919 */ /* 0x000e640000002100 */
[----:B-1----:R-:W-:-:S05]  /*1b640*/  LOP3.LUT R0, R0, 0x1f, RZ, 0xc0, !PT ;  /* 0x0000001f00007812 */ /* 0x002fca00078ec0ff */
[----:B------:R-:W-:Y:S02]  /*1b650*/  VIADD R9, R0, UR42 ;  /* 0x0000002a00097c36 */ /* 0x000fe40008000000 */
[----:B------:R-:W-:-:S03]  /*1b660*/  IMAD.MOV.U32 R0, RZ, RZ, RZ ;  /* 0x000000ffff007224 */ /* 0x000fc600078e00ff */
[----:B------:R-:W-:-:S13]  /*1b670*/  ISETP.GE.OR P6, PT, R9, UR4, !P0 ;  /* 0x0000000409007c0c */ /* 0x000fda000c7c6670 */
[----:B------:R-:W1:Y:S08]  /*1b680*/  @!P6 LDC.64 R2, c[0x0][0xc80] ;  /* 0x00032000ff02eb82 */ /* 0x000e700000000a00 */
[----:B------:R-:W2:Y:S01]  /*1b690*/  @!P6 LDC.64 R4, c[0x0][0xc78] ;  /* 0x00031e00ff04eb82 */ /* 0x000ea20000000a00 */
[----:B-1----:R-:W-:-:S05]  /*1b6a0*/  @!P6 IMAD.WIDE R2, R9, 0x4, R2 ;  /* 0x000000040902e825 */ /* 0x002fca00078e0202 */
[----:B------:R2:W3:Y:S02]  /*1b6b0*/  @!P6 LDG.E R0, desc[UR50][R2.64] ;  /* 0x000000320200e981 */ /* 0x0004e4000c1e1900 */
        /* <DEDUP_REMOVED lines=9> */
[----:B0-----:R-:W-:-:S05]  /*1b750*/  IMAD.IADD R10, R4, 0x1, R9 ;  /* 0x00000001040a7824 */ /* 0x001fca00078e0209 */
[----:B------:R-:W0:Y:S02]  /*1b760*/  SHFL.UP PT, R9, R10, 0x4, RZ ;  /* 0x048000000a097989 */ /* 0x000e2400000e00ff */
[----:B0-----:R-:W-:-:S05]  /*1b770*/  SEL R9, R9, RZ, P3 ;  /* 0x000000ff09097207 */ /* 0x001fca0001800000 */
[----:B------:R-:W-:Y:S02]  /*1b780*/  IMAD.IADD R11, R10, 0x1, R9 ;  /* 0x000000010a0b7824 */ /* 0x000fe400078e0209 */
[----:B------:R-:W0:Y:S03]  /*1b790*/  LDC R9, c[0x0][0xc38] ;  /* 0x00030e00ff097b82 */ /* 0x000e260000000800 */
        /* <DEDUP_REMOVED lines=11> */
.L_x_1008:
[----:B------:R-:W-:-:S04]  /*1b850*/  IMAD.IADD R3, R8, 0x1, -R3 ;  /* 0x0000000108037824 */ /* 0x000fc800078e0a03 */
[----:B------:R-:W-:-:S05]  /*1b860*/  IMAD R4, R2, R9, R3 ;  /* 0x0000000902047224 */ /* 0x000fca00078e0203 */
[----:B------:R-:W-:-:S13]  /*1b870*/  ISETP.GT.AND P0, PT, R4, R7, PT ;  /* 0x000000070400720c */ /* 0x000fda0003f04270 */
[----:B------:R-:W-:Y:S02]  /*1b880*/  VOTEU.ANY UR5, UPT, !P0 ;  /* 0x0000000000057886 */ /* 0x000fe400040e0100 */
[----:B------:R-:W-:Y:S02]  /*1b890*/  UPOPC UR4, UR5 ;  /* 0x00000005000472bf */ /* 0x000fe40008000000 */
[----:B------:R-:W-:-:S04]  /*1b8a0*/  ISETP.NE.AND P0, PT, RZ, UR5, PT ;  /* 0x00000005ff007c0c */ /* 0x000fc8000bf05270 */
[----:B------:R-:W-:Y:S02]  /*1b8b0*/  IMAD.U32 R4, RZ, RZ, UR4 ;  /* 0x00000004ff047e24 */ /* 0x000fe4000f8e00ff */
[----:B------:R-:W-:-:S04]  /*1b8c0*/  IMAD.U32 R11, RZ, RZ, UR4 ;  /* 0x00000004ff0b7e24 */ /* 0x000fc8000f8e00ff */
[----:B------:R1:W2:Y:S04]  /*1b8d0*/  SHFL.IDX PT, R4, R5, R4, 0x1f ;  /* 0x00001f0405047589 */ /* 0x0002a800000e0000 */
[----:B------:R1:W3:Y:S01]  /*1b8e0*/  SHFL.IDX PT, R0, R0, R11, 0x1f ;  /* 0x00001f0b00007589 */ /* 0x0002e200000e0000 */
[----:B------:R-:W-:Y:S05]  /*1b8f0*/  @!P0 BRA `(.L_x_1011) ;  /* 0x00000000000c8947 */ /* 0x000fea0003800000 */
[----:B------:R-:W-:-:S06]  /*1b900*/  UIADD3 UR5, UR4, -0x1, URZ ;  /* 0xffffffff04057890 */ /* 0x000fcc000fffe03f */
[----:B-1----:R-:W-:-:S05]  /*1b910*/  IMAD.U32 R5, RZ, RZ, UR5 ;  /* 0x00000005ff057e24 */ /* 0x002fca000f8e00ff */
[----:B------:R4:W1:Y:S02]  /*1b920*/  SHFL.IDX PT, R6, R2, R5, 0x1f ;  /* 0x00001f0502067589 */ /* 0x00086400000e0000 */
.L_x_1011:
[----:B--2---:R-:W-:Y:S01]  /*1b930*/  ISETP.NE.AND P0, PT, R4, 0x1, PT ;  /* 0x000000010400780c */ /* 0x004fe20003f05270 */
[----:B-1----:R-:W-:Y:S01]  /*1b940*/  IMAD R24, R6, R9, R3 ;  /* 0x0000000906187224 */ /* 0x002fe200078e0203 */
[----:B------:R-:W-:-:S03]  /*1b950*/  UIADD3 UR42, UR4, UR42, URZ ;  /* 0x0000002a042a7290 */ /* 0x000fc6000fffe03f */
[----:B----4-:R-:W-:-:S08]  /*1b960*/  IMAD.IADD R5, R7, 0x1, -R24 ;  /* 0x0000000107057824 */ /* 0x010fd000078e0a18 */
[----:B------:R-:W-:Y:S05]  /*1b970*/  @!P0 BRA `(.L_x_1012) ;  /* 0x0000000000dc8947 */ /* 0x000fea0003800000 */
[----:B---3--:R-:W-:Y:S02]  /*1b980*/  IABS R6, R0 ;  /* 0x0000000000067213 */ /* 0x008fe40000000000 */
[----:B------:R-:W-:Y:S02]  /*1b990*/  IABS R7, R4 ;  /* 0x0000000400077213 */ /* 0x000fe40000000000 */
[----:B------:R-:W1:Y:S08]  /*1b9a0*/  I2F.RP R8, R6 ;  /* 0x0000000600087306 */ /* 0x000e700000209400 */
[----:B0-----:R-:W0:Y:S08]  /*1b9b0*/  I2F.RP R10, R7 ;  /* 0x00000007000a7306 */ /* 0x001e300000209400 */
[----:B-1----:R-:W1:Y:S08]  /*1b9c0*/  MUFU.RCP R8, R8 ;  /* 0x0000000800087308 */ /* 0x002e700000001000 */
[----:B0-----:R-:W-:Y:S01]  /*1b9d0*/  MUFU.RCP R10, R10 ;  /* 0x0000000a000a7308 */ /* 0x001fe20000001000 */
[----:B-1----:R-:W-:-:S07]  /*1b9e0*/  VIADD R2, R8, 0xffffffe ;  /* 0x0ffffffe08027836 */ /* 0x002fce0000000000 */
[----:B------:R0:W1:Y:S02]  /*1b9f0*/  F2I.FTZ.U32.TRUNC.NTZ R3, R2 ;  /* 0x0000000200037305 */ /* 0x000064000021f000 */
[----:B0-----:R-:W-:Y:S02]  /*1ba00*/  IMAD.MOV.U32 R2, RZ, RZ, RZ ;  /* 0x000000ffff027224 */ /* 0x001fe400078e00ff */
[----:B-1----:R-:W-:-:S04]  /*1ba10*/  IMAD.MOV R9, RZ, RZ, -R3 ;  /* 0x000000ffff097224 */ /* 0x002fc800078e0a03 */
[----:B------:R-:W-:-:S04]  /*1ba20*/  IMAD R9, R9, R6, RZ ;  /* 0x0000000609097224 */ /* 0x000fc800078e02ff */
[----:B------:R-:W-:Y:S01]  /*1ba30*/  IMAD.HI.U32 R3, R3, R9, R2 ;  /* 0x0000000903037227 */ /* 0x000fe200078e0002 */
[----:B------:R-:W-:Y:S02]  /*1ba40*/  IABS R9, R5 ;  /* 0x0000000500097213 */ /* 0x000fe40000000000 */
[----:B------:R-:W-:-:S03]  /*1ba50*/  IABS R2, R0 ;  /* 0x0000000000027213 */ /* 0x000fc60000000000 */
[----:B------:R-:W-:-:S04]  /*1ba60*/  IMAD.HI.U32 R8, R3, R9, RZ ;  /* 0x0000000903087227 */ /* 0x000fc800078e00ff */
[----:B------:R-:W-:Y:S02]  /*1ba70*/  IMAD.MOV R2, RZ, RZ, -R2 ;  /* 0x000000ffff027224 */ /* 0x000fe400078e0a02 */
[----:B------:R-:W-:Y:S02]  /*1ba80*/  VIADD R3, R10, 0xffffffe ;  /* 0x0ffffffe0a037836 */ /* 0x000fe40000000000 */
[----:B------:R-:W-:-:S04]  /*1ba90*/  IMAD R9, R8, R2, R9 ;  /* 0x0000000208097224 */ /* 0x000fc800078e0209 */
[----:B------:R-:W0:Y:S01]  /*1baa0*/  F2I.FTZ.U32.TRUNC.NTZ R3, R3 ;  /* 0x0000000300037305 */ /* 0x000e22000021f000 */
[----:B------:R-:W-:-:S13]  /*1bab0*/  ISETP.GT.U32.AND P1, PT, R6, R9, PT ;  /* 0x000000090600720c */ /* 0x000fda0003f24070 */
[----:B------:R-:W-:Y:S02]  /*1bac0*/  @!P1 IMAD.IADD R9, R9, 0x1, -R6 ;  /* 0x0000000109099824 */ /* 0x000fe400078e0a06 */
[----:B0-----:R-:W-:Y:S02]  /*1bad0*/  IMAD.MOV R2, RZ, RZ, -R3 ;  /* 0x000000ffff027224 */ /* 0x001fe400078e0a03 */
[----:B------:R-:W-:Y:S01]  /*1bae0*/  @!P1 VIADD R8, R8, 0x1 ;  /* 0x0000000108089836 */ /* 0x000fe20000000000 */
[----:B------:R-:W-:Y:S01]  /*1baf0*/  ISETP.GE.U32.AND P0, PT, R9, R6, PT ;  /* 0x000000060900720c */ /* 0x000fe20003f06070 */
[----:B------:R-:W-:Y:S01]  /*1bb00*/  IMAD R9, R2, R7, RZ ;  /* 0x0000000702097224 */ /* 0x000fe200078e02ff */
[----:B------:R-:W-:Y:S01]  /*1bb10*/  ISETP.NE.AND P1, PT, R0, RZ, PT ;  /* 0x000000ff0000720c */ /* 0x000fe20003f25270 */
[----:B------:R-:W-:-:S04]  /*1bb20*/  IMAD.MOV.U32 R2, RZ, RZ, RZ ;  /* 0x000000ffff027224 */ /* 0x000fc800078e00ff */
[----:B------:R-:W-:Y:S01]  /*1bb30*/  IMAD.HI.U32 R6, R3, R9, R2 ;  /* 0x0000000903067227 */ /* 0x000fe200078e0002 */
[----:B------:R-:W-:-:S04]  /*1bb40*/  LOP3.LUT R2, R5, R0, RZ, 0x3c, !PT ;  /* 0x0000000005027212 */ /* 0x000fc800078e3cff */
[----:B------:R-:W-:Y:S01]  /*1bb50*/  ISETP.GE.AND P2, PT, R2, RZ, PT ;  /* 0x000000ff0200720c */ /* 0x000fe20003f46270 */
[----:B------:R-:W-:Y:S01]  /*1bb60*/  @P0 VIADD R8, R8, 0x1 ;  /* 0x0000000108080836 */ /* 0x000fe20000000000 */
[----:B------:R-:W-:-:S05]  /*1bb70*/  IABS R2, R4 ;  /* 0x0000000400027213 */ /* 0x000fca0000000000 */
[----:B------:R-:W-:-:S06]  /*1bb80*/  IMAD.MOV R2, RZ, RZ, -R2 ;  /* 0x000000ffff027224 */ /* 0x000fcc00078e0a02 */
[----:B------:R-:W-:Y:S01]  /*1bb90*/  @!P2 IMAD.MOV R8, RZ, RZ, -R8 ;  /* 0x000000ffff08a224 */ /* 0x000fe200078e0a08 */
[----:B------:R-:W-:-:S04]  /*1bba0*/  @!P1 LOP3.LUT R8, RZ, R0, RZ, 0x33, !PT ;  /* 0x00000000ff089212 */ /* 0x000fc800078e33ff */
[----:B------:R-:W-:-:S05]  /*1bbb0*/  IABS R3, R8 ;  /* 0x0000000800037213 */ /* 0x000fca0000000000 */
        /* <DEDUP_REMOVED lines=12> */
[--C-:B------:R-:W-:Y:S02]  /*1bc80*/  IMAD.MOV R3, RZ, RZ, -R6.reuse ;  /* 0x000000ffff037224 */ /* 0x100fe400078e0a06 */
[C---:B------:R-:W-:Y:S02]  /*1bc90*/  IMAD R7, R4.reuse, 0x1000000, R6 ;  /* 0x0100000004077824 */ /* 0x040fe400078e0206 */
[--C-:B------:R-:W-:Y:S02]  /*1bca0*/  IMAD R4, R4, R3, R8.reuse ;  /* 0x0000000304047224 */ /* 0x100fe400078e0208 */
[----:B------:R-:W-:Y:S02]  /*1bcb0*/  IMAD.MOV R3, RZ, RZ, -R8 ;  /* 0x000000ffff037224 */ /* 0x000fe400078e0a08 */
[----:B------:R-:W-:Y:S02]  /*1bcc0*/  IMAD R26, R4, 0x10000, R7 ;  /* 0x00010000041a7824 */ /* 0x000fe400078e0207 */
[----:B------:R-:W-:Y:S01]  /*1bcd0*/  IMAD R3, R0, R3, R5 ;  /* 0x0000000300037224 */ /* 0x000fe200078e0205 */
[----:B------:R-:W-:Y:S06]  /*1bce0*/  BRA `(.L_x_1013) ;  /* 0x0000000000f87947 */ /* 0x000fec0003800000 */
.L_x_1012:
[----:B------:R-:W-:Y:S02]  /*1bcf0*/  ULDC.64 UR4, c[0x0][0xc90] ;  /* 0x0003240000047ab9 */ /* 0x000fe40000000a00 */
[----:B------:R-:W-:-:S06]  /*1bd00*/  UIMAD.WIDE UR4, UR42, 0x4, UR4 ;  /* 0x000000042a0478a5 */ /* 0x000fcc000f8e0204 */
[----:B------:R-:W-:Y:S02]  /*1bd10*/  IMAD.U32 R2, RZ, RZ, UR4 ;  /* 0x00000004ff027e24 */ /* 0x000fe4000f8e00ff */
[----:B------:R-:W-:-:S05]  /*1bd20*/  IMAD.U32 R3, RZ, RZ, UR5 ;  /* 0x00000005ff037e24 */ /* 0x000fca000f8e00ff */
[----:B------:R1:W3:Y:S02]  /*1bd30*/  LDG.E R6, desc[UR50][R2.64] ;  /* 0x0000003202067981 */ /* 0x0002e4000c1e1900 */
[----:B-1----:R-:W-:Y:S02]  /*1bd40*/  IMAD.MOV.U32 R2, RZ, RZ, RZ ;  /* 0x000000ffff027224 */ /* 0x002fe400078e00ff */
[----:B---3--:R-:W-:-:S05]  /*1bd50*/  IMAD R4, R0, R6, RZ ;  /* 0x0000000600047224 */ /* 0x008fca00078e02ff */
[----:B------:R-:W-:-:S04]  /*1bd60*/  IABS R7, R4 ;  /* 0x0000000400077213 */ /* 0x000fc80000000000 */
[----:B------:R-:W1:Y:S08]  /*1bd70*/  I2F.RP R8, R7 ;  /* 0x0000000700087306 */ /* 0x000e700000209400 */
[----:B-1----:R-:W0:Y:S02]  /*1bd80*/  MUFU.RCP R8, R8 ;  /* 0x0000000800087308 */ /* 0x002e240000001000 */
[----:B0-----:R-:W-:-:S06]  /*1bd90*/  VIADD R10, R8, 0xffffffe ;  /* 0x0ffffffe080a7836 */ /* 0x001fcc0000000000 */
[----:B------:R-:W0:Y:S02]  /*1bda0*/  F2I.FTZ.U32.TRUNC.NTZ R3, R10 ;  /* 0x0000000a00037305 */ /* 0x000e24000021f000 */
[----:B0-----:R-:W-:-:S04]  /*1bdb0*/  IMAD.MOV R12, RZ, RZ, -R3 ;  /* 0x000000ffff0c7224 */ /* 0x001fc800078e0a03 */
[----:B------:R-:W-:-:S04]  /*1bdc0*/  IMAD R11, R12, R7, RZ ;  /* 0x000000070c0b7224 */ /* 0x000fc800078e02ff */
[----:B------:R-:W-:Y:S01]  /*1bdd0*/  IMAD.HI.U32 R2, R3, R11, R2 ;  /* 0x0000000b03027227 */ /* 0x000fe200078e0002 */
[----:B------:R-:W-:Y:S02]  /*1bde0*/  IABS R11, R4 ;  /* 0x00000004000b7213 */ /* 0x000fe40000000000 */
        /* <DEDUP_REMOVED lines=19> */
[----:B------:R-:W-:Y:S02]  /*1bf20*/  IABS R10, R4 ;  /* 0x00000004000a7213 */ /* 0x000fe40000000000 */
[----:B------:R-:W-:-:S04]  /*1bf30*/  IABS R8, R6 ;  /* 0x0000000600087213 */ /* 0x000fc80000000000 */
[----:B------:R-:W0:Y:S08]  /*1bf40*/  I2F.RP R9, R8 ;  /* 0x0000000800097306 */ /* 0x000e300000209400 */
[----:B0-----:R-:W0:Y:S02]  /*1bf50*/  MUFU.RCP R9, R9 ;  /* 0x0000000900097308 */ /* 0x001e240000001000 */
[----:B0-----:R-:W-:-:S06]  /*1bf60*/  VIADD R2, R9, 0xffffffe ;  /* 0x0ffffffe09027836 */ /* 0x001fcc0000000000 */
[----:B------:R0:W1:Y:S02]  /*1bf70*/  F2I.FTZ.U32.TRUNC.NTZ R3, R2 ;  /* 0x0000000200037305 */ /* 0x000064000021f000 */
[----:B0-----:R-:W-:Y:S02]  /*1bf80*/  IMAD.MOV.U32 R2, RZ, RZ, RZ ;  /* 0x000000ffff027224 */ /* 0x001fe400078e00ff */
[----:B-1----:R-:W-:-:S04]  /*1bf90*/  IMAD.MOV R5, RZ, RZ, -R3 ;  /* 0x000000ffff057224 */ /* 0x002fc800078e0a03 */
[----:B------:R-:W-:-:S04]  /*1bfa0*/  IMAD R5, R5, R8, RZ ;  /* 0x0000000805057224 */ /* 0x000fc800078e02ff */
[----:B------:R-:W-:Y:S01]  /*1bfb0*/  IMAD.HI.U32 R3, R3, R5, R2 ;  /* 0x0000000503037227 */ /* 0x000fe200078e0002 */
[-C--:B------:R-:W-:Y:S02]  /*1bfc0*/  IABS R5, R6.reuse ;  /* 0x0000000600057213 */ /* 0x080fe40000000000 */
[----:B------:R-:W-:Y:S02]  /*1bfd0*/  LOP3.LUT R2, R4, R6, RZ, 0x3c, !PT ;  /* 0x0000000604027212 */ /* 0x000fe400078e3cff */
[----:B------:R-:W-:Y:S01]  /*1bfe0*/  IADD3 R4, R7, 0x1000000, R4 ;  /* 0x0100000007047810 */ /* 0x000fe20007ffe004 */
[----:B------:R-:W-:Y:S01]  /*1bff0*/  IMAD.MOV R5, RZ, RZ, -R5 ;  /* 0x000000ffff057224 */ /* 0x000fe200078e0a05 */
        /* <DEDUP_REMOVED lines=10> */
[----:B------:R-:W-:Y:S01]  /*1c0a0*/  @!P1 LOP3.LUT R3, RZ, R6, RZ, 0x33, !PT ;  /* 0x00000006ff039212 */ /* 0x000fe200078e33ff */
[----:B------:R-:W-:-:S04]  /*1c0b0*/  IMAD.MOV R6, RZ, RZ, -R6 ;  /* 0x000000ffff067224 */ /* 0x000fc800078e0a06 */
[----:B------:R-:W-:-:S07]  /*1c0c0*/  IMAD R26, R3, R6, R4 ;  /* 0x00000006031a7224 */ /* 0x000fce00078e0204 */
.L_x_1013:
[----:B------:R-:W-:-:S05]  /*1c0d0*/  LOP3.LUT R3, RZ, R3, RZ, 0x33, !PT ;  /* 0x00000003ff037212 */ /* 0x000fca00078e33ff */
[----:B------:R-:W-:Y:S01]  /*1c0e0*/  IMAD.IADD R25, R0, 0x1, R3 ;  /* 0x0000000100197824 */ /* 0x000fe200078e0203 */
[----:B------:R-:W-:Y:S06]  /*1c0f0*/  BRA `(.L_x_1014) ;  /* 0x0000000000107947 */ /* 0x000fec0003800000 */
.L_x_1009:
[----:B------:R-:W-:Y:S01]  /*1c100*/  IMAD.MOV.U32 R24, RZ, RZ, R7 ;  /* 0x000000ffff187224 */ /* 0x000fe200078e0007 */
[----:B------:R-:W-:Y:S01]  /*1c110*/  ULDC UR42, c[0x0][0xc3c] ;  /* 0x00030f00002a7ab9 */ /* 0x000fe20000000800 */
[----:B------:R-:W-:Y:S02]  /*1c120*/  IMAD.MOV.U32 R25, RZ, RZ, RZ ;  /* 0x000000ffff197224 */ /* 0x000fe400078e00ff */
[----:B------:R-:W-:-:S07]  /*1c130*/  IMAD.MOV.U32 R26, RZ, RZ, RZ ;  /* 0x000000ffff1a7224 */ /* 0x000fce00078e00ff */
.L_x_1014:
[----:B------:R-:W1:Y:S01]  /*1c140*/  S2R R0, SR_TID.X ;  /* 0x0000000000007919 */ /* 0x000e620000002100 */
[----:B------:R-:W-:Y:S01]  /*1c150*/  IMAD.U32 R27, RZ, RZ, UR42 ;  /* 0x0000002aff1b7e24 */ /* 0x000fe2000f8e00ff */
[----:B------:R-:W-:Y:S01]  /*1c160*/  BAR.SYNC.DEFER_BLOCKING 0x4, 0x200 ;  /* 0x0108000000007b1d */ /* 0x000fe20000010000 */
[----:B-1----:R-:W-:-:S04]  /*1c170*/  LOP3.LUT R0, R0, 0x1f, RZ, 0xc0, !PT ;  /* 0x0000001f00007812 */ /* 0x002fc800078ec0ff */
[----:B------:R-:W-:-:S13]  /*1c180*/  ISETP.NE.AND P0, PT, R0, RZ, PT ;  /* 0x000000ff0000720c */ /* 0x000fda0003f05270 */
[----:B------:R-:W1:Y:S01]  /*1c190*/  @!P0 S2R R3, SR_CgaCtaId ;  /* 0x0000000000038919 */ /* 0x000e620000008800 */
[----:B------:R-:W-:-:S04]  /*1c1a0*/  @!P0 MOV R0, 0x400 ;  /* 0x0000040000008802 */ /* 0x000fc80000000f00 */
[----:B-1----:R-:W-:-:S05]  /*1c1b0*/  @!P0 LEA R18, R3, R0, 0x18 ;  /* 0x0000000003128211 */ /* 0x002fca00078ec0ff */
[----:B------:R1:W-:Y:S01]  /*1c1c0*/  @!P0 STS.128 [R18+0x132d0], R24 ;  /* 0x0132d01812008388 */ /* 0x0003e20000000c00 */
[----:B------:R-:W-:Y:S06]  /*1c1d0*/  BAR.ARV 0x5, 0x200 ;  /* 0x0148000000007b1d */ /* 0x000fec0000002000 */
.L_x_1007:
[----:B------:R-:W-:Y:S02]  /*1c1e0*/  ULDC UR4, c[0x0][0xc3c] ;  /* 0x00030f0000047ab9 */ /* 0x000fe40000000800 */
[----:B------:R-:W-:-:S06]  /*1c1f0*/  UISETP.GE.AND UP0, UPT, UR42, UR4, UPT ;  /* 0x000000042a00728c */ /* 0x000fcc000bf06270 */
[----:B------:R-:W-:-:S13]  /*1c200*/  PLOP3.LUT P0, PT, PT, PT, UP0, 0x80, 0x0 ;  /* 0x000000000000781c */ /* 0x000fda0003f0f008 */
[----:B------:R-:W-:Y:S05]  /*1c210*/  @!P0 BRA `(.L_x_1015) ;  /* 0xffffffb800a88947 */ /* 0x000fea000383ffff */
.L_x_941:
[----:B0-----:R-:W2:Y:S01]  /*1c220*/  LDL.LU R0, [R1+0x10] ;  /* 0x0000100001007983 */ /* 0x001ea20000300800 */
[----:B------:R-:W-:Y:S01]  /*1c230*/  BSSY B0, `(.L_x_1016) ;  /* 0x000000b000007945 */ /* 0x000fe20003800000 */
[----:B-1----:R-:W0:Y:S01]  /*1c240*/  S2R R5, SR_CgaCtaId ;  /* 0x0000000000057919 */ /* 0x002e220000008800 */
[----:B--2---:R-:W-:-:S05]  /*1c250*/  VIADD R0, R0, 0x1 ;  /* 0x0000000100007836 */ /* 0x004fca0000000000 */
        /* <DEDUP_REMOVED lines=8> */
.L_x_1060:
[----:B------:R-:W-:Y:S05]  /*1c2e0*/  BSYNC B0 ;  /* 0x0000000000007941 */ /* 0x000fea0003800000 */
.L_x_1016:
[----:B------:R-:W-:-:S03]  /*1c2f0*/  UMOV UR4, 0xffffffff ;  /* 0xffffffff00047882 */ /* 0x000fc60000000000 */
[----:B------:R-:W-:Y:S05]  /*1c300*/  BRA.DIV UR4, `(.L_x_1018) ;  /* 0x0000001204687947 */ /* 0x000fea000b800000 */
[----:B0-----:R-:W0:Y:S02]  /*1c310*/  S2R R0, SR_TID.X ;  /* 0x0000000000007919 */ /* 0x001e240000002100 */
[----:B0-----:R-:W-:-:S04]  /*1c320*/  SHF.R.U32.HI R0, RZ, 0x5, R0 ;  /* 0x00000005ff007819 */ /* 0x001fc80000011600 */
[----:B------:R-:W-:-:S05]  /*1c330*/  LOP3.LUT R0, R0, 0x3, RZ, 0xc0, !PT ;  /* 0x0000000300007812 */ /* 0x000fca00078ec0ff */
[----:B------:R0:W1:Y:S02]  /*1c340*/  SHFL.IDX PT, R14, R0, RZ, 0x1f ;  /* 0x00001fff000e7589 */ /* 0x00006400000e0000 */
.L_x_1063:
[----:B-1----:R-:W-:Y:S01]  /*1c350*/  ISETP.NE.AND P0, PT, R14, RZ, PT ;  /* 0x000000ff0e00720c */ /* 0x002fe20003f05270 */
[----:B------:R-:W-:-:S12]  /*1c360*/  BSSY B0, `(.L_x_1019) ;  /* 0x000002b000007945 */ /* 0x000fd80003800000 */
[----:B------:R-:W-:Y:S05]  /*1c370*/  @P0 BRA `(.L_x_1020) ;  /* 0x0000000000a40947 */ /* 0x000fea0003800000 */
[----:B------:R-:W-:-:S03]  /*1c380*/  UMOV UR4, 0xffffffff ;  /* 0xffffffff00047882 */ /* 0x000fc60000000000 */
[----:B------:R-:W-:Y:S05]  /*1c390*/  BRA.DIV UR4, `(.L_x_1021) ;  /* 0x0000001204787947 */ /* 0x000fea000b800000 */
[----:B------:R-:W-:-:S13]  /*1c3a0*/  ELECT P6, URZ, PT ;  /* 0x00000000003f782f */ /* 0x000fda00038c0000 */
.L_x_1066:
[----:B------:R-:W-:Y:S05]  /*1c3b0*/  @!P6 BRA `(.L_x_1020) ;  /* 0x000000000094e947 */ /* 0x000fea0003800000 */
[----:B------:R-:W-:-:S06]  /*1c3c0*/  ULOP3.LUT UR4, UR38, 0x2, URZ, 0xfc, !UPT ;  /* 0x0000000226047892 */ /* 0x000fcc000f8efc3f */
[----:B0-----:R-:W-:-:S05]  /*1c3d0*/  IMAD.U32 R0, RZ, RZ, UR4 ;  /* 0x00000004ff007e24 */ /* 0x001fca000f8e00ff */
[----:B------:R-:W-:-:S13]  /*1c3e0*/  ISETP.NE.AND P0, PT, R0, 0x3, PT ;  /* 0x000000030000780c */ /* 0x000fda0003f05270 */
[----:B------:R-:W-:Y:S05]  /*1c3f0*/  @!P0 BRA `(.L_x_1022) ;  /* 0x0000000000048947 */ /* 0x000fea0003800000 */
[----:B------:R-:W-:Y:S01]  /*1c400*/  BPT.TRAP 0x1 ;  /* 0x000000040000795c */ /* 0x000fe20000300000 */
.L_x_1022:
        /* <DEDUP_REMOVED lines=12> */
.L_x_1067:
[----:B------:R-:W1:Y:S02]  /*1c4d0*/  SYNCS.PHASECHK.TRANS64.TRYWAIT P1, [R9+URZ], R0 ;  /* 0x00000000090075a7 */ /* 0x000e64000802017f */
[----:B-1----:R-:W-:Y:S05]  /*1c4e0*/  @!P1 BRA `(.L_x_1024) ;  /* 0x0000001000589947 */ /* 0x002fea0003800000 */
.L_x_1068:
[----:B------:R-:W-:Y:S05]  /*1c4f0*/  @!P0 BRA `(.L_x_1025) ;  /* 0x0000000000048947 */ /* 0x000fea0003800000 */
[----:B------:R-:W-:Y:S01]  /*1c500*/  BPT.TRAP 0x1 ;  /* 0x000000040000795c */ /* 0x000fe20000300000 */
.L_x_1025:
[----:B------:R-:W-:-:S04]  /*1c510*/  IMAD R19, R19, 0x8, R6 ;  /* 0x0000000813137824 */ /* 0x000fc800078e0206 */
[----:B------:R-:W2:Y:S02]  /*1c520*/  SYNCS.PHASECHK.TRANS64.TRYWAIT P1, [R19+URZ+0x13260], R4 ;  /* 0x01326004130075a7 */ /* 0x000ea4000802017f */
[----:B--2---:R-:W-:Y:S05]  /*1c530*/  @!P1 BRA `(.L_x_1026) ;  /* 0x0000001000589947 */ /* 0x004fea0003800000 */
.L_x_1069:
[----:B------:R-:W-:Y:S05]  /*1c540*/  @!P0 BRA `(.L_x_1027) ;  /* 0x0000000000048947 */ /* 0x000fea0003800000 */
[----:B------:R-:W-:Y:S01]  /*1c550*/  BPT.TRAP 0x1 ;  /* 0x000000040000795c */ /* 0x000fe20000300000 */
.L_x_1027:
[----:B------:R-:W-:-:S04]  /*1c560*/  IMAD R7, R7, 0x8, R6 ;  /* 0x0000000807077824 */ /* 0x000fc800078e0206 */
[----:B------:R-:W3:Y:S02]  /*1c570*/  SYNCS.PHASECHK.TRANS64.TRYWAIT P1, [R7+URZ+0x13260], R0 ;  /* 0x01326000070075a7 */ /* 0x000ee4000802017f */
[----:B---3--:R-:W-:Y:S05]  /*1c580*/  @!P1 BRA `(.L_x_1028) ;  /* 0x0000001000589947 */ /* 0x008fea0003800000 */
.L_x_1070:
[----:B------:R-:W-:Y:S05]  /*1c590*/  @!P0 BRA `(.L_x_1029) ;  /* 0x0000000000048947 */ /* 0x000fea0003800000 */
[----:B------:R-:W-:Y:S01]  /*1c5a0*/  BPT.TRAP 0x1 ;  /* 0x000000040000795c */ /* 0x000fe20000300000 */
.L_x_1029:
[----:B------:R-:W4:Y:S02]  /*1c5b0*/  SYNCS.PHASECHK.TRANS64.TRYWAIT P0, [R19+URZ+0x13280], R4 ;  /* 0x01328004130075a7 */ /* 0x000f24000800017f */
[----:B----4-:R-:W-:Y:S05]  /*1c5c0*/  @!P0 BRA `(.L_x_1030) ;  /* 0x00000010005c8947 */ /* 0x010fea0003800000 */
.L_x_1031:
[----:B------:R0:W0:Y:S02]  /*1c5d0*/  SYNCS.PHASECHK.TRANS64.TRYWAIT P0, [R7+URZ+0x13280], R0 ;  /* 0x01328000070075a7 */ /* 0x000024000800017f */
[----:B0-----:R-:W-:Y:S05]  /*1c5e0*/  @!P0 NANOSLEEP.SYNCS 0x989680 ;  /* 0x009896800000895d */ /* 0x001fea0003900000 */
[----:B------:R-:W0:Y:S02]  /*1c5f0*/  @!P0 SYNCS.PHASECHK.TRANS64 P0, [R7+URZ+0x13280], R0 ;  /* 0x01328000070085a7 */ /* 0x000e24000800007f */
[----:B0-----:R-:W-:Y:S05]  /*1c600*/  @!P0 BRA `(.L_x_1031) ;  /* 0xfffffffc00f08947 */ /* 0x001fea000383ffff */
.L_x_1020:
[----:B------:R-:W-:Y:S05]  /*1c610*/  BSYNC B0 ;  /* 0x0000000000007941 */ /* 0x000fea0003800000 */
.L_x_1019:
[----:B------:R-:W-:Y:S05]  /*1c620*/  EXIT ;  /* 0x000000000000794d */ /* 0x000fea0003800000 */
.L_x_848:
[----:B0-----:R-:W-:-:S04]  /*1c630*/  IMAD.U32 R3, RZ, RZ, UR45 ;  /* 0x0000002dff037e24 */ /* 0x001fc8000f8e00ff */
[----:B------:R0:W1:Y:S03]  /*1c640*/  SYNCS.PHASECHK.TRANS64.TRYWAIT P1, [R3+URZ+0x13200], R8 ;  /* 0x01320008030075a7 */ /* 0x000066000802017f */
[----:B-1----:R-:W-:Y:S05]  /*1c650*/  @!P1 NANOSLEEP.SYNCS 0x989680 ;  /* 0x009896800000995d */ /* 0x002fea0003900000 */
[----:B------:R-:W1:Y:S02]  /*1c660*/  @!P1 SYNCS.PHASECHK.TRANS64 P1, [R3+URZ+0x13200], R8 ;  /* 0x01320008030095a7 */ /* 0x000e64000802007f */
[----:B-1----:R-:W-:Y:S05]  /*1c670*/  @!P1 BRA `(.L_x_848) ;  /* 0xfffffffc00ec9947 */ /* 0x002fea000383ffff */
[----:B------:R-:W-:Y:S05]  /*1c680*/  BRA `(.L_x_1032) ;  /* 0xfffffe58000c7947 */ /* 0x000fea000383ffff */
.L_x_852:
[----:B--2---:R2:W3:Y:S02]  /*1c690*/  SYNCS.PHASECHK.TRANS64.TRYWAIT P1, [R105+URZ+0x13230], R4 ;  /* 0x01323004690075a7 */ /* 0x0044e4000802017f */
[----:B---3--:R-:W-:Y:S05]  /*1c6a0*/  @!P1 NANOSLEEP.SYNCS 0x989680 ;  /* 0x009896800000995d */ /* 0x008fea0003900000 */
[----:B------:R-:W3:Y:S02]  /*1c6b0*/  @!P1 SYNCS.PHASECHK.TRANS64 P1, [R105+URZ+0x13230], R4 ;  /* 0x01323004690095a7 */ /* 0x000ee4000802007f */
[----:B---3--:R-:W-:Y:S05]  /*1c6c0*/  @!P1 BRA `(.L_x_852) ;  /* 0xfffffffc00f09947 */ /* 0x008fea000383ffff */
[----:B------:R-:W-:Y:S05]  /*1c6d0*/  BRA `(.L_x_851) ;  /* 0xfffffe5800287947 */ /* 0x000fea000383ffff */
.L_x_868:
[----:B--2---:R-:W-:-:S04]  /*1c6e0*/  IMAD.U32 R9, RZ, RZ, UR24 ;  /* 0x00000018ff097e24 */ /* 0x004fc8000f8e00ff */
[----:B------:R2:W3:Y:S03]  /*1c6f0*/  SYNCS.PHASECHK.TRANS64.TRYWAIT P1, [R9+URZ+0x13230], R8 ;  /* 0x01323008090075a7 */ /* 0x0004e6000802017f */
[----:B---3--:R-:W-:Y:S05]  /*1c700*/  @!P1 NANOSLEEP.SYNCS 0x989680 ;  /* 0x009896800000995d */ /* 0x008fea0003900000 */
[----:B------:R-:W3:Y:S02]  /*1c710*/  @!P1 SYNCS.PHASECHK.TRANS64 P1, [R9+URZ+0x13230], R8 ;  /* 0x01323008090095a7 */ /* 0x000ee4000802007f */
[----:B---3--:R-:W-:Y:S05]  /*1c720*/  @!P1 BRA `(.L_x_868) ;  /* 0xfffffffc00ec9947 */ /* 0x008fea000383ffff */
[----:B------:R-:W-:Y:S05]  /*1c730*/  BRA `(.L_x_867) ;  /* 0xfffffea000507947 */ /* 0x000fea000383ffff */
.L_x_872:
[----:B--2---:R-:W-:-:S04]  /*1c740*/  IMAD.U32 R125, RZ, RZ, UR11 ;  /* 0x0000000bff7d7e24 */ /* 0x004fc8000f8e00ff */
[----:B------:R2:W3:Y:S03]  /*1c750*/  SYNCS.PHASECHK.TRANS64.TRYWAIT P1, [R125+URZ+0x13250], R8 ;  /* 0x013250087d0075a7 */ /* 0x0004e6000802017f */
[----:B---3--:R-:W-:Y:S05]  /*1c760*/  @!P1 NANOSLEEP.SYNCS 0x989680 ;  /* 0x009896800000995d */ /* 0x008fea0003900000 */
[----:B------:R-:W3:Y:S02]  /*1c770*/  @!P1 SYNCS.PHASECHK.TRANS64 P1, [R125+URZ+0x13250], R8 ;  /* 0x013250087d0095a7 */ /* 0x000ee4000802007f */
[----:B---3--:R-:W-:Y:S05]  /*1c780*/  @!P1 BRA `(.L_x_872) ;  /* 0xfffffffc00ec9947 */ /* 0x008fea000383ffff */
[----:B------:R-:W-:Y:S05]  /*1c790*/  BRA `(.L_x_871) ;  /* 0xfffffea800007947 */ /* 0x000fea000383ffff */
.L_x_890:
[----:B---3--:R-:W-:-:S04]  /*1c7a0*/  IMAD.U32 R5, RZ, RZ, UR6 ;  /* 0x00000006ff057e24 */ /* 0x008fc8000f8e00ff */
[----:B------:R3:W4:Y:S03]  /*1c7b0*/  SYNCS.PHASECHK.TRANS64.TRYWAIT P1, [R5+URZ+0x13230], R4 ;  /* 0x01323004050075a7 */ /* 0x000726000802017f */
[----:B----4-:R-:W-:Y:S05]  /*1c7c0*/  @!P1 NANOSLEEP.SYNCS 0x989680 ;  /* 0x009896800000995d */ /* 0x010fea0003900000 */
[----:B------:R-:W4:Y:S02]  /*1c7d0*/  @!P1 SYNCS.PHASECHK.TRANS64 P1, [R5+URZ+0x13230], R4 ;  /* 0x01323004050095a7 */ /* 0x000f24000802007f */
[----:B----4-:R-:W-:Y:S05]  /*1c7e0*/  @!P1 BRA `(.L_x_890) ;  /* 0xfffffffc00ec9947 */ /* 0x010fea000383ffff */
[----:B------:R-:W-:Y:S05]  /*1c7f0*/  BRA `(.L_x_889) ;  /* 0xfffffeec009c7947 */ /* 0x000fea000383ffff */
.L_x_894:
[----:B--2---:R-:W-:-:S04]  /*1c800*/  IMAD.U32 R5, RZ, RZ, UR11 ;  /* 0x0000000bff057e24 */ /* 0x004fc8000f8e00ff */
[----:B------:R2:W3:Y:S03]  /*1c810*/  SYNCS.PHASECHK.TRANS64.TRYWAIT P1, [R5+URZ+0x13250], R4 ;  /* 0x01325004050075a7 */ /* 0x0004e6000802017f */
[----:B---3--:R-:W-:Y:S05]  /*1c820*/  @!P1 NANOSLEEP.SYNCS 0x989680 ;  /* 0x009896800000995d */ /* 0x008fea0003900000 */
[----:B------:R-:W3:Y:S02]  /*1c830*/  @!P1 SYNCS.PHASECHK.TRANS64 P1, [R5+URZ+0x13250], R4 ;  /* 0x01325004050095a7 */ /* 0x000ee4000802007f */
[----:B---3--:R-:W-:Y:S05]  /*1c840*/  @!P1 BRA `(.L_x_894) ;  /* 0xfffffffc00ec9947 */ /* 0x008fea000383ffff */
[----:B------:R-:W-:Y:S05]  /*1c850*/  BRA `(.L_x_893) ;  /* 0xffffff00006c7947 */ /* 0x000fea000383ffff */
.L_x_901:
[----:B--2---:R-:W-:-:S04]  /*1c860*/  IMAD.U32 R9, RZ, RZ, UR24 ;  /* 0x00000018ff097e24 */ /* 0x004fc8000f8e00ff */
[----:B------:R2:W3:Y:S03]  /*1c870*/  SYNCS.PHASECHK.TRANS64.TRYWAIT P1, [R9+URZ+0x13230], R8 ;  /* 0x01323008090075a7 */ /* 0x0004e6000802017f */
[----:B---3--:R-:W-:Y:S05]  /*1c880*/  @!P1 NANOSLEEP.SYNCS 0x989680 ;  /* 0x009896800000995d */ /* 0x008fea0003900000 */
[----:B------:R-:W3:Y:S02]  /*1c890*/  @!P1 SYNCS.PHASECHK.TRANS64 P1, [R9+URZ+0x13230], R8 ;  /* 0x01323008090095a7 */ /* 0x000ee4000802007f */
[----:B---3--:R-:W-:Y:S05]  /*1c8a0*/  @!P1 BRA `(.L_x_901) ;  /* 0xfffffffc00ec9947 */ /* 0x008fea000383ffff */
[----:B------:R-:W-:Y:S05]  /*1c8b0*/  BRA `(.L_x_900) ;  /* 0xffffff1c00e87947 */ /* 0x000fea000383ffff */
.L_x_905:
[----:B--2---:R-:W-:-:S04]  /*1c8c0*/  IMAD.U32 R125, RZ, RZ, UR11 ;  /* 0x0000000bff7d7e24 */ /* 0x004fc8000f8e00ff */
[----:B------:R2:W3:Y:S03]  /*1c8d0*/  SYNCS.PHASECHK.TRANS64.TRYWAIT P1, [R125+URZ+0x13250], R8 ;  /* 0x013250087d0075a7 */ /* 0x0004e6000802017f */
[----:B---3--:R-:W-:Y:S05]  /*1c8e0*/  @!P1 NANOSLEEP.SYNCS 0x989680 ;  /* 0x009896800000995d */ /* 0x008fea0003900000 */
[----:B------:R-:W3:Y:S02]  /*1c8f0*/  @!P1 SYNCS.PHASECHK.TRANS64 P1, [R125+URZ+0x13250], R8 ;  /* 0x013250087d0095a7 */ /* 0x000ee4000802007f */
[----:B---3--:R-:W-:Y:S05]  /*1c900*/  @!P1 BRA `(.L_x_905) ;  /* 0xfffffffc00ec9947 */ /* 0x008fea000383ffff */
[----:B------:R-:W-:Y:S05]  /*1c910*/  BRA `(.L_x_904) ;  /* 0xffffff2400987947 */ /* 0x000fea000383ffff */
.L_x_919:
[----:B------:R-:W-:-:S04]  /*1c920*/  IMAD.U32 R3, RZ, RZ, UR14 ;  /* 0x0000000eff037e24 */ /* 0x000fc8000f8e00ff */
[----:B------:R0:W0:Y:S03]  /*1c930*/  SYNCS.PHASECHK.TRANS64.TRYWAIT P1, [R3+URZ+0x13250], R0 ;  /* 0x01325000030075a7 */ /* 0x000026000802017f */
[----:B0-----:R-:W-:Y:S05]  /*1c940*/  @!P1 NANOSLEEP.SYNCS 0x989680 ;  /* 0x009896800000995d */ /* 0x001fea0003900000 */
[----:B------:R-:W0:Y:S02]  /*1c950*/  @!P1 SYNCS.PHASECHK.TRANS64 P1, [R3+URZ+0x13250], R0 ;  /* 0x01325000030095a7 */ /* 0x000e24000802007f */
[----:B0-----:R-:W-:Y:S05]  /*1c960*/  @!P1 BRA `(.L_x_919) ;  /* 0xfffffffc00ec9947 */ /* 0x001fea000383ffff */
[----:B------:R-:W-:Y:S05]  /*1c970*/  BRA `(.L_x_918) ;  /* 0xffffff68006c7947 */ /* 0x000fea000383ffff */
.L_x_963:
[----:B------:R-:W-:Y:S02]  /*1c980*/  IMAD.MOV.U32 R13, RZ, RZ, R20 ;  /* 0x000000ffff0d7224 */ /* 0x000fe400078e0014 */
[----:B------:R-:W-:Y:S02]  /*1c990*/  IMAD.MOV.U32 R12, RZ, RZ, RZ ;  /* 0x000000ffff0c7224 */ /* 0x000fe400078e00ff */
[----:B------:R-:W-:Y:S02]  /*1c9a0*/  IMAD.MOV.U32 R11, RZ, RZ, 0x1f ;  /* 0x0000001fff0b7424 */ /* 0x000fe400078e00ff */
[----:B------:R-:W-:-:S07]  /*1c9b0*/  IMAD.MOV.U32 R15, RZ, RZ, -0x1 ;  /* 0xffffffffff0f7424 */ /* 0x000fce00078e00ff */
[----:B01----:R-:W-:Y:S05]  /*1c9c0*/  WARPSYNC.COLLECTIVE R15, `(.L_x_1033) ;  /* 0x000000000f087348 */ /* 0x003fea0003c00000 */
[----:B------:R2:W3:Y:S02]  /*1c9d0*/  SHFL.IDX P6, R14, R13, R12, R11 ;  /* 0x0000000c0d0e7389 */ /* 0x0004e400000c000b */
[----:B0123--:R-:W-:Y:S01]  /*1c9e0*/  ENDCOLLECTIVE ;  /* 0x000000000000791b */ /* 0x00ffe20003800000 */
.L_x_1033:
[----:B------:R-:W-:Y:S05]  /*1c9f0*/  BRA `(.L_x_1034) ;  /* 0xffffffc400947947 */ /* 0x000fea000383ffff */
.L_x_965:
[----:B------:R-:W-:Y:S01]  /*1ca00*/  BSSY B0, `(.L_x_1035) ;  /* 0x0000006000007945 */ /* 0x000fe20003800000 */
[----:B------:R-:W-:-:S07]  /*1ca10*/  IMAD.MOV.U32 R15, RZ, RZ, -0x1 ;  /* 0xffffffffff0f7424 */ /* 0x000fce00078e00ff */
[----:B012---:R-:W-:Y:S05]  /*1ca20*/  WARPSYNC.COLLECTIVE R15, `(.L_x_1036) ;  /* 0x000000000f0c7348 */ /* 0x007fea0003c00000 */
[----:B------:R-:W-:Y:S02]  /*1ca30*/  ELECT P6, UR62, PT ;  /* 0x00000000003e782f */ /* 0x000fe400038c0000 */
[----:B------:R-:W-:Y:S01]  /*1ca40*/  MOV R14, UR62 ;  /* 0x0000003e000e7c02 */ /* 0x000fe20008000f00 */
[----:B012---:R-:W-:Y:S10]  /*1ca50*/  ENDCOLLECTIVE ;  /* 0x000000000000791b */ /* 0x007ff40003800000 */
.L_x_1036:
[----:B------:R-:W-:Y:S05]  /*1ca60*/  BSYNC B0 ;  /* 0x0000000000007941 */ /* 0x000fea0003800000 */
.L_x_1035:
[----:B------:R-:W-:Y:S05]  /*1ca70*/  BRA `(.L_x_1037) ;  /* 0xffffffc4009c7947 */ /* 0x000fea000383ffff */
.L_x_967:
[----:B---3--:R3:W4:Y:S02]  /*1ca80*/  SYNCS.PHASECHK.TRANS64.TRYWAIT P0, [R2+URZ+0x13280], R3 ;  /* 0x01328003020075a7 */ /* 0x008724000800017f */
[----:B----4-:R-:W-:Y:S05]  /*1ca90*/  @!P0 NANOSLEEP.SYNCS 0x989680 ;  /* 0x009896800000895d */ /* 0x010fea0003900000 */
[----:B------:R-:W4:Y:S02]  /*1caa0*/  @!P0 SYNCS.PHASECHK.TRANS64 P0, [R2+URZ+0x13280], R3 ;  /* 0x01328003020085a7 */ /* 0x000f24000800007f */
[----:B----4-:R-:W-:Y:S05]  /*1cab0*/  @!P0 BRA `(.L_x_967) ;  /* 0xfffffffc00f08947 */ /* 0x010fea000383ffff */
[----:B------:R-:W-:Y:S05]  /*1cac0*/  BRA `(.L_x_1038) ;  /* 0xffffffc400f87947 */ /* 0x000fea000383ffff */
.L_x_969:
[----:B0-----:R0:W4:Y:S02]  /*1cad0*/  SYNCS.PHASECHK.TRANS64.TRYWAIT P0, [R2+URZ+0x13240], R3 ;  /* 0x01324003020075a7 */ /* 0x001124000800017f */
[----:B----4-:R-:W-:Y:S05]  /*1cae0*/  @!P0 NANOSLEEP.SYNCS 0x989680 ;  /* 0x009896800000895d */ /* 0x010fea0003900000 */
[----:B------:R-:W4:Y:S02]  /*1caf0*/  @!P0 SYNCS.PHASECHK.TRANS64 P0, [R2+URZ+0x13240], R3 ;  /* 0x01324003020085a7 */ /* 0x000f24000800007f */
[----:B----4-:R-:W-:Y:S05]  /*1cb00*/  @!P0 BRA `(.L_x_969) ;  /* 0xfffffffc00f08947 */ /* 0x010fea000383ffff */
[----:B------:R-:W-:Y:S05]  /*1cb10*/  BRA `(.L_x_1039) ;  /* 0xffffffc800447947 */ /* 0x000fea000383ffff */
.L_x_973:
[----:B------:R-:W2:Y:S01]  /*1cb20*/  LDL.LU R11, [R1+0x4] ;  /* 0x00000400010b7983 */ /* 0x000ea20000300800 */
[----:B------:R-:W-:Y:S01]  /*1cb30*/  IMAD.MOV.U32 R13, RZ, RZ, R4 ;  /* 0x000000ffff0d7224 */ /* 0x000fe200078e0004 */
[----:B------:R-:W-:Y:S01]  /*1cb40*/  LOP3.LUT R8, R8, 0x7f, RZ, 0xc0, !PT ;  /* 0x0000007f08087812 */ /* 0x000fe200078ec0ff */
[----:B------:R-:W-:Y:S02]  /*1cb50*/  IMAD.MOV.U32 R12, RZ, RZ, RZ ;  /* 0x000000ffff0c7224 */ /* 0x000fe400078e00ff */
[----:B------:R-:W-:Y:S01]  /*1cb60*/  IMAD.MOV.U32 R15, RZ, RZ, -0x1 ;  /* 0xffffffffff0f7424 */ /* 0x000fe200078e00ff */
[----:B------:R-:W-:-:S05]  /*1cb70*/  SHF.R.U32.HI R8, RZ, 0x2, R8 ;  /* 0x00000002ff087819 */ /* 0x000fca0000011608 */
[----:B------:R-:W-:-:S04]  /*1cb80*/  IMAD.IADD R8, R8, 0x1, R10 ;  /* 0x0000000108087824 */ /* 0x000fc800078e020a */
[----:B------:R-:W-:Y:S02]  /*1cb90*/  VIADD R10, R8, 0x20 ;  /* 0x00000020080a7836 */ /* 0x000fe40000000000 */
[----:B--2---:R-:W-:Y:S02]  /*1cba0*/  IMAD R7, R11, R9, RZ ;  /* 0x000000090b077224 */ /* 0x004fe400078e02ff */
[----:B------:R-:W-:-:S03]  /*1cbb0*/  IMAD.MOV.U32 R11, RZ, RZ, 0x1c1f ;  /* 0x00001c1fff0b7424 */ /* 0x000fc600078e00ff */
[----:B------:R-:W-:-:S13]  /*1cbc0*/  ISETP.GE.AND P1, PT, R8, R7, PT ;  /* 0x000000070800720c */ /* 0x000fda0003f26270 */
[----:B-----5:R-:W-:Y:S05]  /*1cbd0*/  WARPSYNC.COLLECTIVE R15, `(.L_x_1040) ;  /* 0x000000000f087348 */ /* 0x020fea0003c00000 */
[----:B------:R0:W1:Y:S02]  /*1cbe0*/  SHFL.IDX P6, R14, R13, R12, R11 ;  /* 0x0000000c0d0e7389 */ /* 0x00006400000c000b */
[----:B01---5:R-:W-:Y:S01]  /*1cbf0*/  ENDCOLLECTIVE ;  /* 0x000000000000791b */ /* 0x023fe20003800000 */
.L_x_1040:
[----:B------:R-:W-:Y:S02]  /*1cc00*/  IMAD.MOV.U32 R13, RZ, RZ, R0 ;  /* 0x000000ffff0d7224 */ /* 0x000fe400078e0000 */
[----:B------:R-:W-:-:S07]  /*1cc10*/  IMAD.MOV.U32 R2, RZ, RZ, R14 ;  /* 0x000000ffff027224 */ /* 0x000fce00078e000e */
[----:B------:R-:W-:Y:S05]  /*1cc20*/  WARPSYNC.COLLECTIVE R15, `(.L_x_1041) ;  /* 0x000000000f087348 */ /* 0x000fea0003c00000 */
[----:B------:R0:W1:Y:S02]  /*1cc30*/  SHFL.IDX P6, R14, R13, R12, R11 ;  /* 0x0000000c0d0e7389 */ /* 0x00006400000c000b */
[----:B01----:R-:W-:Y:S01]  /*1cc40*/  ENDCOLLECTIVE ;  /* 0x000000000000791b */ /* 0x003fe20003800000 */
.L_x_1041:
[----:B------:R-:W-:Y:S02]  /*1cc50*/  IMAD.MOV.U32 R13, RZ, RZ, R4 ;  /* 0x000000ffff0d7224 */ /* 0x000fe400078e0004 */
[----:B------:R-:W-:Y:S02]  /*1cc60*/  IMAD.MOV.U32 R12, RZ, RZ, 0x1 ;  /* 0x00000001ff0c7424 */ /* 0x000fe400078e00ff */
[----:B------:R-:W-:-:S07]  /*1cc70*/  IMAD.MOV.U32 R3, RZ, RZ, R14 ;  /* 0x000000ffff037224 */ /* 0x000fce00078e000e */
[----:B------:R-:W-:Y:S05]  /*1cc80*/  WARPSYNC.COLLECTIVE R15, `(.L_x_1042) ;  /* 0x000000000f087348 */ /* 0x000fea0003c00000 */
[----:B------:R0:W1:Y:S02]  /*1cc90*/  SHFL.IDX P6, R14, R13, R12, R11 ;  /* 0x0000000c0d0e7389 */ /* 0x00006400000c000b */
[----:B01----:R-:W-:Y:S01]  /*1cca0*/  ENDCOLLECTIVE ;  /* 0x000000000000791b */ /* 0x003fe20003800000 */
.L_x_1042:
[----:B------:R-:W-:-:S05]  /*1ccb0*/  @!P1 IADD3 R9, P2, R21, R3, RZ ;  /* 0x0000000315099210 */ /* 0x000fca0007f5e0ff */
[----:B------:R-:W-:Y:S02]  /*1ccc0*/  @!P1 IMAD.X R3, RZ, RZ, R2, P2 ;  /* 0x000000ffff039224 */ /* 0x000fe400010e0602 */
[----:B------:R-:W-:Y:S02]  /*1ccd0*/  @!P1 IMAD.MOV.U32 R2, RZ, RZ, R9 ;  /* 0x000000ffff029224 */ /* 0x000fe400078e0009 */
[----:B------:R-:W-:-:S03]  /*1cce0*/  IMAD.MOV.U32 R13, RZ, RZ, R0 ;  /* 0x000000ffff0d7224 */ /* 0x000fc600078e0000 */
[----:B------:R-:W-:Y:S01]  /*1ccf0*/  @!PT LDS RZ, [RZ] ;  /* 0x00000000fffff984 */ /* 0x000fe20000000800 */
[----:B------:R-:W-:Y:S01]  /*1cd00*/  @!PT LDS RZ, [RZ] ;  /* 0x00000000fffff984 */ /* 0x000fe20000000800 */
[----:B------:R-:W-:Y:S01]  /*1cd10*/  @!PT LDS RZ, [RZ] ;  /* 0x00000000fffff984 */ /* 0x000fe20000000800 */
[----:B------:R0:W-:Y:S01]  /*1cd20*/  @!P1 LDGSTS.E.BYPASS.LTC128B.128 [R20+0xb000], desc[UR50][R2.64], !P0 ;  /* 0x0b00000002149fae */ /* 0x0001e2000c101d72 */
[----:B------:R-:W-:Y:S01]  /*1cd30*/  ISETP.GE.AND P1, PT, R10, R7, PT ;  /* 0x000000070a00720c */ /* 0x000fe20003f26270 */
[----:B------:R-:W-:Y:S02]  /*1cd40*/  VIADD R10, R8, 0x40 ;  /* 0x00000040080a7836 */ /* 0x000fe40000000000 */
[----:B0-----:R-:W-:-:S10]  /*1cd50*/  IMAD.MOV.U32 R2, RZ, RZ, R14 ;  /* 0x000000ffff027224 */ /* 0x001fd400078e000e */
[----:B------:R-:W-:Y:S05]  /*1cd60*/  WARPSYNC.COLLECTIVE R15, `(.L_x_1043) ;  /* 0x000000000f087348 */ /* 0x000fea0003c00000 */
[----:B------:R0:W1:Y:S02]  /*1cd70*/  SHFL.IDX P6, R14, R13, R12, R11 ;  /* 0x0000000c0d0e7389 */ /* 0x00006400000c000b */
[----:B01----:R-:W-:Y:S01]  /*1cd80*/  ENDCOLLECTIVE ;  /* 0x000000000000791b */ /* 0x003fe20003800000 */
.L_x_1043:
[----:B------:R-:W-:Y:S02]  /*1cd90*/  IMAD.MOV.U32 R13, RZ, RZ, R4 ;  /* 0x000000ffff0d7224 */ /* 0x000fe400078e0004 */
[----:B------:R-:W-:Y:S01]  /*1cda0*/  IMAD.MOV.U32 R12, RZ, RZ, 0x2 ;  /* 0x00000002ff0c7424 */ /* 0x000fe200078e00ff */
[----:B------:R-:W-:-:S13]  /*1cdb0*/  @!P1 IADD3 R9, P2, R21, R14, RZ ;  /* 0x0000000e15099210 */ /* 0x000fda0007f5e0ff */
[----:B------:R-:W-:Y:S05]  /*1cdc0*/  WARPSYNC.COLLECTIVE R15, `(.L_x_1044) ;  /* 0x000000000f087348 */ /* 0x000fea0003c00000 */
[----:B------:R0:W1:Y:S02]  /*1cdd0*/  SHFL.IDX P6, R14, R13, R12, R11 ;  /* 0x0000000c0d0e7389 */ /* 0x00006400000c000b */
[----:B01----:R-:W-:Y:S01]  /*1cde0*/  ENDCOLLECTIVE ;  /* 0x000000000000791b */ /* 0x003fe20003800000 */
.L_x_1044:
[----:B------:R-:W-:Y:S02]  /*1cdf0*/  @!P1 IMAD.X R3, RZ, RZ, R2, P2 ;  /* 0x000000ffff039224 */ /* 0x000fe400010e0602 */
[----:B------:R-:W-:-:S05]  /*1ce00*/  @!P1 IMAD.MOV.U32 R2, RZ, RZ, R9 ;  /* 0x000000ffff029224 */ /* 0x000fca00078e0009 */
        /* <DEDUP_REMOVED lines=10> */
.L_x_1045:
[----:B------:R-:W-:Y:S02]  /*1ceb0*/  IMAD.MOV.U32 R13, RZ, RZ, R4 ;  /* 0x000000ffff0d7224 */ /* 0x000fe400078e0004 */
[----:B------:R-:W-:Y:S01]  /*1cec0*/  IMAD.MOV.U32 R12, RZ, RZ, 0x3 ;  /* 0x00000003ff0c7424 */ /* 0x000fe200078e00ff */
[----:B------:R-:W-:-:S13]  /*1ced0*/  @!P1 IADD3 R9, P2, R21, R14, RZ ;  /* 0x0000000e15099210 */ /* 0x000fda0007f5e0ff */
[----:B------:R-:W-:Y:S05]  /*1cee0*/  WARPSYNC.COLLECTIVE R15, `(.L_x_1046) ;  /* 0x000000000f087348 */ /* 0x000fea0003c00000 */
[----:B------:R0:W1:Y:S02]  /*1cef0*/  SHFL.IDX P6, R14, R13, R12, R11 ;  /* 0x0000000c0d0e7389 */ /* 0x00006400000c000b */
[----:B01----:R-:W-:Y:S01]  /*1cf00*/  ENDCOLLECTIVE ;  /* 0x000000000000791b */ /* 0x003fe20003800000 */
.L_x_1046:
[----:B------:R-:W-:Y:S02]  /*1cf10*/  @!P1 IMAD.X R3, RZ, RZ, R2, P2 ;  /* 0x000000ffff039224 */ /* 0x000fe400010e0602 */
[----:B------:R-:W-:-:S05]  /*1cf20*/  @!P1 IMAD.MOV.U32 R2, RZ, RZ, R9 ;  /* 0x000000ffff029224 */ /* 0x000fca00078e0009 */
        /* <DEDUP_REMOVED lines=11> */
.L_x_1047:
[----:B------:R-:W-:Y:S02]  /*1cfe0*/  IMAD.MOV.U32 R13, RZ, RZ, R6 ;  /* 0x000000ffff0d7224 */ /* 0x000fe400078e0006 */
[----:B------:R-:W-:Y:S02]  /*1cff0*/  IMAD.MOV.U32 R12, RZ, RZ, RZ ;  /* 0x000000ffff0c7224 */ /* 0x000fe400078e00ff */
[----:B------:R-:W-:-:S07]  /*1d000*/  IMAD.MOV.U32 R2, RZ, RZ, R14 ;  /* 0x000000ffff027224 */ /* 0x000fce00078e000e */
[----:B------:R-:W-:Y:S05]  /*1d010*/  WARPSYNC.COLLECTIVE R15, `(.L_x_1048) ;  /* 0x000000000f087348 */ /* 0x000fea0003c00000 */
[----:B------:R0:W1:Y:S02]  /*1d020*/  SHFL.IDX P6, R14, R13, R12, R11 ;  /* 0x0000000c0d0e7389 */ /* 0x00006400000c000b */
[----:B01----:R-:W-:Y:S01]  /*1d030*/  ENDCOLLECTIVE ;  /* 0x000000000000791b */ /* 0x003fe20003800000 */
.L_x_1048:
        /* <DEDUP_REMOVED lines=11> */
.L_x_1049:
[----:B------:R-:W-:-:S05]  /*1d0f0*/  VIADD R2, R8, 0x80 ;  /* 0x0000008008027836 */ /* 0x000fca0000000000 */
[----:B------:R-:W-:Y:S01]  /*1d100*/  ISETP.GE.AND P2, PT, R2, R7, PT ;  /* 0x000000070200720c */ /* 0x000fe20003f46270 */
[----:B------:R-:W-:Y:S02]  /*1d110*/  IMAD.MOV.U32 R13, RZ, RZ, R6 ;  /* 0x000000ffff0d7224 */ /* 0x000fe400078e0006 */
[----:B------:R-:W-:Y:S02]  /*1d120*/  IMAD.MOV.U32 R12, RZ, RZ, 0x1 ;  /* 0x00000001ff0c7424 */ /* 0x000fe400078e00ff */
[----:B------:R-:W-:-:S08]  /*1d130*/  IMAD.MOV.U32 R9, RZ, RZ, R14 ;  /* 0x000000ffff097224 */ /* 0x000fd000078e000e */
[----:B------:R-:W-:Y:S05]  /*1d140*/  WARPSYNC.COLLECTIVE R15, `(.L_x_1050) ;  /* 0x000000000f087348 */ /* 0x000fea0003c00000 */
[----:B------:R0:W1:Y:S02]  /*1d150*/  SHFL.IDX P6, R14, R13, R12, R11 ;  /* 0x0000000c0d0e7389 */ /* 0x00006400000c000b */
[----:B01----:R-:W-:Y:S01]  /*1d160*/  ENDCOLLECTIVE ;  /* 0x000000000000791b */ /* 0x003fe20003800000 */
.L_x_1050:
        /* <DEDUP_REMOVED lines=11> */
.L_x_1051:
[----:B------:R-:W-:Y:S05]  /*1d220*/  BRA `(.L_x_1052) ;  /* 0xffffffcc00447947 */ /* 0x000fea000383ffff */
.L_x_976:
[----:B0-----:R0:W1:Y:S02]  /*1d230*/  SYNCS.PHASECHK.TRANS64.TRYWAIT P0, [R18+URZ+0x13220], R3 ;  /* 0x01322003120075a7 */ /* 0x001064000800017f */
[----:B-1----:R-:W-:Y:S05]  /*1d240*/  @!P0 NANOSLEEP.SYNCS 0x989680 ;  /* 0x009896800000895d */ /* 0x002fea0003900000 */
[----:B------:R-:W1:Y:S02]  /*1d250*/  @!P0 SYNCS.PHASECHK.TRANS64 P0, [R18+URZ+0x13220], R3 ;  /* 0x01322003120085a7 */ /* 0x000e64000800007f */
[----:B-1----:R-:W-:Y:S05]  /*1d260*/  @!P0 BRA `(.L_x_976) ;  /* 0xfffffffc00f08947 */ /* 0x002fea000383ffff */
[----:B------:R-:W-:Y:S05]  /*1d270*/  BRA `(.L_x_1053) ;  /* 0xffffffcc00ac7947 */ /* 0x000fea000383ffff */
.L_x_982:
[----:B0-----:R0:W1:Y:S02]  /*1d280*/  SYNCS.PHASECHK.TRANS64.TRYWAIT P0, [R4+URZ+0x13280], R2 ;  /* 0x01328002040075a7 */ /* 0x001064000800017f */
[----:B-1----:R-:W-:Y:S05]  /*1d290*/  @!P0 NANOSLEEP.SYNCS 0x989680 ;  /* 0x009896800000895d */ /* 0x002fea0003900000 */
[----:B------:R-:W1:Y:S02]  /*1d2a0*/  @!P0 SYNCS.PHASECHK.TRANS64 P0, [R4+URZ+0x13280], R2 ;  /* 0x01328002040085a7 */ /* 0x000e64000800007f */
[----:B-1----:R-:W-:Y:S05]  /*1d2b0*/  @!P0 BRA `(.L_x_982) ;  /* 0xfffffffc00f08947 */ /* 0x002fea000383ffff */
[----:B------:R-:W-:Y:S05]  /*1d2c0*/  BRA `(.L_x_1054) ;  /* 0xffffffd000447947 */ /* 0x000fea000383ffff */
.L_x_987:
[----:B-1----:R1:W2:Y:S02]  /*1d2d0*/  SYNCS.PHASECHK.TRANS64.TRYWAIT P0, [R4+URZ+0x13240], R2 ;  /* 0x01324002040075a7 */ /* 0x0022a4000800017f */
[----:B--2---:R-:W-:Y:S05]  /*1d2e0*/  @!P0 NANOSLEEP.SYNCS 0x989680 ;  /* 0x009896800000895d */ /* 0x004fea0003900000 */
[----:B------:R-:W2:Y:S02]  /*1d2f0*/  @!P0 SYNCS.PHASECHK.TRANS64 P0, [R4+URZ+0x13240], R2 ;  /* 0x01324002040085a7 */ /* 0x000ea4000800007f */
[----:B--2---:R-:W-:Y:S05]  /*1d300*/  @!P0 BRA `(.L_x_987) ;  /* 0xfffffffc00f08947 */ /* 0x004fea000383ffff */
[----:B------:R-:W-:Y:S05]  /*1d310*/  BRA `(.L_x_1055) ;  /* 0xffffffd000bc7947 */ /* 0x000fea000383ffff */
.L_x_993:
[----:B0-----:R0:W1:Y:S02]  /*1d320*/  SYNCS.PHASECHK.TRANS64.TRYWAIT P0, [R3+URZ+0x13270], R2 ;  /* 0x01327002030075a7 */ /* 0x001064000800017f */
[----:B-1----:R-:W-:Y:S05]  /*1d330*/  @!P0 NANOSLEEP.SYNCS 0x989680 ;  /* 0x009896800000895d */ /* 0x002fea0003900000 */
[----:B------:R-:W1:Y:S02]  /*1d340*/  @!P0 SYNCS.PHASECHK.TRANS64 P0, [R3+URZ+0x13270], R2 ;  /* 0x01327002030085a7 */ /* 0x000e64000800007f */
[----:B-1----:R-:W-:Y:S05]  /*1d350*/  @!P0 BRA `(.L_x_993) ;  /* 0xfffffffc00f08947 */ /* 0x002fea000383ffff */
[----:B------:R-:W-:Y:S05]  /*1d360*/  BRA `(.L_x_1056) ;  /* 0xffffffd400587947 */ /* 0x000fea000383ffff */
.L_x_995:
[----:B0-----:R0:W1:Y:S02]  /*1d370*/  SYNCS.PHASECHK.TRANS64.TRYWAIT P0, [R3+URZ+0x13260], R2 ;  /* 0x01326002030075a7 */ /* 0x001064000800017f */
[----:B-1----:R-:W-:Y:S05]  /*1d380*/  @!P0 NANOSLEEP.SYNCS 0x989680 ;  /* 0x009896800000895d */ /* 0x002fea0003900000 */
[----:B------:R-:W1:Y:S02]  /*1d390*/  @!P0 SYNCS.PHASECHK.TRANS64 P0, [R3+URZ+0x13260], R2 ;  /* 0x01326002030085a7 */ /* 0x000e64000800007f */
[----:B-1----:R-:W-:Y:S05]  /*1d3a0*/  @!P0 BRA `(.L_x_995) ;  /* 0xfffffffc00f08947 */ /* 0x002fea000383ffff */
[----:B------:R-:W-:Y:S05]  /*1d3b0*/  BRA `(.L_x_1057) ;  /* 0xffffffd400607947 */ /* 0x000fea000383ffff */
.L_x_1002:
[----:B0-----:R0:W1:Y:S02]  /*1d3c0*/  SYNCS.PHASECHK.TRANS64.TRYWAIT P1, [R2+URZ+0x13270], R3 ;  /* 0x01327003020075a7 */ /* 0x001064000802017f */
[----:B-1----:R-:W-:Y:S05]  /*1d3d0*/  @!P1 NANOSLEEP.SYNCS 0x989680 ;  /* 0x009896800000995d */ /* 0x002fea0003900000 */
[----:B------:R-:W1:Y:S02]  /*1d3e0*/  @!P1 SYNCS.PHASECHK.TRANS64 P1, [R2+URZ+0x13270], R3 ;  /* 0x01327003020095a7 */ /* 0x000e64000802007f */
[----:B-1----:R-:W-:Y:S05]  /*1d3f0*/  @!P1 BRA `(.L_x_1002) ;  /* 0xfffffffc00f09947 */ /* 0x002fea000383ffff */
[----:B------:R-:W-:Y:S05]  /*1d400*/  BRA `(.L_x_1058) ;  /* 0xffffffd800a47947 */ /* 0x000fea000383ffff */
.L_x_1004:
[----:B0-----:R0:W1:Y:S02]  /*1d410*/  SYNCS.PHASECHK.TRANS64.TRYWAIT P1, [R2+URZ+0x13260], R5 ;  /* 0x01326005020075a7 */ /* 0x001064000802017f */
[----:B-1----:R-:W-:Y:S05]  /*1d420*/  @!P1 NANOSLEEP.SYNCS 0x989680 ;  /* 0x009896800000995d */ /* 0x002fea0003900000 */
[----:B------:R-:W1:Y:S02]  /*1d430*/  @!P1 SYNCS.PHASECHK.TRANS64 P1, [R2+URZ+0x13260], R5 ;  /* 0x01326005020095a7 */ /* 0x000e64000802007f */
[----:B-1----:R-:W-:Y:S05]  /*1d440*/  @!P1 BRA `(.L_x_1004) ;  /* 0xfffffffc00f09947 */ /* 0x002fea000383ffff */
[----:B------:R-:W-:Y:S05]  /*1d450*/  BRA `(.L_x_1059) ;  /* 0xffffffd800ac7947 */ /* 0x000fea000383ffff */
.L_x_1017:
[----:B0-----:R0:W1:Y:S02]  /*1d460*/  SYNCS.PHASECHK.TRANS64.TRYWAIT P0, [R6+URZ+0x13220], R0 ;  /* 0x01322000060075a7 */ /* 0x001064000800017f */
[----:B-1----:R-:W-:Y:S05]  /*1d470*/  @!P0 NANOSLEEP.SYNCS 0x989680 ;  /* 0x009896800000895d */ /* 0x002fea0003900000 */
[----:B------:R-:W1:Y:S02]  /*1d480*/  @!P0 SYNCS.PHASECHK.TRANS64 P0, [R6+URZ+0x13220], R0 ;  /* 0x01322000060085a7 */ /* 0x000e64000800007f */
[----:B-1----:R-:W-:Y:S05]  /*1d490*/  @!P0 BRA `(.L_x_1017) ;  /* 0xfffffffc00f08947 */ /* 0x002fea000383ffff */
[----:B------:R-:W-:Y:S05]  /*1d4a0*/  BRA `(.L_x_1060) ;  /* 0xffffffec008c7947 */ /* 0x000fea000383ffff */
.L_x_1018:
        /* <DEDUP_REMOVED lines=8> */
[----:B0-----:R-:W-:Y:S05]  /*1d530*/  WARPSYNC.COLLECTIVE R15, `(.L_x_1062) ;  /* 0x000000000f087348 */ /* 0x001fea0003c00000 */
[----:B------:R1:W2:Y:S02]  /*1d540*/  SHFL.IDX P6, R14, R13, R12, R11 ;  /* 0x0000000c0d0e7389 */ /* 0x0002a400000c000b */
[----:B012---:R-:W-:Y:S01]  /*1d550*/  ENDCOLLECTIVE ;  /* 0x000000000000791b */ /* 0x007fe20003800000 */
.L_x_1062:
[----:B------:R-:W-:Y:S05]  /*1d560*/  BSYNC B0 ;  /* 0x0000000000007941 */ /* 0x000fea0003800000 */
.L_x_1061:
[----:B------:R-:W-:Y:S05]  /*1d570*/  BRA `(.L_x_1063) ;  /* 0xffffffec00747947 */ /* 0x000fea000383ffff */
.L_x_1021:
[----:B------:R-:W-:Y:S01]  /*1d580*/  BSSY B1, `(.L_x_1064) ;  /* 0x0000006000017945 */ /* 0x000fe20003800000 */
[----:B------:R-:W-:-:S07]  /*1d590*/  IMAD.MOV.U32 R15, RZ, RZ, -0x1 ;  /* 0xffffffffff0f7424 */ /* 0x000fce00078e00ff */
[----:B0-----:R-:W-:Y:S05]  /*1d5a0*/  WARPSYNC.COLLECTIVE R15, `(.L_x_1065) ;  /* 0x000000000f0c7348 */ /* 0x001fea0003c00000 */
[----:B------:R-:W-:Y:S02]  /*1d5b0*/  ELECT P6, UR62, PT ;  /* 0x00000000003e782f */ /* 0x000fe400038c0000 */
[----:B------:R-:W-:Y:S01]  /*1d5c0*/  MOV R14, UR62 ;  /* 0x0000003e000e7c02 */ /* 0x000fe20008000f00 */
[----:B0-----:R-:W-:Y:S10]  /*1d5d0*/  ENDCOLLECTIVE ;  /* 0x000000000000791b */ /* 0x001ff40003800000 */
.L_x_1065:
[----:B------:R-:W-:Y:S05]  /*1d5e0*/  BSYNC B1 ;  /* 0x0000000000017941 */ /* 0x000fea0003800000 */
.L_x_1064:
[----:B------:R-:W-:Y:S05]  /*1d5f0*/  BRA `(.L_x_1066) ;  /* 0xffffffec006c7947 */ /* 0x000fea000383ffff */
.L_x_1023:
[----:B0-----:R0:W1:Y:S02]  /*1d600*/  SYNCS.PHASECHK.TRANS64.TRYWAIT P1, [R5+URZ], R4 ;  /* 0x00000004050075a7 */ /* 0x001064000802017f */
[----:B-1----:R-:W-:Y:S05]  /*1d610*/  @!P1 NANOSLEEP.SYNCS 0x989680 ;  /* 0x009896800000995d */ /* 0x002fea0003900000 */
[----:B------:R-:W1:Y:S02]  /*1d620*/  @!P1 SYNCS.PHASECHK.TRANS64 P1, [R5+URZ], R4 ;  /* 0x00000004050095a7 */ /* 0x000e64000802007f */
[----:B-1----:R-:W-:Y:S05]  /*1d630*/  @!P1 BRA `(.L_x_1023) ;  /* 0xfffffffc00f09947 */ /* 0x002fea000383ffff */
[----:B------:R-:W-:Y:S05]  /*1d640*/  BRA `(.L_x_1067) ;  /* 0xffffffec00a07947 */ /* 0x000fea000383ffff */
.L_x_1024:
[----:B-1----:R1:W2:Y:S02]  /*1d650*/  SYNCS.PHASECHK.TRANS64.TRYWAIT P1, [R9+URZ], R0 ;  /* 0x00000000090075a7 */ /* 0x0022a4000802017f */
[----:B--2---:R-:W-:Y:S05]  /*1d660*/  @!P1 NANOSLEEP.SYNCS 0x989680 ;  /* 0x009896800000995d */ /* 0x004fea0003900000 */
[----:B------:R-:W2:Y:S02]  /*1d670*/  @!P1 SYNCS.PHASECHK.TRANS64 P1, [R9+URZ], R0 ;  /* 0x00000000090095a7 */ /* 0x000ea4000802007f */
[----:B--2---:R-:W-:Y:S05]  /*1d680*/  @!P1 BRA `(.L_x_1024) ;  /* 0xfffffffc00f09947 */ /* 0x004fea000383ffff */
[----:B------:R-:W-:Y:S05]  /*1d690*/  BRA `(.L_x_1068) ;  /* 0xffffffec00947947 */ /* 0x000fea000383ffff */
.L_x_1026:
[----:B--2---:R2:W3:Y:S02]  /*1d6a0*/  SYNCS.PHASECHK.TRANS64.TRYWAIT P1, [R19+URZ+0x13260], R4 ;  /* 0x01326004130075a7 */ /* 0x0044e4000802017f */
[----:B---3--:R-:W-:Y:S05]  /*1d6b0*/  @!P1 NANOSLEEP.SYNCS 0x989680 ;  /* 0x009896800000995d */ /* 0x008fea0003900000 */
[----:B------:R-:W3:Y:S02]  /*1d6c0*/  @!P1 SYNCS.PHASECHK.TRANS64 P1, [R19+URZ+0x13260], R4 ;  /* 0x01326004130095a7 */ /* 0x000ee4000802007f */
[----:B---3--:R-:W-:Y:S05]  /*1d6d0*/  @!P1 BRA `(.L_x_1026) ;  /* 0xfffffffc00f09947 */ /* 0x008fea000383ffff */
[----:B------:R-:W-:Y:S05]  /*1d6e0*/  BRA `(.L_x_1069) ;  /* 0xffffffec00947947 */ /* 0x000fea000383ffff */
.L_x_1028:
[----:B---3--:R3:W4:Y:S02]  /*1d6f0*/  SYNCS.PHASECHK.TRANS64.TRYWAIT P1, [R7+URZ+0x13260], R0 ;  /* 0x01326000070075a7 */ /* 0x008724000802017f */
[----:B----4-:R-:W-:Y:S05]  /*1d700*/  @!P1 NANOSLEEP.SYNCS 0x989680 ;  /* 0x009896800000995d */ /* 0x010fea0003900000 */
[----:B------:R-:W4:Y:S02]  /*1d710*/  @!P1 SYNCS.PHASECHK.TRANS64 P1, [R7+URZ+0x13260], R0 ;  /* 0x01326000070095a7 */ /* 0x000f24000802007f */
[----:B----4-:R-:W-:Y:S05]  /*1d720*/  @!P1 BRA `(.L_x_1028) ;  /* 0xfffffffc00f09947 */ /* 0x010fea000383ffff */
[----:B------:R-:W-:Y:S05]  /*1d730*/  BRA `(.L_x_1070) ;  /* 0xffffffec00947947 */ /* 0x000fea000383ffff */
.L_x_1030:
[----:B----4-:R4:W0:Y:S02]  /*1d740*/  SYNCS.PHASECHK.TRANS64.TRYWAIT P0, [R19+URZ+0x13280], R4 ;  /* 0x01328004130075a7 */ /* 0x010824000800017f */
[----:B0-----:R-:W-:Y:S05]  /*1d750*/  @!P0 NANOSLEEP.SYNCS 0x989680 ;  /* 0x009896800000895d */ /* 0x001fea0003900000 */
[----:B------:R-:W0:Y:S02]  /*1d760*/  @!P0 SYNCS.PHASECHK.TRANS64 P0, [R19+URZ+0x13280], R4 ;  /* 0x01328004130085a7 */ /* 0x000e24000800007f */
[----:B0-----:R-:W-:Y:S05]  /*1d770*/  @!P0 BRA `(.L_x_1030) ;  /* 0xfffffffc00f08947 */ /* 0x001fea000383ffff */
[----:B------:R-:W-:Y:S05]  /*1d780*/  BRA `(.L_x_1031) ;  /* 0xffffffec00907947 */ /* 0x000fea000383ffff */
.L_x_1071:
        /* <DEDUP_REMOVED lines=15> */
.L_x_2191:


//--------------------- .text._ZN7cutlass13device_kernelIN5flash11enable_sm90INS1_16FlashAttnFwdSm90INS1_25CollectiveMainloopFwdSm90ILi2EN4cute5tupleIJNS5_1CILi1EEES8_S8_EEENS6_IJNS7_ILi192EEENS7_ILi160EEENS7_ILi64EEEEEELi64ENS_12float_e4m3_tEfNS_4arch4Sm90ELb0ELb1ELb1ELb1ELb0ELb1ELb0ELb1ELb1ELb1ELb1ELb0EEENS1_21CollectiveEpilogueFwdINS6_IJSA_SC_SB_EEES9_NS_10bfloat16_tESG_Li384ELb1ELb1ELb1ELb1EEENS1_36VarlenDynamicPersistentTileSchedulerILi192ELi160ELi384ELi128ELb1ELb1ELb1ELb1ELb0ELb1EEEEEEEEEvNT_6ParamsE --------------------------
	.section	.text._ZN7cutlass13device_kernelIN5flash11enable_sm90INS1_16FlashAttnFwdSm90INS1_25CollectiveMainloopFwdSm90ILi2EN4cute5tupleIJNS5_1CILi1EEES8_S8_EEENS6_IJNS7_ILi192EEENS7_ILi160EEENS7_ILi64EEEEEELi64ENS_12float_e4m3_tEfNS_4arch4Sm90ELb0ELb1ELb1ELb1ELb0ELb1ELb0ELb1ELb1ELb1ELb1ELb0EEENS1_21CollectiveEpilogueFwdINS6_IJSA_SC_SB_EEES9_NS_10bfloat16_tESG_Li384ELb1ELb1ELb1ELb1EEENS1_36VarlenDynamicPersistentTileSchedulerILi192ELi160ELi384ELi128ELb1ELb1ELb1ELb1ELb0ELb1EEEEEEEEEvNT_6ParamsE,"ax",@progbits
	.align	128
.text._ZN7cutlass13device_kernelIN5flash11enable_sm90INS1_16FlashAttnFwdSm90INS1_25CollectiveMainloopFwdSm90ILi2EN4cute5tupleIJNS5_1CILi1EEES8_S8_EEENS6_IJNS7_ILi192EEENS7_ILi160EEENS7_ILi64EEEEEELi64ENS_12float_e4m3_tEfNS_4arch4Sm90ELb0ELb1ELb1ELb1ELb0ELb1ELb0ELb1ELb1ELb1ELb1ELb0EEENS1_21CollectiveEpilogueFwdINS6_IJSA_SC_SB_EEES9_NS_10bfloat16_tESG_Li384ELb1ELb1ELb1ELb1EEENS1_36VarlenDynamicPersistentTileSchedulerILi192ELi160ELi384ELi128ELb1ELb1ELb1ELb1ELb0ELb1EEEEEEEEEvNT_6ParamsE:
        .type           _ZN7cutlass13device_kernelIN5flash11enable_sm90INS1_16FlashAttnFwdSm90INS1_25CollectiveMainloopFwdSm90ILi2EN4cute5tupleIJNS5_1CILi1EEES8_S8_EEENS6_IJNS7_ILi192EEENS7_ILi160EEENS7_ILi64EEEEEELi64ENS_12float_e4m3_tEfNS_4arch4Sm90ELb0ELb1ELb1ELb1ELb0ELb1ELb0ELb1ELb1ELb1ELb1ELb0EEENS1_21CollectiveEpilogueFwdINS6_IJSA_SC_SB_EEES9_NS_10bfloat16_tESG_Li384ELb1ELb1ELb1ELb1EEENS1_36VarlenDynamicPersistentTileSchedulerILi192ELi160ELi384ELi128ELb1ELb1ELb1ELb1ELb0ELb1EEEEEEEEEvNT_6ParamsE,@function
        .size           _ZN7cutlass13device_kernelIN5flash11enable_sm90INS1_16FlashAttnFwdSm90INS1_25CollectiveMainloopFwdSm90ILi2EN4cute5tupleIJNS5_1CILi1EEES8_S8_EEENS6_IJNS7_ILi192EEENS7_ILi160EEENS7_ILi64EEEEEELi64ENS_12float_e4m3_tEfNS_4arch4Sm90ELb0ELb1ELb1ELb1ELb0ELb1ELb0ELb1ELb1ELb1ELb1ELb0EEENS1_21CollectiveEpilogueFwdINS6_IJSA_SC_SB_EEES9_NS_10bfloat16_tESG_Li384ELb1ELb1ELb1ELb1EEENS1_36VarlenDynamicPersistentTileSchedulerILi192ELi160ELi384ELi128ELb1ELb1ELb1ELb1ELb0ELb1EEEEEEEEEvNT_6ParamsE,(.L_x_2192 - _ZN7cutlass13device_kernelIN5flash11enable_sm90INS1_16FlashAttnFwdSm90INS1_25CollectiveMainloopFwdSm90ILi2EN4cute5tupleIJNS5_1CILi1EEES8_S8_EEENS6_IJNS7_ILi192EEENS7_ILi160EEENS7_ILi64EEEEEELi64ENS_12float_e4m3_tEfNS_4arch4Sm90ELb0ELb1ELb1ELb1ELb0ELb1ELb0ELb1ELb1ELb1ELb1ELb0EEENS1_21CollectiveEpilogueFwdINS6_IJSA_SC_SB_EEES9_NS_10bfloat16_tESG_Li384ELb1ELb1ELb1ELb1EEENS1_36VarlenDynamicPersistentTileSchedulerILi192ELi160ELi384ELi128ELb1ELb1ELb1ELb1ELb0ELb1EEEEEEEEEvNT_6ParamsE)
        .other          _ZN7cutlass13device_kernelIN5flash11enable_sm90INS1_16FlashAttnFwdSm90INS1_25CollectiveMainloopFwdSm90ILi2EN4cute5tupleIJNS5_1CILi1EEES8_S8_EEENS6_IJNS7_ILi192EEENS7_ILi160EEENS7_ILi64EEEEEELi64ENS_12float_e4m3_tEfNS_4arch4Sm90ELb0ELb1ELb1ELb1ELb0ELb1ELb0ELb1ELb1ELb1ELb1ELb0EEENS1_21CollectiveEpilogueFwdINS6_IJSA_SC_SB_EEES9_NS_10bfloat16_tESG_Li384ELb1ELb1ELb1ELb1EEENS1_36VarlenDynamicPersistentTileSchedulerILi192ELi160ELi384ELi128ELb1ELb1ELb1ELb1ELb0ELb1EEEEEEEEEvNT_6ParamsE,@"STO_CUDA_ENTRY STV_DEFAULT"
_ZN7cutlass13device_kernelIN5flash11enable_sm90INS1_16FlashAttnFwdSm90INS1_25CollectiveMainloopFwdSm90ILi2EN4cute5tupleIJNS5_1CILi1EEES8_S8_EEENS6_IJNS7_ILi192EEENS7_ILi160EEENS7_ILi64EEEEEELi64ENS_12float_e4m3_tEfNS_4arch4Sm90ELb0ELb1ELb1ELb1ELb0ELb1ELb0ELb1ELb1ELb1ELb1ELb0EEENS1_21CollectiveEpilogueFwdINS6_IJSA_SC_SB_EEES9_NS_10bfloat16_tESG_Li384ELb1ELb1ELb1ELb1EEENS1_36VarlenDynamicPersistentTileSchedulerILi192ELi160ELi384ELi128ELb1ELb1ELb1ELb1ELb0ELb1EEEEEEEEEvNT_6ParamsE:
        /* <DEDUP_REMOVED lines=23> */
.L_x_1073:
[----:B------:R-:W-:Y:S05]  /*0170*/  BSYNC B0 ;  /* 0x0000000000007941 */ /* 0x000fea0003800000 */
.L_x_1072:
[----:B------:R-:W-:Y:S01]  /*0180*/  VOTEU.ANY UP0, P0 ;  /* 0x00000000003f7886 */ /* 0x000fe20000000100 */
[----:B------:R-:W0:Y:S01]  /*0190*/  SHFL.IDX PT, R2, R0, RZ, 0x1f ;  /* 0x00001fff00027589 */ /* 0x000e2200000e0000 */
[----:B------:R-:W-:Y:S01]  /*01a0*/  UMOV UR4, 0x80 ;  /* 0x0000008000047882 */ /* 0x000fe20000000000 */
[----:B------:R-:W-:Y:S01]  /*01b0*/  UMOV UR7, 0x180 ;  /* 0x0000018000077882 */ /* 0x000fe20000000000 */
[----:B------:R-:W-:Y:S01]  /*01c0*/  VOTEU.ANY UP1, P0 ;  /* 0x00000000003f7886 */ /* 0x000fe20000020100 */
[----:B------:R-:W1:Y:S01]  /*01d0*/  @UP0 S2UR UR8, SR_CgaCtaId ;  /* 0x00000000000809c3 */ /* 0x000e620000008800 */
[----:B------:R-:W-:Y:S01]  /*01e0*/  @UP0 UMOV UR6, 0x400 ;  /* 0x0000040000060882 */ /* 0x000fe20000000000 */
[----:B------:R-:W-:-:S04]  /*01f0*/  @UP0 UIADD3 UR4, -UR4, 0x100000, URZ ;  /* 0x0010000004040890 */ /* 0x000fc8000fffe13f */
[----:B------:R-:W-:Y:S02]  /*0200*/  @UP0 USHF.L.U32 UR5, UR4, 0xb, URZ ;  /* 0x0000000b04050899 */ /* 0x000fe4000800063f */
[----:B------:R-:W-:Y:S01]  /*0210*/  @UP0 USHF.L.U32 UR4, UR4, 0x1, URZ ;  /* 0x0000000104040899 */ /* 0x000fe2000800063f */
[----:B0-----:R-:W-:Y:S02]  /*0220*/  ISETP.NE.AND P1, PT, R2, RZ, PT ;  /* 0x000000ff0200720c */ /* 0x001fe40003f25270 */
[----:B------:R-:W-:Y:S01]  /*0230*/  SHF.R.U32.HI R2, RZ, 0x7, R3 ;  /* 0x00000007ff027819 */ /* 0x000fe20000011603 */
[----:B-1----:R-:W-:Y:S02]  /*0240*/  @UP0 ULEA UR8, UR8, UR6, 0x18 ;  /* 0x0000000608080291 */ /* 0x002fe4000f8ec03f */
[----:B------:R-:W-:-:S04]  /*0250*/  @UP0 UIADD3 UR6, -UR7, 0x100000, URZ ;  /* 0x0010000007060890 */ /* 0x000fc8000fffe13f */
[----:B------:R-:W-:Y:S02]  /*0260*/  @UP0 USHF.L.U32 UR7, UR6, 0xb, URZ ;  /* 0x0000000b06070899 */ /* 0x000fe4000800063f */
[----:B------:R-:W-:Y:S01]  /*0270*/  @UP0 USHF.L.U32 UR6, UR6, 0x1, URZ ;  /* 0x0000000106060899 */ /* 0x000fe2000800063f */
[----:B------:R-:W-:Y:S01]  /*0280*/  VOTEU.ANY UP0, P0 ;  /* 0x00000000003f7886 */ /* 0x000fe20000000100 */
[----:B------:R-:W0:Y:S04]  /*0290*/  SHFL.IDX PT, R2, R2, RZ, 0x1f ;  /* 0x00001fff02027589 */ /* 0x000e2800000e0000 */
[----:B------:R-:W1:Y:S02]  /*02a0*/  FENCE.VIEW.ASYNC.S ;  /* 0x00000000000073c6 */ /* 0x000e640000000000 */
[----:B-1----:R1:W2:Y:S04]  /*02b0*/  @UP0 SYNCS.EXCH.64 URZ, [UR8+0x13200], UR4 ;  /* 0x01320004083f05b2 */ /* 0x0022a80008000100 */
[----:B------:R1:W3:Y:S01]  /*02c0*/  @UP1 SYNCS.EXCH.64 URZ, [UR8+0x13220], UR6 ;  /* 0x01322006083f15b2 */ /* 0x0002e20008000100 */
[----:B------:R-:W-:Y:S05]  /*02d0*/  @P1 BRA `(.L_x_1074) ;  /* 0x0000000000481947 */ /* 0x000fea0003800000 */
[----:B-1----:R-:W1:Y:S01]  /*02e0*/  S2UR UR5, SR_CgaCtaId ;  /* 0x00000000000579c3 */ /* 0x002e620000008800 */
[----:B------:R-:W-:Y:S01]  /*02f0*/  UMOV UR4, 0x400 ;  /* 0x0000040000047882 */ /* 0x000fe20000000000 */
[----:B------:R-:W-:Y:S01]  /*0300*/  UMOV UR6, 0x1 ;  /* 0x0000000100067882 */ /* 0x000fe20000000000 */
[----:B------:R-:W-:Y:S01]  /*0310*/  UMOV UR7, 0x3 ;  /* 0x0000000300077882 */ /* 0x000fe20000000000 */
[----:B------:R-:W-:Y:S01]  /*0320*/  ELECT P0, URZ, PT ;  /* 0x00000000003f782f */ /* 0x000fe20003800000 */
[----:B-1----:R-:W-:Y:S02]  /*0330*/  ULEA UR8, UR5, UR4, 0x18 ;  /* 0x0000000405087291 */ /* 0x002fe4000f8ec03f */
[----:B------:R-:W-:-:S04]  /*0340*/  UIADD3 UR4, -UR6, 0x100000, URZ ;  /* 0x0010000006047890 */ /* 0x000fc8000fffe13f */
[----:B------:R-:W-:Y:S02]  /*0350*/  USHF.L.U32 UR5, UR4, 0xb, URZ ;  /* 0x0000000b04057899 */ /* 0x000fe4000800063f */
[----:B------:R-:W-:Y:S02]  /*0360*/  USHF.L.U32 UR4, UR4, 0x1, URZ ;  /* 0x0000000104047899 */ /* 0x000fe4000800063f */
[----:B------:R-:W-:-:S04]  /*0370*/  UIADD3 UR6, -UR7, 0x100000, URZ ;  /* 0x0010000007067890 */ /* 0x000fc8000fffe13f */
[----:B------:R-:W-:Y:S02]  /*0380*/  USHF.L.U32 UR7, UR6, 0xb, URZ ;  /* 0x0000000b06077899 */ /* 0x000fe4000800063f */
[----:B------:R-:W-:Y:S01]  /*0390*/  USHF.L.U32 UR6, UR6, 0x1, URZ ;  /* 0x0000000106067899 */ /* 0x000fe2000800063f */
[----:B------:R-:W1:Y:S03]  /*03a0*/  FENCE.VIEW.ASYNC.S ;  /* 0x00000000000073c6 */ /* 0x000e660000000000 */
[----:B-1----:R4:W1:Y:S08]  /*03b0*/  SYNCS.EXCH.64 URZ, [UR8+0x13230], UR4 ;  /* 0x01323004083f75b2 */ /* 0x0028700008000100 */
[----:B------:R4:W0:Y:S01]  /*03c0*/  SYNCS.EXCH.64 URZ, [UR8+0x13240], UR6 ;  /* 0x01324006083f75b2 */ /* 0x0008220008000100 */
[----:B------:R4:W0:Y:S01]  /*03d0*/  SYNCS.EXCH.64 URZ, [UR8+0x13238], UR4 ;  /* 0x01323804083f75b2 */ /* 0x0008220008000100 */
[----:B------:R4:W0:Y:S02]  /*03e0*/  SYNCS.EXCH.64 URZ, [UR8+0x13248], UR6 ;  /* 0x01324806083f75b2 */ /* 0x0008240008000100 */
[----:B----4-:R-:W-:Y:S01]  /*03f0*/  NOP ;  /* 0x0000000000007918 */ /* 0x010fe20000000000 */
.L_x_1074:
[----:B------:R-:W4:Y:S01]  /*0400*/  SHFL.IDX PT, R3, R0, RZ, 0x1f ;  /* 0x00001fff00037589 */ /* 0x000f2200000e0000 */
[----:B------:R-:W-:Y:S01]  /*0410*/  NOP ;  /* 0x0000000000007918 */ /* 0x000fe20000000000 */
[----:B----4-:R-:W-:-:S13]  /*0420*/  ISETP.NE.AND P0, PT, R3, RZ, PT ;  /* 0x000000ff0300720c */ /* 0x010fda0003f05270 */
        /* <DEDUP_REMOVED lines=19> */
.L_x_1075:
[----:B------:R-:W4:Y:S01]  /*0560*/  SHFL.IDX PT, R3, R0, RZ, 0x1f ;  /* 0x00001fff00037589 */ /* 0x000f2200000e0000 */
[----:B------:R-:W-:Y:S01]  /*0570*/  NOP ;  /* 0x0000000000007918 */ /* 0x000fe20000000000 */
[----:B----4-:R-:W-:-:S13]  /*0580*/  ISETP.NE.AND P0, PT, R3, RZ, PT ;  /* 0x000000ff0300720c */ /* 0x010fda0003f05270 */
[----:B------:R-:W-:Y:S05]  /*0590*/  @P0 BRA `(.L_x_1076) ;  /* 0x0000000000380947 */ /* 0x000fea0003800000 */
[----:B-1----:R-:W1:Y:S01]  /*05a0*/  S2UR UR5, SR_CgaCtaId ;  /* 0x00000000000579c3 */ /* 0x002e620000008800 */
[----:B------:R-:W-:Y:S01]  /*05b0*/  UMOV UR4, 0x400 ;  /* 0x0000040000047882 */ /* 0x000fe20000000000 */
[----:B------:R-:W-:Y:S01]  /*05c0*/  UMOV UR7, 0x1 ;  /* 0x0000000100077882 */ /* 0x000fe20000000000 */
[----:B------:R-:W-:Y:S01]  /*05d0*/  ELECT P0, URZ, PT ;  /* 0x00000000003f782f */ /* 0x000fe20003800000 */
[----:B-1----:R-:W-:Y:S02]  /*05e0*/  ULEA UR6, UR5, UR4, 0x18 ;  /* 0x0000000405067291 */ /* 0x002fe4000f8ec03f */
[----:B------:R-:W-:-:S04]  /*05f0*/  UIADD3 UR4, -UR7, 0x100000, URZ ;  /* 0x0010000007047890 */ /* 0x000fc8000fffe13f */
[----:B------:R-:W-:Y:S02]  /*0600*/  USHF.L.U32 UR5, UR4, 0xb, URZ ;  /* 0x0000000b04057899 */ /* 0x000fe4000800063f */
[----:B------:R-:W-:Y:S01]  /*0610*/  USHF.L.U32 UR4, UR4, 0x1, URZ ;  /* 0x0000000104047899 */ /* 0x000fe2000800063f */
[----:B------:R-:W1:Y:S11]  /*0620*/  FENCE.VIEW.ASYNC.S ;  /* 0x00000000000073c6 */ /* 0x000e760000000000 */
[----:B-1----:R4:W1:Y:S01]  /*0630*/  SYNCS.EXCH.64 URZ, [UR6+0x13270], UR4 ;  /* 0x01327004063f75b2 */ /* 0x0028620008000100 */
[----:B------:R4:W0:Y:S01]  /*0640*/  SYNCS.EXCH.64 URZ, [UR6+0x13280], UR4 ;  /* 0x01328004063f75b2 */ /* 0x0008220008000100 */
[----:B------:R4:W0:Y:S01]  /*0650*/  SYNCS.EXCH.64 URZ, [UR6+0x13278], UR4 ;  /* 0x01327804063f75b2 */ /* 0x0008220008000100 */
[----:B------:R4:W0:Y:S02]  /*0660*/  SYNCS.EXCH.64 URZ, [UR6+0x13288], UR4 ;  /* 0x01328804063f75b2 */ /* 0x0008240008000100 */
[----:B----4-:R-:W-:Y:S01]  /*0670*/  NOP ;  /* 0x0000000000007918 */ /* 0x010fe20000000000 */
.L_x_1076:
        /* <DEDUP_REMOVED lines=22> */
.L_x_1077:
        /* <DEDUP_REMOVED lines=22> */
.L_x_1078:
[----:B0-----:R-:W-:Y:S01]  /*0940*/  ISETP.NE.AND P0, PT, R2, RZ, PT ;  /* 0x000000ff0200720c */ /* 0x001fe20003f05270 */
[----:B------:R-:W-:Y:S01]  /*0950*/  IMAD.MOV.U32 R2, RZ, RZ, 0x1 ;  /* 0x00000001ff027424 */ /* 0x000fe200078e00ff */
[----:B------:R-:W-:Y:S01]  /*0960*/  NOP ;  /* 0x0000000000007918 */ /* 0x000fe20000000000 */
[----:B------:R-:W-:Y:S01]  /*0970*/  ULDC.64 UR44, c[0x0][0x208] ;  /* 0x00008200002c7ab9 */ /* 0x000fe20000000a00 */
[----:B------:R-:W-:Y:S02]  /*0980*/  BSSY B8, `(.L_x_1079) ;  /* 0x0002420000087945 */ /* 0x000fe40003800000 */
[----:B------:R-:W-:-:S05]  /*0990*/  SEL R2, R2, 0x2, !P0 ;  /* 0x0000000202027807 */ /* 0x000fca0004000000 */
[----:B------:R0:W-:Y:S01]  /*09a0*/  STL [R1+0x38], R2 ;  /* 0x0000380201007387 */ /* 0x0001e20000100800 */
[----:B-123--:R-:W-:Y:S06]  /*09b0*/  BAR.SYNC.DEFER_BLOCKING 0x0 ;  /* 0x0000000000007b1d */ /* 0x00efec0000010000 */
[----:B------:R-:W-:Y:S05]  /*09c0*/  @!P0 BRA `(.L_x_1080) ;  /* 0x000001d000188947 */ /* 0x000fea0003800000 */
.L_x_1081:
[----:B------:R-:W-:-:S08]  /*09d0*/  NOP ;  /* 0x0000000000007918 */ /* 0x000fd00000000000 */
[----:B------:R-:W1:Y:S02]  /*09e0*/  USETMAXREG.TRY_ALLOC.CTAPOOL UP0, 0xa0 ;  /* 0x000000a0000079c8 */ /* 0x000e640008000600 */
[----:B-1----:R-:W-:-:S13]  /*09f0*/  PLOP3.LUT P0, PT, PT, PT, UP0, 0x80, 0x0 ;  /* 0x000000000000781c */ /* 0x002fda0003f0f008 */
[----:B------:R-:W-:Y:S05]  /*0a00*/  @!P0 BRA `(.L_x_1081) ;  /* 0xfffffffc00f08947 */ /* 0x000fea000383ffff */
[----:B------:R-:W1:Y:S08]  /*0a10*/  S2UR UR4, SR_CgaCtaId ;  /* 0x00000000000479c3 */ /* 0x000e700000008800 */
[----:B------:R-:W-:Y:S06]  /*0a20*/  BAR.ARV 0x8, 0x200 ;  /* 0x0208000000007b1d */ /* 0x000fec0000002000 */
[----:B------:R-:W-:-:S02]  /*0a30*/  MOV R18, 0x400 ;  /* 0x0000040000127802 */ /* 0x000fc40000000f00 */
[----:B------:R-:W-:Y:S01]  /*0a40*/  BAR.SYNC.DEFER_BLOCKING 0x5, 0x200 ;  /* 0x0148000000007b1d */ /* 0x000fe20000010000 */
[----:B-1----:R-:W-:-:S05]  /*0a50*/  IMAD.U32 R0, RZ, RZ, UR4 ;  /* 0x00000004ff007e24 */ /* 0x002fca000f8e00ff */
[----:B------:R-:W-:Y:S01]  /*0a60*/  ULDC UR4, c[0x0][0xc3c] ;  /* 0x00030f0000047ab9 */ /* 0x000fe20000000800 */
[----:B------:R-:W-:Y:S01]  /*0a70*/  LEA R18, R0, R18, 0x18 ;  /* 0x0000001200127211 */ /* 0x000fe200078ec0ff */
[----:B------:R-:W-:Y:S04]  /*0a80*/  STL [R1+0x40], R0 ;  /* 0x0000400001007387 */ /* 0x000fe80000100800 */
[----:B------:R-:W1:Y:S01]  /*0a90*/  LDS.128 R12, [R18+0x132d0] ;  /* 0x0132d000120c7984 */ /* 0x000e620000000c00 */
[----:B------:R-:W-:Y:S06]  /*0aa0*/  BAR.ARV 0x4, 0x200 ;  /* 0x0108000000007b1d */ /* 0x000fec0000002000 */
[----:B-1----:R-:W-:-:S13]  /*0ab0*/  ISETP.GE.AND P0, PT, R15, UR4, PT ;  /* 0x000000040f007c0c */ /* 0x002fda000bf06270 */
[----:B------:R-:W-:Y:S05]  /*0ac0*/  @P0 BRA `(.L_x_1082) ;  /* 0x00000240002c0947 */ /* 0x000fea0003800000 */
[----:B------:R-:W2:Y:S01]  /*0ad0*/  LDL.LU R19, [R1+0x38] ;  /* 0x0000380001137983 */ /* 0x000ea20000300800 */
[----:B------:R-:W1:Y:S02]  /*0ae0*/  S2R R0, SR_TID.X ;  /* 0x0000000000007919 */ /* 0x000e640000002100 */
[----:B-1----:R-:W-:-:S05]  /*0af0*/  VIADD R0, R0, 0xffffff80 ;  /* 0xffffff8000007836 */ /* 0x002fca0000000000 */
[----:B------:R-:W-:-:S04]  /*0b00*/  SHF.R.S32.HI R3, RZ, 0x1f, R0 ;  /* 0x0000001fff037819 */ /* 0x000fc80000011400 */
[CC--:B0-----:R-:W-:Y:S02]  /*0b10*/  LEA.HI R2, R3.reuse, R0.reuse, RZ, 0x7 ;  /* 0x0000000003027211 */ /* 0x0c1fe400078f38ff */
[-C--:B------:R-:W-:Y:S02]  /*0b20*/  LEA.HI R4, R0, R0.reuse, RZ, 0x1 ;  /* 0x0000000000047211 */ /* 0x080fe400078f08ff */
[----:B------:R-:W-:Y:S02]  /*0b30*/  LOP3.LUT R9, R2, 0xffffff80, RZ, 0xc0, !PT ;  /* 0xffffff8002097812 */ /* 0x000fe400078ec0ff */
[----:B------:R-:W-:Y:S02]  /*0b40*/  LEA.HI R6, R3, R0, RZ, 0x2 ;  /* 0x0000000003067211 */ /* 0x000fe400078f10ff */
[----:B------:R-:W-:Y:S01]  /*0b50*/  LOP3.LUT R5, R4, 0xfffffffe, RZ, 0xc0, !PT ;  /* 0xfffffffe04057812 */ /* 0x000fe200078ec0ff */
[----:B------:R-:W-:Y:S01]  /*0b60*/  IMAD.IADD R9, R0, 0x1, -R9 ;  /* 0x0000000100097824 */ /* 0x000fe200078e0a09 */
[----:B------:R-:W-:-:S02]  /*0b70*/  LOP3.LUT R11, R6, 0xfffffffc, RZ, 0xc0, !PT ;  /* 0xfffffffc060b7812 */ /* 0x000fc400078ec0ff */
[----:B------:R-:W-:Y:S01]  /*0b80*/  LEA.HI R7, R3, R0, RZ, 0x4 ;  /* 0x0000000003077211 */ /* 0x000fe200078f20ff */
[C---:B------:R-:W-:Y:S01]  /*0b90*/  IMAD.IADD R5, R0.reuse, 0x1, -R5 ;  /* 0x0000000100057824 */ /* 0x040fe200078e0a05 */
[----:B------:R-:W-:Y:S01]  /*0ba0*/  SHF.R.S32.HI R8, RZ, 0x1f, R9 ;  /* 0x0000001fff087819 */ /* 0x000fe20000011409 */
[----:B------:R-:W-:Y:S01]  /*0bb0*/  IMAD.IADD R16, R0, 0x1, -R11 ;  /* 0x0000000100107824 */ /* 0x000fe200078e0a0b */
[--C-:B------:R-:W-:Y:S02]  /*0bc0*/  SHF.R.S32.HI R0, RZ, 0x2, R6.reuse ;  /* 0x00000002ff007819 */ /* 0x100fe40000011406 */
[----:B------:R-:W-:Y:S02]  /*0bd0*/  SHF.R.S32.HI R3, RZ, 0x1f, R6 ;  /* 0x0000001fff037819 */ /* 0x000fe40000011406 */
[----:B------:R-:W-:Y:S02]  /*0be0*/  LEA.HI R10, R8, R9, RZ, 0x2 ;  /* 0x00000009080a7211 */ /* 0x000fe400078f10ff */
[----:B------:R-:W-:-:S02]  /*0bf0*/  LEA.HI R3, R3, R0, RZ, 0x2 ;  /* 0x0000000003037211 */ /* 0x000fc400078f10ff */
[----:B------:R-:W-:Y:S02]  /*0c00*/  SHF.R.S32.HI R20, RZ, 0x1, R4 ;  /* 0x00000001ff147819 */ /* 0x000fe40000011404 */
[--C-:B------:R-:W-:Y:S02]  /*0c10*/  SHF.R.S32.HI R12, RZ, 0x2, R10.reuse ;  /* 0x00000002ff0c7819 */ /* 0x100fe4000001140a */
[----:B------:R-:W-:Y:S02]  /*0c20*/  SHF.R.S32.HI R17, RZ, 0x1f, R10 ;  /* 0x0000001fff117819 */ /* 0x000fe4000001140a */
[----:B------:R-:W-:Y:S02]  /*0c30*/  LOP3.LUT R3, R3, 0xfffffffc, RZ, 0xc0, !PT ;  /* 0xfffffffc03037812 */ /* 0x000fe400078ec0ff */
[----:B------:R-:W-:Y:S02]  /*0c40*/  SHF.R.S32.HI R2, RZ, 0x7, R2 ;  /* 0x00000007ff027819 */ /* 0x000fe40000011402 */
[----:B------:R-:W-:-:S02]  /*0c50*/  LEA.HI R4, R4, R20, RZ, 0x1 ;  /* 0x0000001404047211 */ /* 0x000fc400078f08ff */
[----:B------:R-:W-:Y:S01]  /*0c60*/  LEA.HI R17, R17, R12, RZ, 0x3 ;  /* 0x0000000c11117211 */ /* 0x000fe200078f18ff */
[----:B------:R-:W-:Y:S01]  /*0c70*/  IMAD.IADD R3, R0, 0x1, -R3 ;  /* 0x0000000100037824 */ /* 0x000fe200078e0a03 */
[----:B------:R-:W-:Y:S01]  /*0c80*/  LOP3.LUT R4, R4, 0x3fffffe, RZ, 0xc0, !PT ;  /* 0x03fffffe04047812 */ /* 0x000fe200078ec0ff */
[----:B------:R-:W-:Y:S01]  /*0c90*/  IMAD.HI R6, R2, 0x55555556, RZ ;  /* 0x5555555602067827 */ /* 0x000fe200078e02ff */
[----:B------:R-:W-:Y:S02]  /*0ca0*/  LOP3.LUT R17, R17, 0xfffffff8, RZ, 0xc0, !PT ;  /* 0xfffffff811117812 */ /* 0x000fe400078ec0ff */
[----:B------:R-:W-:Y:S01]  /*0cb0*/  LEA.HI R8, R8, R9, RZ, 0x5 ;  /* 0x0000000908087211 */ /* 0x000fe200078f28ff */
[----:B------:R-:W-:Y:S01]  /*0cc0*/  IMAD.SHL.U32 R3, R3, 0x80, RZ ;  /* 0x0000008003037824 */ /* 0x000fe200078e00ff */
[----:B------:R-:W-:Y:S01]  /*0cd0*/  SHF.R.S32.HI R7, RZ, 0x4, R7 ;  /* 0x00000004ff077819 */ /* 0x000fe20000011407 */
[----:B------:R-:W-:Y:S01]  /*0ce0*/  IMAD.IADD R4, R20, 0x1, -R4 ;  /* 0x0000000114047824 */ /* 0x000fe200078e0a04 */
[----:B------:R-:W-:Y:S01]  /*0cf0*/  LEA.HI R11, R6, R6, RZ, 0x1 ;  /* 0x00000006060b7211 */ /* 0x000fe200078f08ff */
[----:B------:R-:W-:Y:S01]  /*0d00*/  IMAD.IADD R17, R12, 0x1, -R17 ;  /* 0x000000010c117824 */ /* 0x000fe200078e0a11 */
[----:B------:R-:W-:-:S02]  /*0d10*/  LEA.HI R0, R16, R16, RZ, 0x1 ;  /* 0x0000001010007211 */ /* 0x000fc400078f08ff */
[----:B------:R-:W-:Y:S01]  /*0d20*/  SHF.R.S32.HI R8, RZ, 0x5, R8 ;  /* 0x00000005ff087819 */ /* 0x000fe20000011408 */
[----:B------:R-:W-:Y:S01]  /*0d30*/  IMAD.SHL.U32 R22, R5, 0x10, RZ ;  /* 0x0000001005167824 */ /* 0x000fe200078e00ff */
[----:B------:R-:W-:Y:S01]  /*0d40*/  LOP3.LUT R6, R3, 0x180, RZ, 0xc0, !PT ;  /* 0x0000018003067812 */ /* 0x000fe200078ec0ff */
[----:B------:R-:W-:Y:S01]  /*0d50*/  IMAD R4, R7, 0x8, R4 ;  /* 0x0000000807047824 */ /* 0x000fe200078e0204 */
[----:B------:R-:W-:Y:S01]  /*0d60*/  LOP3.LUT R7, R0, 0x1ffffffe, RZ, 0xc0, !PT ;  /* 0x1ffffffe00077812 */ /* 0x000fe200078ec0ff */
[----:B------:R-:W-:Y:S02]  /*0d70*/  IMAD R11, R11, -0x3, R2 ;  /* 0xfffffffd0b0b7824 */ /* 0x000fe400078e0202 */
[----:B------:R-:W-:Y:S01]  /*0d80*/  IMAD R8, R8, 0x10, R17 ;  /* 0x0000001008087824 */ /* 0x000fe200078e0211 */
[----:B------:R-:W-:Y:S02]  /*0d90*/  LOP3.LUT R0, R6, 0x10, R22, 0xf8, !PT ;  /* 0x0000001006007812 */ /* 0x000fe400078ef816 */
[----:B------:R-:W-:Y:S01]  /*0da0*/  SHF.R.U32.HI R3, RZ, 0x3, R6 ;  /* 0x00000003ff037819 */ /* 0x000fe20000011606 */
[----:B------:R-:W-:Y:S01]  /*0db0*/  IMAD.IADD R7, R16, 0x1, -R7 ;  /* 0x0000000110077824 */ /* 0x000fe200078e0a07 */
[----:B------:R-:W-:Y:S01]  /*0dc0*/  LOP3.LUT R2, R6, 0x30, R22, 0xf8, !PT ;  /* 0x0000003006027812 */ /* 0x000fe200078ef816 */
[----:B------:R-:W-:Y:S01]  /*0dd0*/  IMAD R8, R11, 0x40, R8 ;  /* 0x000000400b087824 */ /* 0x000fe200078e0208 */
[----:B------:R-:W-:-:S02]  /*0de0*/  LOP3.LUT R0, R0, R3, RZ, 0x3c, !PT ;  /* 0x0000000300007212 */ /* 0x000fc400078e3cff */
[----:B------:R-:W-:Y:S01]  /*0df0*/  LOP3.LUT R3, R2, R3, RZ, 0x3c, !PT ;  /* 0x0000000302037212 */ /* 0x000fe200078e3cff */
[----:B------:R-:W-:Y:S01]  /*0e00*/  IMAD R2, R7, 0x8, R8 ;  /* 0x0000000807027824 */ /* 0x000fe200078e0208 */
[----:B------:R0:W-:Y:S04]  /*0e10*/  STL [R1+0x5c], R6 ;  /* 0x00005c0601007387 */ /* 0x0001e80000100800 */
[----:B------:R-:W-:Y:S04]  /*0e20*/  STL [R1+0x64], R13 ;  /* 0x0000640d01007387 */ /* 0x000fe80000100800 */
[----:B------:R2:W-:Y:S01]  /*0e30*/  STL [R1+0x50], R2 ;  /* 0x0000500201007387 */ /* 0x0005e20000100800 */
[----:B------:R-:W-:Y:S01]  /*0e40*/  LOP3.LUT R10, R10, 0x7ffffffc, RZ, 0xc0, !PT ;  /* 0x7ffffffc0a0a7812 */ /* 0x000fe200078ec0ff */
[----:B0-----:R-:W-:-:S02]  /*0e50*/  IMAD.SHL.U32 R6, R5, 0x8, RZ ;  /* 0x0000000805067824 */ /* 0x001fc400078e00ff */
[----:B------:R-:W-:Y:S04]  /*0e60*/  STL [R1+0x68], R14 ;  /* 0x0000680e01007387 */ /* 0x000fe80000100800 */
[----:B------:R-:W-:Y:S04]  /*0e70*/  STL [R1+0x6c], R15 ;  /* 0x00006c0f01007387 */ /* 0x000fe80000100800 */
[----:B------:R-:W-:Y:S01]  /*0e80*/  STL [R1+0x7c], RZ ;  /* 0x00007cff01007387 */ /* 0x000fe20000100800 */
[----:B------:R-:W-:-:S04]  /*0e90*/  IMAD.IADD R10, R9, 0x1, -R10 ;  /* 0x00000001090a7824 */ /* 0x000fc800078e0a0a */
[----:B------:R-:W-:Y:S01]  /*0ea0*/  IMAD.SHL.U32 R5, R10, 0x2, RZ ;  /* 0x000000020a057824 */ /* 0x000fe200078e00ff */
[----:B------:R-:W-:Y:S02]  /*0eb0*/  CS2R R156, SRZ ;  /* 0x00000000009c7805 */ /* 0x000fe4000001ff00 */
[----:B--2---:R-:W-:-:S05]  /*0ec0*/  LOP3.LUT R2, R19, 0x1, RZ, 0xfc, !PT ;  /* 0x0000000113027812 */ /* 0x004fca00078efcff */
[----:B------:R0:W-:Y:S04]  /*0ed0*/  STL [R1+0xc], R2 ;  /* 0x00000c0201007387 */ /* 0x0001e80000100800 */
[----:B------:R-:W-:Y:S01]  /*0ee0*/  STL [R1+0x20], RZ ;  /* 0x000020ff01007387 */ /* 0x000fe20000100800 */
[----:B0-----:R-:W-:Y:S02]  /*0ef0*/  IMAD.SHL.U32 R2, R4, 0x40, RZ ;  /* 0x0000004004027824 */ /* 0x001fe400078e00ff */
[----:B------:R-:W-:Y:S01]  /*0f00*/  VIADD R4, R6, 0x10 ;  /* 0x0000001006047836 */ /* 0x000fe20000000000 */
[----:B------:R-:W-:Y:S04]  /*0f10*/  STL [R1+0x28], R6 ;  /* 0x0000280601007387 */ /* 0x000fe80000100800 */
[----:B------:R-:W-:Y:S04]  /*0f20*/  STL [R1+0x70], R2 ;  /* 0x0000700201007387 */ /* 0x000fe80000100800 */
[----:B------:R0:W-:Y:S04]  /*0f30*/  STL [R1+0x44], R4 ;  /* 0x0000440401007387 */ /* 0x0001e80000100800 */
[----:B------:R1:W-:Y:S01]  /*0f40*/  STL [R1+0x24], R5 ;  /* 0x0000240501007387 */ /* 0x0003e20000100800 */
[----:B0-----:R-:W-:Y:S01]  /*0f50*/  IMAD.IADD R4, R2, 0x1, R0 ;  /* 0x0000000102047824 */ /* 0x001fe200078e0200 */
[----:B------:R-:W-:-:S05]  /*0f60*/  IADD3 R0, R18, R2, R3 ;  /* 0x0000000212007210 */ /* 0x000fca0007ffe003 */
[----:B------:R1:W-:Y:S04]  /*0f70*/  STL [R1+0x84], R0 ;  /* 0x0000840001007387 */ /* 0x0003e80000100800 */
[----:B------:R1:W-:Y:S01]  /*0f80*/  STL [R1+0x4c], R4 ;  /* 0x00004c0401007387 */ /* 0x0003e20000100800 */
[----:B------:R-:W-:-:S07]  /*0f90*/  IMAD.MOV.U32 R19, RZ, RZ, RZ ;  /* 0x000000ffff137224 */ /* 0x000fce00078e00ff */
.L_x_1264:
[----:B-12---:R-:W2:Y:S01]  /*0fa0*/  LDL.LU R12, [R1+0x68] ;  /* 0x00006800010c7983 */ /* 0x006ea20000300800 */
[----:B------:R-:W-:Y:S01]  /*0fb0*/  ULDC.64 UR4, c[0x0][0xa28] ;  /* 0x00028a0000047ab9 */ /* 0x000fe20000000a00 */
[----:B01----:R-:W0:Y:S01]  /*0fc0*/  LDC.64 R4, c[0x0][0xa08] ;  /* 0x00028200ff047b82 */ /* 0x003e220000000a00 */
[----:B----45:R-:W-:Y:S01]  /*0fd0*/  IMAD.MOV.U32 R24, RZ, RZ, RZ ;  /* 0x000000ffff187224 */ /* 0x030fe200078e00ff */
[----:B------:R-:W0:Y:S01]  /*0fe0*/  LDL R27, [R1+0x6c] ;  /* 0x00006c00011b7983 */ /* 0x000e220000100800 */
[----:B------:R-:W-:Y:S01]  /*0ff0*/  ISETP.NE.U32.AND P0, PT, RZ, UR4, PT ;  /* 0x00000004ff007c0c */ /* 0x000fe2000bf05070 */
[----:B------:R-:W-:Y:S01]  /*1000*/  IMAD.MOV.U32 R10, RZ, RZ, RZ ;  /* 0x000000ffff0a7224 */ /* 0x000fe200078e00ff */
[----:B------:R-:W-:Y:S02]  /*1010*/  ULDC.64 UR6, c[0x0][0xa20] ;  /* 0x0002880000067ab9 */ /* 0x000fe40000000a00 */
[----:B------:R-:W-:Y:S01]  /*1020*/  ISETP.NE.AND.EX P0, PT, RZ, UR5, PT, P0 ;  /* 0x00000005ff007c0c */ /* 0x000fe2000bf05300 */
[----:B------:R-:W-:-:S02]  /*1030*/  ULDC.64 UR4, c[0x0][0xa18] ;  /* 0x0002860000047ab9 */ /* 0x000fc40000000a00 */
[----:B------:R-:W-:-:S04]  /*1040*/  ISETP.NE.U32.AND P1, PT, RZ, UR4, PT ;  /* 0x00000004ff007c0c */ /* 0x000fc8000bf25070 */
[----:B------:R-:W-:Y:S01]  /*1050*/  ISETP.NE.AND.EX P1, PT, RZ, UR5, PT, P1 ;  /* 0x00000005ff007c0c */ /* 0x000fe2000bf25310 */
[----:B------:R-:W-:Y:S02]  /*1060*/  ULDC.64 UR4, c[0x0][0xa08] ;  /* 0x0002820000047ab9 */ /* 0x000fe40000000a00 */
[----:B------:R-:W-:-:S03]  /*1070*/  ISETP.NE.U32.AND P3, PT, RZ, UR4, PT ;  /* 0x00000004ff007c0c */ /* 0x000fc6000bf65070 */
[----:B------:R-:W1:Y:S08]  /*1080*/  @P0 LDC.64 R2, c[0x0][0xa28] ;  /* 0x00028a00ff020b82 */ /* 0x000e700000000a00 */
[----:B------:R-:W3:Y:S01]  /*1090*/  @P1 LDC.64 R6, c[0x0][0xa18] ;  /* 0x00028600ff061b82 */ /* 0x000ee20000000a00 */
[----:B------:R-:W-:Y:S01]  /*10a0*/  ULDC UR4, c[0x0][0x288] ;  /* 0x0000a20000047ab9 */ /* 0x000fe20000000800 */
[----:B------:R-:W-:Y:S01]  /*10b0*/  ISETP.NE.AND.EX P3, PT, RZ, UR5, PT, P3 ;  /* 0x00000005ff007c0c */ /* 0x000fe2000bf65330 */
[----:B------:R-:W-:Y:S01]  /*10c0*/  IMAD.U32 R0, RZ, RZ, UR4 ;  /* 0x00000004ff007e24 */ /* 0x000fe2000f8e00ff */
[----:B------:R-:W-:Y:S01]  /*10d0*/  ULDC.64 UR4, c[0x0][0x418] ;  /* 0x0001060000047ab9 */ /* 0x000fe20000000a00 */
[----:B0-----:R-:W-:-:S04]  /*10e0*/  IMAD.WIDE R8, R27, 0x4, R4 ;  /* 0x000000041b087825 */ /* 0x001fc800078e0204 */
[----:B---3--:R-:W-:-:S06]  /*10f0*/  @P1 IMAD.WIDE R4, R27, 0x4, R6 ;  /* 0x000000041b041825 */ /* 0x008fcc00078e0206 */
[----:B------:R-:W5:Y:S01]  /*1100*/  @P3 LDG.E R24, desc[UR44][R8.64] ;  /* 0x0000002c08183981 */ /* 0x000f62000c1e1900 */
[----:B--2---:R-:W-:Y:S01]  /*1110*/  LOP3.LUT R26, R12, 0xffff, RZ, 0xc0, !PT ;  /* 0x0000ffff0c1a7812 */ /* 0x004fe200078ec0ff */
[----:B-1----:R-:W-:Y:S02]  /*1120*/  @P0 IMAD.WIDE R2, R27, 0x4, R2 ;  /* 0x000000041b020825 */ /* 0x002fe400078e0202 */
[----:B------:R-:W2:Y:S01]  /*1130*/  @P1 LDG.E R0, desc[UR44][R4.64] ;  /* 0x0000002c04001981 */ /* 0x000ea2000c1e1900 */
[----:B------:R-:W-:-:S03]  /*1140*/  UISETP.NE.U32.AND UP0, UPT, UR4, URZ, UPT ;  /* 0x0000003f0400728c */ /* 0x000fc6000bf05070 */
[----:B------:R-:W-:Y:S01]  /*1150*/  ULDC UR4, c[0x0][0x424] ;  /* 0x0001090000047ab9 */ /* 0x000fe20000000800 */
[----:B------:R-:W-:Y:S01]  /*1160*/  UISETP.NE.AND.EX UP0, UPT, UR5, URZ, UPT, UP0 ;  /* 0x0000003f0500728c */ /* 0x000fe2000bf05300 */
[----:B------:R0:W5:Y:S01]  /*1170*/  @P0 LDG.E R10, desc[UR44][R2.64] ;  /* 0x0000002c020a0981 */ /* 0x000162000c1e1900 */
[----:B------:R-:W-:Y:S01]  /*1180*/  ISETP.NE.U32.AND P2, PT, RZ, UR6, PT ;  /* 0x00000006ff007c0c */ /* 0x000fe2000bf45070 */
[----:B------:R-:W-:Y:S01]  /*1190*/  ULDC UR5, c[0x0][0x2f0] ;  /* 0x0000bc0000057ab9 */ /* 0x000fe20000000800 */
[----:B------:R-:W-:Y:S02]  /*11a0*/  USEL UR4, UR4, 0x1, UP0 ;  /* 0x0000000104047887 */ /* 0x000fe40008000000 */
[----:B------:R-:W-:Y:S02]  /*11b0*/  ISETP.NE.AND.EX P2, PT, RZ, UR7, PT, P2 ;  /* 0x00000007ff007c0c */ /* 0x000fe4000bf45320 */
[----:B0-----:R-:W-:Y:S01]  /*11c0*/  LOP3.LUT R2, R12, 0xff000000, RZ, 0xc0, !PT ;  /* 0xff0000000c027812 */ /* 0x001fe200078ec0ff */
[----:B------:R-:W-:-:S03]  /*11d0*/  UIMAD UR4, UR4, UR5, URZ ;  /* 0x00000005040472a4 */ /* 0x000fc6000f8e023f */
[----:B------:R-:W-:Y:S01]  /*11e0*/  SHF.R.U32.HI R3, RZ, 0x8, R2 ;  /* 0x00000008ff037819 */ /* 0x000fe20000011602 */
[----:B------:R-:W-:Y:S01]  /*11f0*/  ULDC UR5, c[0x0][0x348] ;  /* 0x0000d20000057ab9 */ /* 0x000fe20000000800 */
[----:B--2---:R0:W-:Y:S04]  /*1200*/  STL [R1+0x4], R0 ;  /* 0x0000040001007387 */ /* 0x0041e80000100800 */
[----:B------:R1:W-:Y:S04]  /*1210*/  STL [R1+0x78], R27 ;  /* 0x0000781b01007387 */ /* 0x0003e80000100800 */
[----:B------:R1:W-:Y:S01]  /*1220*/  STL [R1+0x58], R26 ;  /* 0x0000581a01007387 */ /* 0x0003e20000100800 */
[----:B------:R-:W-:Y:S01]  /*1230*/  IMAD.MOV.U32 R14, RZ, RZ, R0 ;  /* 0x000000ffff0e7224 */ /* 0x000fe200078e0000 */
[----:B0-----:R-:W-:-:S04]  /*1240*/  LOP3.LUT R0, R12, 0xff0000, RZ, 0xc0, !PT ;  /* 0x00ff00000c007812 */ /* 0x001fc800078ec0ff */
[----:B------:R-:W-:Y:S01]  /*1250*/  LEA.HI R11, R0, R3, RZ, 0x10 ;  /* 0x00000003000b7211 */ /* 0x000fe200078f80ff */
[----:B------:R-:W-:Y:S06]  /*1260*/  @P1 BRA `(.L_x_1083) ;  /* 0x0000000000281947 */ /* 0x000fec0003800000 */
[----:B------:R-:W-:Y:S02]  /*1270*/  ULDC.64 UR6, c[0x0][0xa00] ;  /* 0x0002800000067ab9 */ /* 0x000fe40000000a00 */
[----:B------:R-:W-:-:S04]  /*1280*/  ISETP.NE.U32.AND P0, PT, RZ, UR6, PT ;  /* 0x00000006ff007c0c */ /* 0x000fc8000bf05070 */
[----:B------:R-:W-:-:S13]  /*1290*/  ISETP.NE.AND.EX P0, PT, RZ, UR7, PT, P0 ;  /* 0x00000007ff007c0c */ /* 0x000fda000bf05300 */
[----:B------:R-:W-:Y:S05]  /*12a0*/  @!P0 BRA `(.L_x_1083) ;  /* 0x0000000000188947 */ /* 0x000fea0003800000 */
[----:B------:R-:W0:Y:S02]  /*12b0*/  LDC.64 R2, c[0x0][0xa00] ;  /* 0x00028000ff027b82 */ /* 0x000e240000000a00 */
[----:B0-----:R-:W-:-:S05]  /*12c0*/  IMAD.WIDE R2, R27, 0x4, R2 ;  /* 0x000000041b027825 */ /* 0x001fca00078e0202 */
[----:B------:R-:W2:Y:S04]  /*12d0*/  LDG.E R0, desc[UR44][R2.64] ;  /* 0x0000002c02007981 */ /* 0x000ea8000c1e1900 */
[----:B------:R-:W2:Y:S02]  /*12e0*/  LDG.E R5, desc[UR44][R2.64+0x4] ;  /* 0x0000042c02057981 */ /* 0x000ea4000c1e1900 */
[----:B--2---:R-:W-:-:S05]  /*12f0*/  IMAD.IADD R14, R5, 0x1, -R0 ;  /* 0x00000001050e7824 */ /* 0x004fca00078e0a00 */
[----:B------:R0:W-:Y:S02]  /*1300*/  STL [R1+0x4], R14 ;  /* 0x0000040e01007387 */ /* 0x0001e40000100800 */
.L_x_1083:
[----:B------:R-:W-:Y:S02]  /*1310*/  IMAD.U32 R50, RZ, RZ, UR5 ;  /* 0x00000005ff327e24 */ /* 0x000fe4000f8e00ff */
[----:B------:R-:W-:Y:S01]  /*1320*/  IMAD.U32 R25, RZ, RZ, UR4 ;  /* 0x00000004ff197e24 */ /* 0x000fe2000f8e00ff */
[----:B------:R-:W-:Y:S06]  /*1330*/  @!P2 BRA `(.L_x_1084) ;  /* 0x000000000010a947 */ /* 0x000fec0003800000 */
[----:B------:R-:W2:Y:S02]  /*1340*/  LDC.64 R2, c[0x0][0xa20] ;  /* 0x00028800ff027b82 */ /* 0x000ea40000000a00 */
[----:B--2---:R-:W-:-:S05]  /*1350*/  IMAD.WIDE R2, R27, 0x4, R2 ;  /* 0x000000041b027825 */ /* 0x004fca00078e0202 */
[----:B------:R2:W5:Y:S01]  /*1360*/  LDG.E R25, desc[UR44][R2.64] ;  /* 0x0000002c02197981 */ /* 0x000562000c1e1900 */
[----:B------:R-:W-:Y:S05]  /*1370*/  BRA `(.L_x_1085) ;  /* 0x0000000000107947 */ /* 0x000fea0003800000 */
.L_x_1084:
[----:B------:R-:W-:Y:S05]  /*1380*/  @!P3 BRA `(.L_x_1085) ;  /* 0x00000000000cb947 */ /* 0x000fea0003800000 */
[----:B------:R-:W2:Y:S04]  /*1390*/  LDG.E R0, desc[UR44][R8.64] ;  /* 0x0000002c08007981 */ /* 0x000ea8000c1e1900 */
[----:B------:R-:W2:Y:S02]  /*13a0*/  LDG.E R25, desc[UR44][R8.64+0x4] ;  /* 0x0000042c08197981 */ /* 0x000ea4000c1e1900 */
[----:B--2---:R-:W-:-:S07]  /*13b0*/  IMAD.IADD R25, R25, 0x1, -R0 ;  /* 0x0000000119197824 */ /* 0x004fce00078e0a00 */
.L_x_1085:
[----:B------:R-:W-:Y:S01]  /*13c0*/  ULDC.64 UR4, c[0x0][0xa10] ;  /* 0x0002840000047ab9 */ /* 0x000fe20000000a00 */
[----:B------:R-:W3:Y:S01]  /*13d0*/  LDL R8, [R1+0x64] ;  /* 0x0000640001087983 */ /* 0x000ee20000100800 */
[----:B------:R-:W-:Y:S01]  /*13e0*/  ISETP.NE.U32.AND P0, PT, RZ, UR4, PT ;  /* 0x00000004ff007c0c */ /* 0x000fe2000bf05070 */
[----:B------:R-:W4:Y:S03]  /*13f0*/  LDC R6, c[0x0][0x448] ;  /* 0x00011200ff067b82 */ /* 0x000f260000000800 */
[----:B------:R-:W-:Y:S01]  /*1400*/  ISETP.NE.AND.EX P0, PT, RZ, UR5, PT, P0 ;  /* 0x00000005ff007c0c */ /* 0x000fe2000bf05300 */
[----:B------:R-:W-:Y:S02]  /*1410*/  ULDC.64 UR4, c[0x0][0xa30] ;  /* 0x00028c0000047ab9 */ /* 0x000fe40000000a00 */
[----:B------:R-:W-:Y:S01]  /*1420*/  ISETP.NE.U32.AND P1, PT, RZ, UR4, PT ;  /* 0x00000004ff007c0c */ /* 0x000fe2000bf25070 */
[----:B-----5:R-:W-:Y:S01]  /*1430*/  IMAD.MOV.U32 R45, RZ, RZ, R25 ;  /* 0x000000ffff2d7224 */ /* 0x020fe200078e0019 */
[----:B------:R-:W0:Y:S02]  /*1440*/  LDC.64 R12, c[0x0][0x9e0] ;  /* 0x00027800ff0c7b82 */ /* 0x000e240000000a00 */
[----:B------:R-:W-:-:S06]  /*1450*/  ISETP.NE.AND.EX P1, PT, RZ, UR5, PT, P1 ;  /* 0x00000005ff007c0c */ /* 0x000fcc000bf25310 */
[----:B--2---:R-:W2:Y:S08]  /*1460*/  @P0 LDC.64 R2, c[0x0][0xa10] ;  /* 0x00028400ff020b82 */ /* 0x004eb00000000a00 */
[----:B------:R-:W1:Y:S01]  /*1470*/  @P1 LDC.64 R4, c[0x0][0xa30] ;  /* 0x00028c00ff041b82 */ /* 0x000e620000000a00 */
[----:B--2---:R-:W-:-:S05]  /*1480*/  @P0 IMAD.WIDE R2, R27, 0x4, R2 ;  /* 0x000000041b020825 */ /* 0x004fca00078e0202 */
[----:B------:R-:W2:Y:S04]  /*1490*/  @P0 LDG.E R0, desc[UR44][R2.64] ;  /* 0x0000002c02000981 */ /* 0x000ea8000c1e1900 */
[----:B------:R3:W2:Y:S01]  /*14a0*/  @P0 LDG.E R7, desc[UR44][R2.64+0x4] ;  /* 0x0000042c02070981 */ /* 0x0006a2000c1e1900 */
[----:B-1----:R-:W-:-:S05]  /*14b0*/  @P1 IMAD.WIDE R4, R27, 0x4, R4 ;  /* 0x000000041b041825 */ /* 0x002fca00078e0204 */
[----:B------:R1:W5:Y:S01]  /*14c0*/  @P1 LDG.E R45, desc[UR44][R4.64] ;  /* 0x0000002c042d1981 */ /* 0x000362000c1e1900 */
[----:B----4-:R-:W-:Y:S01]  /*14d0*/  ISETP.NE.AND P1, PT, R6, 0x1, PT ;  /* 0x000000010600780c */ /* 0x010fe20003f25270 */
[----:B------:R-:W-:Y:S01]  /*14e0*/  IMAD.IADD R15, R25, 0x1, -R10 ;  /* 0x00000001190f7824 */ /* 0x000fe200078e0a0a */
[----:B0-----:R-:W-:-:S11]  /*14f0*/  ISETP.GE.AND P2, PT, R13, 0x1, PT ;  /* 0x000000010d00780c */ /* 0x001fd60003f46270 */
[----:B------:R-:W0:Y:S08]  /*1500*/  @P1 LDC R9, c[0x0][0x44c] ;  /* 0x00011300ff091b82 */ /* 0x000e300000000800 */
[----:B------:R-:W4:Y:S01]  /*1510*/  @P1 LDC R6, c[0x0][0x450] ;  /* 0x00011400ff061b82 */ /* 0x000f220000000800 */
[----:B---3--:R-:W-:-:S04]  /*1520*/  IMAD R20, R8, 0xc0, RZ ;  /* 0x000000c008147824 */ /* 0x008fc800078e02ff */
[----:B------:R-:W-:Y:S01]  /*1530*/  VIADD R2, R20, 0xbf ;  /* 0x000000bf14027836 */ /* 0x000fe20000000000 */
[----:B------:R1:W-:Y:S03]  /*1540*/  STL [R1+0x38], R20 ;  /* 0x0000381401007387 */ /* 0x0003e60000100800 */
[----:B0-----:R-:W-:-:S05]  /*1550*/  @P1 IMAD.HI.U32 R3, R2, R9, RZ ;  /* 0x0000000902031227 */ /* 0x001fca00078e00ff */
[----:B----4-:R-:W-:Y:S01]  /*1560*/  @P1 SHF.R.U32.HI R2, RZ, R6, R3 ;  /* 0x00000006ff021219 */ /* 0x010fe20000011603 */
[----:B--2---:R-:W-:-:S04]  /*1570*/  @P0 IMAD.IADD R50, R7, 0x1, -R0 ;  /* 0x0000000107320824 */ /* 0x004fc800078e0a00 */
[----:B------:R-:W-:-:S04]  /*1580*/  IMAD.IADD R8, R15, 0x1, R50 ;  /* 0x000000010f087824 */ /* 0x000fc800078e0232 */
[C---:B------:R-:W-:Y:S01]  /*1590*/  VIADD R0, R8.reuse, 0x9f ;  /* 0x0000009f08007836 */ /* 0x040fe20000000000 */
[----:B------:R1:W-:Y:S01]  /*15a0*/  STL [R1+0x8], R8 ;  /* 0x0000080801007387 */ /* 0x0003e20000100800 */
[----:B------:R-:W-:Y:S02]  /*15b0*/  IADD3 R48, R8, 0x1, -R14 ;  /* 0x0000000108307810 */ /* 0x000fe40007ffe80e */
[----:B------:R-:W-:-:S04]  /*15c0*/  IMAD.HI R0, R0, 0x66666667, RZ ;  /* 0x6666666700007827 */ /* 0x000fc800078e02ff */
[----:B------:R-:W-:Y:S01]  /*15d0*/  IMAD.IADD R7, R48, 0x1, R2 ;  /* 0x0000000130077824 */ /* 0x000fe200078e0202 */
[----:B------:R-:W-:-:S04]  /*15e0*/  SHF.R.U32.HI R3, RZ, 0x1f, R0 ;  /* 0x0000001fff037819 */ /* 0x000fc80000011600 */
[----:B------:R-:W-:Y:S01]  /*15f0*/  LEA.HI.SX32 R46, R0, R3, 0x1a ;  /* 0x00000003002e7211 */ /* 0x000fe200078fd2ff */
[----:B------:R-:W-:Y:S01]  /*1600*/  IMAD.IADD R0, R7, 0x1, R12 ;  /* 0x0000000107007824 */ /* 0x000fe200078e020c */
[----:B-1----:R-:W-:Y:S06]  /*1610*/  @!P2 BRA `(.L_x_1086) ;  /* 0x000000000048a947 */ /* 0x002fec0003800000 */
[C---:B------:R-:W-:Y:S01]  /*1620*/  ISETP.GT.AND P0, PT, R7.reuse, RZ, PT ;  /* 0x000000ff0700720c */ /* 0x040fe20003f04270 */
[----:B------:R-:W-:Y:S01]  /*1630*/  BSSY B0, `(.L_x_1087) ;  /* 0x000000e000007945 */ /* 0x000fe20003800000 */
[----:B------:R-:W-:-:S11]  /*1640*/  VIADD R2, R7, 0xffffffff ;  /* 0xffffffff07027836 */ /* 0x000fd60000000000 */
[----:B------:R-:W-:Y:S05]  /*1650*/  @P0 BRA `(.L_x_1088) ;  /* 0x00000000001c0947 */ /* 0x000fea0003800000 */
[----:B------:R-:W-:Y:S01]  /*1660*/  ISETP.NE.AND P0, PT, R13, 0x1, PT ;  /* 0x000000010d00780c */ /* 0x000fe20003f05270 */
[----:B------:R-:W-:-:S12]  /*1670*/  IMAD.MOV R3, RZ, RZ, -R7 ;  /* 0x000000ffff037224 */ /* 0x000fd800078e0a07 */
[----:B------:R-:W0:Y:S02]  /*1680*/  @P0 LDC.64 R4, c[0x0][0x9e8] ;  /* 0x00027a00ff040b82 */ /* 0x000e240000000a00 */
[----:B0-----:R-:W-:-:S05]  /*1690*/  @P0 IMAD.HI.U32 R2, R3, R4, RZ ;  /* 0x0000000403020227 */ /* 0x001fca00078e00ff */
[----:B------:R-:W-:-:S04]  /*16a0*/  @P0 SHF.R.U32.HI R3, RZ, R5, R2 ;  /* 0x00000005ff030219 */ /* 0x000fc80000011602 */
[----:B------:R-:W-:Y:S01]  /*16b0*/  LOP3.LUT R2, RZ, R3, RZ, 0x33, !PT ;  /* 0x00000003ff027212 */ /* 0x000fe200078e33ff */
[----:B------:R-:W-:Y:S06]  /*16c0*/  BRA `(.L_x_1089) ;  /* 0x0000000000107947 */ /* 0x000fec0003800000 */
.L_x_1088:
[----:B------:R-:W-:-:S13]  /*16d0*/  ISETP.NE.AND P0, PT, R13, 0x1, PT ;  /* 0x000000010d00780c */ /* 0x000fda0003f05270 */
[----:B------:R-:W0:Y:S02]  /*16e0*/  @P0 LDC.64 R4, c[0x0][0x9e8] ;  /* 0x00027a00ff040b82 */ /* 0x000e240000000a00 */
[----:B0-----:R-:W-:-:S05]  /*16f0*/  @P0 IMAD.HI.U32 R4, R2, R4, RZ ;  /* 0x0000000402040227 */ /* 0x001fca00078e00ff */
[----:B------:R-:W-:-:S07]  /*1700*/  @P0 SHF.R.U32.HI R2, RZ, R5, R4 ;  /* 0x00000005ff020219 */ /* 0x000fce0000011604 */
.L_x_1089:
[----:B------:R-:W-:Y:S05]  /*1710*/  BSYNC B0 ;  /* 0x0000000000007941 */ /* 0x000fea0003800000 */
.L_x_1087:
[----:B------:R-:W-:-:S05]  /*1720*/  IMAD R3, R2, R13, R13 ;  /* 0x0000000d02037224 */ /* 0x000fca00078e020d */
[----:B------:R-:W-:-:S07]  /*1730*/  VIMNMX R0, R0, R3, PT ;  /* 0x0000000300007248 */ /* 0x000fce0003fe0100 */
.L_x_1086:
[----:B------:R-:W0:Y:S01]  /*1740*/  @P1 LDC R4, c[0x0][0x44c] ;  /* 0x00011300ff041b82 */ /* 0x000e220000000800 */
[----:B------:R-:W-:Y:S01]  /*1750*/  VIADD R0, R0, 0x9f ;  /* 0x0000009f00007836 */ /* 0x000fe20000000000 */
[----:B------:R-:W-:Y:S01]  /*1760*/  ULDC UR4, c[0x0][0x9dc] ;  /* 0x0002770000047ab9 */ /* 0x000fe20000000800 */
[----:B------:R-:W-:Y:S02]  /*1770*/  IMAD.MOV.U32 R2, RZ, RZ, R20 ;  /* 0x000000ffff027224 */ /* 0x000fe400078e0014 */
[----:B------:R-:W-:-:S03]  /*1780*/  IMAD.HI R0, R0, 0x66666667, RZ ;  /* 0x6666666700007827 */ /* 0x000fc600078e02ff */
[----:B------:R-:W1:Y:S01]  /*1790*/  @P1 LDC R5, c[0x0][0x450] ;  /* 0x00011400ff051b82 */ /* 0x000e620000000800 */
[----:B------:R-:W-:Y:S01]  /*17a0*/  IMAD.IADD R105, R8, 0x1, -R14 ;  /* 0x0000000108697824 */ /* 0x000fe200078e0a0e */
[----:B------:R-:W-:-:S04]  /*17b0*/  SHF.R.U32.HI R3, RZ, 0x1f, R0 ;  /* 0x0000001fff037819 */ /* 0x000fc80000011600 */
[----:B------:R-:W-:-:S04]  /*17c0*/  LEA.HI.SX32 R3, R0, R3, 0x1a ;  /* 0x0000000300037211 */ /* 0x000fc800078fd2ff */
[----:B------:R-:W-:Y:S01]  /*17d0*/  VIMNMX R6, R46, R3, PT ;  /* 0x000000032e067248 */ /* 0x000fe20003fe0100 */
[----:B0-----:R-:W-:-:S05]  /*17e0*/  @P1 IMAD.HI.U32 R4, R20, R4, RZ ;  /* 0x0000000414041227 */ /* 0x001fca00078e00ff */
[----:B-1----:R-:W-:-:S05]  /*17f0*/  @P1 SHF.R.U32.HI R2, RZ, R5, R4 ;  /* 0x00000005ff021219 */ /* 0x002fca0000011604 */
[----:B------:R-:W-:-:S04]  /*1800*/  IMAD.IADD R0, R105, 0x1, R2 ;  /* 0x0000000169007824 */ /* 0x000fc800078e0202 */
[----:B------:R-:W-:Y:S01]  /*1810*/  VIADD R2, R0, -UR4 ;  /* 0x8000000400027c36 */ /* 0x000fe20008000000 */
[----:B------:R-:W-:Y:S06]  /*1820*/  @!P2 BRA `(.L_x_1090) ;  /* 0x000000000044a947 */ /* 0x000fec0003800000 */
[----:B------:R-:W-:Y:S01]  /*1830*/  ISETP.GT.AND P0, PT, R0, -0x1, PT ;  /* 0xffffffff0000780c */ /* 0x000fe20003f04270 */
[----:B------:R-:W-:-:S12]  /*1840*/  BSSY B0, `(.L_x_1091) ;  /* 0x000000d000007945 */ /* 0x000fd80003800000 */
[----:B------:R-:W-:Y:S05]  /*1850*/  @P0 BRA `(.L_x_1092) ;  /* 0x00000000001c0947 */ /* 0x000fea0003800000 */
[----:B------:R-:W-:Y:S02]  /*1860*/  ISETP.NE.AND P0, PT, R13, 0x1, PT ;  /* 0x000000010d00780c */ /* 0x000fe40003f05270 */
[----:B------:R-:W-:-:S11]  /*1870*/  LOP3.LUT R3, RZ, R0, RZ, 0x33, !PT ;  /* 0x00000000ff037212 */ /* 0x000fd600078e33ff */
[----:B------:R-:W0:Y:S02]  /*1880*/  @P0 LDC.64 R4, c[0x0][0x9e8] ;  /* 0x00027a00ff040b82 */ /* 0x000e240000000a00 */
[----:B0-----:R-:W-:-:S05]  /*1890*/  @P0 IMAD.HI.U32 R0, R3, R4, RZ ;  /* 0x0000000403000227 */ /* 0x001fca00078e00ff */
[----:B------:R-:W-:-:S04]  /*18a0*/  @P0 SHF.R.U32.HI R3, RZ, R5, R0 ;  /* 0x00000005ff030219 */ /* 0x000fc80000011600 */
[----:B------:R-:W-:Y:S01]  /*18b0*/  LOP3.LUT R0, RZ, R3, RZ, 0x33, !PT ;  /* 0x00000003ff007212 */ /* 0x000fe200078e33ff */
[----:B------:R-:W-:Y:S06]  /*18c0*/  BRA `(.L_x_1093) ;  /* 0x0000000000107947 */ /* 0x000fec0003800000 */
.L_x_1092:
[----:B------:R-:W-:-:S13]  /*18d0*/  ISETP.NE.AND P0, PT, R13, 0x1, PT ;  /* 0x000000010d00780c */ /* 0x000fda0003f05270 */
[----:B------:R-:W0:Y:S02]  /*18e0*/  @P0 LDC.64 R4, c[0x0][0x9e8] ;  /* 0x00027a00ff040b82 */ /* 0x000e240000000a00 */
[----:B0-----:R-:W-:-:S05]  /*18f0*/  @P0 IMAD.HI.U32 R4, R0, R4, RZ ;  /* 0x0000000400040227 */ /* 0x001fca00078e00ff */
[----:B------:R-:W-:-:S07]  /*1900*/  @P0 SHF.R.U32.HI R0, RZ, R5, R4 ;  /* 0x00000005ff000219 */ /* 0x000fce0000011604 */
.L_x_1093:
[----:B------:R-:W-:Y:S05]  /*1910*/  BSYNC B0 ;  /* 0x0000000000007941 */ /* 0x000fea0003800000 */
.L_x_1091:
[----:B------:R-:W-:-:S05]  /*1920*/  IMAD R3, R0, R13, RZ ;  /* 0x0000000d00037224 */ /* 0x000fca00078e02ff */
[----:B------:R-:W-:-:S07]  /*1930*/  VIMNMX R2, R2, R3, !PT ;  /* 0x0000000302027248 */ /* 0x000fce0007fe0100 */
.L_x_1090:
[----:B------:R-:W-:Y:S01]  /*1940*/  IMAD.HI R2, R2, 0x66666667, RZ ;  /* 0x6666666702027827 */ /* 0x000fe200078e02ff */
[----:B------:R-:W-:Y:S01]  /*1950*/  LOP3.LUT R12, R11, 0xff, RZ, 0xc0, !PT ;  /* 0x000000ff0b0c7812 */ /* 0x000fe200078ec0ff */
[----:B------:R-:W-:Y:S01]  /*1960*/  BSSY B0, `(.L_x_1094) ;  /* 0x0000029000007945 */ /* 0x000fe20003800000 */
[----:B------:R-:W-:Y:S01]  /*1970*/  SHF.R.U32.HI R4, RZ, 0x10, R11 ;  /* 0x00000010ff047819 */ /* 0x000fe2000001160b */
[----:B------:R-:W-:Y:S01]  /*1980*/  IMAD.MOV.U32 R0, RZ, RZ, RZ ;  /* 0x000000ffff007224 */ /* 0x000fe200078e00ff */
[----:B------:R-:W-:Y:S01]  /*1990*/  SHF.R.U32.HI R3, RZ, 0x1f, R2 ;  /* 0x0000001fff037819 */ /* 0x000fe20000011602 */
[----:B------:R0:W-:Y:S03]  /*19a0*/  STL [R1+0x80], R12 ;  /* 0x0000800c01007387 */ /* 0x0001e60000100800 */
[----:B------:R-:W-:Y:S01]  /*19b0*/  LEA.HI.SX32 R3, R2, R3, 0x1a ;  /* 0x0000000302037211 */ /* 0x000fe200078fd2ff */
[----:B------:R0:W-:Y:S03]  /*19c0*/  STL [R1+0x74], R4 ;  /* 0x0000740401007387 */ /* 0x0001e60000100800 */
[----:B------:R-:W-:-:S04]  /*19d0*/  VIMNMX R9, RZ, R3, !PT ;  /* 0x00000003ff097248 */ /* 0x000fc80007fe0100 */
[----:B------:R-:W-:-:S13]  /*19e0*/  ISETP.GT.AND P0, PT, R6, R9, PT ;  /* 0x000000090600720c */ /* 0x000fda0003f04270 */
[----:B0-----:R-:W-:Y:S05]  /*19f0*/  @!P0 BRA `(.L_x_1095) ;  /* 0x00000000007c8947 */ /* 0x001fea0003800000 */
[----:B------:R-:W-:Y:S01]  /*1a00*/  ISETP.NE.AND P0, PT, R4, RZ, PT ;  /* 0x000000ff0400720c */ /* 0x000fe20003f05270 */
[----:B------:R-:W-:-:S03]  /*1a10*/  ULDC UR4, c[0x0][0x9f0] ;  /* 0x00027c0000047ab9 */ /* 0x000fc60000000800 */
[----:B------:R-:W-:-:S04]  /*1a20*/  SEL R11, R4, UR4, P0 ;  /* 0x00000004040b7c07 */ /* 0x000fc80008000000 */
[-C--:B------:R-:W-:Y:S02]  /*1a30*/  IABS R5, R11.reuse ;  /* 0x0000000b00057213 */ /* 0x080fe40000000000 */
[----:B------:R-:W-:Y:S02]  /*1a40*/  IADD3 R0, R11, -0x1, R6 ;  /* 0xffffffff0b007810 */ /* 0x000fe40007ffe006 */
[----:B------:R-:W0:Y:S01]  /*1a50*/  I2F.RP R4, R5 ;  /* 0x0000000500047306 */ /* 0x000e220000209400 */
[----:B------:R-:W-:Y:S02]  /*1a60*/  IABS R10, R11 ;  /* 0x0000000b000a7213 */ /* 0x000fe40000000000 */
[----:B------:R-:W-:-:S05]  /*1a70*/  IMAD.IADD R0, R0, 0x1, -R9 ;  /* 0x0000000100007824 */ /* 0x000fca00078e0a09 */
[----:B0-----:R-:W0:Y:S02]  /*1a80*/  MUFU.RCP R4, R4 ;  /* 0x0000000400047308 */ /* 0x001e240000001000 */
[----:B0-----:R-:W-:Y:S02]  /*1a90*/  VIADD R2, R4, 0xffffffe ;  /* 0x0ffffffe04027836 */ /* 0x001fe40000000000 */
[----:B------:R-:W-:-:S04]  /*1aa0*/  IMAD.MOV R4, RZ, RZ, -R10 ;  /* 0x000000ffff047224 */ /* 0x000fc800078e0a0a */
[----:B------:R0:W1:Y:S02]  /*1ab0*/  F2I.FTZ.U32.TRUNC.NTZ R3, R2 ;  /* 0x0000000200037305 */ /* 0x000064000021f000 */
[----:B0-----:R-:W-:Y:S02]  /*1ac0*/  IMAD.MOV.U32 R2, RZ, RZ, RZ ;  /* 0x000000ffff027224 */ /* 0x001fe400078e00ff */
[----:B-1----:R-:W-:-:S04]  /*1ad0*/  IMAD.MOV R8, RZ, RZ, -R3 ;  /* 0x000000ffff087224 */ /* 0x002fc800078e0a03 */
[----:B------:R-:W-:Y:S01]  /*1ae0*/  IMAD R7, R8, R5, RZ ;  /* 0x0000000508077224 */ /* 0x000fe200078e02ff */
[----:B------:R-:W-:Y:S02]  /*1af0*/  IABS R8, R0 ;  /* 0x0000000000087213 */ /* 0x000fe40000000000 */
[----:B------:R-:W-:Y:S01]  /*1b00*/  LOP3.LUT R0, R0, R11, RZ, 0x3c, !PT ;  /* 0x0000000b00007212 */ /* 0x000fe200078e3cff */
[----:B------:R-:W-:-:S03]  /*1b10*/  IMAD.HI.U32 R3, R3, R7, R2 ;  /* 0x0000000703037227 */ /* 0x000fc600078e0002 */
[----:B------:R-:W-:Y:S01]  /*1b20*/  ISETP.GE.AND P2, PT, R0, RZ, PT ;  /* 0x000000ff0000720c */ /* 0x000fe20003f46270 */
[----:B------:R-:W-:-:S04]  /*1b30*/  IMAD.MOV.U32 R2, RZ, RZ, R8 ;  /* 0x000000ffff027224 */ /* 0x000fc800078e0008 */
        /* <DEDUP_REMOVED lines=11> */
.L_x_1095:
[----:B------:R-:W-:Y:S05]  /*1bf0*/  BSYNC B0 ;  /* 0x0000000000007941 */ /* 0x000fea0003800000 */
.L_x_1094:
[----:B------:R-:W-:-:S05]  /*1c00*/  IMAD R3, R12, R0, R9 ;  /* 0x000000000c037224 */ /* 0x000fca00078e0209 */
[C---:B------:R-:W-:Y:S01]  /*1c10*/  VIADDMNMX R0, R3.reuse, R0, R6, PT ;  /* 0x0000000003007246 */ /* 0x040fe20003800106 */
[----:B------:R-:W-:-:S04]  /*1c20*/  IMAD R3, R3, 0xa0, -R15 ;  /* 0x000000a003037824 */ /* 0x000fc800078e0a0f */
[----:B------:R-:W-:Y:S01]  /*1c30*/  IMAD R5, R0, 0xa0, -R15 ;  /* 0x000000a000057824 */ /* 0x000fe200078e0a0f */
[----:B------:R-:W-:-:S04]  /*1c40*/  VIMNMX R3, RZ, R3, !PT ;  /* 0x00000003ff037248 */ /* 0x000fc80007fe0100 */
[----:B------:R-:W-:-:S04]  /*1c50*/  VIMNMX R0, R5, R50, PT ;  /* 0x0000003205007248 */ /* 0x000fc80003fe0100 */
[----:B------:R-:W-:Y:S01]  /*1c60*/  ISETP.GT.AND P0, PT, R0, R3, PT ;  /* 0x000000030000720c */ /* 0x000fe20003f04270 */
[----:B------:R-:W-:-:S05]  /*1c70*/  IMAD.WIDE.U32 R2, R3, -0x33333333, RZ ;  /* 0xcccccccd03027825 */ /* 0x000fca00078e00ff */
[----:B------:R-:W-:-:S05]  /*1c80*/  SHF.R.U32.HI R44, RZ, 0x7, R3 ;  /* 0x00000007ff2c7819 */ /* 0x000fca0000011603 */
[----:B------:R-:W-:Y:S02]  /*1c90*/  IMAD.MOV.U32 R47, RZ, RZ, R44 ;  /* 0x000000ffff2f7224 */ /* 0x000fe400078e002c */
[----:B------:R-:W-:-:S04]  /*1ca0*/  @P0 VIADD R0, R0, 0x9f ;  /* 0x0000009f00000836 */ /* 0x000fc80000000000 */
[----:B------:R-:W-:-:S05]  /*1cb0*/  @P0 IMAD.HI R0, R0, 0x66666667, RZ ;  /* 0x6666666700000827 */ /* 0x000fca00078e02ff */
[----:B------:R-:W-:-:S04]  /*1cc0*/  @P0 SHF.R.U32.HI R3, RZ, 0x1f, R0 ;  /* 0x0000001fff030819 */ /* 0x000fc80000011600 */
[----:B------:R-:W-:Y:S02]  /*1cd0*/  @P0 LEA.HI.SX32 R47, R0, R3, 0x1a ;  /* 0x00000003002f0211 */ /* 0x000fe400078fd2ff */
[----:B------:R-:W-:Y:S02]  /*1ce0*/  PLOP3.LUT P0, PT, PT, PT, PT, 0x80, 0x0 ;  /* 0x000000000000781c */ /* 0x000fe40003f0f070 */
[----:B------:R-:W-:-:S13]  /*1cf0*/  ISETP.GT.AND P1, PT, R47, R44, PT ;  /* 0x0000002c2f00720c */ /* 0x000fda0003f24270 */
[----:B------:R-:W-:Y:S05]  /*1d00*/  @!P1 BRA `(.L_x_1096) ;  /* 0x0000003400689947 */ /* 0x000fea0003800000 */
[----:B------:R-:W-:Y:S01]  /*1d10*/  VIADD R0, R18, 0xe000 ;  /* 0x0000e00012007836 */ /* 0x000fe20000000000 */
[----:B------:R-:W-:Y:S04]  /*1d20*/  BSSY B6, `(.L_x_1097) ;  /* 0x0000013000067945 */ /* 0x000fe80003800000 */
        /* <DEDUP_REMOVED lines=18> */
.L_x_1098:
[----:B------:R-:W-:Y:S05]  /*1e50*/  BSYNC B6 ;  /* 0x0000000000067941 */ /* 0x000fea0003800000 */
.L_x_1097:
        /* <DEDUP_REMOVED lines=20> */
.L_x_1100:
[----:B------:R-:W-:Y:S05]  /*1fa0*/  BSYNC B6 ;  /* 0x0000000000067941 */ /* 0x000fea0003800000 */
.L_x_1099:
[----:B------:R-:W2:Y:S01]  /*1fb0*/  LDL.64 R14, [R1+0x28] ;  /* 0x00002800010e7983 */ /* 0x000ea20000100a00 */
[----:B------:R-:W-:Y:S01]  /*1fc0*/  ULDC.64 UR4, c[0x0][0x9f8] ;  /* 0x00027e0000047ab9 */ /* 0x000fe20000000a00 */
[----:B------:R-:W-:Y:S01]  /*1fd0*/  IMAD.MOV.U32 R0, RZ, RZ, R27 ;  /* 0x000000ffff007224 */ /* 0x000fe200078e001b */
[----:B------:R-:W-:Y:S01]  /*1fe0*/  ISETP.NE.U32.AND P0, PT, RZ, UR4, PT ;  /* 0x00000004ff007c0c */ /* 0x000fe2000bf05070 */
[----:B------:R-:W2:Y:S01]  /*1ff0*/  LDL.64 R10, [R1+0x28] ;  /* 0x00002800010a7983 */ /* 0x000ea20000100a00 */
[----:B------:R-:W0:Y:S01]  /*2000*/  LDC.64 R38, c[0x0][0x300] ;  /* 0x0000c000ff267b82 */ /* 0x000e220000000a00 */
[----:B------:R-:W-:Y:S01]  /*2010*/  IMAD.IADD R24, R24, 0x1, R25 ;  /* 0x0000000118187824 */ /* 0x000fe200078e0219 */
[----:B------:R-:W-:Y:S01]  /*2020*/  ISETP.NE.AND.EX P0, PT, RZ, UR5, PT, P0 ;  /* 0x00000005ff007c0c */ /* 0x000fe2000bf05300 */
[----:B------:R-:W-:Y:S01]  /*2030*/  ULDC.64 UR4, c[0x0][0x330] ;  /* 0x0000cc0000047ab9 */ /* 0x000fe20000000a00 */
[----:B------:R-:W-:Y:S01]  /*2040*/  SHF.R.S32.HI R23, RZ, 0x1f, R22 ;  /* 0x0000001fff177819 */ /* 0x000fe20000011416 */
[----:B------:R-:W1:Y:S01]  /*2050*/  S2R R54, SR_TID.X ;  /* 0x0000000000367919 */ /* 0x000e620000002100 */
[----:B------:R-:W-:-:S02]  /*2060*/  ULDC.64 UR6, c[0x0][0xa08] ;  /* 0x0002820000067ab9 */ /* 0x000fc40000000a00 */
[----:B------:R-:W3:Y:S08]  /*2070*/  LDC.64 R32, c[0x0][0x3f8] ;  /* 0x0000fe00ff207b82 */ /* 0x000ef00000000a00 */
[----:B------:R-:W4:Y:S08]  /*2080*/  @P0 LDC.64 R2, c[0x0][0x9f8] ;  /* 0x00027e00ff020b82 */ /* 0x000f300000000a00 */
[----:B------:R-:W3:Y:S08]  /*2090*/  LDC.64 R20, c[0x0][0x408] ;  /* 0x00010200ff147b82 */ /* 0x000ef00000000a00 */
[----:B------:R-:W3:Y:S01]  /*20a0*/  LDC R25, c[0x0][0x3f4] ;  /* 0x0000fd00ff197b82 */ /* 0x000ee20000000800 */
[----:B----4-:R-:W-:-:S05]  /*20b0*/  @P0 IMAD.WIDE R2, R27, 0x4, R2 ;  /* 0x000000041b020825 */ /* 0x010fca00078e0202 */
[----:B------:R4:W3:Y:S01]  /*20c0*/  @P0 LDG.E R0, desc[UR44][R2.64] ;  /* 0x0000002c02000981 */ /* 0x0008e2000c1e1900 */
[----:B------:R-:W-:Y:S01]  /*20d0*/  SHF.R.S32.HI R12, RZ, 0x1f, R24 ;  /* 0x0000001fff0c7819 */ /* 0x000fe20000011418 */
[----:B0-----:R-:W-:-:S04]  /*20e0*/  IMAD.WIDE.U32 R4, R24, R38, RZ ;  /* 0x0000002618047225 */ /* 0x001fc800078e00ff */
[----:B------:R-:W-:-:S04]  /*20f0*/  IMAD R6, R12, R38, RZ ;  /* 0x000000260c067224 */ /* 0x000fc800078e02ff */
[----:B------:R-:W-:-:S04]  /*2100*/  IMAD R7, R24, R39, R6 ;  /* 0x0000002718077224 */ /* 0x000fc800078e0206 */
[----:B------:R-:W-:Y:S02]  /*2110*/  IMAD.IADD R5, R5, 0x1, R7 ;  /* 0x0000000105057824 */ /* 0x000fe400078e0207 */
[----:B------:R-:W-:-:S04]  /*2120*/  IMAD.WIDE.U32 R6, R26, UR4, R22 ;  /* 0x000000041a067c25 */ /* 0x000fc8000f8e0016 */
[C---:B------:R-:W-:Y:S01]  /*2130*/  IMAD R7, R26.reuse, UR5, R7 ;  /* 0x000000051a077c24 */ /* 0x040fe2000f8e0207 */
[----:B------:R-:W-:Y:S02]  /*2140*/  ULDC.64 UR4, c[0x0][0x308] ;  /* 0x0000c20000047ab9 */ /* 0x000fe40000000a00 */
[----:B----4-:R-:W-:-:S04]  /*2150*/  IMAD.WIDE.U32 R2, R26, UR4, R4 ;  /* 0x000000041a027c25 */ /* 0x010fc8000f8e0004 */
[----:B------:R-:W-:Y:S02]  /*2160*/  IMAD R3, R26, UR5, R3 ;  /* 0x000000051a037c24 */ /* 0x000fe4000f8e0203 */
[----:B--2---:R-:W-:Y:S01]  /*2170*/  IMAD.MOV.U32 R10, RZ, RZ, R14 ;  /* 0x000000ffff0a7224 */ /* 0x004fe200078e000e */
[----:B------:R-:W-:Y:S01]  /*2180*/  ISETP.NE.U32.AND P0, PT, RZ, UR6, PT ;  /* 0x00000006ff007c0c */ /* 0x000fe2000bf05070 */
[----:B-1----:R-:W-:Y:S01]  /*2190*/  VIADD R53, R54, 0xffffff80 ;  /* 0xffffff8036357836 */ /* 0x002fe20000000000 */
[----:B------:R-:W-:Y:S02]  /*21a0*/  ULDC.64 UR4, c[0x0][0x310] ;  /* 0x0000c40000047ab9 */ /* 0x000fe40000000a00 */
[----:B------:R-:W-:-:S05]  /*21b0*/  SHF.R.S32.HI R11, RZ, 0x1f, R10 ;  /* 0x0000001fff0b7819 */ /* 0x000fca000001140a */
[----:B------:R0:W-:Y:S04]  /*21c0*/  STL [R1+0x2c], R11 ;  /* 0x00002c0b01007387 */ /* 0x0001e80000100800 */
[----:B------:R-:W2:Y:S04]  /*21d0*/  LDL R27, [R1+0x5c] ;  /* 0x00005c00011b7983 */ /* 0x000ea80000100800 */
[----:B------:R-:W4:Y:S01]  /*21e0*/  LDL R26, [R1+0x70] ;  /* 0x00007000011a7983 */ /* 0x000f220000100800 */
[C---:B------:R-:W-:Y:S01]  /*21f0*/  VIADD R52, R54.reuse, 0xffffff80 ;  /* 0xffffff8036347836 */ /* 0x040fe20000000000 */
[----:B------:R-:W-:Y:S01]  /*2200*/  ISETP.NE.AND.EX P0, PT, RZ, UR7, PT, P0 ;  /* 0x00000007ff007c0c */ /* 0x000fe2000bf05300 */
[----:B------:R-:W-:Y:S01]  /*2210*/  VIADD R8, R54, 0xffffff80 ;  /* 0xffffff8036087836 */ /* 0x000fe20000000000 */
[----:B------:R-:W-:-:S02]  /*2220*/  ULDC.64 UR6, c[0x0][0x338] ;  /* 0x0000ce0000067ab9 */ /* 0x000fc40000000a00 */
[----:B------:R-:W-:Y:S02]  /*2230*/  LEA.HI R52, R52, R53, RZ, 0x1 ;  /* 0x0000003534347211 */ /* 0x000fe400078f08ff */
[----:B------:R-:W-:Y:S02]  /*2240*/  SHF.R.S32.HI R9, RZ, 0x1f, R8 ;  /* 0x0000001fff097819 */ /* 0x000fe40000011408 */
[----:B------:R-:W-:Y:S02]  /*2250*/  SHF.R.S32.HI R52, RZ, 0x1, R52 ;  /* 0x00000001ff347819 */ /* 0x000fe40000011434 */
[----:B------:R-:W-:Y:S02]  /*2260*/  LEA.HI R9, R9, R8, RZ, 0x2 ;  /* 0x0000000809097211 */ /* 0x000fe400078f10ff */
[----:B------:R-:W-:Y:S02]  /*2270*/  SHF.R.S32.HI R49, RZ, 0x1f, R52 ;  /* 0x0000001fff317819 */ /* 0x000fe40000011434 */
[----:B---3--:R-:W-:-:S04]  /*2280*/  SHF.R.S32.HI R4, RZ, 0x1f, R0 ;  /* 0x0000001fff047819 */ /* 0x008fc80000011400 */
[----:B------:R-:W-:Y:S02]  /*2290*/  SEL R4, R4, RZ, !P0 ;  /* 0x000000ff04047207 */ /* 0x000fe40004000000 */
[----:B------:R-:W-:-:S03]  /*22a0*/  SEL R41, R0, RZ, !P0 ;  /* 0x000000ff00297207 */ /* 0x000fc60004000000 */
[C---:B------:R-:W-:Y:S02]  /*22b0*/  IMAD R0, R4.reuse, UR6, RZ ;  /* 0x0000000604007c24 */ /* 0x040fe4000f8e02ff */
[----:B------:R-:W-:Y:S02]  /*22c0*/  IMAD R4, R4, UR4, RZ ;  /* 0x0000000404047c24 */ /* 0x000fe4000f8e02ff */
[----:B------:R-:W-:Y:S01]  /*22d0*/  IMAD.WIDE.U32 R42, R41, UR6, R6 ;  /* 0x00000006292a7c25 */ /* 0x000fe2000f8e0006 */
[----:B------:R-:W-:-:S03]  /*22e0*/  SHF.R.S32.HI R8, RZ, 0x2, R9 ;  /* 0x00000002ff087819 */ /* 0x000fc60000011409 */
[C---:B------:R-:W-:Y:S02]  /*22f0*/  IMAD R73, R41.reuse, UR7, R0 ;  /* 0x0000000729497c24 */ /* 0x040fe4000f8e0200 */
[C---:B------:R-:W-:Y:S02]  /*2300*/  IMAD R5, R41.reuse, UR5, R4 ;  /* 0x0000000529057c24 */ /* 0x040fe4000f8e0204 */
[----:B------:R-:W-:Y:S01]  /*2310*/  IMAD.WIDE.U32 R40, R41, UR4, R2 ;  /* 0x0000000429287c25 */ /* 0x000fe2000f8e0002 */
[----:B------:R-:W-:Y:S01]  /*2320*/  SHF.R.S32.HI R9, RZ, 0x1f, R9 ;  /* 0x0000001fff097819 */ /* 0x000fe20000011409 */
[----:B------:R-:W-:Y:S02]  /*2330*/  ULDC UR4, c[0x0][0x2f4] ;  /* 0x0000bd0000047ab9 */ /* 0x000fe40000000800 */
[C---:B------:R-:W-:Y:S02]  /*2340*/  IMAD R0, R49.reuse, R38, RZ ;  /* 0x0000002631007224 */ /* 0x040fe400078e02ff */
[----:B------:R-:W-:-:S02]  /*2350*/  IMAD R2, R49, R32, RZ ;  /* 0x0000002031027224 */ /* 0x000fc400078e02ff */
[----:B------:R-:W-:Y:S01]  /*2360*/  IMAD R4, R49, R20, RZ ;  /* 0x0000001431047224 */ /* 0x000fe200078e02ff */
[----:B------:R-:W-:Y:S01]  /*2370*/  ISETP.GE.AND P1, PT, R22, R25, PT ;  /* 0x000000191600720c */ /* 0x000fe20003f26270 */
[C---:B------:R-:W-:Y:S01]  /*2380*/  IMAD R7, R52.reuse, R39, R0 ;  /* 0x0000002734077224 */ /* 0x040fe200078e0200 */
[----:B------:R-:W-:Y:S01]  /*2390*/  LEA.HI R9, R9, R8, RZ, 0x2 ;  /* 0x0000000809097211 */ /* 0x000fe200078f10ff */
[----:B------:R-:W-:-:S04]  /*23a0*/  IMAD.WIDE.U32 R58, R52, R38, R22 ;  /* 0x00000026343a7225 */ /* 0x000fc800078e0016 */
[----:B------:R-:W-:Y:S02]  /*23b0*/  IMAD.IADD R0, R41, 0x1, R5 ;  /* 0x0000000129007824 */ /* 0x000fe400078e0205 */
[C---:B------:R-:W-:Y:S02]  /*23c0*/  IMAD R13, R52.reuse, R33, R2 ;  /* 0x00000021340d7224 */ /* 0x040fe400078e0202 */
[C---:B------:R-:W-:Y:S02]  /*23d0*/  IMAD R15, R52.reuse, R21, R4 ;  /* 0x00000015340f7224 */ /* 0x040fe400078e0204 */
[----:B------:R-:W-:-:S04]  /*23e0*/  IMAD.WIDE.U32 R2, R52, R32, R10 ;  /* 0x0000002034027225 */ /* 0x000fc800078e000a */
[----:B------:R-:W-:Y:S01]  /*23f0*/  IMAD.WIDE.U32 R4, R52, R20, R10 ;  /* 0x0000001434047225 */ /* 0x000fe200078e000a */
[----:B0-----:R-:W-:Y:S02]  /*2400*/  SEL R11, R25, RZ, P1 ;  /* 0x000000ff190b7207 */ /* 0x001fe40000800000 */
[----:B------:R-:W-:Y:S02]  /*2410*/  LOP3.LUT R9, R9, 0xfffffffc, RZ, 0xc0, !PT ;  /* 0xfffffffc09097812 */ /* 0x000fe400078ec0ff */
[----:B------:R-:W-:Y:S01]  /*2420*/  IADD3 R51, P0, R40, R58, RZ ;  /* 0x0000003a28337210 */ /* 0x000fe20007f1e0ff */
[----:B------:R-:W-:Y:S02]  /*2430*/  IMAD.IADD R11, R22, 0x1, R11 ;  /* 0x00000001160b7824 */ /* 0x000fe400078e020b */
[----:B------:R-:W-:Y:S01]  /*2440*/  IMAD.IADD R9, R8, 0x1, -R9 ;  /* 0x0000000108097824 */ /* 0x000fe200078e0a09 */
[----:B------:R-:W-:Y:S01]  /*2450*/  IADD3.X R58, R0, R59, R7, P0, !PT ;  /* 0x0000003b003a7210 */ /* 0x000fe200007fe407 */
[----:B------:R-:W-:Y:S01]  /*2460*/  IMAD.WIDE.U32 R6, R52, R32, R22 ;  /* 0x0000002034067225 */ /* 0x000fe200078e0016 */
[----:B------:R-:W-:-:S02]  /*2470*/  SHF.R.S32.HI R10, RZ, 0x1f, R11 ;  /* 0x0000001fff0a7819 */ /* 0x000fc4000001140b */
[----:B------:R-:W-:Y:S01]  /*2480*/  LOP3.LUT P4, RZ, R9, 0x2, RZ, 0xc0, !PT ;  /* 0x0000000209ff7812 */ /* 0x000fe2000788c0ff */
[----:B------:R-:W-:Y:S02]  /*2490*/  IMAD.IADD R3, R3, 0x1, R13 ;  /* 0x0000000103037824 */ /* 0x000fe400078e020d */
[----:B------:R-:W-:Y:S01]  /*24a0*/  IMAD.IADD R7, R13, 0x1, R7 ;  /* 0x000000010d077824 */ /* 0x000fe200078e0207 */
[----:B-----5:R-:W-:Y:S01]  /*24b0*/  SHF.R.S32.HI R13, RZ, 0x1f, R45 ;  /* 0x0000001fff0d7819 */ /* 0x020fe2000001142d */
[----:B------:R-:W-:Y:S01]  /*24c0*/  IMAD.IADD R5, R5, 0x1, R15 ;  /* 0x0000000105057824 */ /* 0x000fe200078e020f */
[----:B------:R-:W-:Y:S01]  /*24d0*/  LEA.HI R59, R10, R11, RZ, 0x4 ;  /* 0x0000000b0a3b7211 */ /* 0x000fe200078f20ff */
[----:B------:R-:W-:-:S04]  /*24e0*/  IMAD.WIDE.U32 R8, R52, R20, R22 ;  /* 0x0000001434087225 */ /* 0x000fc800078e0016 */
[----:B------:R-:W-:-:S04]  /*24f0*/  IMAD.WIDE.U32 R30, R45, R20, R4 ;  /* 0x000000142d1e7225 */ /* 0x000fc800078e0004 */
[----:B------:R-:W-:Y:S02]  /*2500*/  IMAD.IADD R9, R15, 0x1, R9 ;  /* 0x000000010f097824 */ /* 0x000fe400078e0209 */
[C---:B------:R-:W-:Y:S02]  /*2510*/  IMAD R14, R13.reuse, R32, RZ ;  /* 0x000000200d0e7224 */ /* 0x040fe400078e02ff */
[----:B------:R-:W-:Y:S01]  /*2520*/  IMAD R10, R13, R20, RZ ;  /* 0x000000140d0a7224 */ /* 0x000fe200078e02ff */
[----:B------:R-:W-:Y:S01]  /*2530*/  SHF.R.U32.HI R61, RZ, 0x7, R54 ;  /* 0x00000007ff3d7819 */ /* 0x000fe20000011636 */
[----:B------:R-:W-:Y:S01]  /*2540*/  IMAD.WIDE.U32 R36, R45, R32, R2 ;  /* 0x000000202d247225 */ /* 0x000fe200078e0002 */
[----:B------:R-:W-:-:S03]  /*2550*/  IADD3 R2, P0, R52, R24, RZ ;  /* 0x0000001834027210 */ /* 0x000fc60007f1e0ff */
[----:B------:R-:W-:Y:S01]  /*2560*/  IMAD.WIDE.U32 R34, R45, R32, R6 ;  /* 0x000000202d227225 */ /* 0x000fe200078e0006 */
[----:B------:R-:W-:Y:S02]  /*2570*/  LOP3.LUT R16, R16, 0xfffffffb, RZ, 0xc0, !PT ;  /* 0xfffffffb10107812 */ /* 0x000fe400078ec0ff */
[----:B------:R-:W-:Y:S01]  /*2580*/  LOP3.LUT R67, R59, 0xfffffff0, RZ, 0xc0, !PT ;  /* 0xfffffff03b437812 */ /* 0x000fe200078ec0ff */
[----:B------:R-:W-:Y:S02]  /*2590*/  IMAD R63, R39, 0xa0, RZ ;  /* 0x000000a0273f7824 */ /* 0x000fe400078e02ff */
[----:B------:R-:W-:Y:S02]  /*25a0*/  IMAD R15, R45, R33, R14 ;  /* 0x000000212d0f7224 */ /* 0x000fe400078e020e */
[----:B------:R-:W-:Y:S02]  /*25b0*/  IMAD R11, R33, 0xa0, RZ ;  /* 0x000000a0210b7824 */ /* 0x000fe400078e02ff */
[----:B------:R-:W-:-:S02]  /*25c0*/  IMAD R7, R45, R21, R10 ;  /* 0x000000152d077224 */ /* 0x000fc400078e020a */
[----:B------:R-:W-:Y:S02]  /*25d0*/  IMAD R65, R21, 0xa0, RZ ;  /* 0x000000a015417824 */ /* 0x000fe400078e02ff */
[----:B------:R-:W-:-:S04]  /*25e0*/  IMAD.WIDE.U32 R28, R45, R20, R8 ;  /* 0x000000142d1c7225 */ /* 0x000fc800078e0008 */
[----:B------:R-:W-:Y:S02]  /*25f0*/  VIADD R78, R22, 0x20 ;  /* 0x00000020164e7836 */ /* 0x000fe40000000000 */
[----:B------:R-:W-:-:S04]  /*2600*/  IMAD.WIDE.U32 R38, R38, 0xa0, RZ ;  /* 0x000000a026267825 */ /* 0x000fc800078e00ff */
[----:B------:R-:W-:-:S04]  /*2610*/  IMAD.WIDE.U32 R32, R32, 0xa0, RZ ;  /* 0x000000a020207825 */ /* 0x000fc800078e00ff */
[----:B------:R-:W-:Y:S01]  /*2620*/  IMAD.WIDE.U32 R20, R20, 0xa0, RZ ;  /* 0x000000a014147825 */ /* 0x000fe200078e00ff */
[----:B------:R-:W-:Y:S02]  /*2630*/  @P1 LOP3.LUT R16, R16, 0x4, RZ, 0xfc, !PT ;  /* 0x0000000410101812 */ /* 0x000fe400078efcff */
[----:B------:R-:W-:Y:S01]  /*2640*/  ISETP.GE.AND P3, PT, R22, UR4, PT ;  /* 0x0000000416007c0c */ /* 0x000fe2000bf66270 */
[----:B------:R-:W-:Y:S01]  /*2650*/  VIADD R61, R61, 0x8 ;  /* 0x000000083d3d7836 */ /* 0x000fe20000000000 */
[----:B------:R-:W-:Y:S01]  /*2660*/  ISETP.GE.AND P2, PT, R78, UR4, PT ;  /* 0x000000044e007c0c */ /* 0x000fe2000bf46270 */
[----:B------:R-:W-:Y:S01]  /*2670*/  IMAD.SHL.U32 R62, R25, 0x2, RZ ;  /* 0x00000002193e7824 */ /* 0x000fe200078e00ff */
[----:B------:R-:W-:Y:S01]  /*2680*/  SHF.R.S32.HI R71, RZ, 0x1f, R67 ;  /* 0x0000001fff477819 */ /* 0x000fe20000011443 */
[----:B------:R-:W-:Y:S02]  /*2690*/  IMAD.X R3, R49, 0x1, R12, P0 ;  /* 0x0000000131037824 */ /* 0x000fe400000e060c */
[----:B------:R-:W-:-:S02]  /*26a0*/  IMAD.IADD R63, R39, 0x1, R63 ;  /* 0x00000001273f7824 */ /* 0x000fc400078e023f */
[----:B------:R-:W-:Y:S02]  /*26b0*/  IMAD.IADD R64, R33, 0x1, R11 ;  /* 0x0000000121407824 */ /* 0x000fe400078e020b */
[----:B------:R-:W-:Y:S02]  /*26c0*/  IMAD.IADD R65, R21, 0x1, R65 ;  /* 0x0000000115417824 */ /* 0x000fe400078e0241 */
[----:B------:R-:W-:Y:S02]  /*26d0*/  IMAD.IADD R66, R37, 0x1, R15 ;  /* 0x0000000125427824 */ /* 0x000fe400078e020f */
[----:B------:R-:W-:Y:S02]  /*26e0*/  IMAD.IADD R68, R15, 0x1, R35 ;  /* 0x000000010f447824 */ /* 0x000fe400078e0223 */
[----:B------:R-:W-:Y:S02]  /*26f0*/  IMAD.IADD R69, R31, 0x1, R7 ;  /* 0x000000011f457824 */ /* 0x000fe400078e0207 */
[----:B------:R-:W-:-:S02]  /*2700*/  IMAD.IADD R70, R7, 0x1, R29 ;  /* 0x0000000107467824 */ /* 0x000fc400078e021d */
[----:B------:R-:W-:Y:S01]  /*2710*/  IMAD.IADD R73, R43, 0x1, R73 ;  /* 0x000000012b497824 */ /* 0x000fe200078e0249 */
[----:B--2---:R-:W-:Y:S02]  /*2720*/  SHF.R.U32.HI R60, RZ, 0x3, R27 ;  /* 0x00000003ff3c7819 */ /* 0x004fe4000001161b */
[----:B------:R-:W-:-:S04]  /*2730*/  LOP3.LUT R5, R27, 0x30, R59, 0xf8, !PT ;  /* 0x000000301b057812 */ /* 0x000fc800078ef83b */
[----:B------:R-:W-:-:S05]  /*2740*/  LOP3.LUT R5, R5, R60, RZ, 0x3c, !PT ;  /* 0x0000003c05057212 */ /* 0x000fca00078e3cff */
[----:B----4-:R-:W-:-:S07]  /*2750*/  IMAD.IADD R72, R26, 0x1, R5 ;  /* 0x000000011a487824 */ /* 0x010fce00078e0205 */
.L_x_1130:
[----:B--2---:R-:W2:Y:S01]  /*2760*/  LDL R4, [R1+0x4c] ;  /* 0x00004c0001047983 */ /* 0x004ea20000100800 */
[----:B0---4-:R-:W0:Y:S01]  /*2770*/  LDC.64 R52, c[0x0][0x2e8] ;  /* 0x0000ba00ff347b82 */ /* 0x011e220000000a00 */
[----:B------:R-:W-:Y:S01]  /*2780*/  VIADD R47, R47, 0xffffffff ;  /* 0xffffffff2f2f7836 */ /* 0x000fe20000000000 */
[----:B------:R-:W-:Y:S01]  /*2790*/  LOP3.LUT R16, R16, 0xfffffffd, RZ, 0xc0, !PT ;  /* 0xfffffffd10107812 */ /* 0x000fe200078ec0ff */
[----:B------:R-:W-:Y:S05]  /*27a0*/  YIELD ;  /* 0x0000000000007946 */ /* 0x000fea0003800000 */
[----:B------:R-:W1:Y:S01]  /*27b0*/  LDC R27, c[0x0][0x3f4] ;  /* 0x0000fd00ff1b7b82 */ /* 0x000e620000000800 */
[----:B------:R-:W-:Y:S01]  /*27c0*/  SHF.R.S32.HI R11, RZ, 0x1f, R47 ;  /* 0x0000001fff0b7819 */ /* 0x000fe2000001142f */
[-C--:B------:R-:W-:Y:S01]  /*27d0*/  IMAD R5, R63, R47.reuse, RZ ;  /* 0x0000002f3f057224 */ /* 0x080fe200078e02ff */
[----:B------:R-:W-:Y:S01]  /*27e0*/  ISETP.GT.AND P5, PT, R47, R44, PT ;  /* 0x0000002c2f00720c */ /* 0x000fe20003fa4270 */
[----:B---3--:R-:W-:Y:S01]  /*27f0*/  IMAD.WIDE.U32 R14, R38, R47, RZ ;  /* 0x0000002f260e7225 */ /* 0x008fe200078e00ff */
[----:B------:R-:W-:Y:S03]  /*2800*/  BSSY B0, `(.L_x_1101) ;  /* 0x000026c000007945 */ /* 0x000fe60003800000 */
[----:B------:R-:W-:-:S04]  /*2810*/  IMAD R7, R11, R38, R5 ;  /* 0x000000260b077224 */ /* 0x000fc800078e0205 */
[----:B------:R-:W-:Y:S01]  /*2820*/  IMAD.IADD R55, R15, 0x1, R7 ;  /* 0x000000010f377824 */ /* 0x000fe200078e0207 */
[----:B0-----:R-:W-:-:S03]  /*2830*/  IADD3 R12, P0, P1, R14, R52, R51 ;  /* 0x000000340e0c7210 */ /* 0x001fc6000791e033 */
[----:B------:R-:W-:Y:S02]  /*2840*/  @P5 LOP3.LUT R16, R16, 0x2, RZ, 0xfc, !PT ;  /* 0x0000000210105812 */ /* 0x000fe400078efcff */
[----:B------:R-:W-:Y:S02]  /*2850*/  IADD3.X R13, R55, R53, R58, P0, P1 ;  /* 0x00000035370d7210 */ /* 0x000fe400007e243a */
        /* <DEDUP_REMOVED lines=10> */
[-C--:B------:R-:W-:Y:S02]  /*2900*/  IMAD R7, R65, R47.reuse, RZ ;  /* 0x0000002f41077224 */ /* 0x080fe400078e02ff */
[C---:B------:R-:W-:Y:S02]  /*2910*/  IMAD R9, R11.reuse, R32, R5 ;  /* 0x000000200b097224 */ /* 0x040fe400078e0205 */
[----:B------:R-:W-:Y:S02]  /*2920*/  IMAD R11, R11, R20, R7 ;  /* 0x000000140b0b7224 */ /* 0x000fe400078e0207 */
[----:B------:R-:W-:-:S04]  /*2930*/  IMAD.WIDE.U32 R6, R32, R47, RZ ;  /* 0x0000002f20067225 */ /* 0x000fc800078e00ff */
[----:B------:R-:W-:-:S04]  /*2940*/  IMAD.WIDE.U32 R4, R20, R47, RZ ;  /* 0x0000002f14047225 */ /* 0x000fc800078e00ff */
[----:B------:R-:W-:Y:S02]  /*2950*/  IMAD.IADD R57, R7, 0x1, R9 ;  /* 0x0000000107397824 */ /* 0x000fe400078e0209 */
[----:B------:R-:W-:Y:S01]  /*2960*/  IMAD.IADD R26, R5, 0x1, R11 ;  /* 0x00000001051a7824 */ /* 0x000fe200078e020b */
[----:B------:R-:W-:Y:S06]  /*2970*/  @!P0 BRA `(.L_x_1103) ;  /* 0x0000001000588947 */ /* 0x000fec0003800000 */
[----:B------:R-:W0:Y:S01]  /*2980*/  S2R R8, SR_TID.X ;  /* 0x0000000000087919 */ /* 0x000e220000002100 */
[----:B------:R-:W-:Y:S01]  /*2990*/  BSSY B1, `(.L_x_1104) ;  /* 0x000001d000017945 */ /* 0x000fe20003800000 */
[----:B------:R-:W-:Y:S01]  /*29a0*/  CS2R R14, SRZ ;  /* 0x00000000000e7805 */ /* 0x000fe2000001ff00 */
[C---:B0-----:R-:W-:Y:S02]  /*29b0*/  VIADD R24, R8.reuse, 0xffffff80 ;  /* 0xffffff8008187836 */ /* 0x041fe40000000000 */
[----:B------:R-:W-:Y:S02]  /*29c0*/  VIADD R10, R8, 0xffffff80 ;  /* 0xffffff80080a7836 */ /* 0x000fe40000000000 */
[----:B------:R-:W-:-:S03]  /*29d0*/  IMAD R8, R47, -0xa0, R50 ;  /* 0xffffff602f087824 */ /* 0x000fc600078e0232 */
[----:B------:R-:W-:Y:S02]  /*29e0*/  LEA.HI R10, R10, R24, RZ, 0x1 ;  /* 0x000000180a0a7211 */ /* 0x000fe400078f08ff */
[----:B------:R-:W-:Y:S02]  /*29f0*/  CS2R R24, SRZ ;  /* 0x0000000000187805 */ /* 0x000fe4000001ff00 */
[----:B------:R-:W-:Y:S02]  /*2a00*/  VIMNMX R8, R8, 0xa0, PT ;  /* 0x000000a008087848 */ /* 0x000fe40003fe0100 */
[----:B------:R-:W-:-:S04]  /*2a10*/  SHF.R.S32.HI R10, RZ, 0x1, R10 ;  /* 0x00000001ff0a7819 */ /* 0x000fc8000001140a */
[----:B------:R-:W-:Y:S02]  /*2a20*/  ISETP.GE.AND P1, PT, R10, R8, PT ;  /* 0x000000080a00720c */ /* 0x000fe40003f26270 */
[----:B------:R-:W-:Y:S02]  /*2a30*/  CS2R R8, SRZ ;  /* 0x0000000000087805 */ /* 0x000fe4000001ff00 */
[----:B------:R-:W-:-:S09]  /*2a40*/  CS2R R10, SRZ ;  /* 0x00000000000a7805 */ /* 0x000fd2000001ff00 */
[----:B------:R-:W-:Y:S05]  /*2a50*/  @P1 BRA `(.L_x_1105) ;  /* 0x0000000000401947 */ /* 0x000fea0003800000 */
[----:B------:R-:W2:Y:S01]  /*2a60*/  LDL.64 R76, [R1+0x28] ;  /* 0x00002800014c7983 */ /* 0x000ea20000100a00 */
[----:B------:R-:W-:-:S03]  /*2a70*/  ULDC.64 UR4, c[0x0][0x3e8] ;  /* 0x0000fa0000047ab9 */ /* 0x000fc60000000a00 */
[----:B------:R-:W3:Y:S01]  /*2a80*/  LDL R54, [R1+0x44] ;  /* 0x0000440001367983 */ /* 0x000ee20000100800 */
[----:B------:R-:W-:-:S04]  /*2a90*/  IADD3 R6, P0, P5, R36, UR4, R6 ;  /* 0x0000000424067c10 */ /* 0x000fc8000fd1e006 */
[----:B------:R-:W-:Y:S01]  /*2aa0*/  IADD3.X R7, R66, UR5, R57, P0, P5 ;  /* 0x0000000542077c10 */ /* 0x000fe200087ea439 */
[----:B------:R-:W-:Y:S02]  /*2ab0*/  ULDC.64 UR4, c[0x0][0x400] ;  /* 0x0001000000047ab9 */ /* 0x000fe40000000a00 */
[----:B------:R-:W-:-:S04]  /*2ac0*/  IADD3 R4, P0, P5, R30, UR4, R4 ;  /* 0x000000041e047c10 */ /* 0x000fc8000fd1e004 */
[----:B------:R-:W-:Y:S02]  /*2ad0*/  IADD3.X R5, R69, UR5, R26, P0, P5 ;  /* 0x0000000545057c10 */ /* 0x000fe400087ea41a */
[----:B------:R-:W-:Y:S02]  /*2ae0*/  CS2R R8, SRZ ;  /* 0x0000000000087805 */ /* 0x000fe4000001ff00 */
[----:B------:R-:W-:Y:S02]  /*2af0*/  CS2R R10, SRZ ;  /* 0x00000000000a7805 */ /* 0x000fe4000001ff00 */
[----:B--2---:R-:W-:-:S13]  /*2b00*/  ISETP.GE.AND P0, PT, R76, R27, PT ;  /* 0x0000001b4c00720c */ /* 0x004fda0003f06270 */
[----:B------:R0:W5:Y:S04]  /*2b10*/  @!P0 LDG.E.64 R24, desc[UR44][R6.64] ;  /* 0x0000002c06188981 */ /* 0x000168000c1e1b00 */
[----:B------:R0:W5:Y:S01]  /*2b20*/  @!P0 LDG.E.64 R14, desc[UR44][R4.64] ;  /* 0x0000002c040e8981 */ /* 0x000162000c1e1b00 */
[----:B---3--:R-:W-:-:S13]  /*2b30*/  ISETP.GE.AND P0, PT, R54, R27, PT ;  /* 0x0000001b3600720c */ /* 0x008fda0003f06270 */
[----:B------:R0:W5:Y:S04]  /*2b40*/  @!P0 LDG.E.64 R8, desc[UR44][R6.64+0x10] ;  /* 0x0000102c06088981 */ /* 0x000168000c1e1b00 */
[----:B------:R0:W5:Y:S02]  /*2b50*/  @!P0 LDG.E.64 R10, desc[UR44][R4.64+0x10] ;  /* 0x0000102c040a8981 */ /* 0x000164000c1e1b00 */
.L_x_1105:
[----:B------:R-:W-:Y:S05]  /*2b60*/  BSYNC B1 ;  /* 0x0000000000017941 */ /* 0x000fea0003800000 */
.L_x_1104:
[----:B0-----:R-:W2:Y:S01]  /*2b70*/  LDL R4, [R1+0xc] ;  /* 0x00000c0001047983 */ /* 0x001ea20000100800 */
[----:B-----5:R-:W-:Y:S02]  /*2b80*/  IMAD.MOV.U32 R26, RZ, RZ, R8 ;  /* 0x000000ffff1a7224 */ /* 0x020fe400078e0008 */
[----:B------:R-:W-:Y:S02]  /*2b90*/  IMAD.MOV.U32 R85, RZ, RZ, R24 ;  /* 0x000000ffff557224 */ /* 0x000fe400078e0018 */
[----:B------:R-:W-:Y:S02]  /*2ba0*/  IMAD.MOV.U32 R52, RZ, RZ, R10 ;  /* 0x000000ffff347224 */ /* 0x000fe400078e000a */
[----:B------:R-:W-:Y:S01]  /*2bb0*/  IMAD.MOV.U32 R83, RZ, RZ, R14 ;  /* 0x000000ffff537224 */ /* 0x000fe200078e000e */
[----:B--2---:R-:W-:-:S13]  /*2bc0*/  ISETP.NE.AND P0, PT, R4, 0x3, PT ;  /* 0x000000030400780c */ /* 0x004fda0003f05270 */
[----:B------:R-:W-:Y:S05]  /*2bd0*/  @!P0 BRA `(.L_x_1106) ;  /* 0x0000000000048947 */ /* 0x000fea0003800000 */
[----:B------:R-:W-:Y:S01]  /*2be0*/  BPT.TRAP 0x1 ;  /* 0x000000040000795c */ /* 0x000fe20000300000 */
.L_x_1106:
[----:B------:R-:W2:Y:S01]  /*2bf0*/  LDL R4, [R1+0x20] ;  /* 0x0000200001047983 */ /* 0x000ea20000100800 */
[----:B------:R-:W-:Y:S01]  /*2c00*/  IMAD R76, R157, 0x8, R18 ;  /* 0x000000089d4c7824 */ /* 0x000fe200078e0212 */
[----:B------:R-:W-:Y:S01]  /*2c10*/  BSSY B1, `(.L_x_1107) ;  /* 0x0000004000017945 */ /* 0x000fe20003800000 */
[----:B--2---:R-:W-:-:S04]  /*2c20*/  SHF.L.U32 R77, R4, 0x1f, RZ ;  /* 0x0000001f044d7819 */ /* 0x004fc800000006ff */
[----:B------:R-:W0:Y:S02]  /*2c30*/  SYNCS.PHASECHK.TRANS64.TRYWAIT P5, [R76+URZ+0x13290], R77 ;  /* 0x0132904d4c0075a7 */ /* 0x000e2400080a017f */
[----:B0-----:R-:W-:Y:S05]  /*2c40*/  @!P5 BRA `(.L_x_1108) ;  /* 0x0000021c00d4d947 */ /* 0x001fea0003800000 */
.L_x_1411:
[----:B------:R-:W-:Y:S05]  /*2c50*/  BSYNC B1 ;  /* 0x0000000000017941 */ /* 0x000fea0003800000 */
.L_x_1107:
[----:B------:R-:W-:Y:S05]  /*2c60*/  @P1 BRA `(.L_x_1109) ;  /* 0x0000002000941947 */ /* 0x000fea0003800000 */
[----:B------:R-:W-:Y:S04]  /*2c70*/  BSSY B1, `(.L_x_1110) ;  /* 0x0000070000017945 */ /* 0x000fe80003800000 */
[----:B------:R-:W-:Y:S05]  /*2c80*/  @P3 BRA `(.L_x_1111) ;  /* 0x0000000400b83947 */ /* 0x000fea0003800000 */
[----:B------:R-:W2:Y:S01]  /*2c90*/  LDL.64 R54, [R1+0x28] ;  /* 0x0000280001367983 */ /* 0x000ea20000100a00 */
[----:B------:R-:W-:Y:S03]  /*2ca0*/  BSSY B2, `(.L_x_1112) ;  /* 0x000006b000027945 */ /* 0x000fe60003800000 */
[----:B------:R1:W3:Y:S01]  /*2cb0*/  LDS.128 R4, [R75+0xe000] ;  /* 0x00e000004b047984 */ /* 0x0002e20000000c00 */
[----:B--2---:R-:W-:-:S13]  /*2cc0*/  ISETP.GE.AND P5, PT, R54, R27, PT ;  /* 0x0000001b3600720c */ /* 0x004fda0003fa6270 */
[----:B-1-3--:R-:W-:Y:S05]  /*2cd0*/  @P5 BRA `(.L_x_1113) ;  /* 0x00000004009c5947 */ /* 0x00afea0003800000 */
[--C-:B------:R-:W-:Y:S02]  /*2ce0*/  SHF.R.U32.HI R14, RZ, 0x8, R25.reuse ;  /* 0x00000008ff0e7819 */ /* 0x100fe40000011619 */
[----:B------:R-:W-:Y:S02]  /*2cf0*/  SHF.R.U32.HI R55, RZ, 0x10, R25 ;  /* 0x00000010ff377819 */ /* 0x000fe40000011619 */
[----:B------:R-:W-:Y:S02]  /*2d00*/  LOP3.LUT R24, R25, 0xff0000ff, RZ, 0xc0, !PT ;  /* 0xff0000ff19187812 */ /* 0x000fe400078ec0ff */
[--C-:B------:R-:W-:Y:S02]  /*2d10*/  SHF.R.U32.HI R25, RZ, 0x8, R15.reuse ;  /* 0x00000008ff197819 */ /* 0x100fe4000001160f */
[----:B------:R-:W-:Y:S02]  /*2d20*/  SHF.R.U32.HI R53, RZ, 0x10, R15 ;  /* 0x00000010ff357819 */ /* 0x000fe4000001160f */
[----:B------:R-:W-:Y:S01]  /*2d30*/  LOP3.LUT R54, R15, 0xff0000ff, RZ, 0xc0, !PT ;  /* 0xff0000ff0f367812 */ /* 0x000fe200078ec0ff */
[----:B------:R-:W-:-:S02]  /*2d40*/  IMAD.SHL.U32 R15, R14, 0x100, RZ ;  /* 0x000001000e0f7824 */ /* 0x000fc400078e00ff */
[----:B------:R-:W-:Y:S02]  /*2d50*/  IMAD.SHL.U32 R25, R25, 0x100, RZ ;  /* 0x0000010019197824 */ /* 0x000fe400078e00ff */
[----:B------:R-:W-:Y:S01]  /*2d60*/  IMAD.MOV.U32 R14, RZ, RZ, R4 ;  /* 0x000000ffff0e7224 */ /* 0x000fe200078e0004 */
[----:B------:R-:W-:Y:S01]  /*2d70*/  LOP3.LUT R24, R24, 0xff00, R15, 0xf8, !PT ;  /* 0x0000ff0018187812 */ /* 0x000fe200078ef80f */
[----:B------:R-:W-:Y:S01]  /*2d80*/  IMAD.U32 R15, R55, 0x10000, RZ ;  /* 0x00010000370f7824 */ /* 0x000fe200078e00ff */
[----:B------:R-:W-:Y:S01]  /*2d90*/  LOP3.LUT R54, R54, 0xff00, R25, 0xf8, !PT ;  /* 0x0000ff0036367812 */ /* 0x000fe200078ef819 */
[----:B------:R-:W-:Y:S01]  /*2da0*/  IMAD.U32 R53, R53, 0x10000, RZ ;  /* 0x0001000035357824 */ /* 0x000fe200078e00ff */
[----:B------:R-:W-:Y:S02]  /*2db0*/  F2FP.F16.E4M3.UNPACK_B R4, R5 ;  /* 0x00000005ff04723e */ /* 0x000fe400020006ff */
[----:B------:R-:W-:Y:S02]  /*2dc0*/  F2FP.F16.E4M3.UNPACK_B R25, R83.H1 ;  /* 0x00000053ff19723e */ /* 0x000fe400030006ff */
[----:B------:R-:W-:Y:S01]  /*2dd0*/  LOP3.LUT R55, R24, 0xff0000, R15, 0xf8, !PT ;  /* 0x00ff000018377812 */ /* 0x000fe200078ef80f */
[--C-:B------:R-:W-:Y:S01]  /*2de0*/  HADD2.F32 R15, -RZ, R4.reuse.H1_H1 ;  /* 0x30000004ff0f7230 */ /* 0x100fe20000004100 */
[----:B------:R-:W-:Y:S01]  /*2df0*/  LOP3.LUT R79, R54, 0xff0000, R53, 0xf8, !PT ;  /* 0x00ff0000364f7812 */ /* 0x000fe200078ef835 */
[--C-:B------:R-:W-:Y:S01]  /*2e00*/  HADD2.F32 R56, -RZ, R25.reuse.H0_H0 ;  /* 0x20000019ff387230 */ /* 0x100fe20000004100 */
[----:B------:R-:W-:Y:S01]  /*2e10*/  F2FP.F16.E4M3.UNPACK_B R53, R85.H1 ;  /* 0x00000055ff35723e */ /* 0x000fe200030006ff */
[----:B------:R-:W-:Y:S01]  /*2e20*/  HADD2.F32 R4, -RZ, R4.H0_H0 ;  /* 0x20000004ff047230 */ /* 0x000fe20000004100 */
[----:B------:R-:W-:Y:S01]  /*2e30*/  F2FP.F16.E4M3.UNPACK_B R5, R5.H1 ;  /* 0x00000005ff05723e */ /* 0x000fe200030006ff */
[----:B------:R-:W-:-:S02]  /*2e40*/  HADD2.F32 R57, -RZ, R25.H1_H1 ;  /* 0x30000019ff397230 */ /* 0x000fc40000004100 */
[CC--:B------:R-:W-:Y:S01]  /*2e50*/  FMUL.FTZ R81, R15.reuse, R56.reuse ;  /* 0x000000380f517220 */ /* 0x0c0fe20000410000 */
[----:B------:R-:W-:Y:S02]  /*2e60*/  HADD2.F32 R54, -RZ, R53.H0_H0 ;  /* 0x20000035ff367230 */ /* 0x000fe40000004100 */
[C---:B------:R-:W-:Y:S01]  /*2e70*/  FMUL.FTZ R80, R4.reuse, R56 ;  /* 0x0000003804507220 */ /* 0x040fe20000410000 */
[--C-:B------:R-:W-:Y:S01]  /*2e80*/  HADD2.F32 R25, -RZ, R5.reuse.H1_H1 ;  /* 0x30000005ff197230 */ /* 0x100fe20000004100 */
[----:B------:R-:W-:Y:S01]  /*2e90*/  F2FP.F16.E4M3.UNPACK_B R56, R83 ;  /* 0x00000053ff38723e */ /* 0x000fe200020006ff */
[----:B------:R-:W-:Y:S02]  /*2ea0*/  HADD2.F32 R24, -RZ, R5.H0_H0 ;  /* 0x20000005ff187230 */ /* 0x000fe40000004100 */
[-C--:B------:R-:W-:Y:S01]  /*2eb0*/  FFMA.FTZ R4, R4, R54.reuse, -R81 ;  /* 0x0000003604047223 */ /* 0x080fe20000010851 */
[----:B------:R-:W-:Y:S02]  /*2ec0*/  HADD2.F32 R53, -RZ, R53.H1_H1 ;  /* 0x30000035ff357230 */ /* 0x000fe40000004100 */
[----:B------:R-:W-:Y:S01]  /*2ed0*/  FFMA.FTZ R5, R15, R54, R80 ;  /* 0x000000360f057223 */ /* 0x000fe20000010050 */
[CC--:B------:R-:W-:Y:S01]  /*2ee0*/  FMUL.FTZ R81, R25.reuse, R57.reuse ;  /* 0x0000003919517220 */ /* 0x0c0fe20000410000 */
[C---:B------:R-:W-:Y:S01]  /*2ef0*/  FMUL.FTZ R82, R24.reuse, R57 ;  /* 0x0000003918527220 */ /* 0x040fe20000410000 */
[-C--:B------:R-:W-:Y:S01]  /*2f00*/  F2FP.F16.E4M3.UNPACK_B R15, R14.reuse.H1 ;  /* 0x0000000eff0f723e */ /* 0x080fe200030006ff */
[----:B------:R-:W-:Y:S01]  /*2f10*/  HADD2.F32 R57, -RZ, R56.H1_H1 ;  /* 0x30000038ff397230 */ /* 0x000fe20000004100 */
[----:B------:R-:W-:Y:S01]  /*2f20*/  F2FP.F16.E4M3.UNPACK_B R14, R14 ;  /* 0x0000000eff0e723e */ /* 0x000fe200020006ff */
[-C--:B------:R-:W-:Y:S01]  /*2f30*/  FFMA.FTZ R83, R24, R53.reuse, -R81 ;  /* 0x0000003518537223 */ /* 0x080fe20000010851 */
[----:B------:R-:W-:Y:S01]  /*2f40*/  FFMA.FTZ R84, R25, R53, R82 ;  /* 0x0000003519547223 */ /* 0x000fe20000010052 */
[----:B------:R-:W-:Y:S01]  /*2f50*/  F2FP.F16.E4M3.UNPACK_B R53, R85 ;  /* 0x00000055ff35723e */ /* 0x000fe200020006ff */
[----:B------:R-:W-:-:S02]  /*2f60*/  HADD2.F32 R24, -RZ, R15.H0_H0 ;  /* 0x2000000fff187230 */ /* 0x000fc40000004100 */
[----:B------:R-:W-:Y:S01]  /*2f70*/  HADD2.F32 R25, -RZ, R15.H1_H1 ;  /* 0x3000000fff197230 */ /* 0x000fe20000004100 */
[----:B------:R-:W-:Y:S01]  /*2f80*/  F2FP.SATFINITE.E4M3.F32.PACK_AB_MERGE_C R87, R84, R83, RZ ;  /* 0x000000535457723e */ /* 0x000fe200048070ff */
[----:B------:R-:W-:Y:S02]  /*2f90*/  HADD2.F32 R15, -RZ, R14.H0_H0 ;  /* 0x2000000eff0f7230 */ /* 0x000fe40000004100 */
[-C--:B------:R-:W-:Y:S01]  /*2fa0*/  FMUL.FTZ R82, R24, R57.reuse ;  /* 0x0000003918527220 */ /* 0x080fe20000410000 */
[----:B------:R-:W-:Y:S02]  /*2fb0*/  HADD2.F32 R56, -RZ, R56.H0_H0 ;  /* 0x20000038ff387230 */ /* 0x000fe40000004100 */
[----:B------:R-:W-:Y:S01]  /*2fc0*/  FMUL.FTZ R81, R25, R57 ;  /* 0x0000003919517220 */ /* 0x000fe20000410000 */
[----:B------:R-:W-:Y:S01]  /*2fd0*/  HADD2.F32 R14, -RZ, R14.H1_H1 ;  /* 0x3000000eff0e7230 */ /* 0x000fe20000004100 */
[----:B------:R-:W-:Y:S01]  /*2fe0*/  F2FP.SATFINITE.E4M3.F32.PACK_AB_MERGE_C R5, R5, R4, R87 ;  /* 0x000000040505723e */ /* 0x000fe20004807057 */
[----:B------:R-:W-:-:S02]  /*2ff0*/  HADD2.F32 R54, -RZ, R53.H1_H1 ;  /* 0x30000035ff367230 */ /* 0x000fc40000004100 */
[-C--:B------:R-:W-:Y:S01]  /*3000*/  FMUL.FTZ R57, R15, R56.reuse ;  /* 0x000000380f397220 */ /* 0x080fe20000410000 */
[----:B------:R-:W-:Y:S02]  /*3010*/  HADD2.F32 R53, -RZ, R53.H0_H0 ;  /* 0x20000035ff357230 */ /* 0x000fe40000004100 */
[----:B------:R-:W-:Y:S01]  /*3020*/  FMUL.FTZ R80, R14, R56 ;  /* 0x000000380e507220 */ /* 0x000fe20000410000 */
[----:B------:R-:W-:Y:S01]  /*3030*/  F2FP.F16.E4M3.UNPACK_B R56, R79.H1 ;  /* 0x0000004fff38723e */ /* 0x000fe200030006ff */
[-C--:B------:R-:W-:Y:S01]  /*3040*/  FFMA.FTZ R24, R24, R54.reuse, -R81 ;  /* 0x0000003618187223 */ /* 0x080fe20000010851 */
[----:B------:R-:W-:Y:S01]  /*3050*/  FFMA.FTZ R25, R25, R54, R82 ;  /* 0x0000003619197223 */ /* 0x000fe20000010052 */
[----:B------:R-:W-:Y:S01]  /*3060*/  FFMA.FTZ R81, R15, R53, -R80 ;  /* 0x000000350f517223 */ /* 0x000fe20000010850 */
[----:B------:R-:W-:Y:S01]  /*3070*/  F2FP.F16.E4M3.UNPACK_B R15, R7.H1 ;  /* 0x00000007ff0f723e */ /* 0x000fe200030006ff */
[----:B------:R-:W-:Y:S01]  /*3080*/  FFMA.FTZ R82, R14, R53, R57 ;  /* 0x000000350e527223 */ /* 0x000fe20000010039 */
[----:B------:R-:W-:Y:S01]  /*3090*/  F2FP.F16.E4M3.UNPACK_B R53, R55.H1 ;  /* 0x00000037ff35723e */ /* 0x000fe200030006ff */
[----:B------:R-:W-:Y:S01]  /*30a0*/  HADD2.F32 R80, -RZ, R56.H1_H1 ;  /* 0x30000038ff507230 */ /* 0x000fe20000004100 */
[----:B------:R-:W-:Y:S01]  /*30b0*/  F2FP.SATFINITE.E4M3.F32.PACK_AB_MERGE_C R85, R25, R24, RZ ;  /* 0x000000181955723e */ /* 0x000fe200048070ff */
[--C-:B------:R-:W-:Y:S01]  /*30c0*/  HADD2.F32 R25, -RZ, R15.reuse.H1_H1 ;  /* 0x3000000fff197230 */ /* 0x100fe20000004100 */
[----:B------:R-:W-:Y:S01]  /*30d0*/  F2FP.F16.E4M3.UNPACK_B R14, R6.H1 ;  /* 0x00000006ff0e723e */ /* 0x000fe200030006ff */
[----:B------:R-:W-:Y:S01]  /*30e0*/  HADD2.F32 R24, -RZ, R15.H0_H0 ;  /* 0x2000000fff187230 */ /* 0x000fe20000004100 */
[----:B------:R-:W-:Y:S01]  /*30f0*/  F2FP.F16.E4M3.UNPACK_B R79, R79 ;  /* 0x0000004fff4f723e */ /* 0x000fe200020006ff */
[----:B------:R-:W-:Y:S01]  /*3100*/  HADD2.F32 R54, -RZ, R53.H1_H1 ;  /* 0x30000035ff367230 */ /* 0x000fe20000004100 */
[----:B------:R-:W-:Y:S01]  /*3110*/  F2FP.F16.E4M3.UNPACK_B R55, R55 ;  /* 0x00000037ff37723e */ /* 0x000fe200020006ff */
[----:B------:R-:W-:-:S02]  /*3120*/  HADD2.F32 R15, -RZ, R14.H1_H1 ;  /* 0x3000000eff0f7230 */ /* 0x000fc40000004100 */
[-C--:B------:R-:W-:Y:S01]  /*3130*/  FMUL.FTZ R83, R25, R80.reuse ;  /* 0x0000005019537220 */ /* 0x080fe20000410000 */
[----:B------:R-:W-:Y:S02]  /*3140*/  HADD2.F32 R57, -RZ, R79.H1_H1 ;  /* 0x3000004fff397230 */ /* 0x000fe40000004100 */
[C---:B------:R-:W-:Y:S01]  /*3150*/  FMUL.FTZ R86, R24.reuse, R80 ;  /* 0x0000005018567220 */ /* 0x040fe20000410000 */
[----:B------:R-:W-:Y:S02]  /*3160*/  HADD2.F32 R14, -RZ, R14.H0_H0 ;  /* 0x2000000eff0e7230 */ /* 0x000fe40000004100 */
[----:B------:R-:W-:Y:S01]  /*3170*/  FFMA.FTZ R84, R24, R54, -R83 ;  /* 0x0000003618547223 */ /* 0x000fe20000010853 */
[----:B------:R-:W-:Y:S02]  /*3180*/  HADD2.F32 R24, -RZ, R55.H1_H1 ;  /* 0x30000037ff187230 */ /* 0x000fe40000004100 */
[----:B------:R-:W-:Y:S01]  /*3190*/  FMUL.FTZ R83, R15, R57 ;  /* 0x000000390f537220 */ /* 0x000fe20000410000 */
        /* <DEDUP_REMOVED lines=10> */
[--C-:B------:R-:W-:Y:S01]  /*3240*/  HADD2.F32 R7, -RZ, R6.reuse.H0_H0 ;  /* 0x20000006ff077230 */ /* 0x100fe20000004100 */
[----:B------:R-:W-:Y:S01]  /*3250*/  F2FP.SATFINITE.E4M3.F32.PACK_AB_MERGE_C R80, R80, R83, RZ ;  /* 0x000000535050723e */ /* 0x000fe200048070ff */
[----:B------:R-:W-:Y:S02]  /*3260*/  HADD2.F32 R6, -RZ, R6.H1_H1 ;  /* 0x30000006ff067230 */ /* 0x000fe40000004100 */
[----:B------:R-:W-:Y:S01]  /*3270*/  FMUL.FTZ R25, R15, R56 ;  /* 0x000000380f197220 */ /* 0x000fe20000410000 */
[----:B------:R-:W-:-:S02]  /*3280*/  HADD2.F32 R79, -RZ, R79.H0_H0 ;  /* 0x2000004fff4f7230 */ /* 0x000fc40000004100 */
[----:B------:R-:W-:Y:S01]  /*3290*/  FMUL.FTZ R56, R14, R56 ;  /* 0x000000380e387220 */ /* 0x000fe20000410000 */
        /* <DEDUP_REMOVED lines=8> */
[----:B------:R-:W-:-:S03]  /*3320*/  FFMA.FTZ R79, R6, R55, R79 ;  /* 0x00000037064f7223 */ /* 0x000fc6000001004f */
[----:B------:R-:W-:Y:S02]  /*3330*/  F2FP.SATFINITE.E4M3.F32.PACK_AB_MERGE_C R7, R56, R25, R57 ;  /* 0x000000193807723e */ /* 0x000fe40004807039 */
[----:B------:R-:W-:-:S07]  /*3340*/  F2FP.SATFINITE.E4M3.F32.PACK_AB_MERGE_C R6, R79, R24, R80 ;  /* 0x000000184f06723e */ /* 0x000fce0004807050 */
.L_x_1113:
[----:B------:R-:W-:Y:S05]  /*3350*/  BSYNC B2 ;  /* 0x0000000000027941 */ /* 0x000fea0003800000 */
.L_x_1112:
[----:B------:R1:W-:Y:S02]  /*3360*/  STG.E.128 desc[UR44][R12.64], R4 ;  /* 0x000000040c007986 */ /* 0x0003e4000c101d2c */
.L_x_1111:
[----:B------:R-:W-:Y:S05]  /*3370*/  BSYNC B1 ;  /* 0x0000000000017941 */ /* 0x000fea0003800000 */
.L_x_1110:
[----:B------:R-:W-:Y:S05]  /*3380*/  @P2 BRA `(.L_x_1109) ;  /* 0x0000001800cc2947 */ /* 0x000fea0003800000 */
[----:B-1----:R-:W2:Y:S04]  /*3390*/  LDL R6, [R1+0x4c] ;  /* 0x00004c0001067983 */ /* 0x002ea80000100800 */
[----:B------:R-:W3:Y:S01]  /*33a0*/  LDL R14, [R1+0x44] ;  /* 0x00004400010e7983 */ /* 0x000ee20000100800 */
[----:B------:R-:W-:Y:S01]  /*33b0*/  IMAD.MOV.U32 R5, RZ, RZ, 0x20 ;  /* 0x00000020ff057424 */ /* 0x000fe200078e00ff */
[----:B------:R-:W-:Y:S01]  /*33c0*/  BSSY B1, `(.L_x_1114) ;  /* 0x000006f000017945 */ /* 0x000fe20003800000 */
[----:B------:R-:W-:-:S03]  /*33d0*/  IMAD R4, R157, 0x2800, RZ ;  /* 0x000028009d047824 */ /* 0x000fc600078e02ff */
        /* <DEDUP_REMOVED lines=15> */
[----:B-1----:R-:W-:Y:S01]  /*34d0*/  IMAD.MOV.U32 R8, RZ, RZ, R4 ;  /* 0x000000ffff087224 */ /* 0x002fe200078e0004 */
[----:B------:R-:W-:Y:S01]  /*34e0*/  F2FP.F16.E4M3.UNPACK_B R4, R5 ;  /* 0x00000005ff04723e */ /* 0x000fe200020006ff */
[----:B------:R-:W-:Y:S01]  /*34f0*/  IMAD.U32 R10, R24, 0x10000, RZ ;  /* 0x00010000180a7824 */ /* 0x000fe200078e00ff */
[----:B------:R-:W-:Y:S01]  /*3500*/  LOP3.LUT R14, R14, 0xff00, R11, 0xf8, !PT ;  /* 0x0000ff000e0e7812 */ /* 0x000fe200078ef80b */
[----:B------:R-:W-:Y:S01]  /*3510*/  IMAD.U32 R15, R15, 0x10000, RZ ;  /* 0x000100000f0f7824 */ /* 0x000fe200078e00ff */
[----:B------:R-:W-:-:S02]  /*3520*/  F2FP.F16.E4M3.UNPACK_B R11, R52.H1 ;  /* 0x00000034ff0b723e */ /* 0x000fc400030006ff */
[----:B------:R-:W-:Y:S01]  /*3530*/  LOP3.LUT R24, R9, 0xff0000, R10, 0xf8, !PT ;  /* 0x00ff000009187812 */ /* 0x000fe200078ef80a */
[--C-:B------:R-:W-:Y:S01]  /*3540*/  HADD2.F32 R9, -RZ, R4.reuse.H1_H1 ;  /* 0x30000004ff097230 */ /* 0x100fe20000004100 */
[----:B------:R-:W-:Y:S01]  /*3550*/  LOP3.LUT R53, R14, 0xff0000, R15, 0xf8, !PT ;  /* 0x00ff00000e357812 */ /* 0x000fe200078ef80f */
[--C-:B------:R-:W-:Y:S01]  /*3560*/  HADD2.F32 R25, -RZ, R11.reuse.H0_H0 ;  /* 0x2000000bff197230 */ /* 0x100fe20000004100 */
[----:B------:R-:W-:Y:S01]  /*3570*/  F2FP.F16.E4M3.UNPACK_B R14, R26.H1 ;  /* 0x0000001aff0e723e */ /* 0x000fe200030006ff */
[----:B------:R-:W-:Y:S01]  /*3580*/  HADD2.F32 R4, -RZ, R4.H0_H0 ;  /* 0x20000004ff047230 */ /* 0x000fe20000004100 */
[----:B------:R-:W-:Y:S01]  /*3590*/  F2FP.F16.E4M3.UNPACK_B R5, R5.H1 ;  /* 0x00000005ff05723e */ /* 0x000fe200030006ff */
[----:B------:R-:W-:Y:S02]  /*35a0*/  HADD2.F32 R27, -RZ, R11.H1_H1 ;  /* 0x3000000bff1b7230 */ /* 0x000fe40000004100 */
[----:B------:R-:W-:Y:S01]  /*35b0*/  FMUL.FTZ R55, R9, R25 ;  /* 0x0000001909377220 */ /* 0x000fe20000410000 */
[----:B------:R-:W-:-:S02]  /*35c0*/  HADD2.F32 R15, -RZ, R14.H0_H0 ;  /* 0x2000000eff0f7230 */ /* 0x000fc40000004100 */
[----:B------:R-:W-:Y:S01]  /*35d0*/  FMUL.FTZ R54, R4, R25 ;  /* 0x0000001904367220 */ /* 0x000fe20000410000 */
[--C-:B------:R-:W-:Y:S01]  /*35e0*/  HADD2.F32 R11, -RZ, R5.reuse.H1_H1 ;  /* 0x30000005ff0b7230 */ /* 0x100fe20000004100 */
[----:B------:R-:W-:Y:S01]  /*35f0*/  F2FP.F16.E4M3.UNPACK_B R52, R52 ;  /* 0x00000034ff34723e */ /* 0x000fe200020006ff */
[----:B------:R-:W-:Y:S02]  /*3600*/  HADD2.F32 R10, -RZ, R5.H0_H0 ;  /* 0x20000005ff0a7230 */ /* 0x000fe40000004100 */
[----:B------:R-:W-:Y:S01]  /*3610*/  FFMA.FTZ R5, R9, R15, R54 ;  /* 0x0000000f09057223 */ /* 0x000fe20000010036 */
[----:B------:R-:W-:Y:S02]  /*3620*/  HADD2.F32 R14, -RZ, R14.H1_H1 ;  /* 0x3000000eff0e7230 */ /* 0x000fe40000004100 */
[CC--:B------:R-:W-:Y:S01]  /*3630*/  FMUL.FTZ R25, R11.reuse, R27.reuse ;  /* 0x0000001b0b197220 */ /* 0x0c0fe20000410000 */
[----:B------:R-:W-:Y:S01]  /*3640*/  F2FP.F16.E4M3.UNPACK_B R9, R8.H1 ;  /* 0x00000008ff09723e */ /* 0x000fe200030006ff */
[----:B------:R-:W-:Y:S01]  /*3650*/  FMUL.FTZ R56, R10, R27 ;  /* 0x0000001b0a387220 */ /* 0x000fe20000410000 */
[----:B------:R-:W-:Y:S01]  /*3660*/  FFMA.FTZ R4, R4, R15, -R55 ;  /* 0x0000000f04047223 */ /* 0x000fe20000010837 */
[----:B------:R-:W-:Y:S01]  /*3670*/  FFMA.FTZ R27, R10, R14, -R25 ;  /* 0x0000000e0a1b7223 */ /* 0x000fe20000010819 */
[----:B------:R-:W-:Y:S01]  /*3680*/  F2FP.F16.E4M3.UNPACK_B R8, R8 ;  /* 0x00000008ff08723e */ /* 0x000fe200020006ff */
[----:B------:R-:W-:Y:S01]  /*3690*/  FFMA.FTZ R80, R11, R14, R56 ;  /* 0x0000000e0b507223 */ /* 0x000fe20000010038 */
[----:B------:R-:W-:Y:S01]  /*36a0*/  F2FP.F16.E4M3.UNPACK_B R26, R26 ;  /* 0x0000001aff1a723e */ /* 0x000fe200020006ff */
[----:B------:R-:W-:-:S02]  /*36b0*/  HADD2.F32 R15, -RZ, R52.H1_H1 ;  /* 0x30000034ff0f7230 */ /* 0x000fc40000004100 */
[--C-:B------:R-:W-:Y:S01]  /*36c0*/  HADD2.F32 R10, -RZ, R9.reuse.H0_H0 ;  /* 0x20000009ff0a7230 */ /* 0x100fe20000004100 */
[----:B------:R-:W-:Y:S01]  /*36d0*/  F2FP.SATFINITE.E4M3.F32.PACK_AB_MERGE_C R80, R80, R27, RZ ;  /* 0x0000001b5050723e */ /* 0x000fe200048070ff */
[----:B------:R-:W-:Y:S02]  /*36e0*/  HADD2.F32 R11, -RZ, R9.H1_H1 ;  /* 0x30000009ff0b7230 */ /* 0x000fe40000004100 */
[----:B------:R-:W-:Y:S02]  /*36f0*/  HADD2.F32 R9, -RZ, R8.H0_H0 ;  /* 0x20000008ff097230 */ /* 0x000fe40000004100 */
[-C--:B------:R-:W-:Y:S01]  /*3700*/  FMUL.FTZ R56, R10, R15.reuse ;  /* 0x0000000f0a387220 */ /* 0x080fe20000410000 */
[----:B------:R-:W-:Y:S02]  /*3710*/  HADD2.F32 R14, -RZ, R26.H1_H1 ;  /* 0x3000001aff0e7230 */ /* 0x000fe40000004100 */
[----:B------:R-:W-:Y:S01]  /*3720*/  FMUL.FTZ R25, R11, R15 ;  /* 0x0000000f0b197220 */ /* 0x000fe20000410000 */
[----:B------:R-:W-:Y:S01]  /*3730*/  HADD2.F32 R52, -RZ, R52.H0_H0 ;  /* 0x20000034ff347230 */ /* 0x000fe20000004100 */
[----:B------:R-:W-:Y:S01]  /*3740*/  F2FP.SATFINITE.E4M3.F32.PACK_AB_MERGE_C R5, R5, R4, R80 ;  /* 0x000000040505723e */ /* 0x000fe20004807050 */
[----:B------:R-:W-:-:S02]  /*3750*/  HADD2.F32 R8, -RZ, R8.H1_H1 ;  /* 0x30000008ff087230 */ /* 0x000fc40000004100 */
[-C--:B------:R-:W-:Y:S01]  /*3760*/  FFMA.FTZ R25, R10, R14.reuse, -R25 ;  /* 0x0000000e0a197223 */ /* 0x080fe20000010819 */
[----:B------:R-:W-:Y:S02]  /*3770*/  HADD2.F32 R26, -RZ, R26.H0_H0 ;  /* 0x2000001aff1a7230 */ /* 0x000fe40000004100 */
[----:B------:R-:W-:Y:S01]  /*3780*/  FFMA.FTZ R56, R11, R14, R56 ;  /* 0x0000000e0b387223 */ /* 0x000fe20000010038 */
[CC--:B------:R-:W-:Y:S01]  /*3790*/  FMUL.FTZ R15, R9.reuse, R52.reuse ;  /* 0x00000034090f7220 */ /* 0x0c0fe20000410000 */
[----:B------:R-:W-:Y:S01]  /*37a0*/  FMUL.FTZ R54, R8, R52 ;  /* 0x0000003408367220 */ /* 0x000fe20000410000 */
[----:B------:R-:W-:Y:S02]  /*37b0*/  F2FP.F16.E4M3.UNPACK_B R14, R24.H1 ;  /* 0x00000018ff0e723e */ /* 0x000fe400030006ff */
[----:B------:R-:W-:Y:S01]  /*37c0*/  F2FP.SATFINITE.E4M3.F32.PACK_AB_MERGE_C R79, R56, R25, RZ ;  /* 0x00000019384f723e */ /* 0x000fe200048070ff */
[-C--:B------:R-:W-:Y:S01]  /*37d0*/  FFMA.FTZ R54, R9, R26.reuse, -R54 ;  /* 0x0000001a09367223 */ /* 0x080fe20000010836 */
[----:B------:R-:W-:Y:S01]  /*37e0*/  F2FP.F16.E4M3.UNPACK_B R9, R7.H1 ;  /* 0x00000007ff09723e */ /* 0x000fe200030006ff */
[----:B------:R-:W-:Y:S01]  /*37f0*/  FFMA.FTZ R55, R8, R26, R15 ;  /* 0x0000001a08377223 */ /* 0x000fe2000001000f */
[-C--:B------:R-:W-:Y:S01]  /*3800*/  F2FP.F16.E4M3.UNPACK_B R25, R53.reuse.H1 ;  /* 0x00000035ff19723e */ /* 0x080fe200030006ff */
[----:B------:R-:W-:Y:S01]  /*3810*/  HADD2.F32 R15, -RZ, R14.H1_H1 ;  /* 0x3000000eff0f7230 */ /* 0x000fe20000004100 */
[----:B------:R-:W-:Y:S01]  /*3820*/  F2FP.F16.E4M3.UNPACK_B R8, R6.H1 ;  /* 0x00000006ff08723e */ /* 0x000fe200030006ff */
[----:B------:R-:W-:Y:S01]  /*3830*/  HADD2.F32 R11, -RZ, R9.H1_H1 ;  /* 0x30000009ff0b7230 */ /* 0x000fe20000004100 */
[----:B------:R-:W-:Y:S01]  /*3840*/  F2FP.F16.E4M3.UNPACK_B R53, R53 ;  /* 0x00000035ff35723e */ /* 0x000fe200020006ff */
[----:B------:R-:W-:Y:S01]  /*3850*/  HADD2.F32 R27, -RZ, R25.H1_H1 ;  /* 0x30000019ff1b7230 */ /* 0x000fe20000004100 */
[----:B------:R-:W-:Y:S01]  /*3860*/  F2FP.F16.E4M3.UNPACK_B R24, R24 ;  /* 0x00000018ff18723e */ /* 0x000fe200020006ff */
[----:B------:R-:W-:Y:S01]  /*3870*/  HADD2.F32 R10, -RZ, R9.H0_H0 ;  /* 0x20000009ff0a7230 */ /* 0x000fe20000004100 */
[----:B------:R-:W-:Y:S01]  /*3880*/  F2FP.F16.E4M3.UNPACK_B R7, R7 ;  /* 0x00000007ff07723e */ /* 0x000fe200020006ff */
[----:B------:R-:W-:-:S02]  /*3890*/  HADD2.F32 R9, -RZ, R8.H1_H1 ;  /* 0x30000008ff097230 */ /* 0x000fc40000004100 */
[-C--:B------:R-:W-:Y:S01]  /*38a0*/  FMUL.FTZ R57, R11, R27.reuse ;  /* 0x0000001b0b397220 */ /* 0x080fe20000410000 */
[--C-:B------:R-:W-:Y:S02]  /*38b0*/  HADD2.F32 R26, -RZ, R53.reuse.H1_H1 ;  /* 0x30000035ff1a7230 */ /* 0x100fe40000004100 */
[C---:B------:R-:W-:Y:S01]  /*38c0*/  FMUL.FTZ R52, R10.reuse, R27 ;  /* 0x0000001b0a347220 */ /* 0x040fe20000410000 */
[----:B------:R-:W-:Y:S02]  /*38d0*/  HADD2.F32 R8, -RZ, R8.H0_H0 ;  /* 0x20000008ff087230 */ /* 0x000fe40000004100 */
[----:B------:R-:W-:Y:S01]  /*38e0*/  FFMA.FTZ R57, R10, R15, -R57 ;  /* 0x0000000f0a397223 */ /* 0x000fe20000010839 */
[----:B------:R-:W-:Y:S02]  /*38f0*/  HADD2.F32 R10, -RZ, R24.H1_H1 ;  /* 0x30000018ff0a7230 */ /* 0x000fe40000004100 */
[----:B------:R-:W-:Y:S01]  /*3900*/  FMUL.FTZ R27, R9, R26 ;  /* 0x0000001a091b7220 */ /* 0x000fe20000410000 */
[----:B------:R-:W-:Y:S01]  /*3910*/  F2FP.F16.E4M3.UNPACK_B R6, R6 ;  /* 0x00000006ff06723e */ /* 0x000fe200020006ff */
[----:B------:R-:W-:Y:S01]  /*3920*/  FMUL.FTZ R26, R8, R26 ;  /* 0x0000001a081a7220 */ /* 0x000fe20000410000 */
[----:B------:R-:W-:-:S02]  /*3930*/  HADD2.F32 R53, -RZ, R53.H0_H0 ;  /* 0x20000035ff357230 */ /* 0x000fc40000004100 */
[-C--:B------:R-:W-:Y:S01]  /*3940*/  FFMA.FTZ R27, R8, R10.reuse, -R27 ;  /* 0x0000000a081b7223 */ /* 0x080fe2000001081b */
[--C-:B------:R-:W-:Y:S02]  /*3950*/  HADD2.F32 R8, -RZ, R7.reuse.H0_H0 ;  /* 0x20000007ff087230 */ /* 0x100fe40000004100 */
[----:B------:R-:W-:Y:S01]  /*3960*/  FFMA.FTZ R26, R9, R10, R26 ;  /* 0x0000000a091a7223 */ /* 0x000fe2000001001a */
[----:B------:R-:W-:Y:S02]  /*3970*/  HADD2.F32 R9, -RZ, R7.H1_H1 ;  /* 0x30000007ff097230 */ /* 0x000fe40000004100 */
[----:B------:R-:W-:Y:S01]  /*3980*/  FFMA.FTZ R56, R11, R15, R52 ;  /* 0x0000000f0b387223 */ /* 0x000fe20000010034 */
[--C-:B------:R-:W-:Y:S01]  /*3990*/  HADD2.F32 R7, -RZ, R6.reuse.H0_H0 ;  /* 0x20000006ff077230 */ /* 0x100fe20000004100 */
[----:B------:R-:W-:Y:S01]  /*39a0*/  F2FP.SATFINITE.E4M3.F32.PACK_AB_MERGE_C R4, R55, R54, R79 ;  /* 0x000000363704723e */ /* 0x000fe2000480704f */
[----:B------:R-:W-:Y:S01]  /*39b0*/  HADD2.F32 R6, -RZ, R6.H1_H1 ;  /* 0x30000006ff067230 */ /* 0x000fe20000004100 */
[----:B------:R-:W-:Y:S01]  /*39c0*/  F2FP.SATFINITE.E4M3.F32.PACK_AB_MERGE_C R26, R26, R27, RZ ;  /* 0x0000001b1a1a723e */ /* 0x000fe200048070ff */
[----:B------:R-:W-:Y:S01]  /*39d0*/  HADD2.F32 R25, -RZ, R25.H0_H0 ;  /* 0x20000019ff197230 */ /* 0x000fe20000004100 */
[----:B------:R-:W-:Y:S01]  /*39e0*/  F2FP.SATFINITE.E4M3.F32.PACK_AB_MERGE_C R56, R56, R57, RZ ;  /* 0x000000393838723e */ /* 0x000fe200048070ff */
[----:B------:R-:W-:-:S02]  /*39f0*/  HADD2.F32 R14, -RZ, R14.H0_H0 ;  /* 0x2000000eff0e7230 */ /* 0x000fc40000004100 */
[----:B------:R-:W-:Y:S01]  /*3a00*/  FMUL.FTZ R10, R6, R53 ;  /* 0x00000035060a7220 */ /* 0x000fe20000410000 */
[----:B------:R-:W-:Y:S02]  /*3a10*/  HADD2.F32 R24, -RZ, R24.H0_H0 ;  /* 0x20000018ff187230 */ /* 0x000fe40000004100 */
[-C--:B------:R-:W-:Y:S01]  /*3a20*/  FMUL.FTZ R11, R9, R25.reuse ;  /* 0x00000019090b7220 */ /* 0x080fe20000410000 */
[C---:B------:R-:W-:Y:S01]  /*3a30*/  FMUL.FTZ R52, R8.reuse, R25 ;  /* 0x0000001908347220 */ /* 0x040fe20000410000 */
[----:B------:R-:W-:Y:S02]  /*3a40*/  FMUL.FTZ R53, R7, R53 ;  /* 0x0000003507357220 */ /* 0x000fe40000410000 */
[-C--:B------:R-:W-:Y:S01]  /*3a50*/  FFMA.FTZ R11, R8, R14.reuse, -R11 ;  /* 0x0000000e080b7223 */ /* 0x080fe2000001080b */
[----:B------:R-:W-:Y:S01]  /*3a60*/  FFMA.FTZ R52, R9, R14, R52 ;  /* 0x0000000e09347223 */ /* 0x000fe20000010034 */
[-C--:B------:R-:W-:Y:S01]  /*3a70*/  FFMA.FTZ R10, R7, R24.reuse, -R10 ;  /* 0x00000018070a7223 */ /* 0x080fe2000001080a */
[----:B------:R-:W-:-:S03]  /*3a80*/  FFMA.FTZ R53, R6, R24, R53 ;  /* 0x0000001806357223 */ /* 0x000fc60000010035 */
[----:B------:R-:W-:Y:S02]  /*3a90*/  F2FP.SATFINITE.E4M3.F32.PACK_AB_MERGE_C R7, R52, R11, R56 ;  /* 0x0000000b3407723e */ /* 0x000fe40004807038 */
[----:B------:R-:W-:-:S07]  /*3aa0*/  F2FP.SATFINITE.E4M3.F32.PACK_AB_MERGE_C R6, R53, R10, R26 ;  /* 0x0000000a3506723e */ /* 0x000fce000480701a */
.L_x_1115:
[----:B------:R-:W-:Y:S05]  /*3ab0*/  BSYNC B1 ;  /* 0x0000000000017941 */ /* 0x000fea0003800000 */
.L_x_1114:
[----:B-1----:R1:W-:Y:S01]  /*3ac0*/  STG.E.128 desc[UR44][R12.64+0x20], R4 ;  /* 0x000020040c007986 */ /* 0x0023e2000c101d2c */
[----:B------:R-:W-:Y:S05]  /*3ad0*/  BRA `(.L_x_1109) ;  /* 0x0000001000f87947 */ /* 0x000fea0003800000 */
.L_x_1103:
[----:B------:R-:W0:Y:S01]  /*3ae0*/  S2R R5, SR_TID.X ;  /* 0x0000000000057919 */ /* 0x000e220000002100 */
[----:B------:R-:W2:Y:S01]  /*3af0*/  LDL R54, [R1+0xc] ;  /* 0x00000c0001367983 */ /* 0x000ea20000100800 */
[C---:B0-----:R-:W-:Y:S02]  /*3b00*/  VIADD R9, R5.reuse, 0xffffff80 ;  /* 0xffffff8005097836 */ /* 0x041fe40000000000 */
[----:B------:R-:W-:Y:S02]  /*3b10*/  VIADD R8, R5, 0xffffff80 ;  /* 0xffffff8005087836 */ /* 0x000fe40000000000 */
[----:B------:R-:W-:-:S03]  /*3b20*/  IMAD R5, R47, -0xa0, R50 ;  /* 0xffffff602f057824 */ /* 0x000fc600078e0232 */
[----:B------:R-:W-:Y:S02]  /*3b30*/  LEA.HI R8, R8, R9, RZ, 0x1 ;  /* 0x0000000908087211 */ /* 0x000fe400078f08ff */
[----:B------:R-:W-:Y:S02]  /*3b40*/  VIMNMX R5, R5, 0xa0, PT ;  /* 0x000000a005057848 */ /* 0x000fe40003fe0100 */
[----:B------:R-:W-:-:S04]  /*3b50*/  SHF.R.S32.HI R8, RZ, 0x1, R8 ;  /* 0x00000001ff087819 */ /* 0x000fc80000011408 */
[----:B------:R-:W-:-:S04]  /*3b60*/  ISETP.GE.AND P1, PT, R8, R5, PT ;  /* 0x000000050800720c */ /* 0x000fc80003f26270 */
[----:B------:R-:W-:-:S13]  /*3b70*/  ISETP.GE.OR P0, PT, R22, R27, P1 ;  /* 0x0000001b1600720c */ /* 0x000fda0000f06670 */
[----:B------:R-:W0:Y:S08]  /*3b80*/  @!P0 LDC.64 R12, c[0x0][0x3e8] ;  /* 0x0000fa00ff0c8b82 */ /* 0x000e300000000a00 */
[----:B------:R-:W1:Y:S01]  /*3b90*/  @!P0 LDC.64 R24, c[0x0][0x400] ;  /* 0x00010000ff188b82 */ /* 0x000e620000000a00 */
[----:B------:R-:W-:Y:S02]  /*3ba0*/  CS2R R10, SRZ ;  /* 0x00000000000a7805 */ /* 0x000fe4000001ff00 */
[----:B------:R-:W-:-:S02]  /*3bb0*/  CS2R R8, SRZ ;  /* 0x0000000000087805 */ /* 0x000fc4000001ff00 */
[----:B0-----:R-:W-:-:S04]  /*3bc0*/  @!P0 IADD3 R12, P5, P6, R34, R12, R6 ;  /* 0x0000000c220c8210 */ /* 0x001fc80007ebe006 */
[----:B------:R-:W-:Y:S02]  /*3bd0*/  @!P0 IADD3.X R13, R68, R13, R57, P5, P6 ;  /* 0x0000000d440d8210 */ /* 0x000fe40002fec439 */
[----:B------:R-:W-:Y:S02]  /*3be0*/  CS2R R6, SRZ ;  /* 0x0000000000067805 */ /* 0x000fe4000001ff00 */
        /* <DEDUP_REMOVED lines=11> */
[----:B----4-:R-:W-:Y:S02]  /*3ca0*/  IMAD.MOV.U32 R82, RZ, RZ, R10 ;  /* 0x000000ffff527224 */ /* 0x010fe400078e000a */
[----:B------:R-:W-:-:S06]  /*3cb0*/  IMAD.MOV.U32 R85, RZ, RZ, R8 ;  /* 0x000000ffff557224 */ /* 0x000fcc00078e0008 */
[----:B------:R-:W-:Y:S05]  /*3cc0*/  @!P0 BRA `(.L_x_1116) ;  /* 0x0000000000048947 */ /* 0x000fea0003800000 */
[----:B------:R-:W-:Y:S01]  /*3cd0*/  BPT.TRAP 0x1 ;  /* 0x000000040000795c */ /* 0x000fe20000300000 */
.L_x_1116:
[----:B------:R-:W2:Y:S01]  /*3ce0*/  LDL R12, [R1+0x20] ;  /* 0x00002000010c7983 */ /* 0x000ea20000100800 */
[----:B------:R-:W-:Y:S01]  /*3cf0*/  IMAD R76, R157, 0x8, R18 ;  /* 0x000000089d4c7824 */ /* 0x000fe200078e0212 */
[----:B------:R-:W0:Y:S01]  /*3d00*/  LDC R79, c[0x0][0x2f4] ;  /* 0x0000bd00ff4f7b82 */ /* 0x000e220000000800 */
[----:B------:R-:W-:Y:S01]  /*3d10*/  BSSY B1, `(.L_x_1117) ;  /* 0x0000004000017945 */ /* 0x000fe20003800000 */
[----:B--2---:R-:W-:-:S04]  /*3d20*/  SHF.L.U32 R77, R12, 0x1f, RZ ;  /* 0x0000001f0c4d7819 */ /* 0x004fc800000006ff */
[----:B------:R-:W1:Y:S02]  /*3d30*/  SYNCS.PHASECHK.TRANS64.TRYWAIT P5, [R76+URZ+0x13290], R77 ;  /* 0x0132904d4c0075a7 */ /* 0x000e6400080a017f */
[----:B01----:R-:W-:Y:S05]  /*3d40*/  @!P5 BRA `(.L_x_1118) ;  /* 0x0000020c00a8d947 */ /* 0x003fea0003800000 */
.L_x_1412:
[----:B------:R-:W-:Y:S05]  /*3d50*/  BSYNC B1 ;  /* 0x0000000000017941 */ /* 0x000fea0003800000 */
.L_x_1117:
[----:B------:R-:W1:Y:S01]  /*3d60*/  S2R R12, SR_TID.X ;  /* 0x00000000000c7919 */ /* 0x000e620000002100 */
[----:B------:R-:W-:Y:S01]  /*3d70*/  ISETP.GE.OR P5, PT, R22, R79, P1 ;  /* 0x0000004f1600720c */ /* 0x000fe20000fa6670 */
[----:B------:R-:W-:Y:S01]  /*3d80*/  ULDC.64 UR4, c[0x0][0x300] ;  /* 0x0000c00000047ab9 */ /* 0x000fe20000000a00 */
[----:B------:R-:W-:Y:S02]  /*3d90*/  IMAD.MOV.U32 R54, RZ, RZ, R14 ;  /* 0x000000ffff367224 */ /* 0x000fe400078e000e */
[C---:B-1----:R-:W-:Y:S02]  /*3da0*/  VIADD R24, R12.reuse, 0xffffff80 ;  /* 0xffffff800c187836 */ /* 0x042fe40000000000 */
[----:B------:R-:W-:Y:S02]  /*3db0*/  VIADD R13, R12, 0xffffff80 ;  /* 0xffffff800c0d7836 */ /* 0x000fe40000000000 */
[----:B------:R-:W-:-:S03]  /*3dc0*/  IMAD R12, R49, UR4, RZ ;  /* 0x00000004310c7c24 */ /* 0x000fc6000f8e02ff */
[----:B------:R-:W-:-:S04]  /*3dd0*/  LEA.HI R13, R13, R24, RZ, 0x1 ;  /* 0x000000180d0d7211 */ /* 0x000fc800078f08ff */
[----:B------:R-:W-:-:S05]  /*3de0*/  SHF.R.S32.HI R13, RZ, 0x1, R13 ;  /* 0x00000001ff0d7819 */ /* 0x000fca000001140d */
[----:B------:R-:W-:-:S04]  /*3df0*/  IMAD.WIDE.U32 R54, R13, UR4, R54 ;  /* 0x000000040d367c25 */ /* 0x000fc8000f8e0036 */
[----:B------:R-:W-:Y:S01]  /*3e00*/  IMAD R81, R13, UR5, R12 ;  /* 0x000000050d517c24 */ /* 0x000fe2000f8e020c */
[----:B------:R-:W-:Y:S06]  /*3e10*/  @P5 BRA `(.L_x_1109) ;  /* 0x0000001000285947 */ /* 0x000fec0003800000 */
[----:B------:R-:W2:Y:S04]  /*3e20*/  LDL R25, [R1+0x5c] ;  /* 0x00005c0001197983 */ /* 0x000ea80000100800 */
[----:B------:R-:W3:Y:S01]  /*3e30*/  LDL R24, [R1+0x70] ;  /* 0x0000700001187983 */ /* 0x000ee20000100800 */
[----:B------:R-:W-:Y:S01]  /*3e40*/  IMAD.IADD R81, R81, 0x1, R55 ;  /* 0x0000000151517824 */ /* 0x000fe200078e0237 */
[----:B------:R-:W-:Y:S01]  /*3e50*/  IADD3 R57, P5, P6, R40, R54, R67 ;  /* 0x0000003628397210 */ /* 0x000fe20007ebe043 */
[----:B------:R-:W-:Y:S01]  /*3e60*/  IMAD.IADD R13, R79, 0x1, -R62 ;  /* 0x000000014f0d7824 */ /* 0x000fe200078e0a3e */
[----:B------:R-:W-:Y:S02]  /*3e70*/  BSSY B1, `(.L_x_1119) ;  /* 0x00000e2000017945 */ /* 0x000fe40003800000 */
[----:B------:R-:W-:-:S02]  /*3e80*/  IADD3.X R12, R0, R81, R71, P5, P6 ;  /* 0x00000051000c7210 */ /* 0x000fc40002fec447 */
[----:B------:R-:W-:Y:S02]  /*3e90*/  IADD3 R56, P5, R57, R52, RZ ;  /* 0x0000003439387210 */ /* 0x000fe40007fbe0ff */
[----:B------:R-:W-:-:S03]  /*3ea0*/  LOP3.LUT P6, RZ, R16, 0x1, RZ, 0xc0, !PT ;  /* 0x0000000110ff7812 */ /* 0x000fc600078cc0ff */
[----:B------:R-:W-:Y:S01]  /*3eb0*/  IMAD.X R57, R12, 0x1, R53, P5 ;  /* 0x000000010c397824 */ /* 0x000fe200028e0635 */
[----:B------:R-:W-:-:S04]  /*3ec0*/  LOP3.LUT P5, RZ, R16, 0x4, RZ, 0xc0, !PT ;  /* 0x0000000410ff7812 */ /* 0x000fc800078ac0ff */
[----:B------:R-:W-:-:S04]  /*3ed0*/  SEL R13, R62, R13, !P5 ;  /* 0x0000000d3e0d7207 */ /* 0x000fc80006800000 */
[----:B------:R-:W-:-:S04]  /*3ee0*/  SHF.R.S32.HI R12, RZ, 0x1f, R13 ;  /* 0x0000001fff0c7819 */ /* 0x000fc8000001140d */
[----:B------:R-:W-:-:S04]  /*3ef0*/  LEA.HI R12, R12, R13, RZ, 0x5 ;  /* 0x0000000d0c0c7211 */ /* 0x000fc800078f28ff */
[----:B------:R-:W-:-:S04]  /*3f00*/  SHF.R.S32.HI R12, RZ, 0x5, R12 ;  /* 0x00000005ff0c7819 */ /* 0x000fc8000001140c */
[----:B------:R-:W-:-:S05]  /*3f10*/  LEA.HI.SX32 R12, R59, R12, 0x1c ;  /* 0x0000000c3b0c7211 */ /* 0x000fca00078fe2ff */
[----:B------:R-:W-:-:S05]  /*3f20*/  IMAD.SHL.U32 R83, R12, 0x10, RZ ;  /* 0x000000100c537824 */ /* 0x000fca00078e00ff */
[----:B--2---:R-:W-:-:S04]  /*3f30*/  LOP3.LUT R13, R25, 0x30, R83, 0xf8, !PT ;  /* 0x00000030190d7812 */ /* 0x004fc800078ef853 */
[----:B------:R-:W-:-:S05]  /*3f40*/  LOP3.LUT R13, R13, R60, RZ, 0x3c, !PT ;  /* 0x0000003c0d0d7212 */ /* 0x000fca00078e3cff */
[----:B---3--:R-:W-:Y:S02]  /*3f50*/  IMAD.IADD R12, R24, 0x1, R13 ;  /* 0x00000001180c7824 */ /* 0x008fe400078e020d */
[C---:B------:R-:W-:Y:S02]  /*3f60*/  IMAD R13, R157.reuse, 0x2800, R72 ;  /* 0x000028009d0d7824 */ /* 0x040fe400078e0248 */
[----:B------:R-:W-:Y:S02]  /*3f70*/  IMAD R15, R157, 0x2800, R12 ;  /* 0x000028009d0f7824 */ /* 0x000fe400078e020c */
[C---:B------:R-:W-:Y:S02]  /*3f80*/  IMAD.IADD R13, R18.reuse, 0x1, R13 ;  /* 0x00000001120d7824 */ /* 0x040fe400078e020d */
[----:B------:R-:W-:-:S04]  /*3f90*/  IMAD.IADD R24, R18, 0x1, R15 ;  /* 0x0000000112187824 */ /* 0x000fc800078e020f */
[----:B------:R-:W1:Y:S04]  /*3fa0*/  LDS.128 R12, [R13+0xe000] ;  /* 0x00e000000d0c7984 */ /* 0x000e680000000c00 */
[----:B------:R-:W2:Y:S01]  /*3fb0*/  LDS.128 R24, [R24+0xe000] ;  /* 0x00e0000018187984 */ /* 0x000ea20000000c00 */
[----:B------:R-:W-:Y:S05]  /*3fc0*/  @P6 BRA `(.L_x_1120) ;  /* 0x0000000c00306947 */ /* 0x000fea0003800000 */
[--C-:B------:R-:W-:Y:S02]  /*3fd0*/  SHF.R.U32.HI R93, RZ, 0x8, R5.reuse ;  /* 0x00000008ff5d7819 */ /* 0x100fe40000011605 */
[----:B------:R-:W-:Y:S02]  /*3fe0*/  LOP3.LUT R4, R5, 0xff0000ff, RZ, 0xc0, !PT ;  /* 0xff0000ff05047812 */ /* 0x000fe400078ec0ff */
[----:B------:R-:W-:Y:S01]  /*3ff0*/  SHF.R.U32.HI R91, RZ, 0x10, R5 ;  /* 0x00000010ff5b7819 */ /* 0x000fe20000011605 */
[----:B------:R-:W-:Y:S01]  /*4000*/  IMAD.SHL.U32 R5, R93, 0x100, RZ ;  /* 0x000001005d057824 */ /* 0x000fe200078e00ff */
[----:B------:R-:W-:Y:S02]  /*4010*/  SHF.R.U32.HI R89, RZ, 0x8, R7 ;  /* 0x00000008ff597819 */ /* 0x000fe40000011607 */
[----:B------:R-:W-:Y:S02]  /*4020*/  SHF.R.U32.HI R86, RZ, 0x8, R11 ;  /* 0x00000008ff567819 */ /* 0x000fe4000001160b */
[----:B------:R-:W-:-:S02]  /*4030*/  LOP3.LUT R6, R7, 0xff0000ff, RZ, 0xc0, !PT ;  /* 0xff0000ff07067812 */ /* 0x000fc400078ec0ff */
[----:B------:R-:W-:Y:S01]  /*4040*/  SHF.R.U32.HI R88, RZ, 0x10, R7 ;  /* 0x00000010ff587819 */ /* 0x000fe20000011607 */
[----:B------:R-:W-:Y:S01]  /*4050*/  IMAD.SHL.U32 R7, R89, 0x100, RZ ;  /* 0x0000010059077824 */ /* 0x000fe200078e00ff */
[----:B------:R-:W-:Y:S01]  /*4060*/  LOP3.LUT R4, R4, 0xff00, R5, 0xf8, !PT ;  /* 0x0000ff0004047812 */ /* 0x000fe200078ef805 */
[----:B------:R-:W-:Y:S01]  /*4070*/  IMAD.U32 R5, R91, 0x10000, RZ ;  /* 0x000100005b057824 */ /* 0x000fe200078e00ff */
[----:B------:R-:W-:Y:S02]  /*4080*/  LOP3.LUT R10, R11, 0xff0000ff, RZ, 0xc0, !PT ;  /* 0xff0000ff0b0a7812 */ /* 0x000fe400078ec0ff */
[----:B------:R-:W-:Y:S01]  /*4090*/  SHF.R.U32.HI R92, RZ, 0x10, R11 ;  /* 0x00000010ff5c7819 */ /* 0x000fe2000001160b */
[----:B------:R-:W-:Y:S01]  /*40a0*/  IMAD.SHL.U32 R11, R86, 0x100, RZ ;  /* 0x00000100560b7824 */ /* 0x000fe200078e00ff */
[----:B------:R-:W-:Y:S02]  /*40b0*/  SHF.R.U32.HI R87, RZ, 0x8, R9 ;  /* 0x00000008ff577819 */ /* 0x000fe40000011609 */
[----:B------:R-:W-:Y:S01]  /*40c0*/  LOP3.LUT R7, R6, 0xff00, R7, 0xf8, !PT ;  /* 0x0000ff0006077812 */ /* 0x000fe200078ef807 */
[----:B------:R-:W-:Y:S01]  /*40d0*/  IMAD.U32 R92, R92, 0x10000, RZ ;  /* 0x000100005c5c7824 */ /* 0x000fe200078e00ff */
[----:B------:R-:W-:-:S02]  /*40e0*/  LOP3.LUT R8, R9, 0xff0000ff, RZ, 0xc0, !PT ;  /* 0xff0000ff09087812 */ /* 0x000fc400078ec0ff */
[----:B------:R-:W-:Y:S01]  /*40f0*/  SHF.R.U32.HI R90, RZ, 0x10, R9 ;  /* 0x00000010ff5a7819 */ /* 0x000fe20000011609 */
[----:B------:R-:W-:Y:S01]  /*4100*/  IMAD.SHL.U32 R9, R87, 0x100, RZ ;  /* 0x0000010057097824 */ /* 0x000fe200078e00ff */
[----:B------:R-:W-:Y:S01]  /*4110*/  LOP3.LUT R6, R4, 0xff0000, R5, 0xf8, !PT ;  /* 0x00ff000004067812 */ /* 0x000fe200078ef805 */
[----:B------:R-:W-:Y:S01]  /*4120*/  IMAD.U32 R4, R88, 0x10000, RZ ;  /* 0x0001000058047824 */ /* 0x000fe200078e00ff */
[----:B------:R-:W-:Y:S01]  /*4130*/  LOP3.LUT R91, R10, 0xff00, R11, 0xf8, !PT ;  /* 0x0000ff000a5b7812 */ /* 0x000fe200078ef80b */
[----:B------:R-:W-:Y:S01]  /*4140*/  IMAD.U32 R90, R90, 0x10000, RZ ;  /* 0x000100005a5a7824 */ /* 0x000fe200078e00ff */
[----:B------:R-:W-:Y:S02]  /*4150*/  F2FP.F16.E4M3.UNPACK_B R88, R85.H1 ;  /* 0x00000055ff58723e */ /* 0x000fe400030006ff */
[----:B--2---:R-:W-:Y:S02]  /*4160*/  F2FP.F16.E4M3.UNPACK_B R11, R24.H1 ;  /* 0x00000018ff0b723e */ /* 0x004fe400030006ff */
[----:B-1----:R-:W-:Y:S01]  /*4170*/  F2FP.F16.E4M3.UNPACK_B R10, R12.H1 ;  /* 0x0000000cff0a723e */ /* 0x002fe200030006ff */
[----:B------:R-:W-:Y:S01]  /*4180*/  HADD2.F32 R5, -RZ, R88.H0_H0 ;  /* 0x20000058ff057230 */ /* 0x000fe20000004100 */
[----:B------:R-:W-:Y:S01]  /*4190*/  LOP3.LUT R89, R8, 0xff00, R9, 0xf8, !PT ;  /* 0x0000ff0008597812 */ /* 0x000fe200078ef809 */
[----:B------:R-:W-:Y:S01]  /*41a0*/  HADD2.F32 R9, -RZ, R11.H0_H0 ;  /* 0x2000000bff097230 */ /* 0x000fe20000004100 */
[----:B------:R-:W-:Y:S01]  /*41b0*/  F2FP.F16.E4M3.UNPACK_B R86, R84.H1 ;  /* 0x00000054ff56723e */ /* 0x000fe200030006ff */
[--C-:B------:R-:W-:Y:S01]  /*41c0*/  HADD2.F32 R8, -RZ, R10.reuse.H0_H0 ;  /* 0x2000000aff087230 */ /* 0x100fe20000004100 */
[----:B------:R-:W-:Y:S01]  /*41d0*/  LOP3.LUT R4, R7, 0xff0000, R4, 0xf8, !PT ;  /* 0x00ff000007047812 */ /* 0x000fe200078ef804 */
[----:B------:R-:W-:-:S02]  /*41e0*/  HADD2.F32 R10, -RZ, R10.H1_H1 ;  /* 0x3000000aff0a7230 */ /* 0x000fc40000004100 */
[-C--:B------:R-:W-:Y:S01]  /*41f0*/  FMUL.FTZ R93, R9, R5.reuse ;  /* 0x00000005095d7220 */ /* 0x080fe20000410000 */
[----:B------:R-:W-:Y:S02]  /*4200*/  HADD2.F32 R87, -RZ, R86.H0_H0 ;  /* 0x20000056ff577230 */ /* 0x000fe40000004100 */
[C---:B------:R-:W-:Y:S01]  /*4210*/  FMUL.FTZ R94, R8.reuse, R5 ;  /* 0x00000005085e7220 */ /* 0x040fe20000410000 */
[----:B------:R-:W-:Y:S01]  /*4220*/  LOP3.LUT R5, R91, 0xff0000, R92, 0xf8, !PT ;  /* 0x00ff00005b057812 */ /* 0x000fe200078ef85c */
[----:B------:R-:W-:Y:S01]  /*4230*/  HADD2.F32 R91, -RZ, R88.H1_H1 ;  /* 0x30000058ff5b7230 */ /* 0x000fe20000004100 */
[----:B------:R-:W-:Y:S01]  /*4240*/  LOP3.LUT R7, R89, 0xff0000, R90, 0xf8, !PT ;  /* 0x00ff000059077812 */ /* 0x000fe200078ef85a */
[-C--:B------:R-:W-:Y:S01]  /*4250*/  FFMA.FTZ R8, R8, R87.reuse, -R93 ;  /* 0x0000005708087223 */ /* 0x080fe2000001085d */
[----:B------:R-:W-:Y:S01]  /*4260*/  FFMA.FTZ R9, R9, R87, R94 ;  /* 0x0000005709097223 */ /* 0x000fe2000001005e */
[----:B------:R-:W-:Y:S01]  /*4270*/  HADD2.F32 R87, -RZ, R86.H1_H1 ;  /* 0x30000056ff577230 */ /* 0x000fe20000004100 */
[----:B------:R-:W-:Y:S01]  /*4280*/  F2FP.F16.E4M3.UNPACK_B R89, R85 ;  /* 0x00000055ff59723e */ /* 0x000fe200020006ff */
[----:B------:R-:W-:Y:S01]  /*4290*/  HADD2.F32 R86, -RZ, R11.H1_H1 ;  /* 0x3000000bff567230 */ /* 0x000fe20000004100 */
[----:B------:R-:W-:-:S02]  /*42a0*/  F2FP.F16.E4M3.UNPACK_B R88, R84 ;  /* 0x00000054ff58723e */ /* 0x000fc400020006ff */
[----:B------:R-:W-:Y:S01]  /*42b0*/  F2FP.F16.E4M3.UNPACK_B R24, R24 ;  /* 0x00000018ff18723e */ /* 0x000fe200020006ff */
[----:B------:R-:W-:Y:S01]  /*42c0*/  HADD2.F32 R90, -RZ, R89.H0_H0 ;  /* 0x20000059ff5a7230 */ /* 0x000fe20000004100 */
[----:B------:R-:W-:Y:S01]  /*42d0*/  F2FP.F16.E4M3.UNPACK_B R84, R12 ;  /* 0x0000000cff54723e */ /* 0x000fe200020006ff */
[-C--:B------:R-:W-:Y:S01]  /*42e0*/  FMUL.FTZ R11, R86, R91.reuse ;  /* 0x0000005b560b7220 */ /* 0x080fe20000410000 */
[C---:B------:R-:W-:Y:S01]  /*42f0*/  FMUL.FTZ R91, R10.reuse, R91 ;  /* 0x0000005b0a5b7220 */ /* 0x040fe20000410000 */
[----:B------:R-:W-:Y:S02]  /*4300*/  HADD2.F32 R85, -RZ, R24.H0_H0 ;  /* 0x20000018ff557230 */ /* 0x000fe40000004100 */
[----:B------:R-:W-:Y:S02]  /*4310*/  HADD2.F32 R12, -RZ, R84.H0_H0 ;  /* 0x20000054ff0c7230 */ /* 0x000fe40000004100 */
[-C--:B------:R-:W-:Y:S01]  /*4320*/  FFMA.FTZ R11, R10, R87.reuse, -R11 ;  /* 0x000000570a0b7223 */ /* 0x080fe2000001080b */
[----:B------:R-:W-:Y:S01]  /*4330*/  FFMA.FTZ R10, R86, R87, R91 ;  /* 0x00000057560a7223 */ /* 0x000fe2000001005b */
[----:B------:R-:W-:-:S02]  /*4340*/  HADD2.F32 R86, -RZ, R88.H0_H0 ;  /* 0x20000058ff567230 */ /* 0x000fc40000004100 */
[CC--:B------:R-:W-:Y:S01]  /*4350*/  FMUL.FTZ R91, R85.reuse, R90.reuse ;  /* 0x0000005a555b7220 */ /* 0x0c0fe20000410000 */
[----:B------:R-:W-:Y:S01]  /*4360*/  FMUL.FTZ R90, R12, R90 ;  /* 0x0000005a0c5a7220 */ /* 0x000fe20000410000 */
[----:B------:R-:W-:Y:S01]  /*4370*/  HADD2.F32 R89, -RZ, R89.H1_H1 ;  /* 0x30000059ff597230 */ /* 0x000fe20000004100 */
[----:B------:R-:W-:Y:S01]  /*4380*/  F2FP.SATFINITE.E4M3.F32.PACK_AB_MERGE_C R9, R10, R9, RZ ;  /* 0x000000090a09723e */ /* 0x000fe200048070ff */
[----:B------:R-:W-:Y:S02]  /*4390*/  HADD2.F32 R87, -RZ, R24.H1_H1 ;  /* 0x30000018ff577230 */ /* 0x000fe40000004100 */
[-C--:B------:R-:W-:Y:S01]  /*43a0*/  FFMA.FTZ R12, R12, R86.reuse, -R91 ;  /* 0x000000560c0c7223 */ /* 0x080fe2000001085b */
[----:B------:R-:W-:Y:S01]  /*43b0*/  FFMA.FTZ R24, R85, R86, R90 ;  /* 0x0000005655187223 */ /* 0x000fe2000001005a */
[----:B------:R-:W-:Y:S01]  /*43c0*/  HADD2.F32 R84, -RZ, R84.H1_H1 ;  /* 0x30000054ff547230 */ /* 0x000fe20000004100 */
[----:B------:R-:W-:Y:S01]  /*43d0*/  F2FP.F16.E4M3.UNPACK_B R91, R82.H1 ;  /* 0x00000052ff5b723e */ /* 0x000fe200030006ff */
[----:B------:R-:W-:-:S02]  /*43e0*/  HADD2.F32 R86, -RZ, R88.H1_H1 ;  /* 0x30000058ff567230 */ /* 0x000fc40000004100 */
[CC--:B------:R-:W-:Y:S01]  /*43f0*/  FMUL.FTZ R85, R87.reuse, R89.reuse ;  /* 0x0000005957557220 */ /* 0x0c0fe20000410000 */
[----:B------:R-:W-:Y:S01]  /*4400*/  F2FP.F16.E4M3.UNPACK_B R88, R26.H1 ;  /* 0x0000001aff58723e */ /* 0x000fe200030006ff */
[C---:B------:R-:W-:Y:S01]  /*4410*/  FMUL.FTZ R94, R84.reuse, R89 ;  /* 0x00000059545e7220 */ /* 0x040fe20000410000 */
[----:B------:R-:W-:Y:S01]  /*4420*/  F2FP.F16.E4M3.UNPACK_B R90, R80.H1 ;  /* 0x00000050ff5a723e */ /* 0x000fe200030006ff */
[----:B------:R-:W-:Y:S01]  /*4430*/  FFMA.FTZ R85, R84, R86, -R85 ;  /* 0x0000005654557223 */ /* 0x000fe20000010855 */
[----:B------:R-:W-:Y:S01]  /*4440*/  F2FP.F16.E4M3.UNPACK_B R84, R14.H1 ;  /* 0x0000000eff54723e */ /* 0x000fe200030006ff */
[--C-:B------:R-:W-:Y:S02]  /*4450*/  HADD2.F32 R92, -RZ, R91.reuse.H0_H0 ;  /* 0x2000005bff5c7230 */ /* 0x100fe40000004100 */
[----:B------:R-:W-:Y:S01]  /*4460*/  FFMA.FTZ R87, R87, R86, R94 ;  /* 0x0000005657577223 */ /* 0x000fe2000001005e */
[----:B------:R-:W-:Y:S01]  /*4470*/  HADD2.F32 R89, -RZ, R88.H0_H0 ;  /* 0x20000058ff597230 */ /* 0x000fe20000004100 */
[----:B------:R-:W-:Y:S01]  /*4480*/  F2FP.F16.E4M3.UNPACK_B R14, R14 ;  /* 0x0000000eff0e723e */ /* 0x000fe200020006ff */
[----:B------:R-:W-:Y:S01]  /*4490*/  HADD2.F32 R95, -RZ, R91.H1_H1 ;  /* 0x3000005bff5f7230 */ /* 0x000fe20000004100 */
[----:B------:R-:W-:Y:S01]  /*44a0*/  F2FP.SATFINITE.E4M3.F32.PACK_AB_MERGE_C R8, R11, R8, RZ ;  /* 0x000000080b08723e */ /* 0x000fe200048070ff */
[----:B------:R-:W-:-:S02]  /*44b0*/  HADD2.F32 R86, -RZ, R84.H0_H0 ;  /* 0x20000054ff567230 */ /* 0x000fc40000004100 */
[-C--:B------:R-:W-:Y:S01]  /*44c0*/  FMUL.FTZ R93, R89, R92.reuse ;  /* 0x0000005c595d7220 */ /* 0x080fe20000410000 */
[----:B------:R-:W-:Y:S01]  /*44d0*/  HADD2.F32 R91, -RZ, R90.H0_H0 ;  /* 0x2000005aff5b7230 */ /* 0x000fe20000004100 */
[----:B------:R-:W-:Y:S01]  /*44e0*/  F2FP.F16.E4M3.UNPACK_B R10, R25 ;  /* 0x00000019ff0a723e */ /* 0x000fe200020006ff */
[----:B------:R-:W-:Y:S02]  /*44f0*/  HADD2.F32 R88, -RZ, R88.H1_H1 ;  /* 0x30000058ff587230 */ /* 0x000fe40000004100 */
[C---:B------:R-:W-:Y:S01]  /*4500*/  FMUL.FTZ R94, R86.reuse, R92 ;  /* 0x0000005c565e7220 */ /* 0x040fe20000410000 */
[----:B------:R-:W-:Y:S02]  /*4510*/  HADD2.F32 R84, -RZ, R84.H1_H1 ;  /* 0x30000054ff547230 */ /* 0x000fe40000004100 */
[----:B------:R-:W-:Y:S01]  /*4520*/  FFMA.FTZ R92, R86, R91, -R93 ;  /* 0x0000005b565c7223 */ /* 0x000fe2000001085d */
[----:B------:R-:W-:Y:S02]  /*4530*/  HADD2.F32 R93, -RZ, R90.H1_H1 ;  /* 0x3000005aff5d7230 */ /* 0x000fe40000004100 */
[-C--:B------:R-:W-:Y:S01]  /*4540*/  FMUL.FTZ R97, R88, R95.reuse ;  /* 0x0000005f58617220 */ /* 0x080fe20000410000 */
[----:B------:R-:W-:Y:S01]  /*4550*/  F2FP.F16.E4M3.UNPACK_B R86, R82 ;  /* 0x00000052ff56723e */ /* 0x000fe200020006ff */
[C---:B------:R-:W-:Y:S01]  /*4560*/  FMUL.FTZ R95, R84.reuse, R95 ;  /* 0x0000005f545f7220 */ /* 0x040fe20000410000 */
[----:B------:R-:W-:Y:S01]  /*4570*/  F2FP.F16.E4M3.UNPACK_B R82, R26 ;  /* 0x0000001aff52723e */ /* 0x000fe200020006ff */
[-C--:B------:R-:W-:Y:S01]  /*4580*/  FFMA.FTZ R101, R84, R93.reuse, -R97 ;  /* 0x0000005d54657223 */ /* 0x080fe20000010861 */
[----:B------:R-:W-:Y:S01]  /*4590*/  F2FP.F16.E4M3.UNPACK_B R84, R80 ;  /* 0x00000050ff54723e */ /* 0x000fe200020006ff */
[----:B------:R-:W-:Y:S01]  /*45a0*/  FFMA.FTZ R103, R88, R93, R95 ;  /* 0x0000005d58677223 */ /* 0x000fe2000001005f */
[----:B------:R-:W-:-:S02]  /*45b0*/  HADD2.F32 R93, -RZ, R86.H0_H0 ;  /* 0x20000056ff5d7230 */ /* 0x000fc40000004100 */
[----:B------:R-:W-:Y:S01]  /*45c0*/  FFMA.FTZ R94, R89, R91, R94 ;  /* 0x0000005b595e7223 */ /* 0x000fe2000001005e */
[----:B------:R-:W-:Y:S01]  /*45d0*/  HADD2.F32 R80, -RZ, R82.H0_H0 ;  /* 0x20000052ff507230 */ /* 0x000fe20000004100 */
[----:B------:R-:W-:Y:S01]  /*45e0*/  F2FP.F16.E4M3.UNPACK_B R11, R7 ;  /* 0x00000007ff0b723e */ /* 0x000fe200020006ff */
[----:B------:R-:W-:Y:S01]  /*45f0*/  HADD2.F32 R95, -RZ, R86.H1_H1 ;  /* 0x30000056ff5f7230 */ /* 0x000fe20000004100 */
[----:B------:R-:W-:Y:S01]  /*4600*/  F2FP.SATFINITE.E4M3.F32.PACK_AB_MERGE_C R24, R87, R24, R9 ;  /* 0x000000185718723e */ /* 0x000fe20004807009 */
[----:B------:R-:W-:Y:S02]  /*4610*/  HADD2.F32 R26, -RZ, R14.H0_H0 ;  /* 0x2000000eff1a7230 */ /* 0x000fe40000004100 */
[----:B------:R-:W-:Y:S01]  /*4620*/  FMUL.FTZ R97, R80, R93 ;  /* 0x0000005d50617220 */ /* 0x000fe20000410000 */
[----:B------:R-:W-:Y:S01]  /*4630*/  HADD2.F32 R82, -RZ, R82.H1_H1 ;  /* 0x30000052ff527230 */ /* 0x000fe20000004100 */
[----:B------:R-:W-:Y:S01]  /*4640*/  F2FP.F16.E4M3.UNPACK_B R9, R13 ;  /* 0x0000000dff09723e */ /* 0x000fe200020006ff */
[----:B------:R-:W-:-:S02]  /*4650*/  HADD2.F32 R14, -RZ, R14.H1_H1 ;  /* 0x3000000eff0e7230 */ /* 0x000fc40000004100 */
[----:B------:R-:W-:Y:S01]  /*4660*/  FMUL.FTZ R93, R26, R93 ;  /* 0x0000005d1a5d7220 */ /* 0x000fe20000410000 */
[--C-:B------:R-:W-:Y:S02]  /*4670*/  HADD2.F32 R89, -RZ, R84.reuse.H0_H0 ;  /* 0x20000054ff597230 */ /* 0x100fe40000004100 */
[-C--:B------:R-:W-:Y:S01]  /*4680*/  FMUL.FTZ R99, R82, R95.reuse ;  /* 0x0000005f52637220 */ /* 0x080fe20000410000 */
[----:B------:R-:W-:Y:S02]  /*4690*/  HADD2.F32 R91, -RZ, R84.H1_H1 ;  /* 0x30000054ff5b7230 */ /* 0x000fe40000004100 */
[----:B------:R-:W-:Y:S01]  /*46a0*/  FMUL.FTZ R95, R14, R95 ;  /* 0x0000005f0e5f7220 */ /* 0x000fe20000410000 */
[----:B------:R-:W-:Y:S01]  /*46b0*/  F2FP.SATFINITE.E4M3.F32.PACK_AB_MERGE_C R12, R85, R12, R8 ;  /* 0x0000000c550c723e */ /* 0x000fe20004807008 */
[-C--:B------:R-:W-:Y:S01]  /*46c0*/  FFMA.FTZ R97, R26, R89.reuse, -R97 ;  /* 0x000000591a617223 */ /* 0x080fe20000010861 */
[----:B------:R-:W-:Y:S01]  /*46d0*/  FFMA.FTZ R26, R80, R89, R93 ;  /* 0x00000059501a7223 */ /* 0x000fe2000001005d */
[----:B------:R-:W-:Y:S01]  /*46e0*/  FFMA.FTZ R95, R82, R91, R95 ;  /* 0x0000005b525f7223 */ /* 0x000fe2000001005f */
[----:B------:R-:W-:Y:S01]  /*46f0*/  HADD2.F32 R80, -RZ, R10.H0_H0 ;  /* 0x2000000aff507230 */ /* 0x000fe20000004100 */
[----:B------:R-:W-:Y:S01]  /*4700*/  F2FP.F16.E4M3.UNPACK_B R82, R6 ;  /* 0x00000006ff52723e */ /* 0x000fe200020006ff */
[----:B------:R-:W-:Y:S01]  /*4710*/  HADD2.F32 R87, -RZ, R11.H0_H0 ;  /* 0x2000000bff577230 */ /* 0x000fe20000004100 */
[----:B------:R-:W-:Y:S01]  /*4720*/  F2FP.F16.E4M3.UNPACK_B R25, R25.H1 ;  /* 0x00000019ff19723e */ /* 0x000fe200030006ff */
[----:B------:R-:W-:Y:S01]  /*4730*/  HADD2.F32 R8, -RZ, R9.H0_H0 ;  /* 0x20000009ff087230 */ /* 0x000fe20000004100 */
[----:B------:R-:W-:Y:S01]  /*4740*/  F2FP.F16.E4M3.UNPACK_B R13, R13.H1 ;  /* 0x0000000dff0d723e */ /* 0x000fe200030006ff */
[----:B------:R-:W-:-:S02]  /*4750*/  HADD2.F32 R85, -RZ, R82.H0_H0 ;  /* 0x20000052ff557230 */ /* 0x000fc40000004100 */
[-C--:B------:R-:W-:Y:S01]  /*4760*/  FMUL.FTZ R89, R80, R87.reuse ;  /* 0x0000005750597220 */ /* 0x080fe20000410000 */
[----:B------:R-:W-:Y:S02]  /*4770*/  HADD2.F32 R84, -RZ, R11.H1_H1 ;  /* 0x3000000bff547230 */ /* 0x000fe40000004100 */
[C---:B------:R-:W-:Y:S01]  /*4780*/  FMUL.FTZ R87, R8.reuse, R87 ;  /* 0x0000005708577220 */ /* 0x040fe20000410000 */
[----:B------:R-:W-:Y:S02]  /*4790*/  HADD2.F32 R10, -RZ, R10.H1_H1 ;  /* 0x3000000aff0a7230 */ /* 0x000fe40000004100 */
[-C--:B------:R-:W-:Y:S01]  /*47a0*/  FFMA.FTZ R8, R8, R85.reuse, -R89 ;  /* 0x0000005508087223 */ /* 0x080fe20000010859 */
[----:B------:R-:W-:Y:S02]  /*47b0*/  HADD2.F32 R11, -RZ, R9.H1_H1 ;  /* 0x30000009ff0b7230 */ /* 0x000fe40000004100 */
[----:B------:R-:W-:Y:S01]  /*47c0*/  FFMA.FTZ R9, R80, R85, R87 ;  /* 0x0000005550097223 */ /* 0x000fe20000010057 */
[----:B------:R-:W-:-:S02]  /*47d0*/  HADD2.F32 R82, -RZ, R82.H1_H1 ;  /* 0x30000052ff527230 */ /* 0x000fc40000004100 */
[C---:B------:R-:W-:Y:S01]  /*47e0*/  FMUL.FTZ R80, R10.reuse, R84 ;  /* 0x000000540a507220 */ /* 0x040fe20000410000 */
[----:B------:R-:W-:Y:S01]  /*47f0*/  F2FP.F16.E4M3.UNPACK_B R6, R6.H1 ;  /* 0x00000006ff06723e */ /* 0x000fe200030006ff */
[C---:B------:R-:W-:Y:S01]  /*4800*/  FMUL.FTZ R85, R11.reuse, R84 ;  /* 0x000000540b557220 */ /* 0x040fe20000410000 */
[----:B------:R-:W-:Y:S01]  /*4810*/  F2FP.F16.E4M3.UNPACK_B R84, R7.H1 ;  /* 0x00000007ff54723e */ /* 0x000fe200030006ff */
[-C--:B------:R-:W-:Y:S01]  /*4820*/  FFMA.FTZ R11, R11, R82.reuse, -R80 ;  /* 0x000000520b0b7223 */ /* 0x080fe20000010850 */
[----:B------:R-:W-:Y:S02]  /*4830*/  HADD2.F32 R80, -RZ, R25.H0_H0 ;  /* 0x20000019ff507230 */ /* 0x000fe40000004100 */
[----:B------:R-:W-:Y:S01]  /*4840*/  FFMA.FTZ R10, R10, R82, R85 ;  /* 0x000000520a0a7223 */ /* 0x000fe20000010055 */
[----:B------:R-:W-:Y:S02]  /*4850*/  HADD2.F32 R7, -RZ, R13.H0_H0 ;  /* 0x2000000dff077230 */ /* 0x000fe40000004100 */
[----:B------:R-:W-:Y:S01]  /*4860*/  FFMA.FTZ R14, R14, R91, -R99 ;  /* 0x0000005b0e0e7223 */ /* 0x000fe20000010863 */
[----:B------:R-:W-:Y:S01]  /*4870*/  HADD2.F32 R85, -RZ, R84.H0_H0 ;  /* 0x20000054ff557230 */ /* 0x000fe20000004100 */
[----:B------:R-:W-:Y:S01]  /*4880*/  F2FP.F16.E4M3.UNPACK_B R87, R5 ;  /* 0x00000005ff57723e */ /* 0x000fe200020006ff */
[----:B------:R-:W-:Y:S01]  /*4890*/  HADD2.F32 R82, -RZ, R6.H0_H0 ;  /* 0x20000006ff527230 */ /* 0x000fe20000004100 */
[----:B------:R-:W-:Y:S01]  /*48a0*/  F2FP.SATFINITE.E4M3.F32.PACK_AB_MERGE_C R92, R101, R92, RZ ;  /* 0x0000005c655c723e */ /* 0x000fe200048070ff */
[----:B------:R-:W-:-:S02]  /*48b0*/  HADD2.F32 R25, -RZ, R25.H1_H1 ;  /* 0x30000019ff197230 */ /* 0x000fc40000004100 */
[CC--:B------:R-:W-:Y:S01]  /*48c0*/  FMUL.FTZ R88, R80.reuse, R85.reuse ;  /* 0x0000005550587220 */ /* 0x0c0fe20000410000 */
[----:B------:R-:W-:Y:S01]  /*48d0*/  FMUL.FTZ R85, R7, R85 ;  /* 0x0000005507557220 */ /* 0x000fe20000410000 */
[----:B------:R-:W-:Y:S01]  /*48e0*/  HADD2.F32 R86, -RZ, R84.H1_H1 ;  /* 0x30000054ff567230 */ /* 0x000fe20000004100 */
[----:B------:R-:W-:Y:S01]  /*48f0*/  F2FP.SATFINITE.E4M3.F32.PACK_AB_MERGE_C R94, R103, R94, RZ ;  /* 0x0000005e675e723e */ /* 0x000fe200048070ff */
[----:B------:R-:W-:Y:S02]  /*4900*/  HADD2.F32 R13, -RZ, R13.H1_H1 ;  /* 0x3000000dff0d7230 */ /* 0x000fe40000004100 */
[-C--:B------:R-:W-:Y:S01]  /*4910*/  FFMA.FTZ R91, R80, R82.reuse, R85 ;  /* 0x00000052505b7223 */ /* 0x080fe20000010055 */
[----:B------:R-:W-:Y:S02]  /*4920*/  HADD2.F32 R84, -RZ, R6.H1_H1 ;  /* 0x30000006ff547230 */ /* 0x000fe40000004100 */
[----:B------:R-:W-:Y:S01]  /*4930*/  FFMA.FTZ R6, R7, R82, -R88 ;  /* 0x0000005207067223 */ /* 0x000fe20000010858 */
[----:B------:R-:W-:Y:S01]  /*4940*/  F2FP.F16.E4M3.UNPACK_B R80, R27 ;  /* 0x0000001bff50723e */ /* 0x000fe200020006ff */
[-C--:B------:R-:W-:Y:S01]  /*4950*/  FMUL.FTZ R90, R25, R86.reuse ;  /* 0x00000056195a7220 */ /* 0x080fe20000410000 */
[----:B------:R-:W-:Y:S01]  /*4960*/  F2FP.F16.E4M3.UNPACK_B R7, R15 ;  /* 0x0000000fff07723e */ /* 0x000fe200020006ff */
[C---:B------:R-:W-:Y:S01]  /*4970*/  FMUL.FTZ R86, R13.reuse, R86 ;  /* 0x000000560d567220 */ /* 0x040fe20000410000 */
[----:B------:R-:W-:Y:S01]  /*4980*/  F2FP.F16.E4M3.UNPACK_B R88, R5.H1 ;  /* 0x00000005ff58723e */ /* 0x000fe200030006ff */
[----:B------:R-:W-:Y:S01]  /*4990*/  FFMA.FTZ R93, R13, R84, -R90 ;  /* 0x000000540d5d7223 */ /* 0x000fe2000001085a */
[----:B------:R-:W-:Y:S01]  /*49a0*/  F2FP.F16.E4M3.UNPACK_B R15, R15.H1 ;  /* 0x0000000fff0f723e */ /* 0x000fe200030006ff */
[----:B------:R-:W-:Y:S01]  /*49b0*/  HADD2.F32 R82, -RZ, R80.H0_H0 ;  /* 0x20000050ff527230 */ /* 0x000fe20000004100 */
[----:B------:R-:W-:Y:S01]  /*49c0*/  F2FP.F16.E4M3.UNPACK_B R27, R27.H1 ;  /* 0x0000001bff1b723e */ /* 0x000fe200030006ff */
[----:B------:R-:W-:Y:S01]  /*49d0*/  HADD2.F32 R89, -RZ, R87.H0_H0 ;  /* 0x20000057ff597230 */ /* 0x000fe20000004100 */
[----:B------:R-:W-:Y:S01]  /*49e0*/  F2FP.F16.E4M3.UNPACK_B R5, R4 ;  /* 0x00000004ff05723e */ /* 0x000fe200020006ff */
[----:B------:R-:W-:Y:S01]  /*49f0*/  HADD2.F32 R13, -RZ, R7.H0_H0 ;  /* 0x20000007ff0d7230 */ /* 0x000fe20000004100 */
[----:B------:R-:W-:Y:S01]  /*4a00*/  F2FP.SATFINITE.E4M3.F32.PACK_AB_MERGE_C R14, R14, R97, R92 ;  /* 0x000000610e0e723e */ /* 0x000fe2000480705c */
[----:B------:R-:W-:Y:S01]  /*4a10*/  FFMA.FTZ R92, R25, R84, R86 ;  /* 0x00000054195c7223 */ /* 0x000fe20000010056 */
[----:B------:R-:W-:Y:S01]  /*4a20*/  F2FP.SATFINITE.E4M3.F32.PACK_AB_MERGE_C R26, R95, R26, R94 ;  /* 0x0000001a5f1a723e */ /* 0x000fe2000480705e */
[----:B------:R-:W-:Y:S01]  /*4a30*/  HADD2.F32 R25, -RZ, R15.H0_H0 ;  /* 0x2000000fff197230 */ /* 0x000fe20000004100 */
[----:B------:R-:W-:Y:S01]  /*4a40*/  F2FP.F16.E4M3.UNPACK_B R84, R4.H1 ;  /* 0x00000004ff54723e */ /* 0x000fe200030006ff */
[----:B------:R-:W-:-:S02]  /*4a50*/  HADD2.F32 R4, -RZ, R27.H0_H0 ;  /* 0x2000001bff047230 */ /* 0x000fc40000004100 */
[CC--:B------:R-:W-:Y:S01]  /*4a60*/  FMUL.FTZ R94, R82.reuse, R89.reuse ;  /* 0x00000059525e7220 */ /* 0x0c0fe20000410000 */
[--C-:B------:R-:W-:Y:S02]  /*4a70*/  HADD2.F32 R90, -RZ, R88.reuse.H0_H0 ;  /* 0x20000058ff5a7230 */ /* 0x100fe40000004100 */
[----:B------:R-:W-:Y:S01]  /*4a80*/  FMUL.FTZ R89, R13, R89 ;  /* 0x000000590d597220 */ /* 0x000fe20000410000 */
[----:B------:R-:W-:Y:S01]  /*4a90*/  HADD2.F32 R85, -RZ, R5.H0_H0 ;  /* 0x20000005ff557230 */ /* 0x000fe20000004100 */
[----:B------:R-:W-:Y:S01]  /*4aa0*/  F2FP.SATFINITE.E4M3.F32.PACK_AB_MERGE_C R6, R93, R6, RZ ;  /* 0x000000065d06723e */ /* 0x000fe200048070ff */
[----:B------:R-:W-:Y:S02]  /*4ab0*/  HADD2.F32 R27, -RZ, R27.H1_H1 ;  /* 0x3000001bff1b7230 */ /* 0x000fe40000004100 */
[----:B------:R-:W-:Y:S01]  /*4ac0*/  FMUL.FTZ R95, R25, R90 ;  /* 0x0000005a195f7220 */ /* 0x000fe20000410000 */
[----:B------:R-:W-:Y:S02]  /*4ad0*/  HADD2.F32 R88, -RZ, R88.H1_H1 ;  /* 0x30000058ff587230 */ /* 0x000fe40000004100 */
[----:B------:R-:W-:Y:S01]  /*4ae0*/  FFMA.FTZ R89, R82, R85, R89 ;  /* 0x0000005552597223 */ /* 0x000fe20000010059 */
[----:B------:R-:W-:-:S02]  /*4af0*/  HADD2.F32 R15, -RZ, R15.H1_H1 ;  /* 0x3000000fff0f7230 */ /* 0x000fc40000004100 */
[C---:B------:R-:W-:Y:S01]  /*4b00*/  FMUL.FTZ R96, R4.reuse, R90 ;  /* 0x0000005a04607220 */ /* 0x040fe20000410000 */
[----:B------:R-:W-:Y:S02]  /*4b10*/  HADD2.F32 R86, -RZ, R84.H0_H0 ;  /* 0x20000054ff567230 */ /* 0x000fe40000004100 */
[-C--:B------:R-:W-:Y:S01]  /*4b20*/  FMUL.FTZ R82, R27, R88.reuse ;  /* 0x000000581b527220 */ /* 0x080fe20000410000 */
[----:B------:R-:W-:Y:S02]  /*4b30*/  HADD2.F32 R80, -RZ, R80.H1_H1 ;  /* 0x30000050ff507230 */ /* 0x000fe40000004100 */
[----:B------:R-:W-:Y:S01]  /*4b40*/  FMUL.FTZ R88, R15, R88 ;  /* 0x000000580f587220 */ /* 0x000fe20000410000 */
[----:B------:R-:W-:Y:S02]  /*4b50*/  HADD2.F32 R87, -RZ, R87.H1_H1 ;  /* 0x30000057ff577230 */ /* 0x000fe40000004100 */
[----:B------:R-:W-:Y:S01]  /*4b60*/  FFMA.FTZ R95, R4, R86, R95 ;  /* 0x00000056045f7223 */ /* 0x000fe2000001005f */
[----:B------:R-:W-:-:S02]  /*4b70*/  HADD2.F32 R7, -RZ, R7.H1_H1 ;  /* 0x30000007ff077230 */ /* 0x000fc40000004100 */
[----:B------:R-:W-:Y:S01]  /*4b80*/  FFMA.FTZ R96, R25, R86, -R96 ;  /* 0x0000005619607223 */ /* 0x000fe20000010860 */
[----:B------:R-:W-:Y:S02]  /*4b90*/  HADD2.F32 R84, -RZ, R84.H1_H1 ;  /* 0x30000054ff547230 */ /* 0x000fe40000004100 */
[CC--:B------:R-:W-:Y:S01]  /*4ba0*/  FMUL.FTZ R4, R80.reuse, R87.reuse ;  /* 0x0000005750047220 */ /* 0x0c0fe20000410000 */
[----:B------:R-:W-:Y:S02]  /*4bb0*/  HADD2.F32 R5, -RZ, R5.H1_H1 ;  /* 0x30000005ff057230 */ /* 0x000fe40000004100 */
[----:B------:R-:W-:Y:S01]  /*4bc0*/  FMUL.FTZ R87, R7, R87 ;  /* 0x0000005707577220 */ /* 0x000fe20000410000 */
[----:B------:R-:W-:Y:S01]  /*4bd0*/  FFMA.FTZ R94, R13, R85, -R94 ;  /* 0x000000550d5e7223 */ /* 0x000fe2000001085e */
[-C--:B------:R-:W-:Y:S01]  /*4be0*/  FFMA.FTZ R15, R15, R84.reuse, -R82 ;  /* 0x000000540f0f7223 */ /* 0x080fe20000010852 */
[----:B------:R-:W-:Y:S01]  /*4bf0*/  FFMA.FTZ R88, R27, R84, R88 ;  /* 0x000000541b587223 */ /* 0x000fe20000010058 */
[-C--:B------:R-:W-:Y:S01]  /*4c00*/  FFMA.FTZ R7, R7, R5.reuse, -R4 ;  /* 0x0000000507077223 */ /* 0x080fe20000010804 */
[----:B------:R-:W-:Y:S01]  /*4c10*/  FFMA.FTZ R80, R80, R5, R87 ;  /* 0x0000000550507223 */ /* 0x000fe20000010057 */
[----:B------:R-:W-:-:S02]  /*4c20*/  F2FP.SATFINITE.E4M3.F32.PACK_AB_MERGE_C R91, R92, R91, RZ ;  /* 0x0000005b5c5b723e */ /* 0x000fc400048070ff */
[----:B------:R-:W-:Y:S02]  /*4c30*/  F2FP.SATFINITE.E4M3.F32.PACK_AB_MERGE_C R15, R15, R96, RZ ;  /* 0x000000600f0f723e */ /* 0x000fe400048070ff */
[----:B------:R-:W-:Y:S02]  /*4c40*/  F2FP.SATFINITE.E4M3.F32.PACK_AB_MERGE_C R88, R88, R95, RZ ;  /* 0x0000005f5858723e */ /* 0x000fe400048070ff */
[----:B------:R-:W-:Y:S02]  /*4c50*/  F2FP.SATFINITE.E4M3.F32.PACK_AB_MERGE_C R13, R11, R8, R6 ;  /* 0x000000080b0d723e */ /* 0x000fe40004807006 */
[----:B------:R-:W-:Y:S02]  /*4c60*/  F2FP.SATFINITE.E4M3.F32.PACK_AB_MERGE_C R15, R7, R94, R15 ;  /* 0x0000005e070f723e */ /* 0x000fe4000480700f */
[----:B------:R-:W-:Y:S02]  /*4c70*/  F2FP.SATFINITE.E4M3.F32.PACK_AB_MERGE_C R25, R10, R9, R91 ;  /* 0x000000090a19723e */ /* 0x000fe4000480705b */
[----:B------:R-:W-:-:S07]  /*4c80*/  F2FP.SATFINITE.E4M3.F32.PACK_AB_MERGE_C R27, R80, R89, R88 ;  /* 0x00000059501b723e */ /* 0x000fce0004807058 */
.L_x_1120:
[----:B------:R-:W-:Y:S05]  /*4c90*/  BSYNC B1 ;  /* 0x0000000000017941 */ /* 0x000fea0003800000 */
.L_x_1119:
        /* <DEDUP_REMOVED lines=10> */
.L_x_1102:
[----:B------:R-:W2:Y:S02]  /*4d40*/  LDL R4, [R1+0xc] ;  /* 0x00000c0001047983 */ /* 0x000ea40000100800 */
[----:B--2---:R-:W-:-:S13]  /*4d50*/  ISETP.NE.AND P0, PT, R4, 0x3, PT ;  /* 0x000000030400780c */ /* 0x004fda0003f05270 */
[----:B------:R-:W-:Y:S05]  /*4d60*/  @!P0 BRA `(.L_x_1121) ;  /* 0x0000000000048947 */ /* 0x000fea0003800000 */
[----:B------:R-:W-:Y:S01]  /*4d70*/  BPT.TRAP 0x1 ;  /* 0x000000040000795c */ /* 0x000fe20000300000 */
.L_x_1121:
[----:B------:R-:W2:Y:S01]  /*4d80*/  LDL R4, [R1+0x20] ;  /* 0x0000200001047983 */ /* 0x000ea20000100800 */
[----:B------:R-:W-:Y:S01]  /*4d90*/  IMAD R76, R157, 0x8, R18 ;  /* 0x000000089d4c7824 */ /* 0x000fe200078e0212 */
[----:B------:R-:W-:Y:S01]  /*4da0*/  BSSY B1, `(.L_x_1122) ;  /* 0x0000006000017945 */ /* 0x000fe20003800000 */
[----:B--2---:R-:W-:Y:S01]  /*4db0*/  SHF.L.U32 R77, R4, 0x1f, RZ ;  /* 0x0000001f044d7819 */ /* 0x004fe200000006ff */
[----:B------:R-:W-:-:S03]  /*4dc0*/  IMAD R4, R47, -0xa0, R50 ;  /* 0xffffff602f047824 */ /* 0x000fc600078e0232 */
[----:B------:R-:W0:Y:S02]  /*4dd0*/  SYNCS.PHASECHK.TRANS64.TRYWAIT P1, [R76+URZ+0x13290], R77 ;  /* 0x0132904d4c0075a7 */ /* 0x000e24000802017f */
[----:B------:R-:W-:Y:S01]  /*4de0*/  VIMNMX R4, R4, 0xa0, PT ;  /* 0x000000a004047848 */ /* 0x000fe20003fe0100 */
[----:B0-----:R-:W-:Y:S06]  /*4df0*/  @!P1 BRA `(.L_x_1123) ;  /* 0x000001fc00909947 */ /* 0x001fec0003800000 */
.L_x_1413:
[----:B------:R-:W-:Y:S05]  /*4e00*/  BSYNC B1 ;  /* 0x0000000000017941 */ /* 0x000fea0003800000 */
.L_x_1122:
[----:B------:R-:W1:Y:S02]  /*4e10*/  S2R R5, SR_TID.X ;  /* 0x0000000000057919 */ /* 0x000e640000002100 */
[C---:B-1----:R-:W-:Y:S02]  /*4e20*/  VIADD R6, R5.reuse, 0xffffff80 ;  /* 0xffffff8005067836 */ /* 0x042fe40000000000 */
[----:B------:R-:W-:-:S05]  /*4e30*/  VIADD R5, R5, 0xffffff80 ;  /* 0xffffff8005057836 */ /* 0x000fca0000000000 */
[----:B------:R-:W-:-:S04]  /*4e40*/  LEA.HI R5, R5, R6, RZ, 0x1 ;  /* 0x0000000605057211 */ /* 0x000fc800078f08ff */
[----:B------:R-:W-:-:S04]  /*4e50*/  SHF.R.S32.HI R5, RZ, 0x1, R5 ;  /* 0x00000001ff057819 */ /* 0x000fc80000011405 */
[----:B------:R-:W-:-:S13]  /*4e60*/  ISETP.GE.AND P1, PT, R5, R4, PT ;  /* 0x000000040500720c */ /* 0x000fda0003f26270 */
[----:B------:R-:W-:Y:S05]  /*4e70*/  @P1 BRA `(.L_x_1109) ;  /* 0x0000000000101947 */ /* 0x000fea0003800000 */
[----:B------:R-:W1:Y:S04]  /*4e80*/  @!P3 LDS.128 R4, [R75+0xe000] ;  /* 0x00e000004b04b984 */ /* 0x000e680000000c00 */
[----:B------:R-:W2:Y:S04]  /*4e90*/  @!P2 LDS.128 R8, [R74+0xe000] ;  /* 0x00e000004a08a984 */ /* 0x000ea80000000c00 */
[----:B-1----:R1:W-:Y:S04]  /*4ea0*/  @!P3 STG.E.128 desc[UR44][R12.64], R4 ;  /* 0x000000040c00b986 */ /* 0x0023e8000c101d2c */
[----:B--2---:R1:W-:Y:S02]  /*4eb0*/  @!P2 STG.E.128 desc[UR44][R12.64+0x20], R8 ;  /* 0x000020080c00a986 */ /* 0x0043e4000c101d2c */
.L_x_1109:
[----:B------:R-:W-:Y:S05]  /*4ec0*/  BSYNC B0 ;  /* 0x0000000000007941 */ /* 0x000fea0003800000 */
.L_x_1101:
[----:B-1----:R-:W1:Y:S01]  /*4ed0*/  S2R R4, SR_TID.X ;  /* 0x0000000000047919 */ /* 0x002e620000002100 */
[----:B------:R-:W-:Y:S01]  /*4ee0*/  @!PT LDS RZ, [RZ] ;  /* 0x00000000fffff984 */ /* 0x000fe20000000800 */
[----:B------:R-:W-:Y:S01]  /*4ef0*/  @!PT LDS RZ, [RZ] ;  /* 0x00000000fffff984 */ /* 0x000fe20000000800 */
[----:B------:R-:W-:Y:S01]  /*4f00*/  @!PT LDS RZ, [RZ] ;  /* 0x00000000fffff984 */ /* 0x000fe20000000800 */
[----:B------:R-:W-:Y:S01]  /*4f10*/  @!PT LDS RZ, [RZ] ;  /* 0x00000000fffff984 */ /* 0x000fe20000000800 */
[----:B------:R5:W-:Y:S06]  /*4f20*/  MEMBAR.ALL.CTA ;  /* 0x0000000000007992 */ /* 0x000bec0000008000 */
[----:B-----5:R-:W5:Y:S01]  /*4f30*/  FENCE.VIEW.ASYNC.S ;  /* 0x00000000000073c6 */ /* 0x020f620000000000 */
[----:B------:R-:W-:Y:S05]  /*4f40*/  WARPSYNC.ALL ;  /* 0x0000000000007948 */ /* 0x000fea0003800000 */
[----:B------:R-:W-:Y:S01]  /*4f50*/  BSSY B0, `(.L_x_1124) ;  /* 0x0000009000007945 */ /* 0x000fe20003800000 */
[----:B-1----:R-:W-:Y:S01]  /*4f60*/  LOP3.LUT R4, R4, 0x7f, RZ, 0xc0, !PT ;  /* 0x0000007f04047812 */ /* 0x002fe200078ec0ff */
[----:B-----5:R1:W-:Y:S03]  /*4f70*/  BAR.SYNC.DEFER_BLOCKING R61, 0x80 ;  /* 0x0002003d0000751d */ /* 0x0203e60000010000 */
[----:B------:R-:W-:-:S13]  /*4f80*/  ISETP.NE.AND P5, PT, R4, RZ, PT ;  /* 0x000000ff0400720c */ /* 0x000fda0003fa5270 */
[----:B------:R-:W-:-:S05]  /*4f90*/  @!P5 VIADD R4, R76, 0x132a0 ;  /* 0x000132a04c04d836 */ /* 0x000fca0000000000 */
[----:B------:R-:W-:-:S04]  /*4fa0*/  @!P5 PRMT R4, RZ, 0x654, R4 ;  /* 0x00000654ff04d816 */ /* 0x000fc80000000004 */
[----:B------:R1:W-:Y:S01]  /*4fb0*/  @!P5 SYNCS.ARRIVE.TRANS64.RED.A1T0 RZ, [R4+URZ], RZ ;  /* 0x000000ff04ffd9a7 */ /* 0x0003e2000810043f */
[----:B------:R-:W-:Y:S05]  /*4fc0*/  @!P0 BRA `(.L_x_1125) ;  /* 0x0000000000048947 */ /* 0x000fea0003800000 */
[----:B------:R-:W-:Y:S01]  /*4fd0*/  BPT.TRAP 0x1 ;  /* 0x000000040000795c */ /* 0x000fe20000300000 */
.L_x_1125:
[----:B------:R-:W-:Y:S05]  /*4fe0*/  BSYNC B0 ;  /* 0x0000000000007941 */ /* 0x000fea0003800000 */
.L_x_1124:
[----:B------:R-:W5:Y:S01]  /*4ff0*/  SYNCS.PHASECHK.TRANS64.TRYWAIT P0, [R76+URZ+0x132b0], R77 ;  /* 0x0132b04d4c0075a7 */ /* 0x000f62000800017f */
[----:B------:R-:W-:Y:S04]  /*5000*/  BSSY B0, `(.L_x_1126) ;  /* 0x0000002000007945 */ /* 0x000fe80003800000 */
[----:B-----5:R-:W-:Y:S05]  /*5010*/  @!P0 BRA `(.L_x_1127) ;  /* 0x000001fc001c8947 */ /* 0x020fea0003800000 */
.L_x_1414:
[----:B------:R-:W-:Y:S05]  /*5020*/  BSYNC B0 ;  /* 0x0000000000007941 */ /* 0x000fea0003800000 */
.L_x_1126:
        /* <DEDUP_REMOVED lines=11> */
[----:B---3--:R-:W-:-:S04]  /*50e0*/  IADD3 R12, P0, R6, UR6, RZ ;  /* 0x00000006060c7c10 */ /* 0x008fc8000ff1e0ff */
[----:B------:R-:W-:Y:S02]  /*50f0*/  IADD3.X R13, R7, UR7, R5, P0, !PT ;  /* 0x00000007070d7c10 */ /* 0x000fe400087fe405 */
[----:B------:R-:W-:-:S13]  /*5100*/  ISETP.GE.AND P0, PT, R22, UR4, PT ;  /* 0x0000000416007c0c */ /* 0x000fda000bf06270 */
[----:B------:R-:W1:Y:S04]  /*5110*/  @!P0 LDS.128 R4, [R75+0x6000] ;  /* 0x006000004b048984 */ /* 0x000e680000000c00 */
[----:B-1----:R-:W-:Y:S01]  /*5120*/  @!P0 STG.E.128 desc[UR44][R12.64], R4 ;  /* 0x000000040c008986 */ /* 0x002fe2000c101d2c */
[----:B------:R-:W-:-:S13]  /*5130*/  ISETP.GE.AND P0, PT, R78, UR4, PT ;  /* 0x000000044e007c0c */ /* 0x000fda000bf06270 */
[----:B------:R-:W1:Y:S04]  /*5140*/  @!P0 LDS.128 R8, [R74+0x6000] ;  /* 0x006000004a088984 */ /* 0x000e680000000c00 */
[----:B-1----:R1:W-:Y:S02]  /*5150*/  @!P0 STG.E.128 desc[UR44][R12.64+0x20], R8 ;  /* 0x000020080c008986 */ /* 0x0023e4000c101d2c */
.L_x_1129:
[----:B------:R-:W-:Y:S05]  /*5160*/  BSYNC B0 ;  /* 0x0000000000007941 */ /* 0x000fea0003800000 */
.L_x_1128:
[----:B------:R-:W5:Y:S01]  /*5170*/  LDL.LU R5, [R1+0x20] ;  /* 0x0000200001057983 */ /* 0x000f620000300800 */
[----:B------:R-:W-:Y:S01]  /*5180*/  VIADD R157, R157, 0x1 ;  /* 0x000000019d9d7836 */ /* 0x000fe20000000000 */
[----:B------:R-:W-:Y:S01]  /*5190*/  LOP3.LUT P6, RZ, R16, 0x2, RZ, 0xc0, !PT ;  /* 0x0000000210ff7812 */ /* 0x000fe200078cc0ff */
[----:B0-----:R-:W-:Y:S01]  /*51a0*/  @!P5 VIADD R76, R76, 0x132c0 ;  /* 0x000132c04c4cd836 */ /* 0x001fe20000000000 */
        /* <DEDUP_REMOVED lines=9> */
[----:B-1----:R-:W-:Y:S02]  /*5240*/  SEL R4, RZ, 0x1, P1 ;  /* 0x00000001ff047807 */ /* 0x002fe40000800000 */
[----:B------:R-:W-:Y:S02]  /*5250*/  PLOP3.LUT P0, PT, PT, PT, PT, 0x8, 0x0 ;  /* 0x000000000000781c */ /* 0x000fe40003f0e170 */
[----:B------:R-:W-:Y:S01]  /*5260*/  SEL R157, R157, RZ, P1 ;  /* 0x000000ff9d9d7207 */ /* 0x000fe20000800000 */
[----:B------:R0:W-:Y:S01]  /*5270*/  @!P5 SYNCS.ARRIVE.TRANS64.RED.A1T0 RZ, [R76+URZ], RZ ;  /* 0x000000ff4cffd9a7 */ /* 0x0001e2000810043f */
[----:B-----5:R-:W-:-:S05]  /*5280*/  LOP3.LUT R5, R5, R4, RZ, 0x3c, !PT ;  /* 0x0000000405057212 */ /* 0x020fca00078e3cff */
[----:B------:R0:W-:Y:S01]  /*5290*/  STL [R1+0x20], R5 ;  /* 0x0000200501007387 */ /* 0x0001e20000100800 */
[----:B------:R-:W-:Y:S05]  /*52a0*/  @P6 BRA `(.L_x_1130) ;  /* 0xffffffd4002c6947 */ /* 0x000fea000383ffff */
.L_x_1096:
[----:B------:R-:W2:Y:S01]  /*52b0*/  LDL R8, [R1+0x38] ;  /* 0x0000380001087983 */ /* 0x000ea20000100800 */
[----:B------:R-:W1:Y:S01]  /*52c0*/  LDC R0, c[0x0][0x448] ;  /* 0x00011200ff007b82 */ /* 0x000e620000000800 */
[----:B------:R-:W-:Y:S07]  /*52d0*/  BSSY B0, `(.L_x_1131) ;  /* 0x000000d000007945 */ /* 0x000fee0003800000 */
[----:B------:R-:W3:Y:S01]  /*52e0*/  LDC.64 R6, c[0x0][0x9e0] ;  /* 0x00027800ff067b82 */ /* 0x000ee20000000a00 */
[----:B-1----:R-:W-:-:S02]  /*52f0*/  ISETP.NE.AND P1, PT, R0, 0x1, PT ;  /* 0x000000010000780c */ /* 0x002fc40003f25270 */
[----:B---3--:R-:W-:-:S11]  /*5300*/  ISETP.GE.AND P2, PT, R7, 0x1, PT ;  /* 0x000000010700780c */ /* 0x008fd60003f46270 */
[----:B------:R-:W1:Y:S08]  /*5310*/  @P1 LDC R0, c[0x0][0x44c] ;  /* 0x00011300ff001b82 */ /* 0x000e700000000800 */
[----:B0-----:R-:W0:Y:S01]  /*5320*/  @P1 LDC R5, c[0x0][0x450] ;  /* 0x00011400ff051b82 */ /* 0x001e220000000800 */
[----:B--2---:R-:W-:-:S04]  /*5330*/  VIADD R3, R8, 0xbf ;  /* 0x000000bf08037836 */ /* 0x004fc80000000000 */
[----:B-1----:R-:W-:-:S05]  /*5340*/  @P1 IMAD.HI.U32 R0, R3, R0, RZ ;  /* 0x0000000003001227 */ /* 0x002fca00078e00ff */
[----:B0-----:R-:W-:-:S05]  /*5350*/  @P1 SHF.R.U32.HI R3, RZ, R5, R0 ;  /* 0x00000005ff031219 */ /* 0x001fca0000011600 */
[----:B------:R-:W-:Y:S01]  /*5360*/  IMAD.IADD R3, R48, 0x1, R3 ;  /* 0x0000000130037824 */ /* 0x000fe200078e0203 */
[----:B------:R-:W-:Y:S06]  /*5370*/  @P0 BRA `(.L_x_1132) ;  /* 0x0000000000080947 */ /* 0x000fec0003800000 */
[----:B------:R-:W0:Y:S02]  /*5380*/  FENCE.VIEW.ASYNC.G ;  /* 0x00000000000073c6 */ /* 0x000e240000000100 */
[----:B0-----:R-:W-:Y:S06]  /*5390*/  BAR.ARV 0xc, 0x200 ;  /* 0x0308000000007b1d */ /* 0x001fec0000002000 */
.L_x_1132:
[----:B------:R-:W-:Y:S05]  /*53a0*/  BSYNC B0 ;  /* 0x0000000000007941 */ /* 0x000fea0003800000 */
.L_x_1131:
[----:B------:R-:W-:Y:S01]  /*53b0*/  IMAD.IADD R0, R3, 0x1, R6 ;  /* 0x0000000103007824 */ /* 0x000fe200078e0206 */
[----:B------:R-:W-:Y:S06]  /*53c0*/  @!P2 BRA `(.L_x_1133) ;  /* 0x000000000048a947 */ /* 0x000fec0003800000 */
        /* <DEDUP_REMOVED lines=11> */
.L_x_1135:
[----:B------:R-:W-:-:S13]  /*5480*/  ISETP.NE.AND P0, PT, R7, 0x1, PT ;  /* 0x000000010700780c */ /* 0x000fda0003f05270 */
[----:B------:R-:W0:Y:S02]  /*5490*/  @P0 LDC.64 R4, c[0x0][0x9e8] ;  /* 0x00027a00ff040b82 */ /* 0x000e240000000a00 */
[----:B0-----:R-:W-:-:S05]  /*54a0*/  @P0 IMAD.HI.U32 R4, R2, R4, RZ ;  /* 0x0000000402040227 */ /* 0x001fca00078e00ff */
[----:B------:R-:W-:-:S07]  /*54b0*/  @P0 SHF.R.U32.HI R2, RZ, R5, R4 ;  /* 0x00000005ff020219 */ /* 0x000fce0000011604 */
.L_x_1136:
[----:B------:R-:W-:Y:S05]  /*54c0*/  BSYNC B0 ;  /* 0x0000000000007941 */ /* 0x000fea0003800000 */
.L_x_1134:
[----:B------:R-:W-:-:S05]  /*54d0*/  IMAD R3, R2, R7, R7 ;  /* 0x0000000702037224 */ /* 0x000fca00078e0207 */
[----:B------:R-:W-:-:S07]  /*54e0*/  VIMNMX R0, R0, R3, PT ;  /* 0x0000000300007248 */ /* 0x000fce0003fe0100 */
.L_x_1133:
[----:B------:R-:W0:Y:S01]  /*54f0*/  @P1 LDC R2, c[0x0][0x44c] ;  /* 0x00011300ff021b82 */ /* 0x000e220000000800 */
[----:B------:R-:W-:Y:S01]  /*5500*/  VIADD R0, R0, 0x9f ;  /* 0x0000009f00007836 */ /* 0x000fe20000000000 */
[----:B------:R-:W-:-:S03]  /*5510*/  ULDC UR4, c[0x0][0x9dc] ;  /* 0x0002770000047ab9 */ /* 0x000fc60000000800 */
[----:B------:R-:W-:-:S03]  /*5520*/  IMAD.HI R0, R0, 0x66666667, RZ ;  /* 0x6666666700007827 */ /* 0x000fc600078e02ff */
[----:B------:R-:W1:Y:S02]  /*5530*/  @P1 LDC R5, c[0x0][0x450] ;  /* 0x00011400ff051b82 */ /* 0x000e640000000800 */
[----:B------:R-:W-:-:S04]  /*5540*/  SHF.R.U32.HI R3, RZ, 0x1f, R0 ;  /* 0x0000001fff037819 */ /* 0x000fc80000011600 */
[----:B------:R-:W-:-:S04]  /*5550*/  LEA.HI.SX32 R3, R0, R3, 0x1a ;  /* 0x0000000300037211 */ /* 0x000fc800078fd2ff */
[----:B------:R-:W-:Y:S01]  /*5560*/  VIMNMX R9, R46, R3, PT ;  /* 0x000000032e097248 */ /* 0x000fe20003fe0100 */
[----:B0-----:R-:W-:-:S04]  /*5570*/  @P1 IMAD.HI.U32 R4, R8, R2, RZ ;  /* 0x0000000208041227 */ /* 0x001fc800078e00ff */
[----:B------:R-:W-:Y:S01]  /*5580*/  IMAD.MOV.U32 R2, RZ, RZ, R8 ;  /* 0x000000ffff027224 */ /* 0x000fe200078e0008 */
        /* <DEDUP_REMOVED lines=14> */
.L_x_1139:
[----:B------:R-:W-:-:S13]  /*5670*/  ISETP.NE.AND P0, PT, R7, 0x1, PT ;  /* 0x000000010700780c */ /* 0x000fda0003f05270 */
[----:B------:R-:W0:Y:S02]  /*5680*/  @P0 LDC.64 R4, c[0x0][0x9e8] ;  /* 0x00027a00ff040b82 */ /* 0x000e240000000a00 */
[----:B0-----:R-:W-:-:S05]  /*5690*/  @P0 IMAD.HI.U32 R4, R0, R4, RZ ;  /* 0x0000000400040227 */ /* 0x001fca00078e00ff */
[----:B------:R-:W-:-:S07]  /*56a0*/  @P0 SHF.R.U32.HI R0, RZ, R5, R4 ;  /* 0x00000005ff000219 */ /* 0x000fce0000011604 */
.L_x_1140:
[----:B------:R-:W-:Y:S05]  /*56b0*/  BSYNC B0 ;  /* 0x0000000000007941 */ /* 0x000fea0003800000 */
.L_x_1138:
[----:B------:R-:W-:-:S05]  /*56c0*/  IMAD R3, R0, R7, RZ ;  /* 0x0000000700037224 */ /* 0x000fca00078e02ff */
[----:B------:R-:W-:-:S07]  /*56d0*/  VIMNMX R2, R2, R3, !PT ;  /* 0x0000000302027248 */ /* 0x000fce0007fe0100 */
.L_x_1137:
[----:B------:R-:W-:Y:S01]  /*56e0*/  IMAD.HI R2, R2, 0x66666667, RZ ;  /* 0x6666666702027827 */ /* 0x000fe200078e02ff */
[----:B------:R-:W-:Y:S03]  /*56f0*/  BSSY B0, `(.L_x_1141) ;  /* 0x0000027000007945 */ /* 0x000fe60003800000 */
[----:B------:R-:W-:Y:S01]  /*5700*/  IMAD.MOV.U32 R104, RZ, RZ, RZ ;  /* 0x000000ffff687224 */ /* 0x000fe200078e00ff */
[----:B------:R-:W-:-:S04]  /*5710*/  SHF.R.U32.HI R3, RZ, 0x1f, R2 ;  /* 0x0000001fff037819 */ /* 0x000fc80000011602 */
[----:B------:R-:W-:-:S04]  /*5720*/  LEA.HI.SX32 R3, R2, R3, 0x1a ;  /* 0x0000000302037211 */ /* 0x000fc800078fd2ff */
[----:B------:R-:W-:-:S04]  /*5730*/  VIMNMX R11, RZ, R3, !PT ;  /* 0x00000003ff0b7248 */ /* 0x000fc80007fe0100 */
[----:B------:R-:W-:-:S13]  /*5740*/  ISETP.GT.AND P0, PT, R9, R11, PT ;  /* 0x0000000b0900720c */ /* 0x000fda0003f04270 */
[----:B------:R-:W-:Y:S05]  /*5750*/  @!P0 BRA `(.L_x_1142) ;  /* 0x0000000000808947 */ /* 0x000fea0003800000 */
[----:B------:R-:W2:Y:S01]  /*5760*/  LDL R0, [R1+0x74] ;  /* 0x0000740001007983 */ /* 0x000ea20000100800 */
[----:B------:R-:W-:Y:S01]  /*5770*/  ULDC UR4, c[0x0][0x9f0] ;  /* 0x00027c0000047ab9 */ /* 0x000fe20000000800 */
[----:B--2---:R-:W-:-:S04]  /*5780*/  ISETP.NE.AND P0, PT, R0, RZ, PT ;  /* 0x000000ff0000720c */ /* 0x004fc80003f05270 */
        /* <DEDUP_REMOVED lines=28> */
[----:B------:R-:W-:-:S07]  /*5950*/  IMAD.MOV.U32 R104, RZ, RZ, R3 ;  /* 0x000000ffff687224 */ /* 0x000fce00078e0003 */
.L_x_1142:
[----:B------:R-:W-:Y:S05]  /*5960*/  BSYNC B0 ;  /* 0x0000000000007941 */ /* 0x000fea0003800000 */
.L_x_1141:
[----:B------:R-:W2:Y:S01]  /*5970*/  LDL R0, [R1+0x80] ;  /* 0x0000800001007983 */ /* 0x000ea20000100800 */
[----:B------:R-:W-:Y:S02]  /*5980*/  PLOP3.LUT P0, PT, PT, PT, PT, 0x80, 0x0 ;  /* 0x000000000000781c */ /* 0x000fe40003f0f070 */
[----:B------:R-:W-:Y:S01]  /*5990*/  CS2R R28, SRZ ;  /* 0x00000000001c7805 */ /* 0x000fe2000001ff00 */
[----:B------:R-:W-:Y:S01]  /*59a0*/  IMAD.MOV.U32 R2, RZ, RZ, RZ ;  /* 0x000000ffff027224 */ /* 0x000fe200078e00ff */
[----:B----4-:R-:W-:Y:S01]  /*59b0*/  CS2R R24, SRZ ;  /* 0x0000000000187805 */ /* 0x010fe2000001ff00 */
[----:B------:R-:W-:Y:S01]  /*59c0*/  IMAD.MOV.U32 R20, RZ, RZ, RZ ;  /* 0x000000ffff147224 */ /* 0x000fe200078e00ff */
[----:B------:R-:W-:Y:S02]  /*59d0*/  CS2R R30, SRZ ;  /* 0x00000000001e7805 */ /* 0x000fe4000001ff00 */
[----:B------:R-:W-:Y:S02]  /*59e0*/  CS2R R26, SRZ ;  /* 0x00000000001a7805 */ /* 0x000fe4000001ff00 */
[----:B------:R-:W-:-:S02]  /*59f0*/  CS2R R36, SRZ ;  /* 0x0000000000247805 */ /* 0x000fc4000001ff00 */
[----:B------:R-:W-:Y:S02]  /*5a00*/  CS2R R32, SRZ ;  /* 0x0000000000207805 */ /* 0x000fe4000001ff00 */
[----:B------:R-:W-:Y:S02]  /*5a10*/  CS2R R38, SRZ ;  /* 0x0000000000267805 */ /* 0x000fe4000001ff00 */
[----:B------:R-:W-:Y:S01]  /*5a20*/  CS2R R34, SRZ ;  /* 0x0000000000227805 */ /* 0x000fe2000001ff00 */
[----:B------:R-:W-:Y:S01]  /*5a30*/  IMAD.MOV.U32 R44, RZ, RZ, RZ ;  /* 0x000000ffff2c7224 */ /* 0x000fe200078e00ff */
[----:B------:R-:W-:Y:S02]  /*5a40*/  CS2R R40, SRZ ;  /* 0x0000000000287805 */ /* 0x000fe4000001ff00 */
[----:B------:R-:W-:Y:S02]  /*5a50*/  CS2R R46, SRZ ;  /* 0x00000000002e7805 */ /* 0x000fe4000001ff00 */
[----:B------:R-:W-:Y:S01]  /*5a60*/  CS2R R42, SRZ ;  /* 0x00000000002a7805 */ /* 0x000fe2000001ff00 */
[----:B------:R-:W-:Y:S01]  /*5a70*/  IMAD.MOV.U32 R5, RZ, RZ, RZ ;  /* 0x000000ffff057224 */ /* 0x000fe200078e00ff */
[----:B------:R-:W-:-:S02]  /*5a80*/  CS2R R52, SRZ ;  /* 0x0000000000347805 */ /* 0x000fc4000001ff00 */
[----:B------:R-:W-:Y:S02]  /*5a90*/  CS2R R48, SRZ ;  /* 0x0000000000307805 */ /* 0x000fe4000001ff00 */
[----:B------:R-:W-:Y:S02]  /*5aa0*/  CS2R R54, SRZ ;  /* 0x0000000000367805 */ /* 0x000fe4000001ff00 */
[----:B------:R-:W-:Y:S01]  /*5ab0*/  CS2R R50, SRZ ;  /* 0x0000000000327805 */ /* 0x000fe2000001ff00 */
[----:B--2---:R-:W-:-:S05]  /*5ac0*/  IMAD R0, R0, R104, R11 ;  /* 0x0000006800007224 */ /* 0x004fca00078e020b */
        /* <DEDUP_REMOVED lines=11> */
[----:B------:R-:W-:-:S06]  /*5b80*/  SHF.R.S32.HI R0, RZ, 0x7, R0 ;  /* 0x00000007ff007819 */ /* 0x000fcc0000011400 */
        /* <DEDUP_REMOVED lines=24> */
.L_x_1145:
[----:B------:R-:W-:Y:S05]  /*5d10*/  BSYNC B6 ;  /* 0x0000000000067941 */ /* 0x000fea0003800000 */
.L_x_1144:
[----:B------:R-:W2:Y:S01]  /*5d20*/  LDL R21, [R1+0x6c] ;  /* 0x00006c0001157983 */ /* 0x000ea20000100800 */
[----:B------:R-:W-:Y:S01]  /*5d30*/  ULDC.64 UR6, c[0x0][0x998] ;  /* 0x0002660000067ab9 */ /* 0x000fe20000000a00 */
[----:B------:R-:W-:Y:S02]  /*5d40*/  ULDC.64 UR4, c[0x0][0x990] ;  /* 0x0002640000047ab9 */ /* 0x000fe40000000a00 */
[----:B------:R-:W3:Y:S01]  /*5d50*/  LDL R20, [R1+0x58] ;  /* 0x0000580001147983 */ /* 0x000ee20000100800 */
[----:B------:R-:W-:Y:S02]  /*5d60*/  ISETP.NE.U32.AND P1, PT, RZ, UR6, PT ;  /* 0x00000006ff007c0c */ /* 0x000fe4000bf25070 */
[----:B------:R-:W-:Y:S02]  /*5d70*/  ISETP.NE.U32.AND P0, PT, RZ, UR4, PT ;  /* 0x00000004ff007c0c */ /* 0x000fe4000bf05070 */
[----:B------:R-:W-:Y:S02]  /*5d80*/  ISETP.NE.AND.EX P1, PT, RZ, UR7, PT, P1 ;  /* 0x00000007ff007c0c */ /* 0x000fe4000bf25310 */
[----:B------:R-:W-:-:S11]  /*5d90*/  ISETP.NE.AND.EX P0, PT, RZ, UR5, PT, P0 ;  /* 0x00000005ff007c0c */ /* 0x000fd6000bf05300 */
[----:B------:R-:W0:Y:S08]  /*5da0*/  @P1 LDC.64 R8, c[0x0][0x9b8] ;  /* 0x00026e00ff081b82 */ /* 0x000e300000000a00 */
[----:B------:R-:W1:Y:S08]  /*5db0*/  @P0 LDC.64 R6, c[0x0][0x9a8] ;  /* 0x00026a00ff060b82 */ /* 0x000e700000000a00 */
[----:B------:R-:W3:Y:S08]  /*5dc0*/  @P0 LDC.64 R10, c[0x0][0x9b0] ;  /* 0x00026c00ff0a0b82 */ /* 0x000ef00000000a00 */
[----:B------:R-:W4:Y:S01]  /*5dd0*/  @P1 LDC.64 R12, c[0x0][0x9c0] ;  /* 0x00027000ff0c1b82 */ /* 0x000f220000000a00 */
[----:B--2---:R-:W-:-:S02]  /*5de0*/  @P1 SHF.R.S32.HI R5, RZ, 0x1f, R21 ;  /* 0x0000001fff051819 */ /* 0x004fc40000011415 */
[----:B------:R-:W-:-:S03]  /*5df0*/  @P0 SHF.R.S32.HI R3, RZ, 0x1f, R21 ;  /* 0x0000001fff030819 */ /* 0x000fc60000011415 */
[----:B0-----:R-:W-:Y:S02]  /*5e00*/  @P1 IMAD R2, R5, R8, RZ ;  /* 0x0000000805021224 */ /* 0x001fe400078e02ff */
[-C--:B-1----:R-:W-:Y:S02]  /*5e10*/  @P0 IMAD R0, R3, R6.reuse, RZ ;  /* 0x0000000603000224 */ /* 0x082fe400078e02ff */
[C---:B------:R-:W-:Y:S02]  /*5e20*/  @P1 IMAD R9, R21.reuse, R9, R2 ;  /* 0x0000000915091224 */ /* 0x040fe400078e0202 */
[C---:B------:R-:W-:Y:S02]  /*5e30*/  @P0 IMAD R7, R21.reuse, R7, R0 ;  /* 0x0000000715070224 */ /* 0x040fe400078e0200 */
[----:B------:R-:W-:-:S04]  /*5e40*/  @P0 IMAD.WIDE.U32 R2, R21, R6, RZ ;  /* 0x0000000615020225 */ /* 0x000fc800078e00ff */
[----:B------:R-:W-:-:S04]  /*5e50*/  @P1 IMAD.WIDE.U32 R4, R21, R8, RZ ;  /* 0x0000000815041225 */ /* 0x000fc800078e00ff */
[----:B------:R-:W-:Y:S02]  /*5e60*/  @P0 IMAD.IADD R3, R3, 0x1, R7 ;  /* 0x0000000103030824 */ /* 0x000fe400078e0207 */
[----:B------:R-:W-:Y:S02]  /*5e70*/  @P1 IMAD.IADD R5, R5, 0x1, R9 ;  /* 0x0000000105051824 */ /* 0x000fe400078e0209 */
[----:B---3--:R-:W-:-:S04]  /*5e80*/  @P0 IMAD.WIDE.U32 R2, R20, R10, R2 ;  /* 0x0000000a14020225 */ /* 0x008fc800078e0002 */
[----:B----4-:R-:W-:Y:S01]  /*5e90*/  @P1 IMAD.WIDE.U32 R6, R20, R12, R4 ;  /* 0x0000000c14061225 */ /* 0x010fe200078e0004 */
        /* <DEDUP_REMOVED lines=26> */
.L_x_1149:
[----:B-1----:R1:W2:Y:S02]  /*6040*/  SYNCS.PHASECHK.TRANS64.TRYWAIT P0, [R18+URZ+0x13200], R3 ;  /* 0x01320003120075a7 */ /* 0x0022a4000800017f */
[----:B--2---:R-:W-:Y:S05]  /*6050*/  @!P0 NANOSLEEP.SYNCS 0x989680 ;  /* 0x009896800000895d */ /* 0x004fea0003900000 */
[----:B------:R-:W2:Y:S02]  /*6060*/  @!P0 SYNCS.PHASECHK.TRANS64 P0, [R18+URZ+0x13200], R3 ;  /* 0x01320003120085a7 */ /* 0x000ea4000800007f */
[----:B--2---:R-:W-:Y:S05]  /*6070*/  @!P0 BRA `(.L_x_1149) ;  /* 0xfffffffc00f08947 */ /* 0x004fea000383ffff */
.L_x_1148:
[----:B------:R-:W-:Y:S05]  /*6080*/  BSYNC B0 ;  /* 0x0000000000007941 */ /* 0x000fea0003800000 */
.L_x_1147:
[----:B------:R-:W-:Y:S05]  /*6090*/  BRA `(.L_x_1150) ;  /* 0x0000002c00387947 */ /* 0x000fea0003800000 */
.L_x_1146:
[----:B------:R-:W-:Y:S01]  /*60a0*/  LOP3.LUT P0, RZ, R26, 0x1bf, RZ, 0xc0, !PT ;  /* 0x000001bf1aff7812 */ /* 0x000fe2000780c0ff */
[----:B------:R-:W-:Y:S01]  /*60b0*/  ULDC.64 UR4, c[0x0][0x3f8] ;  /* 0x0000fe0000047ab9 */ /* 0x000fe20000000a00 */
[----:B-----5:R-:W-:Y:S01]  /*60c0*/  SHF.R.S32.HI R0, RZ, 0x1f, R45 ;  /* 0x0000001fff007819 */ /* 0x020fe2000001142d */
[----:B------:R-:W-:Y:S01]  /*60d0*/  ULDC.64 UR6, c[0x0][0x408] ;  /* 0x0001020000067ab9 */ /* 0x000fe20000000a00 */
[----:B------:R-:W-:Y:S01]  /*60e0*/  IMAD.WIDE.U32 R26, R45, UR4, RZ ;  /* 0x000000042d1a7c25 */ /* 0x000fe2000f8e00ff */
[----:B------:R-:W-:Y:S03]  /*60f0*/  BSSY B6, `(.L_x_1151) ;  /* 0x0000019000067945 */ /* 0x000fe60003800000 */
[C---:B------:R-:W-:Y:S02]  /*6100*/  IMAD R4, R0.reuse, UR4, RZ ;  /* 0x0000000400047c24 */ /* 0x040fe4000f8e02ff */
[----:B------:R-:W-:-:S02]  /*6110*/  IMAD R0, R0, UR6, RZ ;  /* 0x0000000600007c24 */ /* 0x000fc4000f8e02ff */
[C---:B------:R-:W-:Y:S02]  /*6120*/  IMAD R29, R45.reuse, UR5, R4 ;  /* 0x000000052d1d7c24 */ /* 0x040fe4000f8e0204 */
[C---:B------:R-:W-:Y:S02]  /*6130*/  IMAD R33, R45.reuse, UR7, R0 ;  /* 0x000000072d217c24 */ /* 0x040fe4000f8e0200 */
[----:B------:R-:W-:-:S04]  /*6140*/  IMAD.WIDE.U32 R30, R45, UR6, RZ ;  /* 0x000000062d1e7c25 */ /* 0x000fc8000f8e00ff */
[----:B------:R-:W-:Y:S02]  /*6150*/  IMAD.IADD R29, R29, 0x1, R27 ;  /* 0x000000011d1d7824 */ /* 0x000fe400078e021b */
[----:B------:R-:W-:Y:S01]  /*6160*/  IMAD.IADD R33, R33, 0x1, R31 ;  /* 0x0000000121217824 */ /* 0x000fe200078e021f */
        /* <DEDUP_REMOVED lines=17> */
.L_x_1152:
[----:B------:R-:W-:Y:S05]  /*6280*/  BSYNC B6 ;  /* 0x0000000000067941 */ /* 0x000fea0003800000 */
.L_x_1151:
[----:B------:R-:W2:Y:S01]  /*6290*/  LDL R20, [R1+0x38] ;  /* 0x0000380001147983 */ /* 0x000ea20000100800 */
[----:B------:R-:W-:Y:S01]  /*62a0*/  ULDC.U8 UR4, c[0x0][0x410] ;  /* 0x0001040000047ab9 */ /* 0x000fe20000000000 */
[----:B------:R-:W0:Y:S01]  /*62b0*/  S2R R21, SR_TID.X ;  /* 0x0000000000157919 */ /* 0x000e220000002100 */
[----:B------:R-:W-:Y:S01]  /*62c0*/  ISETP.NE.AND P0, PT, RZ, UR4, PT ;  /* 0x00000004ff007c0c */ /* 0x000fe2000bf05270 */
[----:B------:R-:W-:Y:S01]  /*62d0*/  BSSY B0, `(.L_x_1153) ;  /* 0x00002a2000007945 */ /* 0x000fe20003800000 */
[C---:B0-----:R-:W-:Y:S02]  /*62e0*/  VIADD R34, R21.reuse, 0xffffff80 ;  /* 0xffffff8015227836 */ /* 0x041fe40000000000 */
[----:B------:R-:W-:-:S05]  /*62f0*/  VIADD R32, R21, 0xffffff80 ;  /* 0xffffff8015207836 */ /* 0x000fca0000000000 */
[----:B------:R-:W-:-:S04]  /*6300*/  LEA.HI R32, R32, R34, RZ, 0x1 ;  /* 0x0000002220207211 */ /* 0x000fc800078f08ff */
[----:B------:R-:W-:-:S05]  /*6310*/  SHF.R.S32.HI R32, RZ, 0x1, R32 ;  /* 0x00000001ff207819 */ /* 0x000fca0000011420 */
[----:B--2---:R-:W-:Y:S01]  /*6320*/  IMAD.IADD R10, R32, 0x1, R20 ;  /* 0x00000001200a7824 */ /* 0x004fe200078e0214 */
[----:B------:R-:W-:Y:S06]  /*6330*/  @!P0 BRA `(.L_x_1154) ;  /* 0x0000001400548947 */ /* 0x000fec0003800000 */
[----:B------:R-:W0:Y:S01]  /*6340*/  LDC R20, c[0x0][0x448] ;  /* 0x00011200ff147b82 */ /* 0x000e220000000800 */
[----:B------:R-:W-:Y:S01]  /*6350*/  IMAD.MOV.U32 R5, RZ, RZ, R10 ;  /* 0x000000ffff057224 */ /* 0x000fe200078e000a */
[----:B------:R-:W-:Y:S01]  /*6360*/  ULDC.64 UR4, c[0x0][0x3f8] ;  /* 0x0000fe0000047ab9 */ /* 0x000fe20000000a00 */
[----:B------:R-:W-:Y:S01]  /*6370*/  IMAD.MOV.U32 R6, RZ, RZ, R26 ;  /* 0x000000ffff067224 */ /* 0x000fe200078e001a */
[----:B------:R-:W-:Y:S01]  /*6380*/  ULDC.64 UR6, c[0x0][0x408] ;  /* 0x0001020000067ab9 */ /* 0x000fe20000000a00 */
[----:B------:R-:W-:Y:S01]  /*6390*/  IMAD.MOV.U32 R8, RZ, RZ, R30 ;  /* 0x000000ffff087224 */ /* 0x000fe200078e001e */
[----:B------:R-:W-:Y:S01]  /*63a0*/  ULDC.64 UR8, c[0x0][0x400] ;  /* 0x0001000000087ab9 */ /* 0x000fe20000000a00 */
[----:B------:R-:W-:Y:S01]  /*63b0*/  IMAD.MOV.U32 R9, RZ, RZ, R33 ;  /* 0x000000ffff097224 */ /* 0x000fe200078e0021 */
[----:B0-----:R-:W-:-:S13]  /*63c0*/  ISETP.NE.AND P0, PT, R20, 0x1, PT ;  /* 0x000000011400780c */ /* 0x001fda0003f05270 */
[----:B------:R-:W0:Y:S08]  /*63d0*/  @P0 LDC R3, c[0x0][0x44c] ;  /* 0x00011300ff030b82 */ /* 0x000e300000000800 */
[----:B------:R-:W1:Y:S01]  /*63e0*/  @P0 LDC R7, c[0x0][0x450] ;  /* 0x00011400ff070b82 */ /* 0x000e620000000800 */
[----:B0-----:R-:W-:-:S05]  /*63f0*/  @P0 IMAD.HI.U32 R0, R10, R3, RZ ;  /* 0x000000030a000227 */ /* 0x001fca00078e00ff */
[----:B-1----:R-:W-:Y:S01]  /*6400*/  @P0 SHF.R.U32.HI R5, RZ, R7, R0 ;  /* 0x00000007ff050219 */ /* 0x002fe20000011600 */
[----:B------:R-:W-:-:S03]  /*6410*/  IMAD.MOV.U32 R7, RZ, RZ, R29 ;  /* 0x000000ffff077224 */ /* 0x000fc600078e001d */
[----:B------:R-:W-:Y:S01]  /*6420*/  SHF.R.S32.HI R0, RZ, 0x1f, R5 ;  /* 0x0000001fff007819 */ /* 0x000fe20000011405 */
[----:B------:R-:W-:-:S04]  /*6430*/  IMAD.WIDE.U32 R6, R5, UR4, R6 ;  /* 0x0000000405067c25 */ /* 0x000fc8000f8e0006 */
[----:B------:R-:W-:Y:S02]  /*6440*/  IMAD R4, R0, UR4, RZ ;  /* 0x0000000400047c24 */ /* 0x000fe4000f8e02ff */
[----:B------:R-:W-:-:S04]  /*6450*/  IMAD.WIDE.U32 R8, R5, UR6, R8 ;  /* 0x0000000605087c25 */ /* 0x000fc8000f8e0008 */
[----:B------:R-:W-:Y:S02]  /*6460*/  IMAD R0, R0, UR6, RZ ;  /* 0x0000000600007c24 */ /* 0x000fe4000f8e02ff */
[C---:B------:R-:W-:Y:S01]  /*6470*/  IMAD R13, R5.reuse, UR5, R4 ;  /* 0x00000005050d7c24 */ /* 0x040fe2000f8e0204 */
[----:B------:R-:W-:Y:S01]  /*6480*/  ULDC.64 UR4, c[0x0][0x3e8] ;  /* 0x0000fa0000047ab9 */ /* 0x000fe20000000a00 */
[----:B------:R-:W-:Y:S01]  /*6490*/  IMAD R11, R5, UR7, R0 ;  /* 0x00000007050b7c24 */ /* 0x000fe2000f8e0200 */
[----:B------:R-:W-:Y:S01]  /*64a0*/  IADD3 R3, P0, R6, UR4, RZ ;  /* 0x0000000406037c10 */ /* 0x000fe2000ff1e0ff */
[----:B------:R-:W-:Y:S01]  /*64b0*/  UMOV UR4, 0xffffffff ;  /* 0xffffffff00047882 */ /* 0x000fe20000000000 */
[----:B------:R-:W-:Y:S02]  /*64c0*/  IADD3 R5, P1, R8, UR8, RZ ;  /* 0x0000000808057c10 */ /* 0x000fe4000ff3e0ff */
[----:B------:R-:W-:Y:S02]  /*64d0*/  IADD3.X R13, R7, UR5, R13, P0, !PT ;  /* 0x00000005070d7c10 */ /* 0x000fe400087fe40d */
[----:B------:R-:W-:Y:S01]  /*64e0*/  IADD3.X R4, R9, UR9, R11, P1, !PT ;  /* 0x0000000909047c10 */ /* 0x000fe20008ffe40b */
[----:B------:R-:W-:Y:S08]  /*64f0*/  BRA.DIV UR4, `(.L_x_1155) ;  /* 0x000001e604f87947 */ /* 0x000ff0000b800000 */
[----:B------:R0:W1:Y:S04]  /*6500*/  SHFL.IDX PT, R0, R13, RZ, 0x1e1f ;  /* 0x001e1fff0d007589 */ /* 0x00006800000e0000 */
[----:B------:R-:W2:Y:S04]  /*6510*/  SHFL.IDX PT, R3, R3, RZ, 0x1e1f ;  /* 0x001e1fff03037589 */ /* 0x000ea800000e0000 */
[----:B------:R-:W3:Y:S04]  /*6520*/  SHFL.IDX PT, R4, R4, RZ, 0x1e1f ;  /* 0x001e1fff04047589 */ /* 0x000ee800000e0000 */
[----:B------:R0:W4:Y:S02]  /*6530*/  SHFL.IDX PT, R14, R5, RZ, 0x1e1f ;  /* 0x001e1fff050e7589 */ /* 0x00012400000e0000 */
.L_x_1420:
[----:B0-----:R-:W5:Y:S04]  /*6540*/  LDL R5, [R1+0x4] ;  /* 0x0000040001057983 */ /* 0x001f680000100800 */
[----:B------:R-:W2:Y:S01]  /*6550*/  LDL R6, [R1+0x7c] ;  /* 0x00007c0001067983 */ /* 0x000ea20000100800 */
[----:B------:R-:W-:Y:S01]  /*6560*/  BSSY B1, `(.L_x_1156) ;  /* 0x0000023000017945 */ /* 0x000fe20003800000 */
[----:B------:R-:W-:Y:S02]  /*6570*/  CS2R R12, SRZ ;  /* 0x00000000000c7805 */ /* 0x000fe4000001ff00 */
[----:B------:R-:W-:Y:S01]  /*6580*/  CS2R R8, SRZ ;  /* 0x0000000000087805 */ /* 0x000fe2000001ff00 */
[----:B-----5:R-:W-:Y:S01]  /*6590*/  IMAD R29, R5, R20, RZ ;  /* 0x00000014051d7224 */ /* 0x020fe200078e02ff */
[----:B------:R-:W-:-:S02]  /*65a0*/  CS2R R20, SRZ ;  /* 0x0000000000147805 */ /* 0x000fc4000001ff00 */
[----:B--2---:R-:W-:Y:S02]  /*65b0*/  LEA.HI R5, R6, R6, RZ, 0x1 ;  /* 0x0000000606057211 */ /* 0x004fe400078f08ff */
[----:B------:R-:W-:Y:S02]  /*65c0*/  ISETP.GE.AND P0, PT, R10, R29, PT ;  /* 0x0000001d0a00720c */ /* 0x000fe40003f06270 */
[----:B------:R-:W-:Y:S02]  /*65d0*/  CS2R R10, SRZ ;  /* 0x00000000000a7805 */ /* 0x000fe4000001ff00 */
[----:B------:R-:W-:-:S05]  /*65e0*/  LOP3.LUT R5, R5, 0xfffffffe, RZ, 0xc0, !PT ;  /* 0xfffffffe05057812 */ /* 0x000fca00078ec0ff */
[----:B------:R-:W-:-:S05]  /*65f0*/  IMAD.IADD R5, R6, 0x1, -R5 ;  /* 0x0000000106057824 */ /* 0x000fca00078e0a05 */
[----:B------:R-:W-:Y:S01]  /*6600*/  SHF.L.U32 R5, R5, 0x1f, RZ ;  /* 0x0000001f05057819 */ /* 0x000fe200000006ff */
[----:B------:R-:W-:Y:S06]  /*6610*/  @P0 BRA `(.L_x_1157) ;  /* 0x00000000005c0947 */ /* 0x000fec0003800000 */
[----:B------:R-:W2:Y:S01]  /*6620*/  LDL.64 R30, [R1+0x28] ;  /* 0x00002800011e7983 */ /* 0x000ea20000100a00 */
[----:B------:R-:W-:-:S03]  /*6630*/  ULDC UR4, c[0x0][0x3f4] ;  /* 0x0000fd0000047ab9 */ /* 0x000fc60000000800 */
[----:B------:R-:W3:Y:S01]  /*6640*/  LDL R15, [R1+0x44] ;  /* 0x00004400010f7983 */ /* 0x000ee20000100800 */
[----:B------:R-:W-:Y:S02]  /*6650*/  CS2R R10, SRZ ;  /* 0x00000000000a7805 */ /* 0x000fe4000001ff00 */
[----:B------:R-:W-:Y:S02]  /*6660*/  CS2R R20, SRZ ;  /* 0x0000000000147805 */ /* 0x000fe4000001ff00 */
[----:B------:R-:W-:Y:S02]  /*6670*/  CS2R R12, SRZ ;  /* 0x00000000000c7805 */ /* 0x000fe4000001ff00 */
[----:B--2---:R-:W-:Y:S02]  /*6680*/  ISETP.GE.AND P4, PT, R30, UR4, PT ;  /* 0x000000041e007c0c */ /* 0x004fe4000bf86270 */
[----:B---3--:R-:W-:Y:S02]  /*6690*/  ISETP.GE.AND P5, PT, R15, UR4, PT ;  /* 0x000000040f007c0c */ /* 0x008fe4000bfa6270 */
[----:B------:R-:W-:-:S09]  /*66a0*/  SHF.R.S32.HI R9, RZ, 0x1f, R15 ;  /* 0x0000001fff097819 */ /* 0x000fd2000001140f */
[CC--:B------:R-:W-:Y:S02]  /*66b0*/  @!P4 IADD3 R6, P0, R30.reuse, R3.reuse, RZ ;  /* 0x000000031e06c210 */ /* 0x0c0fe40007f1e0ff */
[C---:B------:R-:W-:Y:S02]  /*66c0*/  @!P5 IADD3 R26, P2, R15.reuse, R3, RZ ;  /* 0x000000030f1ad210 */ /* 0x040fe40007f5e0ff */
[----:B------:R-:W-:Y:S02]  /*66d0*/  @!P4 SHF.R.S32.HI R3, RZ, 0x1f, R30 ;  /* 0x0000001fff03c819 */ /* 0x000fe4000001141e */
[-C--:B----4-:R-:W-:Y:S01]  /*66e0*/  @!P4 IADD3 R30, P1, R30, R14.reuse, RZ ;  /* 0x0000000e1e1ec210 */ /* 0x090fe20007f3e0ff */
[C---:B-1----:R-:W-:Y:S01]  /*66f0*/  @!P5 IMAD.X R27, R0.reuse, 0x1, R9, P2 ;  /* 0x00000001001bd824 */ /* 0x042fe200010e0609 */
[----:B------:R-:W-:Y:S01]  /*6700*/  @!P5 IADD3 R14, P3, R15, R14, RZ ;  /* 0x0000000e0f0ed210 */ /* 0x000fe20007f7e0ff */
[--C-:B------:R-:W-:Y:S02]  /*6710*/  @!P4 IMAD.X R7, R0, 0x1, R3.reuse, P0 ;  /* 0x000000010007c824 */ /* 0x100fe400000e0603 */
[C---:B------:R-:W-:Y:S01]  /*6720*/  @!P4 IMAD.X R31, R4.reuse, 0x1, R3, P1 ;  /* 0x00000001041fc824 */ /* 0x040fe200008e0603 */
[----:B------:R0:W5:Y:S01]  /*6730*/  @!P5 LD.E.64 R10, desc[UR44][R26.64] ;  /* 0x0000002c1a0ad980 */ /* 0x000162000c101b00 */
[----:B------:R-:W-:Y:S01]  /*6740*/  @!P5 IMAD.X R15, R4, 0x1, R9, P3 ;  /* 0x00000001040fd824 */ /* 0x000fe200018e0609 */
[----:B------:R-:W-:-:S02]  /*6750*/  CS2R R8, SRZ ;  /* 0x0000000000087805 */ /* 0x000fc4000001ff00 */
[----:B------:R0:W5:Y:S04]  /*6760*/  @!P4 LD.E.64 R20, desc[UR44][R6.64] ;  /* 0x0000002c0614c980 */ /* 0x000168000c101b00 */
[----:B------:R0:W5:Y:S04]  /*6770*/  @!P5 LD.E.64 R8, desc[UR44][R14.64] ;  /* 0x0000002c0e08d980 */ /* 0x000168000c101b00 */
[----:B------:R0:W5:Y:S02]  /*6780*/  @!P4 LD.E.64 R12, desc[UR44][R30.64] ;  /* 0x0000002c1e0cc980 */ /* 0x000164000c101b00 */
.L_x_1157:
[----:B------:R-:W-:Y:S05]  /*6790*/  BSYNC B1 ;  /* 0x0000000000017941 */ /* 0x000fea0003800000 */
.L_x_1156:
[----:B-1----:R-:W2:Y:S01]  /*67a0*/  LDL.LU R0, [R1+0x64] ;  /* 0x0000640001007983 */ /* 0x002ea20000300800 */
[----:B------:R-:W1:Y:S01]  /*67b0*/  SYNCS.PHASECHK.TRANS64.TRYWAIT P0, [R18+URZ+0x13200], R5 ;  /* 0x01320005120075a7 */ /* 0x000e62000800017f */
[----:B------:R-:W-:Y:S01]  /*67c0*/  BSSY B1, `(.L_x_1158) ;  /* 0x0000005000017945 */ /* 0x000fe20003800000 */
[----:B--2---:R-:W-:-:S05]  /*67d0*/  IMAD R0, R0, -0xc0, R29 ;  /* 0xffffff4000007824 */ /* 0x004fca00078e021d */
[----:B------:R-:W-:-:S04]  /*67e0*/  VIMNMX R0, R0, 0xc0, PT ;  /* 0x000000c000007848 */ /* 0x000fc80003fe0100 */
[----:B------:R-:W-:Y:S01]  /*67f0*/  ISETP.GE.AND P1, PT, R32, R0, PT ;  /* 0x000000002000720c */ /* 0x000fe20003f26270 */
[----:B-1----:R-:W-:-:S12]  /*6800*/  @!P0 BRA `(.L_x_1159) ;  /* 0x000001e400a08947 */ /* 0x002fd80003800000 */
.L_x_1421:
[----:B------:R-:W-:Y:S05]  /*6810*/  BSYNC B1 ;  /* 0x0000000000017941 */ /* 0x000fea0003800000 */
.L_x_1158:
[----:B------:R-:W-:Y:S05]  /*6820*/  @P1 BRA `(.L_x_1160) ;  /* 0x0000002400301947 */ /* 0x000fea0003800000 */
[----:B0-----:R-:W2:Y:S01]  /*6830*/  LDL.64 R6, [R1+0x28] ;  /* 0x0000280001067983 */ /* 0x001ea20000100a00 */
[----:B------:R-:W2:Y:S03]  /*6840*/  LDC R0, c[0x0][0x3f4] ;  /* 0x0000fd00ff007b82 */ /* 0x000ea60000000800 */
[----:B------:R-:W3:Y:S04]  /*6850*/  LDL R3, [R1+0x44] ;  /* 0x0000440001037983 */ /* 0x000ee80000100800 */
[----:B------:R0:W5:Y:S01]  /*6860*/  LDL R39, [R1+0x4c] ;  /* 0x00004c0001277983 */ /* 0x0001620000100800 */
[----:B------:R-:W-:Y:S01]  /*6870*/  BSSY B1, `(.L_x_1161) ;  /* 0x000007b000017945 */ /* 0x000fe20003800000 */
[----:B--2---:R-:W-:-:S02]  /*6880*/  ISETP.GE.AND P0, PT, R6, R0, PT ;  /* 0x000000000600720c */ /* 0x004fc40003f06270 */
[----:B---3--:R-:W-:-:S11]  /*6890*/  ISETP.GE.AND P1, PT, R3, R0, PT ;  /* 0x000000000300720c */ /* 0x008fd60003f26270 */
[----:B0-----:R-:W-:Y:S05]  /*68a0*/  @P0 BRA `(.L_x_1162) ;  /* 0x0000000400dc0947 */ /* 0x001fea0003800000 */
[----:B-----5:R-:W-:Y:S01]  /*68b0*/  IMAD.IADD R0, R18, 0x1, R39 ;  /* 0x0000000112007824 */ /* 0x020fe200078e0227 */
[----:B----4-:R-:W-:Y:S02]  /*68c0*/  SHF.R.U32.HI R14, RZ, 0x8, R20 ;  /* 0x00000008ff0e7819 */ /* 0x010fe40000011614 */
[----:B------:R-:W-:Y:S02]  /*68d0*/  LOP3.LUT R3, R20, 0xff, RZ, 0xc0, !PT ;  /* 0x000000ff14037812 */ /* 0x000fe400078ec0ff */
[----:B-1----:R-:W0:Y:S01]  /*68e0*/  LDS.128 R4, [R0+0xb000] ;  /* 0x00b0000000047984 */ /* 0x002e220000000c00 */
[----:B------:R-:W-:Y:S02]  /*68f0*/  LOP3.LUT R14, R14, 0xff, RZ, 0xc0, !PT ;  /* 0x000000ff0e0e7812 */ /* 0x000fe400078ec0ff */
[----:B------:R-:W-:Y:S02]  /*6900*/  SHF.R.U32.HI R26, RZ, 0x8, R21 ;  /* 0x00000008ff1a7819 */ /* 0x000fe40000011615 */
[----:B------:R-:W-:-:S02]  /*6910*/  SHF.R.U32.HI R30, RZ, 0x8, R13 ;  /* 0x00000008ff1e7819 */ /* 0x000fc4000001160d */
        /* <DEDUP_REMOVED lines=112> */
.L_x_1162:
[----:B------:R-:W-:Y:S05]  /*7020*/  BSYNC B1 ;  /* 0x0000000000017941 */ /* 0x000fea0003800000 */
.L_x_1161:
[----:B------:R-:W-:Y:S05]  /*7030*/  @P1 BRA `(.L_x_1160) ;  /* 0x0000001c002c1947 */ /* 0x000fea0003800000 */
[----:B------:R-:W-:Y:S02]  /*7040*/  LEA.HI R24, R25, R24, RZ, 0x2 ;  /* 0x0000001819187211 */ /* 0x000fe400078f10ff */
[----:B-----5:R-:W-:Y:S02]  /*7050*/  SHF.R.U32.HI R13, RZ, 0x8, R11 ;  /* 0x00000008ff0d7819 */ /* 0x020fe4000001160b */
[--C-:B0-----:R-:W-:Y:S02]  /*7060*/  SHF.R.S32.HI R0, RZ, 0x2, R24.reuse ;  /* 0x00000002ff007819 */ /* 0x101fe40000011418 */
[----:B------:R-:W-:Y:S02]  /*7070*/  SHF.R.S32.HI R3, RZ, 0x1f, R24 ;  /* 0x0000001fff037819 */ /* 0x000fe40000011418 */
[----:B------:R-:W-:Y:S02]  /*7080*/  SHF.R.U32.HI R24, RZ, 0x8, R9 ;  /* 0x00000008ff187819 */ /* 0x000fe40000011609 */
[----:B------:R-:W-:-:S02]  /*7090*/  LEA.HI R3, R3, R0, RZ, 0x2 ;  /* 0x0000000003037211 */ /* 0x000fc400078f10ff */
[----:B------:R-:W-:Y:S02]  /*70a0*/  SHF.R.U32.HI R15, RZ, 0x8, R8 ;  /* 0x00000008ff0f7819 */ /* 0x000fe40000011608 */
[----:B------:R-:W-:Y:S02]  /*70b0*/  LOP3.LUT R3, R3, 0xfffffffc, RZ, 0xc0, !PT ;  /* 0xfffffffc03037812 */ /* 0x000fe400078ec0ff */
[----:B----4-:R-:W-:Y:S02]  /*70c0*/  LOP3.LUT R14, R11, 0xff, RZ, 0xc0, !PT ;  /* 0x000000ff0b0e7812 */ /* 0x010fe400078ec0ff */
[----:B------:R-:W-:Y:S01]  /*70d0*/  LOP3.LUT R25, R9, 0xff, RZ, 0xc0, !PT ;  /* 0x000000ff09197812 */ /* 0x000fe200078ec0ff */
[----:B------:R-:W-:Y:S01]  /*70e0*/  IMAD.IADD R3, R0, 0x1, -R3 ;  /* 0x0000000100037824 */ /* 0x000fe200078e0a03 */
[----:B------:R-:W-:Y:S02]  /*70f0*/  LOP3.LUT R13, R13, 0xff, RZ, 0xc0, !PT ;  /* 0x000000ff0d0d7812 */ /* 0x000fe400078ec0ff */
[----:B------:R-:W-:-:S02]  /*7100*/  LOP3.LUT R24, R24, 0xff, RZ, 0xc0, !PT ;  /* 0x000000ff18187812 */ /* 0x000fc400078ec0ff */
[----:B------:R-:W-:Y:S01]  /*7110*/  LOP3.LUT P0, RZ, R3, 0x2, RZ, 0xc0, !PT ;  /* 0x0000000203ff7812 */ /* 0x000fe2000780c0ff */
[----:B------:R-:W-:Y:S01]  /*7120*/  IMAD.IADD R3, R18, 0x1, R39 ;  /* 0x0000000112037824 */ /* 0x000fe200078e0227 */
[----:B------:R-:W-:Y:S02]  /*7130*/  LOP3.LUT R20, R8, 0xff, RZ, 0xc0, !PT ;  /* 0x000000ff08147812 */ /* 0x000fe400078ec0ff */
[----:B------:R-:W-:Y:S01]  /*7140*/  LOP3.LUT R15, R15, 0xff, RZ, 0xc0, !PT ;  /* 0x000000ff0f0f7812 */ /* 0x000fe200078ec0ff */
[----:B------:R-:W-:Y:S01]  /*7150*/  VIADD R0, R3, 0x20 ;  /* 0x0000002003007836 */ /* 0x000fe20000000000 */
[----:B------:R-:W-:Y:S02]  /*7160*/  PRMT R14, R13, 0x7604, R14 ;  /* 0x000076040d0e7816 */ /* 0x000fe4000000000e */
[----:B------:R-:W-:Y:S02]  /*7170*/  PRMT R25, R24, 0x7604, R25 ;  /* 0x0000760418197816 */ /* 0x000fe40000000019 */
[----:B------:R-:W-:-:S02]  /*7180*/  SHF.R.U32.HI R13, RZ, 0x10, R11 ;  /* 0x00000010ff0d7819 */ /* 0x000fc4000001160b */
[----:B------:R-:W-:Y:S01]  /*7190*/  SHF.R.U32.HI R24, RZ, 0x10, R9 ;  /* 0x00000010ff187819 */ /* 0x000fe20000011609 */
[----:B------:R-:W-:Y:S01]  /*71a0*/  @P0 VIADD R0, R3, 0xffffffe0 ;  /* 0xffffffe003000836 */ /* 0x000fe20000000000 */
[----:B------:R-:W-:Y:S02]  /*71b0*/  SHF.R.U32.HI R3, RZ, 0x8, R10 ;  /* 0x00000008ff037819 */ /* 0x000fe4000001160a */
[----:B------:R-:W-:Y:S02]  /*71c0*/  LOP3.LUT R12, R10, 0xff, RZ, 0xc0, !PT ;  /* 0x000000ff0a0c7812 */ /* 0x000fe400078ec0ff */
[----:B-1----:R-:W0:Y:S01]  /*71d0*/  LDS.128 R4, [R0+0xb000] ;  /* 0x00b0000000047984 */ /* 0x002e220000000c00 */
[----:B------:R-:W-:Y:S02]  /*71e0*/  LOP3.LUT R3, R3, 0xff, RZ, 0xc0, !PT ;  /* 0x000000ff03037812 */ /* 0x000fe400078ec0ff */
[----:B------:R-:W-:Y:S02]  /*71f0*/  PRMT R21, R15, 0x7604, R20 ;  /* 0x000076040f157816 */ /* 0x000fe40000000014 */
[----:B------:R-:W-:-:S02]  /*7200*/  SHF.R.U32.HI R15, RZ, 0x10, R8 ;  /* 0x00000010ff0f7819 */ /* 0x000fc40000011608 */
[----:B------:R-:W-:Y:S02]  /*7210*/  LOP3.LUT R13, R13, 0xff, RZ, 0xc0, !PT ;  /* 0x000000ff0d0d7812 */ /* 0x000fe400078ec0ff */
[----:B------:R-:W-:Y:S02]  /*7220*/  LOP3.LUT R24, R24, 0xff, RZ, 0xc0, !PT ;  /* 0x000000ff18187812 */ /* 0x000fe400078ec0ff */
[----:B------:R-:W-:Y:S02]  /*7230*/  PRMT R12, R3, 0x7604, R12 ;  /* 0x00007604030c7816 */ /* 0x000fe4000000000c */
[----:B------:R-:W-:Y:S02]  /*7240*/  SHF.R.U32.HI R3, RZ, 0x10, R10 ;  /* 0x00000010ff037819 */ /* 0x000fe4000001160a */
[----:B------:R-:W-:Y:S02]  /*7250*/  LOP3.LUT R20, R15, 0xff, RZ, 0xc0, !PT ;  /* 0x000000ff0f147812 */ /* 0x000fe400078ec0ff */
[----:B------:R-:W-:-:S02]  /*7260*/  PRMT R15, R13, 0x7054, R14 ;  /* 0x000070540d0f7816 */ /* 0x000fc4000000000e */
[----:B------:R-:W-:Y:S02]  /*7270*/  PRMT R25, R24, 0x7054, R25 ;  /* 0x0000705418197816 */ /* 0x000fe40000000019 */
[----:B------:R-:W-:Y:S02]  /*7280*/  LOP3.LUT R3, R3, 0xff, RZ, 0xc0, !PT ;  /* 0x000000ff03037812 */ /* 0x000fe400078ec0ff */
[----:B------:R-:W-:Y:S02]  /*7290*/  LOP3.LUT R15, R15, 0xff000000, R11, 0xf8, !PT ;  /* 0xff0000000f0f7812 */ /* 0x000fe400078ef80b */
[----:B------:R-:W-:Y:S02]  /*72a0*/  LOP3.LUT R25, R25, 0xff000000, R9, 0xf8, !PT ;  /* 0xff00000019197812 */ /* 0x000fe400078ef809 */
[----:B------:R-:W-:Y:S02]  /*72b0*/  PRMT R13, R3, 0x7054, R12 ;  /* 0x00007054030d7816 */ /* 0x000fe4000000000c */
[----:B------:R-:W-:-:S02]  /*72c0*/  PRMT R21, R20, 0x7054, R21 ;  /* 0x0000705414157816 */ /* 0x000fc40000000015 */
[----:B------:R-:W-:Y:S02]  /*72d0*/  F2FP.F16.E4M3.UNPACK_B R12, R15 ;  /* 0x0000000fff0c723e */ /* 0x000fe400020006ff */
[-C--:B------:R-:W-:Y:S02]  /*72e0*/  F2FP.F16.E4M3.UNPACK_B R20, R25.reuse ;  /* 0x00000019ff14723e */ /* 0x080fe400020006ff */
[----:B------:R-:W-:Y:S01]  /*72f0*/  LOP3.LUT R21, R21, 0xff000000, R8, 0xf8, !PT ;  /* 0xff00000015157812 */ /* 0x000fe200078ef808 */
[----:B------:R-:W-:Y:S01]  /*7300*/  HADD2.F32 R14, -RZ, R12.H1_H1 ;  /* 0x3000000cff0e7230 */ /* 0x000fe20000004100 */
[----:B------:R-:W-:Y:S01]  /*7310*/  LOP3.LUT R13, R13, 0xff000000, R10, 0xf8, !PT ;  /* 0xff0000000d0d7812 */ /* 0x000fe200078ef80a */
[--C-:B------:R-:W-:Y:S01]  /*7320*/  HADD2.F32 R24, -RZ, R20.reuse.H1_H1 ;  /* 0x30000014ff187230 */ /* 0x100fe20000004100 */
[----:B------:R-:W-:Y:S01]  /*7330*/  F2FP.F16.E4M3.UNPACK_B R25, R25.H1 ;  /* 0x00000019ff19723e */ /* 0x000fe200030006ff */
[----:B------:R-:W-:Y:S01]  /*7340*/  HADD2.F32 R20, -RZ, R20.H0_H0 ;  /* 0x20000014ff147230 */ /* 0x000fe20000004100 */
[-C--:B0-----:R-:W-:Y:S01]  /*7350*/  F2FP.F16.E4M3.UNPACK_B R3, R6.reuse.H1 ;  /* 0x00000006ff03723e */ /* 0x081fe200030006ff */
[----:B------:R-:W-:Y:S01]  /*7360*/  HADD2.F32 R12, -RZ, R12.H0_H0 ;  /* 0x2000000cff0c7230 */ /* 0x000fe20000004100 */
[----:B------:R-:W-:-:S02]  /*7370*/  F2FP.F16.E4M3.UNPACK_B R6, R6 ;  /* 0x00000006ff06723e */ /* 0x000fc400020006ff */
[-C--:B------:R-:W-:Y:S01]  /*7380*/  F2FP.F16.E4M3.UNPACK_B R10, R7.reuse ;  /* 0x00000007ff0a723e */ /* 0x080fe200020006ff */
[--C-:B------:R-:W-:Y:S01]  /*7390*/  HADD2.F32 R8, -RZ, R3.reuse.H1_H1 ;  /* 0x30000003ff087230 */ /* 0x100fe20000004100 */
[----:B------:R-:W-:Y:S01]  /*73a0*/  F2FP.F16.E4M3.UNPACK_B R11, R7.H1 ;  /* 0x00000007ff0b723e */ /* 0x000fe200030006ff */
[----:B------:R-:W-:Y:S01]  /*73b0*/  HADD2.F32 R9, -RZ, R3.H0_H0 ;  /* 0x20000003ff097230 */ /* 0x000fe20000004100 */
[-C--:B------:R-:W-:Y:S02]  /*73c0*/  F2FP.F16.E4M3.UNPACK_B R7, R5.reuse ;  /* 0x00000005ff07723e */ /* 0x080fe400020006ff */
[C---:B------:R-:W-:Y:S01]  /*73d0*/  FMUL.FTZ R26, R8.reuse, R24 ;  /* 0x00000018081a7220 */ /* 0x040fe20000410000 */
[-C--:B------:R-:W-:Y:S01]  /*73e0*/  FMUL.FTZ R27, R8, R14.reuse ;  /* 0x0000000e081b7220 */ /* 0x080fe20000410000 */
[----:B------:R-:W-:Y:S01]  /*73f0*/  F2FP.F16.E4M3.UNPACK_B R8, R5.H1 ;  /* 0x00000005ff08723e */ /* 0x000fe200030006ff */
[--C-:B------:R-:W-:Y:S02]  /*7400*/  HADD2.F32 R5, -RZ, R6.reuse.H1_H1 ;  /* 0x30000006ff057230 */ /* 0x100fe40000004100 */
[C---:B------:R-:W-:Y:S01]  /*7410*/  FFMA.FTZ R29, R9.reuse, R14, -R26 ;  /* 0x0000000e091d7223 */ /* 0x040fe2000001081a */
[----:B------:R-:W-:Y:S01]  /*7420*/  FFMA.FTZ R30, R9, R24, R27 ;  /* 0x00000018091e7223 */ /* 0x000fe2000001001b */
[----:B------:R-:W-:Y:S01]  /*7430*/  HADD2.F32 R6, -RZ, R6.H0_H0 ;  /* 0x20000006ff067230 */ /* 0x000fe20000004100 */
[----:B------:R-:W-:Y:S01]  /*7440*/  F2FP.F16.E4M3.UNPACK_B R15, R15.H1 ;  /* 0x0000000fff0f723e */ /* 0x000fe200030006ff */
[C---:B------:R-:W-:Y:S01]  /*7450*/  FMUL.FTZ R9, R5.reuse, R20 ;  /* 0x0000001405097220 */ /* 0x040fe20000410000 */
[----:B------:R-:W-:Y:S01]  /*7460*/  FMUL.FTZ R27, R5, R12 ;  /* 0x0000000c051b7220 */ /* 0x000fe20000410000 */
[----:B------:R-:W-:Y:S01]  /*7470*/  HADD2.F32 R14, -RZ, R25.H0_H0 ;  /* 0x20000019ff0e7230 */ /* 0x000fe20000004100 */
[----:B------:R-:W-:Y:S01]  /*7480*/  F2FP.F16.E4M3.UNPACK_B R3, R4 ;  /* 0x00000004ff03723e */ /* 0x000fe200020006ff */
[----:B------:R-:W-:-:S02]  /*7490*/  HADD2.F32 R5, -RZ, R10.H1_H1 ;  /* 0x3000000aff057230 */ /* 0x000fc40000004100 */
[C---:B------:R-:W-:Y:S01]  /*74a0*/  FFMA.FTZ R26, R6.reuse, R12, -R9 ;  /* 0x0000000c061a7223 */ /* 0x040fe20000010809 */
[----:B------:R-:W-:Y:S02]  /*74b0*/  HADD2.F32 R9, -RZ, R15.H0_H0 ;  /* 0x2000000fff097230 */ /* 0x000fe40000004100 */
[----:B------:R-:W-:Y:S01]  /*74c0*/  FFMA.FTZ R27, R6, R20, R27 ;  /* 0x00000014061b7223 */ /* 0x000fe2000001001b */
[----:B------:R-:W-:Y:S02]  /*74d0*/  HADD2.F32 R10, -RZ, R10.H0_H0 ;  /* 0x2000000aff0a7230 */ /* 0x000fe40000004100 */
[C---:B------:R-:W-:Y:S01]  /*74e0*/  FMUL.FTZ R31, R5.reuse, R14 ;  /* 0x0000000e051f7220 */ /* 0x040fe20000410000 */
[----:B------:R-:W-:Y:S02]  /*74f0*/  HADD2.F32 R6, -RZ, R11.H1_H1 ;  /* 0x3000000bff067230 */ /* 0x000fe40000004100 */
[----:B------:R-:W-:Y:S01]  /*7500*/  FMUL.FTZ R5, R5, R9 ;  /* 0x0000000905057220 */ /* 0x000fe20000410000 */
[----:B------:R-:W-:-:S02]  /*7510*/  HADD2.F32 R15, -RZ, R15.H1_H1 ;  /* 0x3000000fff0f7230 */ /* 0x000fc40000004100 */
[C---:B------:R-:W-:Y:S01]  /*7520*/  FFMA.FTZ R31, R10.reuse, R9, -R31 ;  /* 0x000000090a1f7223 */ /* 0x040fe2000001081f */
[----:B------:R-:W-:Y:S02]  /*7530*/  HADD2.F32 R25, -RZ, R25.H1_H1 ;  /* 0x30000019ff197230 */ /* 0x000fe40000004100 */
[----:B------:R-:W-:Y:S01]  /*7540*/  FFMA.FTZ R32, R10, R14, R5 ;  /* 0x0000000e0a207223 */ /* 0x000fe20000010005 */
[----:B------:R-:W-:Y:S01]  /*7550*/  HADD2.F32 R11, -RZ, R11.H0_H0 ;  /* 0x2000000bff0b7230 */ /* 0x000fe20000004100 */
[----:B------:R-:W-:Y:S01]  /*7560*/  F2FP.F16.E4M3.UNPACK_B R5, R13 ;  /* 0x0000000dff05723e */ /* 0x000fe200020006ff */
[C---:B------:R-:W-:Y:S01]  /*7570*/  FMUL.FTZ R10, R6.reuse, R15 ;  /* 0x0000000f060a7220 */ /* 0x040fe20000410000 */
[----:B------:R-:W-:Y:S01]  /*7580*/  F2FP.F16.E4M3.UNPACK_B R4, R4.H1 ;  /* 0x00000004ff04723e */ /* 0x000fe200030006ff */
[----:B------:R-:W-:Y:S01]  /*7590*/  FMUL.FTZ R20, R6, R25 ;  /* 0x0000001906147220 */ /* 0x000fe20000410000 */
[----:B------:R-:W-:Y:S01]  /*75a0*/  F2FP.F16.E4M3.UNPACK_B R12, R21 ;  /* 0x00000015ff0c723e */ /* 0x000fe200020006ff */
[----:B------:R-:W-:Y:S01]  /*75b0*/  FFMA.FTZ R34, R11, R25, R10 ;  /* 0x000000190b227223 */ /* 0x000fe2000001000a */
[----:B------:R-:W-:-:S02]  /*75c0*/  HADD2.F32 R10, -RZ, R5.H1_H1 ;  /* 0x30000005ff0a7230 */ /* 0x000fc40000004100 */
[----:B------:R-:W-:Y:S01]  /*75d0*/  FFMA.FTZ R33, R11, R15, -R20 ;  /* 0x0000000f0b217223 */ /* 0x000fe20000010814 */
[----:B------:R-:W-:Y:S01]  /*75e0*/  HADD2.F32 R9, -RZ, R5.H0_H0 ;  /* 0x20000005ff097230 */ /* 0x000fe20000004100 */
[----:B------:R-:W-:Y:S01]  /*75f0*/  F2FP.F16.E4M3.UNPACK_B R13, R13.H1 ;  /* 0x0000000dff0d723e */ /* 0x000fe200030006ff */
[----:B------:R-:W-:Y:S01]  /*7600*/  HADD2.F32 R14, -RZ, R12.H1_H1 ;  /* 0x3000000cff0e7230 */ /* 0x000fe20000004100 */
[----:B------:R-:W-:Y:S01]  /*7610*/  F2FP.F16.E4M3.UNPACK_B R21, R21.H1 ;  /* 0x00000015ff15723e */ /* 0x000fe200030006ff */
[--C-:B------:R-:W-:Y:S02]  /*7620*/  HADD2.F32 R6, -RZ, R4.reuse.H1_H1 ;  /* 0x30000004ff067230 */ /* 0x100fe40000004100 */
[----:B------:R-:W-:Y:S02]  /*7630*/  HADD2.F32 R5, -RZ, R4.H0_H0 ;  /* 0x20000004ff057230 */ /* 0x000fe40000004100 */
[----:B------:R-:W-:Y:S02]  /*7640*/  HADD2.F32 R12, -RZ, R12.H0_H0 ;  /* 0x2000000cff0c7230 */ /* 0x000fe40000004100 */
[----:B------:R-:W-:Y:S01]  /*7650*/  FMUL.FTZ R20, R6, R14 ;  /* 0x0000000e06147220 */ /* 0x000fe20000410000 */
[----:B------:R-:W-:-:S02]  /*7660*/  HADD2.F32 R4, -RZ, R3.H1_H1 ;  /* 0x30000003ff047230 */ /* 0x000fc40000004100 */
[-C--:B------:R-:W-:Y:S01]  /*7670*/  FMUL.FTZ R24, R6, R10.reuse ;  /* 0x0000000a06187220 */ /* 0x080fe20000410000 */
[----:B------:R-:W-:Y:S02]  /*7680*/  HADD2.F32 R3, -RZ, R3.H0_H0 ;  /* 0x20000003ff037230 */ /* 0x000fe40000004100 */
[C---:B------:R-:W-:Y:S01]  /*7690*/  FFMA.FTZ R20, R5.reuse, R10, -R20 ;  /* 0x0000000a05147223 */ /* 0x040fe20000010814 */
[----:B------:R-:W-:Y:S02]  /*76a0*/  HADD2.F32 R10, -RZ, R21.H0_H0 ;  /* 0x20000015ff0a7230 */ /* 0x000fe40000004100 */
[C---:B------:R-:W-:Y:S01]  /*76b0*/  FMUL.FTZ R6, R4.reuse, R12 ;  /* 0x0000000c04067220 */ /* 0x040fe20000410000 */
[-C--:B------:R-:W-:Y:S01]  /*76c0*/  FMUL.FTZ R15, R4, R9.reuse ;  /* 0x00000009040f7220 */ /* 0x080fe20000410000 */
[----:B------:R-:W-:Y:S01]  /*76d0*/  FFMA.FTZ R25, R5, R14, R24 ;  /* 0x0000000e05197223 */ /* 0x000fe20000010018 */
[----:B------:R-:W-:Y:S02]  /*76e0*/  HADD2.F32 R5, -RZ, R13.H1_H1 ;  /* 0x3000000dff057230 */ /* 0x000fe40000004100 */
[----:B------:R-:W-:Y:S01]  /*76f0*/  FFMA.FTZ R11, R3, R9, -R6 ;  /* 0x00000009030b7223 */ /* 0x000fe20000010806 */
[----:B------:R-:W-:-:S02]  /*7700*/  HADD2.F32 R9, -RZ, R21.H1_H1 ;  /* 0x30000015ff097230 */ /* 0x000fc40000004100 */
[----:B------:R-:W-:Y:S01]  /*7710*/  FFMA.FTZ R12, R3, R12, R15 ;  /* 0x0000000c030c7223 */ /* 0x000fe2000001000f */
[--C-:B------:R-:W-:Y:S02]  /*7720*/  HADD2.F32 R4, -RZ, R8.reuse.H1_H1 ;  /* 0x30000008ff047230 */ /* 0x100fe40000004100 */
[----:B------:R-:W-:Y:S02]  /*7730*/  HADD2.F32 R3, -RZ, R7.H1_H1 ;  /* 0x30000007ff037230 */ /* 0x000fe40000004100 */
[----:B------:R-:W-:Y:S02]  /*7740*/  HADD2.F32 R6, -RZ, R13.H0_H0 ;  /* 0x2000000dff067230 */ /* 0x000fe40000004100 */
[C---:B------:R-:W-:Y:S01]  /*7750*/  FMUL.FTZ R13, R4.reuse, R9 ;  /* 0x00000009040d7220 */ /* 0x040fe20000410000 */
[----:B------:R-:W-:Y:S02]  /*7760*/  HADD2.F32 R8, -RZ, R8.H0_H0 ;  /* 0x20000008ff087230 */ /* 0x000fe40000004100 */
[----:B------:R-:W-:Y:S01]  /*7770*/  FMUL.FTZ R14, R4, R5 ;  /* 0x00000005040e7220 */ /* 0x000fe20000410000 */
[----:B------:R-:W-:-:S02]  /*7780*/  HADD2.F32 R7, -RZ, R7.H0_H0 ;  /* 0x20000007ff077230 */ /* 0x000fc40000004100 */
[C---:B------:R-:W-:Y:S01]  /*7790*/  FMUL.FTZ R4, R3.reuse, R10 ;  /* 0x0000000a03047220 */ /* 0x040fe20000410000 */
[-C--:B------:R-:W-:Y:S01]  /*77a0*/  FMUL.FTZ R3, R3, R6.reuse ;  /* 0x0000000603037220 */ /* 0x080fe20000410000 */
        /* <DEDUP_REMOVED lines=8> */
[----:B------:R-:W-:Y:S02]  /*7830*/  F2FP.SATFINITE.E4M3.F32.PACK_AB_MERGE_C R6, R27, R26, R6 ;  /* 0x0000001a1b06723e */ /* 0x000fe40004807006 */
[----:B------:R-:W-:Y:S02]  /*7840*/  F2FP.SATFINITE.E4M3.F32.PACK_AB_MERGE_C R7, R32, R31, R7 ;  /* 0x0000001f2007723e */ /* 0x000fe40004807007 */
[----:B------:R-:W-:Y:S02]  /*7850*/  F2FP.SATFINITE.E4M3.F32.PACK_AB_MERGE_C R4, R12, R11, R4 ;  /* 0x0000000b0c04723e */ /* 0x000fe40004807004 */
[----:B------:R-:W-:-:S05]  /*7860*/  F2FP.SATFINITE.E4M3.F32.PACK_AB_MERGE_C R5, R10, R5, R13 ;  /* 0x000000050a05723e */ /* 0x000fca000480700d */
[----:B------:R2:W-:Y:S01]  /*7870*/  STS.128 [R0+0xb000], R4 ;  /* 0x00b0000400007388 */ /* 0x0005e20000000c00 */
[----:B------:R-:W-:Y:S05]  /*7880*/  BRA `(.L_x_1160) ;  /* 0x0000001400187947 */ /* 0x000fea0003800000 */
.L_x_1154:
[----:B------:R-:W0:Y:S01]  /*7890*/  LDC R8, c[0x0][0x448] ;  /* 0x00011200ff087b82 */ /* 0x000e220000000800 */
[----:B------:R-:W-:Y:S01]  /*78a0*/  IMAD.MOV.U32 R7, RZ, RZ, R10 ;  /* 0x000000ffff077224 */ /* 0x000fe200078e000a */
[----:B------:R-:W-:Y:S01]  /*78b0*/  ULDC.64 UR4, c[0x0][0x3f8] ;  /* 0x0000fe0000047ab9 */ /* 0x000fe20000000a00 */
[----:B------:R-:W-:Y:S01]  /*78c0*/  IMAD.MOV.U32 R4, RZ, RZ, R26 ;  /* 0x000000ffff047224 */ /* 0x000fe200078e001a */
[----:B------:R-:W-:Y:S01]  /*78d0*/  ULDC.64 UR6, c[0x0][0x408] ;  /* 0x0001020000067ab9 */ /* 0x000fe20000000a00 */
[----:B------:R-:W-:Y:S01]  /*78e0*/  IMAD.MOV.U32 R5, RZ, RZ, R29 ;  /* 0x000000ffff057224 */ /* 0x000fe200078e001d */
[----:B------:R-:W-:Y:S01]  /*78f0*/  ULDC.64 UR8, c[0x0][0x400] ;  /* 0x0001000000087ab9 */ /* 0x000fe20000000a00 */
[----:B------:R-:W-:Y:S02]  /*7900*/  IMAD.MOV.U32 R20, RZ, RZ, R30 ;  /* 0x000000ffff147224 */ /* 0x000fe400078e001e */
[----:B------:R-:W-:Y:S01]  /*7910*/  IMAD.MOV.U32 R21, RZ, RZ, R33 ;  /* 0x000000ffff157224 */ /* 0x000fe200078e0021 */
[----:B0-----:R-:W-:-:S13]  /*7920*/  ISETP.NE.AND P0, PT, R8, 0x1, PT ;  /* 0x000000010800780c */ /* 0x001fda0003f05270 */
[----:B------:R-:W0:Y:S08]  /*7930*/  @P0 LDC R3, c[0x0][0x44c] ;  /* 0x00011300ff030b82 */ /* 0x000e300000000800 */
[----:B------:R-:W1:Y:S01]  /*7940*/  @P0 LDC R0, c[0x0][0x450] ;  /* 0x00011400ff000b82 */ /* 0x000e620000000800 */
[----:B0-----:R-:W-:-:S05]  /*7950*/  @P0 IMAD.HI.U32 R3, R10, R3, RZ ;  /* 0x000000030a030227 */ /* 0x001fca00078e00ff */
[----:B-1----:R-:W-:-:S04]  /*7960*/  @P0 SHF.R.U32.HI R7, RZ, R0, R3 ;  /* 0x00000000ff070219 */ /* 0x002fc80000011603 */
        /* <DEDUP_REMOVED lines=18> */
.L_x_1427:
[----:B0-----:R-:W5:Y:S01]  /*7a90*/  LDL R4, [R1+0x4] ;  /* 0x0000040001047983 */ /* 0x001f620000100800 */
[----:B------:R-:W0:Y:S03]  /*7aa0*/  LDC R27, c[0x0][0x3f4] ;  /* 0x0000fd00ff1b7b82 */ /* 0x000e260000000800 */
[----:B------:R-:W2:Y:S01]  /*7ab0*/  LDL R5, [R1+0x7c] ;  /* 0x00007c0001057983 */ /* 0x000ea20000100800 */
[----:B------:R-:W-:Y:S01]  /*7ac0*/  BSSY B1, `(.L_x_1164) ;  /* 0x0000017000017945 */ /* 0x000fe20003800000 */
[----:B------:R-:W-:Y:S01]  /*7ad0*/  CS2R R6, SRZ ;  /* 0x0000000000067805 */ /* 0x000fe2000001ff00 */
[----:B-----5:R-:W-:Y:S01]  /*7ae0*/  IMAD R25, R4, R8, RZ ;  /* 0x0000000804197224 */ /* 0x020fe200078e02ff */
[----:B------:R-:W-:Y:S02]  /*7af0*/  CS2R R8, SRZ ;  /* 0x0000000000087805 */ /* 0x000fe4000001ff00 */
[----:B--2---:R-:W-:-:S02]  /*7b00*/  LEA.HI R4, R5, R5, RZ, 0x1 ;  /* 0x0000000505047211 */ /* 0x004fc400078f08ff */
[----:B------:R-:W-:Y:S02]  /*7b10*/  ISETP.GE.AND P0, PT, R10, R25, PT ;  /* 0x000000190a00720c */ /* 0x000fe40003f06270 */
[----:B------:R-:W-:Y:S02]  /*7b20*/  CS2R R10, SRZ ;  /* 0x00000000000a7805 */ /* 0x000fe4000001ff00 */
[----:B------:R-:W-:-:S05]  /*7b30*/  LOP3.LUT R4, R4, 0xfffffffe, RZ, 0xc0, !PT ;  /* 0xfffffffe04047812 */ /* 0x000fca00078ec0ff */
[----:B------:R-:W-:Y:S01]  /*7b40*/  IMAD.IADD R21, R5, 0x1, -R4 ;  /* 0x0000000105157824 */ /* 0x000fe200078e0a04 */
[----:B------:R-:W-:-:S04]  /*7b50*/  CS2R R4, SRZ ;  /* 0x0000000000047805 */ /* 0x000fc8000001ff00 */
[----:B------:R-:W-:Y:S01]  /*7b60*/  SHF.L.U32 R21, R21, 0x1f, RZ ;  /* 0x0000001f15157819 */ /* 0x000fe200000006ff */
[----:B0-----:R-:W-:Y:S06]  /*7b70*/  @P0 BRA `(.L_x_1165) ;  /* 0x00000000002c0947 */ /* 0x001fec0003800000 */
[----:B------:R-:W-:Y:S01]  /*7b80*/  ULDC UR4, c[0x0][0x3f4] ;  /* 0x0000fd0000047ab9 */ /* 0x000fe20000000800 */
[C---:B------:R-:W-:Y:S02]  /*7b90*/  IADD3 R12, P0, R22.reuse, R3, RZ ;  /* 0x00000003160c7210 */ /* 0x040fe40007f1e0ff */
[----:B------:R-:W-:Y:S02]  /*7ba0*/  CS2R R4, SRZ ;  /* 0x0000000000047805 */ /* 0x000fe4000001ff00 */
[C---:B------:R-:W-:Y:S02]  /*7bb0*/  ISETP.GE.AND P2, PT, R22.reuse, UR4, PT ;  /* 0x0000000416007c0c */ /* 0x040fe4000bf46270 */
[----:B------:R-:W-:Y:S02]  /*7bc0*/  SHF.R.S32.HI R3, RZ, 0x1f, R22 ;  /* 0x0000001fff037819 */ /* 0x000fe40000011416 */
[----:B----4-:R-:W-:-:S03]  /*7bd0*/  IADD3 R14, P1, R22, R14, RZ ;  /* 0x0000000e160e7210 */ /* 0x010fc60007f3e0ff */
[--C-:B-1----:R-:W-:Y:S02]  /*7be0*/  IMAD.X R13, R0, 0x1, R3.reuse, P0 ;  /* 0x00000001000d7824 */ /* 0x102fe400000e0603 */
[----:B---3--:R-:W-:-:S04]  /*7bf0*/  IMAD.X R15, R20, 0x1, R3, P1 ;  /* 0x00000001140f7824 */ /* 0x008fc800008e0603 */
[----:B------:R-:W-:Y:S05]  /*7c00*/  @P2 BRA `(.L_x_1165) ;  /* 0x0000000000082947 */ /* 0x000fea0003800000 */
[----:B------:R0:W5:Y:S04]  /*7c10*/  LD.E.128 R4, desc[UR44][R12.64] ;  /* 0x0000002c0c047980 */ /* 0x000168000c101d00 */
[----:B------:R0:W5:Y:S02]  /*7c20*/  LD.E.128 R8, desc[UR44][R14.64] ;  /* 0x0000002c0e087980 */ /* 0x000164000c101d00 */
.L_x_1165:
[----:B------:R-:W-:Y:S05]  /*7c30*/  BSYNC B1 ;  /* 0x0000000000017941 */ /* 0x000fea0003800000 */
.L_x_1164:
[----:B-1----:R-:W2:Y:S01]  /*7c40*/  LDL.LU R0, [R1+0x64] ;  /* 0x0000640001007983 */ /* 0x002ea20000300800 */
[----:B------:R-:W1:Y:S01]  /*7c50*/  SYNCS.PHASECHK.TRANS64.TRYWAIT P1, [R18+URZ+0x13200], R21 ;  /* 0x01320015120075a7 */ /* 0x000e62000802017f */
[----:B------:R-:W0:Y:S01]  /*7c60*/  S2R R3, SR_TID.X ;  /* 0x0000000000037919 */ /* 0x000e220000002100 */
[----:B------:R-:W-:Y:S01]  /*7c70*/  ISETP.GE.AND P0, PT, R22, R27, PT ;  /* 0x0000001b1600720c */ /* 0x000fe20003f06270 */
[----:B------:R-:W-:Y:S01]  /*7c80*/  BSSY B1, `(.L_x_1166) ;  /* 0x0000009000017945 */ /* 0x000fe20003800000 */
[C---:B0-----:R-:W-:Y:S02]  /*7c90*/  VIADD R12, R3.reuse, 0xffffff80 ;  /* 0xffffff80030c7836 */ /* 0x041fe40000000000 */
[----:B------:R-:W-:-:S05]  /*7ca0*/  VIADD R3, R3, 0xffffff80 ;  /* 0xffffff8003037836 */ /* 0x000fca0000000000 */
[----:B------:R-:W-:-:S04]  /*7cb0*/  LEA.HI R3, R3, R12, RZ, 0x1 ;  /* 0x0000000c03037211 */ /* 0x000fc800078f08ff */
[----:B------:R-:W-:Y:S01]  /*7cc0*/  SHF.R.S32.HI R3, RZ, 0x1, R3 ;  /* 0x00000001ff037819 */ /* 0x000fe20000011403 */
[----:B--2---:R-:W-:-:S05]  /*7cd0*/  IMAD R0, R0, -0xc0, R25 ;  /* 0xffffff4000007824 */ /* 0x004fca00078e0219 */
[----:B------:R-:W-:-:S04]  /*7ce0*/  VIMNMX R0, R0, 0xc0, PT ;  /* 0x000000c000007848 */ /* 0x000fc80003fe0100 */
[----:B------:R-:W-:Y:S01]  /*7cf0*/  ISETP.GE.OR P0, PT, R3, R0, P0 ;  /* 0x000000000300720c */ /* 0x000fe20000706670 */
[----:B-1----:R-:W-:-:S12]  /*7d00*/  @!P1 BRA `(.L_x_1167) ;  /* 0x000001d000e09947 */ /* 0x002fd80003800000 */
.L_x_1428:
[----:B------:R-:W-:Y:S05]  /*7d10*/  BSYNC B1 ;  /* 0x0000000000017941 */ /* 0x000fea0003800000 */
.L_x_1166:
[----:B------:R-:W-:Y:S05]  /*7d20*/  @P0 BRA `(.L_x_1160) ;  /* 0x0000000c00f00947 */ /* 0x000fea0003800000 */
[----:B------:R-:W0:Y:S04]  /*7d30*/  LDL R25, [R1+0x5c] ;  /* 0x00005c0001197983 */ /* 0x000e280000100800 */
[----:B------:R-:W2:Y:S04]  /*7d40*/  LDL R29, [R1+0x70] ;  /* 0x00007000011d7983 */ /* 0x000ea80000100800 */
[----:B------:R-:W2:Y:S01]  /*7d50*/  LDL R51, [R1+0x84] ;  /* 0x0000840001337983 */ /* 0x000ea20000100800 */
[----:B-----5:R-:W-:Y:S02]  /*7d60*/  SHF.R.U32.HI R0, RZ, 0x8, R4 ;  /* 0x00000008ff007819 */ /* 0x020fe40000011604 */
[----:B------:R-:W-:-:S02]  /*7d70*/  SHF.R.U32.HI R12, RZ, 0x8, R5 ;  /* 0x00000008ff0c7819 */ /* 0x000fc40000011605 */
[----:B------:R-:W-:Y:S02]  /*7d80*/  LOP3.LUT R3, R4, 0xff, RZ, 0xc0, !PT ;  /* 0x000000ff04037812 */ /* 0x000fe400078ec0ff */
[----:B------:R-:W-:Y:S02]  /*7d90*/  LOP3.LUT R0, R0, 0xff, RZ, 0xc0, !PT ;  /* 0x000000ff00007812 */ /* 0x000fe400078ec0ff */
[----:B------:R-:W-:Y:S02]  /*7da0*/  LOP3.LUT R13, R5, 0xff, RZ, 0xc0, !PT ;  /* 0x000000ff050d7812 */ /* 0x000fe400078ec0ff */
[----:B------:R-:W-:Y:S02]  /*7db0*/  LOP3.LUT R12, R12, 0xff, RZ, 0xc0, !PT ;  /* 0x000000ff0c0c7812 */ /* 0x000fe400078ec0ff */
[----:B---3--:R-:W-:Y:S01]  /*7dc0*/  PRMT R20, R0, 0x7604, R3 ;  /* 0x0000760400147816 */ /* 0x008fe20000000003 */
[----:B------:R-:W-:Y:S01]  /*7dd0*/  IMAD.IADD R0, R22, 0x1, R27 ;  /* 0x0000000116007824 */ /* 0x000fe200078e021b */
[----:B------:R-:W-:-:S02]  /*7de0*/  SHF.R.U32.HI R3, RZ, 0x8, R6 ;  /* 0x00000008ff037819 */ /* 0x000fc40000011606 */
[----:B------:R-:W-:Y:S02]  /*7df0*/  PRMT R30, R12, 0x7604, R13 ;  /* 0x000076040c1e7816 */ /* 0x000fe4000000000d */
[----:B------:R-:W-:Y:S02]  /*7e00*/  LOP3.LUT R12, R6, 0xff, RZ, 0xc0, !PT ;  /* 0x000000ff060c7812 */ /* 0x000fe400078ec0ff */
[----:B------:R-:W-:Y:S02]  /*7e10*/  LOP3.LUT R3, R3, 0xff, RZ, 0xc0, !PT ;  /* 0x000000ff03037812 */ /* 0x000fe400078ec0ff */
[----:B------:R-:W-:Y:S02]  /*7e20*/  SHF.R.U32.HI R15, RZ, 0x8, R8 ;  /* 0x00000008ff0f7819 */ /* 0x000fe40000011608 */
[----:B------:R-:W-:Y:S02]  /*7e30*/  PRMT R32, R3, 0x7604, R12 ;  /* 0x0000760403207816 */ /* 0x000fe4000000000c */
[----:B------:R-:W-:-:S02]  /*7e40*/  LOP3.LUT R24, R8, 0xff, RZ, 0xc0, !PT ;  /* 0x000000ff08187812 */ /* 0x000fc400078ec0ff */
[----:B------:R-:W-:Y:S02]  /*7e50*/  LOP3.LUT R15, R15, 0xff, RZ, 0xc0, !PT ;  /* 0x000000ff0f0f7812 */ /* 0x000fe400078ec0ff */
[----:B------:R-:W-:Y:S02]  /*7e60*/  SHF.R.U32.HI R13, RZ, 0x8, R7 ;  /* 0x00000008ff0d7819 */ /* 0x000fe40000011607 */
[----:B------:R-:W-:Y:S02]  /*7e70*/  PRMT R33, R15, 0x7604, R24 ;  /* 0x000076040f217816 */ /* 0x000fe40000000018 */
[----:B------:R-:W-:Y:S02]  /*7e80*/  SHF.R.U32.HI R24, RZ, 0x8, R10 ;  /* 0x00000008ff187819 */ /* 0x000fe4000001160a */
[----:B------:R-:W-:Y:S02]  /*7e90*/  SHF.R.U32.HI R26, RZ, 0x8, R11 ;  /* 0x00000008ff1a7819 */ /* 0x000fe4000001160b */
[----:B----4-:R-:W-:-:S02]  /*7ea0*/  LOP3.LUT R14, R7, 0xff, RZ, 0xc0, !PT ;  /* 0x000000ff070e7812 */ /* 0x010fc400078ec0ff */
[----:B------:R-:W-:Y:S02]  /*7eb0*/  LOP3.LUT R13, R13, 0xff, RZ, 0xc0, !PT ;  /* 0x000000ff0d0d7812 */ /* 0x000fe400078ec0ff */
[----:B------:R-:W-:Y:S02]  /*7ec0*/  LOP3.LUT R24, R24, 0xff, RZ, 0xc0, !PT ;  /* 0x000000ff18187812 */ /* 0x000fe400078ec0ff */
[----:B------:R-:W-:Y:S02]  /*7ed0*/  LOP3.LUT R27, R11, 0xff, RZ, 0xc0, !PT ;  /* 0x000000ff0b1b7812 */ /* 0x000fe400078ec0ff */
[----:B------:R-:W-:Y:S02]  /*7ee0*/  LOP3.LUT R26, R26, 0xff, RZ, 0xc0, !PT ;  /* 0x000000ff1a1a7812 */ /* 0x000fe400078ec0ff */
[----:B------:R-:W-:Y:S02]  /*7ef0*/  PRMT R34, R13, 0x7604, R14 ;  /* 0x000076040d227816 */ /* 0x000fe4000000000e */
[----:B------:R-:W-:-:S02]  /*7f00*/  PRMT R41, R26, 0x7604, R27 ;  /* 0x000076041a297816 */ /* 0x000fc4000000001b */
[----:B------:R-:W-:-:S04]  /*7f10*/  SHF.R.U32.HI R31, RZ, 0x10, R7 ;  /* 0x00000010ff1f7819 */ /* 0x000fc80000011607 */
[----:B------:R-:W-:-:S04]  /*7f20*/  LOP3.LUT R31, R31, 0xff, RZ, 0xc0, !PT ;  /* 0x000000ff1f1f7812 */ /* 0x000fc800078ec0ff */
[----:B------:R-:W-:Y:S02]  /*7f30*/  PRMT R31, R31, 0x7054, R34 ;  /* 0x000070541f1f7816 */ /* 0x000fe40000000022 */
[----:B------:R-:W-:-:S04]  /*7f40*/  SHF.R.U32.HI R34, RZ, 0x10, R11 ;  /* 0x00000010ff227819 */ /* 0x000fc8000001160b */
[----:B------:R-:W-:-:S04]  /*7f50*/  LOP3.LUT R34, R34, 0xff, RZ, 0xc0, !PT ;  /* 0x000000ff22227812 */ /* 0x000fc800078ec0ff */
[----:B------:R-:W-:-:S04]  /*7f60*/  PRMT R41, R34, 0x7054, R41 ;  /* 0x0000705422297816 */ /* 0x000fc80000000029 */
[----:B------:R-:W-:Y:S02]  /*7f70*/  LOP3.LUT R41, R41, 0xff000000, R11, 0xf8, !PT ;  /* 0xff00000029297812 */ /* 0x000fe400078ef80b */
[----:B0-----:R-:W-:Y:S02]  /*7f80*/  SHF.R.U32.HI R21, RZ, 0x3, R25 ;  /* 0x00000003ff157819 */ /* 0x001fe40000011619 */
[----:B------:R-:W-:Y:S02]  /*7f90*/  LOP3.LUT R0, R25, 0x30, R0, 0xf8, !PT ;  /* 0x0000003019007812 */ /* 0x000fe400078ef800 */
[----:B------:R-:W-:Y:S02]  /*7fa0*/  LOP3.LUT R25, R10, 0xff, RZ, 0xc0, !PT ;  /* 0x000000ff0a197812 */ /* 0x000fe400078ec0ff */
[----:B------:R-:W-:Y:S02]  /*7fb0*/  LOP3.LUT R3, R0, R21, RZ, 0x3c, !PT ;  /* 0x0000001500037212 */ /* 0x000fe400078e3cff */
[----:B------:R-:W-:Y:S01]  /*7fc0*/  SHF.R.U32.HI R0, RZ, 0x8, R9 ;  /* 0x00000008ff007819 */ /* 0x000fe20000011609 */
[----:B--2---:R-:W0:Y:S01]  /*7fd0*/  LDS.128 R12, [R51+0xb000] ;  /* 0x00b00000330c7984 */ /* 0x004e220000000c00 */
[----:B------:R-:W-:-:S02]  /*7fe0*/  LOP3.LUT R21, R9, 0xff, RZ, 0xc0, !PT ;  /* 0x000000ff09157812 */ /* 0x000fc400078ec0ff */
[----:B------:R-:W-:Y:S02]  /*7ff0*/  LOP3.LUT R0, R0, 0xff, RZ, 0xc0, !PT ;  /* 0x000000ff00007812 */ /* 0x000fe400078ec0ff */
[----:B------:R-:W-:Y:S02]  /*8000*/  PRMT R37, R24, 0x7604, R25 ;  /* 0x0000760418257816 */ /* 0x000fe40000000019 */
[----:B------:R-:W-:Y:S02]  /*8010*/  PRMT R35, R0, 0x7604, R21 ;  /* 0x0000760400237816 */ /* 0x000fe40000000015 */
[----:B------:R-:W-:Y:S02]  /*8020*/  IADD3 R0, R18, R29, R3 ;  /* 0x0000001d12007210 */ /* 0x000fe40007ffe003 */
[----:B------:R-:W-:Y:S02]  /*8030*/  SHF.R.U32.HI R21, RZ, 0x10, R5 ;  /* 0x00000010ff157819 */ /* 0x000fe40000011605 */
[----:B------:R-:W-:Y:S01]  /*8040*/  SHF.R.U32.HI R29, RZ, 0x10, R6 ;  /* 0x00000010ff1d7819 */ /* 0x000fe20000011606 */
[----:B------:R-:W1:Y:S01]  /*8050*/  LDS.128 R24, [R0+0xb000] ;  /* 0x00b0000000187984 */ /* 0x000e620000000c00 */
[----:B------:R-:W-:-:S02]  /*8060*/  LOP3.LUT R21, R21, 0xff, RZ, 0xc0, !PT ;  /* 0x000000ff15157812 */ /* 0x000fc400078ec0ff */
[----:B------:R-:W-:Y:S02]  /*8070*/  SHF.R.U32.HI R3, RZ, 0x10, R4 ;  /* 0x00000010ff037819 */ /* 0x000fe40000011604 */
[----:B------:R-:W-:Y:S02]  /*8080*/  LOP3.LUT R29, R29, 0xff, RZ, 0xc0, !PT ;  /* 0x000000ff1d1d7812 */ /* 0x000fe400078ec0ff */
[----:B------:R-:W-:Y:S02]  /*8090*/  PRMT R21, R21, 0x7054, R30 ;  /* 0x0000705415157816 */ /* 0x000fe4000000001e */
[----:B------:R-:W-:Y:S02]  /*80a0*/  SHF.R.U32.HI R30, RZ, 0x10, R9 ;  /* 0x00000010ff1e7819 */ /* 0x000fe40000011609 */
[----:B------:R-:W-:Y:S02]  /*80b0*/  LOP3.LUT R3, R3, 0xff, RZ, 0xc0, !PT ;  /* 0x000000ff03037812 */ /* 0x000fe400078ec0ff */
[----:B------:R-:W-:-:S02]  /*80c0*/  PRMT R29, R29, 0x7054, R32 ;  /* 0x000070541d1d7816 */ /* 0x000fc40000000020 */
[----:B------:R-:W-:Y:S02]  /*80d0*/  SHF.R.U32.HI R32, RZ, 0x10, R10 ;  /* 0x00000010ff207819 */ /* 0x000fe4000001160a */
[----:B------:R-:W-:Y:S02]  /*80e0*/  LOP3.LUT R30, R30, 0xff, RZ, 0xc0, !PT ;  /* 0x000000ff1e1e7812 */ /* 0x000fe400078ec0ff */
[----:B------:R-:W-:Y:S02]  /*80f0*/  PRMT R3, R3, 0x7054, R20 ;  /* 0x0000705403037816 */ /* 0x000fe40000000014 */
[----:B------:R-:W-:Y:S02]  /*8100*/  SHF.R.U32.HI R20, RZ, 0x10, R8 ;  /* 0x00000010ff147819 */ /* 0x000fe40000011608 */
[----:B------:R-:W-:Y:S02]  /*8110*/  LOP3.LUT R32, R32, 0xff, RZ, 0xc0, !PT ;  /* 0x000000ff20207812 */ /* 0x000fe400078ec0ff */
[----:B------:R-:W-:-:S02]  /*8120*/  PRMT R35, R30, 0x7054, R35 ;  /* 0x000070541e237816 */ /* 0x000fc40000000023 */
[----:B------:R-:W-:Y:S02]  /*8130*/  LOP3.LUT R20, R20, 0xff, RZ, 0xc0, !PT ;  /* 0x000000ff14147812 */ /* 0x000fe400078ec0ff */
[----:B------:R-:W-:Y:S02]  /*8140*/  PRMT R39, R32, 0x7054, R37 ;  /* 0x0000705420277816 */ /* 0x000fe40000000025 */
[----:B------:R-:W-:Y:S02]  /*8150*/  LOP3.LUT R38, R35, 0xff000000, R9, 0xf8, !PT ;  /* 0xff00000023267812 */ /* 0x000fe400078ef809 */
[----:B------:R-:W-:Y:S02]  /*8160*/  LOP3.LUT R30, R21, 0xff000000, R5, 0xf8, !PT ;  /* 0xff000000151e7812 */ /* 0x000fe400078ef805 */
[----:B------:R-:W-:Y:S02]  /*8170*/  PRMT R33, R20, 0x7054, R33 ;  /* 0x0000705414217816 */ /* 0x000fe40000000021 */
[----:B------:R-:W-:-:S02]  /*8180*/  LOP3.LUT R37, R31, 0xff000000, R7, 0xf8, !PT ;  /* 0xff0000001f257812 */ /* 0x000fc400078ef807 */
[----:B------:R-:W-:Y:S02]  /*8190*/  LOP3.LUT R5, R39, 0xff000000, R10, 0xf8, !PT ;  /* 0xff00000027057812 */ /* 0x000fe400078ef80a */
[-C--:B0-----:R-:W-:Y:S02]  /*81a0*/  F2FP.F16.E4M3.UNPACK_B R10, R12.reuse ;  /* 0x0000000cff0a723e */ /* 0x081fe400020006ff */
[----:B------:R-:W-:Y:S02]  /*81b0*/  F2FP.F16.E4M3.UNPACK_B R31, R12.H1 ;  /* 0x0000000cff1f723e */ /* 0x000fe400030006ff */
[----:B------:R-:W-:Y:S02]  /*81c0*/  F2FP.F16.E4M3.UNPACK_B R39, R38 ;  /* 0x00000026ff27723e */ /* 0x000fe400020006ff */
[----:B-1----:R-:W-:Y:S02]  /*81d0*/  F2FP.F16.E4M3.UNPACK_B R11, R25 ;  /* 0x00000019ff0b723e */ /* 0x002fe400020006ff */
[----:B------:R-:W-:Y:S01]  /*81e0*/  LOP3.LUT R20, R3, 0xff000000, R4, 0xf8, !PT ;  /* 0xff00000003147812 */ /* 0x000fe200078ef804 */
[--C-:B------:R-:W-:Y:S01]  /*81f0*/  HADD2.F32 R40, -RZ, R39.reuse.H0_H0 ;  /* 0x20000027ff287230 */ /* 0x100fe20000004100 */
[----:B------:R-:W-:Y:S01]  /*8200*/  F2FP.F16.E4M3.UNPACK_B R12, R30 ;  /* 0x0000001eff0c723e */ /* 0x000fe200020006ff */
[----:B------:R-:W-:Y:S01]  /*8210*/  HADD2.F32 R39, -RZ, R39.H1_H1 ;  /* 0x30000027ff277230 */ /* 0x000fe20000004100 */
[----:B------:R-:W-:Y:S01]  /*8220*/  LOP3.LUT R3, R29, 0xff000000, R6, 0xf8, !PT ;  /* 0xff0000001d037812 */ /* 0x000fe200078ef806 */
[--C-:B------:R-:W-:Y:S01]  /*8230*/  HADD2.F32 R6, -RZ, R11.reuse.H0_H0 ;  /* 0x2000000bff067230 */ /* 0x100fe20000004100 */
[----:B------:R-:W-:Y:S01]  /*8240*/  LOP3.LUT R29, R33, 0xff000000, R8, 0xf8, !PT ;  /* 0xff000000211d7812 */ /* 0x000fe200078ef808 */
[----:B------:R-:W-:Y:S01]  /*8250*/  HADD2.F32 R11, -RZ, R11.H1_H1 ;  /* 0x3000000bff0b7230 */ /* 0x000fe20000004100 */
[----:B------:R-:W-:-:S02]  /*8260*/  F2FP.F16.E4M3.UNPACK_B R8, R13 ;  /* 0x0000000dff08723e */ /* 0x000fc400020006ff */
[----:B------:R-:W-:Y:S01]  /*8270*/  F2FP.F16.E4M3.UNPACK_B R21, R13.H1 ;  /* 0x0000000dff15723e */ /* 0x000fe200030006ff */
[----:B------:R-:W-:Y:S01]  /*8280*/  HADD2.F32 R13, -RZ, R12.H0_H0 ;  /* 0x2000000cff0d7230 */ /* 0x000fe20000004100 */
[-C--:B------:R-:W-:Y:S01]  /*8290*/  F2FP.F16.E4M3.UNPACK_B R32, R15.reuse ;  /* 0x0000000fff20723e */ /* 0x080fe200020006ff */
[--C-:B------:R-:W-:Y:S01]  /*82a0*/  HADD2.F32 R9, -RZ, R8.reuse.H0_H0 ;  /* 0x20000008ff097230 */ /* 0x100fe20000004100 */
[----:B------:R-:W-:Y:S01]  /*82b0*/  F2FP.F16.E4M3.UNPACK_B R33, R15.H1 ;  /* 0x0000000fff21723e */ /* 0x000fe200030006ff */
[----:B------:R-:W-:Y:S01]  /*82c0*/  HADD2.F32 R8, -RZ, R8.H1_H1 ;  /* 0x30000008ff087230 */ /* 0x000fe20000004100 */
[----:B------:R-:W-:Y:S01]  /*82d0*/  F2FP.F16.E4M3.UNPACK_B R15, R25.H1 ;  /* 0x00000019ff0f723e */ /* 0x000fe200030006ff */
[----:B------:R-:W-:Y:S01]  /*82e0*/  FMUL.FTZ R43, R11, R39 ;  /* 0x000000270b2b7220 */ /* 0x000fe20000410000 */
[-C--:B------:R-:W-:Y:S02]  /*82f0*/  F2FP.F16.E4M3.UNPACK_B R25, R24.reuse ;  /* 0x00000018ff19723e */ /* 0x080fe400020006ff */
[----:B------:R-:W-:Y:S01]  /*8300*/  F2FP.F16.E4M3.UNPACK_B R35, R24.H1 ;  /* 0x00000018ff23723e */ /* 0x000fe200030006ff */
[----:B------:R-:W-:Y:S01]  /*8310*/  FMUL.FTZ R24, R6, R40 ;  /* 0x0000002806187220 */ /* 0x000fe20000410000 */
[----:B------:R-:W-:-:S02]  /*8320*/  F2FP.F16.E4M3.UNPACK_B R34, R27 ;  /* 0x0000001bff22723e */ /* 0x000fc400020006ff */
[----:B------:R-:W-:Y:S01]  /*8330*/  F2FP.F16.E4M3.UNPACK_B R36, R27.H1 ;  /* 0x0000001bff24723e */ /* 0x000fe200030006ff */
[-C--:B------:R-:W-:Y:S01]  /*8340*/  FMUL.FTZ R27, R6, R13.reuse ;  /* 0x0000000d061b7220 */ /* 0x080fe20000410000 */
[----:B------:R-:W-:Y:S01]  /*8350*/  F2FP.F16.E4M3.UNPACK_B R38, R38.H1 ;  /* 0x00000026ff26723e */ /* 0x000fe200030006ff */
[C---:B------:R-:W-:Y:S01]  /*8360*/  FFMA.FTZ R6, R9.reuse, R13, -R24 ;  /* 0x0000000d09067223 */ /* 0x040fe20000010818 */
[----:B------:R-:W-:Y:S01]  /*8370*/  F2FP.F16.E4M3.UNPACK_B R30, R30.H1 ;  /* 0x0000001eff1e723e */ /* 0x000fe200030006ff */
[----:B------:R-:W-:Y:S01]  /*8380*/  FFMA.FTZ R9, R9, R40, R27 ;  /* 0x0000002809097223 */ /* 0x000fe2000001001b */
[----:B------:R-:W-:Y:S01]  /*8390*/  HADD2.F32 R24, -RZ, R12.H1_H1 ;  /* 0x3000000cff187230 */ /* 0x000fe20000004100 */
[-C--:B------:R-:W-:Y:S01]  /*83a0*/  F2FP.F16.E4M3.UNPACK_B R7, R26.reuse ;  /* 0x0000001aff07723e */ /* 0x080fe200020006ff */
[----:B------:R-:W-:Y:S01]  /*83b0*/  HADD2.F32 R40, -RZ, R38.H0_H0 ;  /* 0x20000026ff287230 */ /* 0x000fe20000004100 */
[----:B------:R-:W-:Y:S01]  /*83c0*/  F2FP.F16.E4M3.UNPACK_B R26, R26.H1 ;  /* 0x0000001aff1a723e */ /* 0x000fe200030006ff */
[----:B------:R-:W-:-:S02]  /*83d0*/  HADD2.F32 R12, -RZ, R15.H0_H0 ;  /* 0x2000000fff0c7230 */ /* 0x000fc40000004100 */
        /* <DEDUP_REMOVED lines=14> */
[----:B------:R-:W-:Y:S01]  /*84c0*/  F2FP.F16.E4M3.UNPACK_B R4, R14 ;  /* 0x0000000eff04723e */ /* 0x000fe200020006ff */
[----:B------:R-:W-:Y:S02]  /*84d0*/  HADD2.F32 R43, -RZ, R42.H0_H0 ;  /* 0x2000002aff2b7230 */ /* 0x000fe40000004100 */
[C---:B------:R-:W-:Y:S01]  /*84e0*/  FMUL.FTZ R44, R15.reuse, R40 ;  /* 0x000000280f2c7220 */ /* 0x040fe20000410000 */
[----:B------:R-:W-:Y:S02]  /*84f0*/  HADD2.F32 R24, -RZ, R34.H0_H0 ;  /* 0x20000022ff187230 */ /* 0x000fe40000004100 */
[----:B------:R-:W-:Y:S01]  /*8500*/  FMUL.FTZ R45, R15, R30 ;  /* 0x0000001e0f2d7220 */ /* 0x000fe20000410000 */
[----:B------:R-:W-:Y:S01]  /*8510*/  HADD2.F32 R39, -RZ, R38.H0_H0 ;  /* 0x20000026ff277230 */ /* 0x000fe20000004100 */
[----:B------:R-:W-:Y:S01]  /*8520*/  F2FP.F16.E4M3.UNPACK_B R14, R14.H1 ;  /* 0x0000000eff0e723e */ /* 0x000fe200030006ff */
[----:B------:R-:W-:-:S02]  /*8530*/  HADD2.F32 R21, -RZ, R21.H1_H1 ;  /* 0x30000015ff157230 */ /* 0x000fc40000004100 */
[C---:B------:R-:W-:Y:S01]  /*8540*/  FMUL.FTZ R46, R24.reuse, R43 ;  /* 0x0000002b182e7220 */ /* 0x040fe20000410000 */
[----:B------:R-:W-:Y:S02]  /*8550*/  HADD2.F32 R27, -RZ, R32.H0_H0 ;  /* 0x20000020ff1b7230 */ /* 0x000fe40000004100 */
[-C--:B------:R-:W-:Y:S01]  /*8560*/  FMUL.FTZ R48, R24, R39.reuse ;  /* 0x0000002718307220 */ /* 0x080fe20000410000 */
[----:B------:R-:W-:Y:S02]  /*8570*/  HADD2.F32 R42, -RZ, R42.H1_H1 ;  /* 0x3000002aff2a7230 */ /* 0x000fe40000004100 */
[C---:B------:R-:W-:Y:S01]  /*8580*/  FFMA.FTZ R15, R21.reuse, R30, -R44 ;  /* 0x0000001e150f7223 */ /* 0x040fe2000001082c */
[----:B------:R-:W-:Y:S01]  /*8590*/  FFMA.FTZ R30, R21, R40, R45 ;  /* 0x00000028151e7223 */ /* 0x000fe2000001002d */
[C---:B------:R-:W-:Y:S01]  /*85a0*/  FFMA.FTZ R24, R27.reuse, R39, -R46 ;  /* 0x000000271b187223 */ /* 0x040fe2000001082e */
[----:B------:R-:W-:Y:S01]  /*85b0*/  FFMA.FTZ R21, R27, R43, R48 ;  /* 0x0000002b1b157223 */ /* 0x000fe20000010030 */
[----:B------:R-:W-:Y:S01]  /*85c0*/  HADD2.F32 R39, -RZ, R38.H1_H1 ;  /* 0x30000026ff277230 */ /* 0x000fe20000004100 */
[----:B------:R-:W-:Y:S01]  /*85d0*/  F2FP.F16.E4M3.UNPACK_B R43, R41.H1 ;  /* 0x00000029ff2b723e */ /* 0x000fe200030006ff */
[----:B------:R-:W-:Y:S01]  /*85e0*/  HADD2.F32 R27, -RZ, R34.H1_H1 ;  /* 0x30000022ff1b7230 */ /* 0x000fe20000004100 */
[----:B------:R-:W-:Y:S01]  /*85f0*/  F2FP.F16.E4M3.UNPACK_B R38, R37.H1 ;  /* 0x00000025ff26723e */ /* 0x000fe200030006ff */
[----:B------:R-:W-:Y:S01]  /*8600*/  HADD2.F32 R37, -RZ, R36.H0_H0 ;  /* 0x20000024ff257230 */ /* 0x000fe20000004100 */
[----:B------:R-:W-:Y:S01]  /*8610*/  F2FP.SATFINITE.E4M3.F32.PACK_AB_MERGE_C R13, R30, R13, RZ ;  /* 0x0000000d1e0d723e */ /* 0x000fe200048070ff */
[----:B------:R-:W-:-:S02]  /*8620*/  HADD2.F32 R41, -RZ, R43.H0_H0 ;  /* 0x2000002bff297230 */ /* 0x000fc40000004100 */
[C---:B------:R-:W-:Y:S01]  /*8630*/  FMUL.FTZ R45, R27.reuse, R42 ;  /* 0x0000002a1b2d7220 */ /* 0x040fe20000410000 */
[----:B------:R-:W-:Y:S02]  /*8640*/  HADD2.F32 R40, -RZ, R38.H0_H0 ;  /* 0x20000026ff287230 */ /* 0x000fe40000004100 */
[----:B------:R-:W-:Y:S01]  /*8650*/  FMUL.FTZ R47, R27, R39 ;  /* 0x000000271b2f7220 */ /* 0x000fe20000410000 */
[----:B------:R-:W-:Y:S02]  /*8660*/  HADD2.F32 R32, -RZ, R32.H1_H1 ;  /* 0x30000020ff207230 */ /* 0x000fe40000004100 */
[C---:B------:R-:W-:Y:S01]  /*8670*/  FMUL.FTZ R49, R37.reuse, R41 ;  /* 0x0000002925317220 */ /* 0x040fe20000410000 */
[----:B------:R-:W-:Y:S02]  /*8680*/  HADD2.F32 R34, -RZ, R33.H0_H0 ;  /* 0x20000021ff227230 */ /* 0x000fe40000004100 */
[----:B------:R-:W-:Y:S01]  /*8690*/  FMUL.FTZ R44, R37, R40 ;  /* 0x00000028252c7220 */ /* 0x000fe20000410000 */
[----:B------:R-:W-:-:S02]  /*86a0*/  HADD2.F32 R43, -RZ, R43.H1_H1 ;  /* 0x3000002bff2b7230 */ /* 0x000fc40000004100 */
        /* <DEDUP_REMOVED lines=9> */
[----:B------:R-:W-:Y:S01]  /*8740*/  F2FP.SATFINITE.E4M3.F32.PACK_AB_MERGE_C R9, R8, R9, R13 ;  /* 0x000000090809723e */ /* 0x000fe2000480700d */
        /* <DEDUP_REMOVED lines=11> */
[----:B------:R-:W-:Y:S01]  /*8800*/  HADD2.F32 R35, -RZ, R35.H1_H1 ;  /* 0x30000023ff237230 */ /* 0x000fe20000004100 */
[----:B------:R-:W-:Y:S01]  /*8810*/  F2FP.F16.E4M3.UNPACK_B R34, R29 ;  /* 0x0000001dff22723e */ /* 0x000fe200020006ff */
[----:B------:R-:W-:Y:S02]  /*8820*/  HADD2.F32 R38, -RZ, R38.H1_H1 ;  /* 0x30000026ff267230 */ /* 0x000fe40000004100 */
[C---:B------:R-:W-:Y:S01]  /*8830*/  FFMA.FTZ R44, R33.reuse, R39, -R44 ;  /* 0x00000027212c7223 */ /* 0x040fe2000001082c */
[----:B------:R-:W-:Y:S01]  /*8840*/  FFMA.FTZ R42, R33, R42, R37 ;  /* 0x0000002a212a7223 */ /* 0x000fe20000010025 */
[----:B------:R-:W-:Y:S01]  /*8850*/  HADD2.F32 R31, -RZ, R31.H1_H1 ;  /* 0x3000001fff1f7230 */ /* 0x000fe20000004100 */
[----:B------:R-:W-:Y:S01]  /*8860*/  F2FP.F16.E4M3.UNPACK_B R33, R20 ;  /* 0x00000014ff21723e */ /* 0x000fe200020006ff */
[C---:B------:R-:W-:Y:S01]  /*8870*/  FMUL.FTZ R20, R35.reuse, R36 ;  /* 0x0000002423147220 */ /* 0x040fe20000410000 */
[----:B------:R-:W-:Y:S01]  /*8880*/  FMUL.FTZ R37, R35, R38 ;  /* 0x0000002623257220 */ /* 0x000fe20000410000 */
[----:B------:R-:W-:Y:S01]  /*8890*/  HADD2.F32 R35, -RZ, R34.H0_H0 ;  /* 0x20000022ff237230 */ /* 0x000fe20000004100 */
[----:B------:R-:W-:Y:S01]  /*88a0*/  F2FP.SATFINITE.E4M3.F32.PACK_AB_MERGE_C R47, R50, R47, RZ ;  /* 0x0000002f322f723e */ /* 0x000fe200048070ff */
[----:B------:R-:W-:-:S02]  /*88b0*/  HADD2.F32 R29, -RZ, R25.H0_H0 ;  /* 0x20000019ff1d7230 */ /* 0x000fc40000004100 */
[C---:B------:R-:W-:Y:S01]  /*88c0*/  FFMA.FTZ R41, R31.reuse, R38, -R20 ;  /* 0x000000261f297223 */ /* 0x040fe20000010814 */
[----:B------:R-:W-:Y:S01]  /*88d0*/  FFMA.FTZ R43, R31, R36, R37 ;  /* 0x000000241f2b7223 */ /* 0x000fe20000010025 */
[----:B------:R-:W-:Y:S02]  /*88e0*/  HADD2.F32 R31, -RZ, R33.H0_H0 ;  /* 0x20000021ff1f7230 */ /* 0x000fe40000004100 */
        /* <DEDUP_REMOVED lines=11> */
[----:B------:R-:W-:Y:S01]  /*89a0*/  F2FP.F16.E4M3.UNPACK_B R29, R3.H1 ;  /* 0x00000003ff1d723e */ /* 0x000fe200030006ff */
[-C--:B------:R-:W-:Y:S01]  /*89b0*/  FMUL.FTZ R25, R25, R33.reuse ;  /* 0x0000002119197220 */ /* 0x080fe20000410000 */
[----:B------:R-:W-:Y:S01]  /*89c0*/  FFMA.FTZ R36, R10, R33, -R39 ;  /* 0x000000210a247223 */ /* 0x000fe20000010827 */
[----:B------:R-:W-:Y:S01]  /*89d0*/  HADD2.F32 R33, -RZ, R31.H0_H0 ;  /* 0x2000001fff217230 */ /* 0x000fe20000004100 */
[----:B------:R-:W-:Y:S01]  /*89e0*/  F2FP.F16.E4M3.UNPACK_B R3, R3 ;  /* 0x00000003ff03723e */ /* 0x000fe200020006ff */
[----:B------:R-:W-:-:S02]  /*89f0*/  HADD2.F32 R20, -RZ, R26.H0_H0 ;  /* 0x2000001aff147230 */ /* 0x000fc40000004100 */
[----:B------:R-:W-:Y:S01]  /*8a00*/  FFMA.FTZ R34, R10, R34, R25 ;  /* 0x000000220a227223 */ /* 0x000fe20000010019 */
[----:B------:R-:W-:Y:S01]  /*8a10*/  HADD2.F32 R25, -RZ, R29.H0_H0 ;  /* 0x2000001dff197230 */ /* 0x000fe20000004100 */
[----:B------:R-:W-:Y:S01]  /*8a20*/  F2FP.SATFINITE.E4M3.F32.PACK_AB_MERGE_C R42, R43, R42, RZ ;  /* 0x0000002a2b2a723e */ /* 0x000fe200048070ff */
[----:B------:R-:W-:Y:S02]  /*8a30*/  HADD2.F32 R10, -RZ, R14.H0_H0 ;  /* 0x2000000eff0a7230 */ /* 0x000fe40000004100 */
[C---:B------:R-:W-:Y:S01]  /*8a40*/  FMUL.FTZ R39, R20.reuse, R33 ;  /* 0x0000002114277220 */ /* 0x040fe20000410000 */
[----:B------:R-:W-:Y:S02]  /*8a50*/  HADD2.F32 R31, -RZ, R31.H1_H1 ;  /* 0x3000001fff1f7230 */ /* 0x000fe40000004100 */
[-C--:B------:R-:W-:Y:S01]  /*8a60*/  FMUL.FTZ R45, R20, R25.reuse ;  /* 0x00000019142d7220 */ /* 0x080fe20000410000 */
[----:B------:R-:W-:Y:S02]  /*8a70*/  HADD2.F32 R26, -RZ, R26.H1_H1 ;  /* 0x3000001aff1a7230 */ /* 0x000fe40000004100 */
[----:B------:R-:W-:Y:S01]  /*8a80*/  FFMA.FTZ R39, R10, R25, -R39 ;  /* 0x000000190a277223 */ /* 0x000fe20000010827 */
[----:B------:R-:W-:Y:S01]  /*8a90*/  HADD2.F32 R29, -RZ, R29.H1_H1 ;  /* 0x3000001dff1d7230 */ /* 0x000fe20000004100 */
[----:B------:R-:W-:Y:S01]  /*8aa0*/  F2FP.F16.E4M3.UNPACK_B R20, R5 ;  /* 0x00000005ff14723e */ /* 0x000fe200020006ff */
[----:B------:R-:W-:-:S02]  /*8ab0*/  HADD2.F32 R14, -RZ, R14.H1_H1 ;  /* 0x3000000eff0e7230 */ /* 0x000fc40000004100 */
[----:B------:R-:W-:Y:S01]  /*8ac0*/  FMUL.FTZ R25, R26, R31 ;  /* 0x0000001f1a197220 */ /* 0x000fe20000410000 */
[----:B------:R-:W-:Y:S01]  /*8ad0*/  FFMA.FTZ R45, R10, R33, R45 ;  /* 0x000000210a2d7223 */ /* 0x000fe2000001002d */
[-C--:B------:R-:W-:Y:S01]  /*8ae0*/  FMUL.FTZ R26, R26, R29.reuse ;  /* 0x0000001d1a1a7220 */ /* 0x080fe20000410000 */
[----:B------:R-:W-:Y:S02]  /*8af0*/  HADD2.F32 R5, -RZ, R7.H0_H0 ;  /* 0x20000007ff057230 */ /* 0x000fe40000004100 */
[C---:B------:R-:W-:Y:S01]  /*8b00*/  FFMA.FTZ R40, R14.reuse, R29, -R25 ;  /* 0x0000001d0e287223 */ /* 0x040fe20000010819 */
[----:B------:R-:W-:Y:S02]  /*8b10*/  HADD2.F32 R10, -RZ, R3.H0_H0 ;  /* 0x20000003ff0a7230 */ /* 0x000fe40000004100 */
[----:B------:R-:W-:Y:S01]  /*8b20*/  FFMA.FTZ R46, R14, R31, R26 ;  /* 0x0000001f0e2e7223 */ /* 0x000fe2000001001a */
[--C-:B------:R-:W-:Y:S01]  /*8b30*/  HADD2.F32 R26, -RZ, R20.reuse.H0_H0 ;  /* 0x20000014ff1a7230 */ /* 0x100fe20000004100 */
[----:B------:R-:W-:Y:S01]  /*8b40*/  F2FP.SATFINITE.E4M3.F32.PACK_AB_MERGE_C R8, R34, R35, R42 ;  /* 0x000000232208723e */ /* 0x000fe2000480702a */
[----:B------:R-:W-:Y:S01]  /*8b50*/  HADD2.F32 R20, -RZ, R20.H1_H1 ;  /* 0x30000014ff147230 */ /* 0x000fe20000004100 */
[----:B------:R-:W-:Y:S01]  /*8b60*/  F2FP.SATFINITE.E4M3.F32.PACK_AB_MERGE_C R39, R40, R39, RZ ;  /* 0x000000272827723e */ /* 0x000fe200048070ff */
[----:B------:R-:W-:-:S02]  /*8b70*/  HADD2.F32 R7, -RZ, R7.H1_H1 ;  /* 0x30000007ff077230 */ /* 0x000fc40000004100 */
[C---:B------:R-:W-:Y:S01]  /*8b80*/  FMUL.FTZ R38, R5.reuse, R26 ;  /* 0x0000001a05267220 */ /* 0x040fe20000410000 */
[----:B------:R-:W-:Y:S02]  /*8b90*/  HADD2.F32 R14, -RZ, R3.H1_H1 ;  /* 0x30000003ff0e7230 */ /* 0x000fe40000004100 */
[----:B------:R-:W-:Y:S01]  /*8ba0*/  FMUL.FTZ R5, R5, R10 ;  /* 0x0000000a05057220 */ /* 0x000fe20000410000 */
[--C-:B------:R-:W-:Y:S02]  /*8bb0*/  HADD2.F32 R3, -RZ, R4.reuse.H0_H0 ;  /* 0x20000004ff037230 */ /* 0x100fe40000004100 */
[C---:B------:R-:W-:Y:S01]  /*8bc0*/  FMUL.FTZ R25, R7.reuse, R20 ;  /* 0x0000001407197220 */ /* 0x040fe20000410000 */
[----:B------:R-:W-:Y:S02]  /*8bd0*/  HADD2.F32 R4, -RZ, R4.H1_H1 ;  /* 0x30000004ff047230 */ /* 0x000fe40000004100 */
[----:B------:R-:W-:Y:S01]  /*8be0*/  FMUL.FTZ R7, R7, R14 ;  /* 0x0000000e07077220 */ /* 0x000fe20000410000 */
[----:B------:R-:W-:Y:S01]  /*8bf0*/  F2FP.SATFINITE.E4M3.F32.PACK_AB_MERGE_C R45, R46, R45, RZ ;  /* 0x0000002d2e2d723e */ /* 0x000fe200048070ff */
[C---:B------:R-:W-:Y:S01]  /*8c00*/  FFMA.FTZ R38, R3.reuse, R10, -R38 ;  /* 0x0000000a03267223 */ /* 0x040fe20000010826 */
[----:B------:R-:W-:Y:S01]  /*8c10*/  FFMA.FTZ R10, R3, R26, R5 ;  /* 0x0000001a030a7223 */ /* 0x000fe20000010005 */
[C---:B------:R-:W-:Y:S01]  /*8c20*/  FFMA.FTZ R25, R4.reuse, R14, -R25 ;  /* 0x0000000e04197223 */ /* 0x040fe20000010819 */
[----:B------:R-:W-:Y:S01]  /*8c30*/  FFMA.FTZ R3, R4, R20, R7 ;  /* 0x0000001404037223 */ /* 0x000fe20000010007 */
        /* <DEDUP_REMOVED lines=9> */
[----:B------:R0:W-:Y:S04]  /*8cd0*/  STS.128 [R51+0xb000], R4 ;  /* 0x00b0000433007388 */ /* 0x0001e80000000c00 */
[----:B------:R0:W-:Y:S02]  /*8ce0*/  STS.128 [R0+0xb000], R8 ;  /* 0x00b0000800007388 */ /* 0x0001e40000000c00 */
.L_x_1160:
[----:B------:R-:W-:Y:S05]  /*8cf0*/  BSYNC B0 ;  /* 0x0000000000007941 */ /* 0x000fea0003800000 */
.L_x_1153:
        /* <DEDUP_REMOVED lines=8> */
.L_x_1150:
[----:B0-2---:R-:W2:Y:S02]  /*8d80*/  LDL R0, [R1+0xc] ;  /* 0x00000c0001007983 */ /* 0x005ea40000100800 */
[----:B--2---:R-:W-:-:S13]  /*8d90*/  ISETP.NE.AND P0, PT, R0, 0x3, PT ;  /* 0x000000030000780c */ /* 0x004fda0003f05270 */
[----:B------:R-:W-:Y:S05]  /*8da0*/  @!P0 BRA `(.L_x_1168) ;  /* 0x0000000000048947 */ /* 0x000fea0003800000 */
[----:B------:R-:W-:Y:S01]  /*8db0*/  BPT.TRAP 0x1 ;  /* 0x000000040000795c */ /* 0x000fe20000300000 */
.L_x_1168:
[----:B-----5:R-:W-:Y:S01]  /*8dc0*/  IMAD R12, R19, 0x8, R18 ;  /* 0x00000008130c7824 */ /* 0x020fe200078e0212 */
[----:B-1----:R-:W-:-:S04]  /*8dd0*/  SHF.L.U32 R3, R156, 0x1f, RZ ;  /* 0x0000001f9c037819 */ /* 0x002fc800000006ff */
[----:B------:R0:W1:Y:S01]  /*8de0*/  SYNCS.PHASECHK.TRANS64.TRYWAIT P1, [R12+URZ+0x13230], R3 ;  /* 0x013230030c0075a7 */ /* 0x000062000802017f */
[----:B------:R-:W-:Y:S05]  /*8df0*/  @!P0 BRA `(.L_x_1169) ;  /* 0x0000000000048947 */ /* 0x000fea0003800000 */
[----:B------:R-:W-:Y:S01]  /*8e00*/  BPT.TRAP 0x1 ;  /* 0x000000040000795c */ /* 0x000fe20000300000 */
.L_x_1169:
[----:B------:R-:W2:Y:S01]  /*8e10*/  S2R R0, SR_TID.X ;  /* 0x0000000000007919 */ /* 0x000ea20000002100 */
[----:B------:R-:W-:Y:S02]  /*8e20*/  LOP3.LUT R17, R17, 0xfffffffb, RZ, 0xc0, !PT ;  /* 0xfffffffb11117812 */ /* 0x000fe400078ec0ff */
[----:B--2---:R-:W-:-:S04]  /*8e30*/  LOP3.LUT R0, R0, 0x7f, RZ, 0xc0, !PT ;  /* 0x0000007f00007812 */ /* 0x004fc800078ec0ff */
[----:B------:R-:W-:Y:S01]  /*8e40*/  ISETP.NE.AND P2, PT, R0, RZ, PT ;  /* 0x000000ff0000720c */ /* 0x000fe20003f45270 */
[----:B------:R-:W-:-:S05]  /*8e50*/  VIADD R0, R18, 0xe000 ;  /* 0x0000e00012007836 */ /* 0x000fca0000000000 */
[----:B------:R-:W-:-:S07]  /*8e60*/  SHF.R.U32.HI R0, RZ, 0x4, R0 ;  /* 0x00000004ff007819 */ /* 0x000fce0000011600 */
[----:B------:R-:W-:Y:S01]  /*8e70*/  @P2 LOP3.LUT R17, R17, 0x4, RZ, 0xfc, !PT ;  /* 0x0000000411112812 */ /* 0x000fe200078efcff */
[----:B-1----:R-:W-:Y:S06]  /*8e80*/  @P1 BRA `(.L_x_1170) ;  /* 0x0000000000081947 */ /* 0x002fec0003800000 */
[----:B------:R-:W1:Y:S02]  /*8e90*/  SYNCS.PHASECHK.TRANS64.TRYWAIT P1, [R12+URZ+0x13230], R3 ;  /* 0x013230030c0075a7 */ /* 0x000e64000802017f */
[----:B-1----:R-:W-:Y:S05]  /*8ea0*/  @!P1 BRA `(.L_x_1171) ;  /* 0x000001c0008c9947 */ /* 0x002fea0003800000 */
.L_x_1170:
[----:B------:R-:W-:Y:S01]  /*8eb0*/  LOP3.LUT R0, R0, 0x3fff, RZ, 0xc0, !PT ;  /* 0x00003fff00007812 */ /* 0x000fe200078ec0ff */
[----:B------:R-:W-:Y:S05]  /*8ec0*/  WARPSYNC.ALL ;  /* 0x0000000000007948 */ /* 0x000fea0003800000 */
[----:B01----:R-:W-:-:S05]  /*8ed0*/  LOP3.LUT R3, R0, 0x10000, RZ, 0xfc, !PT ;  /* 0x0001000000037812 */ /* 0x003fca00078efcff */
[----:B------:R0:W-:Y:S01]  /*8ee0*/  STL [R1+0x3c], R3 ;  /* 0x00003c0301007387 */ /* 0x0001e20000100800 */
[----:B------:R-:W-:Y:S01]  /*8ef0*/  IMAD R8, R19, 0x280, R3 ;  /* 0x0000028013087824 */ /* 0x000fe200078e0203 */
[----:B---3--:R-:W-:Y:S01]  /*8f00*/  LOP3.LUT R4, R28, 0x10000, RZ, 0xfc, !PT ;  /* 0x000100001c047812 */ /* 0x008fe200078efcff */
[----:B------:R-:W-:Y:S01]  /*8f10*/  IMAD.MOV.U32 R9, RZ, RZ, -0x7fffffe0 ;  /* 0x80000020ff097424 */ /* 0x000fe200078e00ff */
[----:B------:R-:W2:Y:S01]  /*8f20*/  LDL R109, [R1+0x50] ;  /* 0x00005000016d7983 */ /* 0x000ea20000100800 */
[----:B------:R-:W-:Y:S01]  /*8f30*/  IMAD.MOV.U32 R5, RZ, RZ, -0x7fffffe0 ;  /* 0x80000020ff057424 */ /* 0x000fe200078e00ff */
[----:B------:R-:W-:Y:S01]  /*8f40*/  R2UR UR6, R8 ;  /* 0x00000000080672ca */ /* 0x000fe200000e0000 */
[----:B------:R-:W-:Y:S01]  /*8f50*/  WARPGROUP.ARRIVE ;  /* 0x00000000000079c5 */ /* 0x000fe20000000000 */
[----:B------:R-:W-:Y:S01]  /*8f60*/  R2UR UR7, R9 ;  /* 0x00000000090772ca */ /* 0x000fe200000e0000 */
[----:B------:R-:W-:Y:S01]  /*8f70*/  IMAD.MOV.U32 R7, RZ, RZ, -0x7fffffe0 ;  /* 0x80000020ff077424 */ /* 0x000fe200078e00ff */
[----:B------:R-:W-:Y:S01]  /*8f80*/  R2UR UR4, R4 ;  /* 0x00000000040472ca */ /* 0x000fe200000e0000 */
[----:B------:R-:W-:Y:S01]  /*8f90*/  IMAD.MOV.U32 R11, RZ, RZ, -0x7fffffe0 ;  /* 0x80000020ff0b7424 */ /* 0x000fe200078e00ff */
[----:B------:R-:W-:Y:S01]  /*8fa0*/  R2UR UR5, R5 ;  /* 0x00000000050572ca */ /* 0x000fe200000e0000 */
[----:B------:R-:W-:Y:S01]  /*8fb0*/  IMAD.MOV.U32 R15, RZ, RZ, -0x7fffffe0 ;  /* 0x80000020ff0f7424 */ /* 0x000fe200078e00ff */
[----:B------:R-:W2:Y:S01]  /*8fc0*/  LDL R108, [R1+0x38] ;  /* 0x00003800016c7983 */ /* 0x000ea20000100800 */
[----:B------:R-:W1:Y:S03]  /*8fd0*/  LDC R110, c[0x0][0x448] ;  /* 0x00011200ff6e7b82 */ /* 0x000e660000000800 */
[----:B------:R-:W3:Y:S04]  /*8fe0*/  LDL R107, [R1+0x24] ;  /* 0x00002400016b7983 */ /* 0x000ee80000100800 */
[----:B------:R-:W3:Y:S04]  /*8ff0*/  LDL R114, [R1+0x8] ;  /* 0x0000080001727983 */ /* 0x000ee80000100800 */
[----:B------:R-:W5:Y:S01]  /*9000*/  LDL R112, [R1+0x4] ;  /* 0x0000040001707983 */ /* 0x000f620000100800 */
[----:B------:R-:W-:Y:S01]  /*9010*/  QGMMA.64x32x32.F32.E4M3.E4M3 R88, gdesc[UR4], RZ, !UPT, gsb0 ;  /* 0x00600000045879f3 */ /* 0x000fe2000c0008ff */
[----:B------:R-:W-:Y:S01]  /*9020*/  VIADD R6, R8, 0x80 ;  /* 0x0000008008067836 */ /* 0x000fe20000000000 */
[----:B------:R-:W-:Y:S01]  /*9030*/  R2UR UR7, R7 ;  /* 0x00000000070772ca */ /* 0x000fe200000e0000 */
[----:B------:R-:W0:Y:S01]  /*9040*/  S2R R106, SR_TID.X ;  /* 0x00000000006a7919 */ /* 0x000e220000002100 */
[----:B------:R-:W-:Y:S01]  /*9050*/  R2UR UR4, R4 ;  /* 0x00000000040472ca */ /* 0x000fe200000e0000 */
[----:B------:R-:W-:Y:S01]  /*9060*/  ULDC UR43, c[0x0][0x9dc] ;  /* 0x00027700002b7ab9 */ /* 0x000fe20000000800 */
[----:B------:R-:W-:-:S02]  /*9070*/  R2UR UR6, R6 ;  /* 0x00000000060672ca */ /* 0x000fc400000e0000 */
[----:B------:R-:W-:Y:S01]  /*9080*/  R2UR UR5, R5 ;  /* 0x00000000050572ca */ /* 0x000fe200000e0000 */
[----:B------:R-:W-:Y:S02]  /*9090*/  WARPGROUP.DEPBAR.LE gsb0, 0x0 ;  /* 0x00008000000079c5 */ /* 0x000fe40000010000 */
[----:B------:R-:W-:-:S10]  /*90a0*/  WARPGROUP.ARRIVE ;  /* 0x00000000000079c5 */ /* 0x000fd40000000000 */
        /* <DEDUP_REMOVED lines=27> */
[----:B----4-:R-:W-:Y:S02]  /*9260*/  VIADD R14, R8, 0x2 ;  /* 0x00000002080e7836 */ /* 0x010fe40000000000 */
[----:B------:R-:W-:Y:S02]  /*9270*/  VIADD R6, R4, 0x2 ;  /* 0x0000000204067836 */ /* 0x000fe40000000000 */
[----:B------:R-:W-:Y:S01]  /*9280*/  IMAD.MOV.U32 R7, RZ, RZ, -0x7fffffe0 ;  /* 0x80000020ff077424 */ /* 0x000fe200078e00ff */
[----:B------:R-:W-:Y:S02]  /*9290*/  R2UR UR22, R14 ;  /* 0x000000000e1672ca */ /* 0x000fe400000e0000 */
[----:B------:R-:W-:Y:S02]  /*92a0*/  R2UR UR23, R15 ;  /* 0x000000000f1772ca */ /* 0x000fe400000e0000 */
[----:B------:R-:W-:-:S02]  /*92b0*/  R2UR UR20, R6 ;  /* 0x00000000061472ca */ /* 0x000fc400000e0000 */
[----:B------:R-:W-:Y:S01]  /*92c0*/  R2UR UR21, R7 ;  /* 0x00000000071572ca */ /* 0x000fe200000e0000 */
[----:B------:R-:W-:Y:S02]  /*92d0*/  WARPGROUP.DEPBAR.LE gsb0, 0x0 ;  /* 0x00008000000079c5 */ /* 0x000fe40000010000 */
        /* <DEDUP_REMOVED lines=34> */
[----:B------:R-:W-:-:S02]  /*9500*/  R2UR UR5, R7 ;  /* 0x00000000070572ca */ /* 0x000fc400000e0000 */
[----:B-1----:R-:W-:-:S13]  /*9510*/  ISETP.NE.AND P2, PT, R110, 0x1, PT ;  /* 0x000000016e00780c */ /* 0x002fda0003f45270 */
[----:B------:R-:W1:Y:S08]  /*9520*/  @P2 LDC R10, c[0x0][0x44c] ;  /* 0x00011300ff0a2b82 */ /* 0x000e700000000800 */
[----:B------:R-:W4:Y:S01]  /*9530*/  @P2 LDC R11, c[0x0][0x450] ;  /* 0x00011400ff0b2b82 */ /* 0x000f220000000800 */
[----:B------:R-:W-:Y:S02]  /*9540*/  WARPGROUP.DEPBAR.LE gsb0, 0x0 ;  /* 0x00008000000079c5 */ /* 0x000fe40000010000 */
[----:B------:R-:W-:-:S06]  /*9550*/  WARPGROUP.ARRIVE ;  /* 0x00000000000079c5 */ /* 0x000fcc0000000000 */
[----:B------:R-:W-:Y:S01]  /*9560*/  QGMMA.64x32x32.F32.E4M3.E4M3 R24, gdesc[UR4], R24, gsb0 ;  /* 0x00600000041879f3 */ /* 0x000fe20008000818 */
[C---:B------:R-:W-:Y:S01]  /*9570*/  FMUL.FTZ R13, R2.reuse, R91 ;  /* 0x0000005b020d7220 */ /* 0x040fe20000410000 */
[----:B------:R-:W-:Y:S01]  /*9580*/  FMUL.FTZ R91, R2, R99 ;  /* 0x00000063025b7220 */ /* 0x000fe20000410000 */
[----:B--2---:R-:W-:Y:S01]  /*9590*/  IMAD.IADD R99, R109, 0x1, R108 ;  /* 0x000000016d637824 */ /* 0x004fe200078e026c */
[----:B0-----:R-:W-:-:S03]  /*95a0*/  LOP3.LUT R106, R106, 0x7f, RZ, 0xc0, !PT ;  /* 0x0000007f6a6a7812 */ /* 0x001fc600078ec0ff */
[----:B-1----:R-:W-:-:S04]  /*95b0*/  @P2 IMAD.HI.U32 R10, R99, R10, RZ ;  /* 0x0000000a630a2227 */ /* 0x002fc800078e00ff */
[----:B------:R-:W-:Y:S01]  /*95c0*/  FMUL.FTZ R0, R2, R88 ;  /* 0x0000005802007220 */ /* 0x000fe20000410000 */
[----:B------:R-:W-:Y:S02]  /*95d0*/  ISETP.NE.AND P1, PT, R106, RZ, PT ;  /* 0x000000ff6a00720c */ /* 0x000fe40003f25270 */
[----:B----4-:R-:W-:Y:S02]  /*95e0*/  @P2 SHF.R.U32.HI R99, RZ, R11, R10 ;  /* 0x0000000bff632219 */ /* 0x010fe4000001160a */
[----:B------:R-:W0:Y:S01]  /*95f0*/  LDC.64 R10, c[0x0][0x9e0] ;  /* 0x00027800ff0a7b82 */ /* 0x000e220000000a00 */
        /* <DEDUP_REMOVED lines=20> */
[----:B------:R-:W-:-:S02]  /*9740*/  @!P1 VIADD R12, R12, 0x13240 ;  /* 0x000132400c0c9836 */ /* 0x000fc40000000000 */
[C---:B------:R-:W-:Y:S01]  /*9750*/  FMUL.FTZ R59, R2.reuse, R63 ;  /* 0x0000003f023b7220 */ /* 0x040fe20000410000 */
[C---:B------:R-:W-:Y:S01]  /*9760*/  FMUL.FTZ R42, R2.reuse, R46 ;  /* 0x0000002e022a7220 */ /* 0x040fe20000410000 */
[----:B------:R-:W1:Y:S01]  /*9770*/  SHFL.IDX PT, R106, R99, RZ, 0x1c1f ;  /* 0x001c1fff636a7589 */ /* 0x000e6200000e0000 */
        /* <DEDUP_REMOVED lines=16> */
[----:B------:R-:W-:-:S02]  /*9880*/  WARPGROUP.DEPBAR.LE gsb0, 0x0 ;  /* 0x00008000000079c5 */ /* 0x000fc40000010000 */
[C---:B------:R-:W-:Y:S01]  /*9890*/  FMUL.FTZ R55, R2.reuse, R25 ;  /* 0x0000001902377220 */ /* 0x040fe20000410000 */
[----:B------:R-:W-:Y:S02]  /*98a0*/  IMAD.MOV.U32 R25, RZ, RZ, -0xa0 ;  /* 0xffffff60ff197424 */ /* 0x000fe400078e00ff */
[C---:B------:R-:W-:Y:S01]  /*98b0*/  FMUL.FTZ R54, R2.reuse, R24 ;  /* 0x0000001802367220 */ /* 0x040fe20000410000 */
[C---:B------:R-:W-:Y:S01]  /*98c0*/  FMUL.FTZ R71, R2.reuse, R28 ;  /* 0x0000001c02477220 */ /* 0x040fe20000410000 */
[C---:B------:R-:W-:Y:S01]  /*98d0*/  FMUL.FTZ R98, R2.reuse, R29 ;  /* 0x0000001d02627220 */ /* 0x040fe20000410000 */
[C---:B------:R-:W-:Y:S01]  /*98e0*/  FMUL.FTZ R28, R2.reuse, R30 ;  /* 0x0000001e021c7220 */ /* 0x040fe20000410000 */
[C---:B------:R-:W-:Y:S01]  /*98f0*/  FMUL.FTZ R29, R2.reuse, R31 ;  /* 0x0000001f021d7220 */ /* 0x040fe20000410000 */
[----:B------:R-:W-:Y:S01]  /*9900*/  @!P1 PRMT R24, RZ, 0x654, R12 ;  /* 0x00000654ff189816 */ /* 0x000fe2000000000c */
        /* <DEDUP_REMOVED lines=33> */
[----:B------:R3:W-:Y:S01]  /*9b20*/  @!P1 SYNCS.ARRIVE.TRANS64.RED.A1T0 RZ, [R24+URZ], RZ ;  /* 0x000000ff18ff99a7 */ /* 0x0007e2000810043f */
[----:B0-----:R-:W-:Y:S01]  /*9b30*/  ISETP.GE.AND P1, PT, R11, 0x1, PT ;  /* 0x000000010b00780c */ /* 0x001fe20003f26270 */
[----:B------:R-:W0:Y:S01]  /*9b40*/  MUFU.TANH R0, R0 ;  /* 0x0000000000007308 */ /* 0x000e220000002400 */
[----:B------:R-:W-:Y:S01]  /*9b50*/  LOP3.LUT R17, R17, 0xffffffdf, RZ, 0xc0, !PT ;  /* 0xffffffdf11117812 */ /* 0x000fe200078ec0ff */
[----:B------:R-:W-:Y:S01]  /*9b60*/  ULOP3.LUT UR43, URZ, UR43, URZ, 0x33, !UPT ;  /* 0x0000002b3f2b7292 */ /* 0x000fe2000f8e333f */
[----:B---3--:R-:W-:-:S05]  /*9b70*/  IADD3 R24, R114, R102, -R107 ;  /* 0x0000006672187210 */ /* 0x008fca0007ffe86b */
[----:B------:R-:W2:Y:S01]  /*9b80*/  MUFU.TANH R3, R3 ;  /* 0x0000000300037308 */ /* 0x000ea20000002400 */
[----:B------:R-:W-:Y:S01]  /*9b90*/  IMAD R103, R104, -0xa0, R114 ;  /* 0xffffff6068677824 */ /* 0x000fe200078e0272 */
[----:B------:R-:W-:Y:S01]  /*9ba0*/  @P2 LOP3.LUT R17, R17, 0x20, RZ, 0xfc, !PT ;  /* 0x0000002011112812 */ /* 0x000fe200078efcff */
[----:B-----5:R-:W-:-:S05]  /*9bb0*/  IMAD.IADD R25, R24, 0x1, -R112 ;  /* 0x0000000118197824 */ /* 0x020fca00078e0a70 */
[----:B------:R-:W3:Y:S01]  /*9bc0*/  MUFU.TANH R9, R9 ;  /* 0x0000000900097308 */ /* 0x000ee20000002400 */
[----:B------:R-:W-:-:S07]  /*9bd0*/  FMUL.FTZ R38, R2, R38 ;  /* 0x0000002602267220 */ /* 0x000fce0000410000 */
[----:B------:R-:W4:Y:S01]  /*9be0*/  MUFU.TANH R13, R13 ;  /* 0x0000000d000d7308 */ /* 0x000f220000002400 */
[----:B------:R-:W-:-:S07]  /*9bf0*/  IMAD.IADD R100, R25, 0x1, R10 ;  /* 0x0000000119647824 */ /* 0x000fce00078e020a */
        /* <DEDUP_REMOVED lines=75> */
[----:B------:R-:W-:Y:S01]  /*a0b0*/  IADD3 R103, -R107, 0xa0, R103 ;  /* 0x000000a06b677810 */ /* 0x000fe20007ffe167 */
[----:B------:R-:W-:Y:S01]  /*a0c0*/  VIADD R102, R102, 0xffffffff ;  /* 0xffffffff66667836 */ /* 0x000fe20000000000 */
[----:B------:R-:W-:Y:S01]  /*a0d0*/  LOP3.LUT R17, R17, 0xffffffef, RZ, 0xc0, !PT ;  /* 0xffffffef11117812 */ /* 0x000fe200078ec0ff */
[----:B------:R-:W-:-:S02]  /*a0e0*/  VIADD R101, R25, UR43 ;  /* 0x0000002b19657c36 */ /* 0x000fc40008000000 */
[----:B------:R-:W-:Y:S01]  /*a0f0*/  IMAD.IADD R36, R102, 0x1, -R107 ;  /* 0x0000000166247824 */ /* 0x000fe200078e0a6b */
[----:B------:R-:W-:Y:S01]  /*a100*/  @P1 LOP3.LUT R17, R17, 0x10, RZ, 0xfc, !PT ;  /* 0x0000001011111812 */ /* 0x000fe200078efcff */
[----:B------:R5:W0:Y:S01]  /*a110*/  MUFU.TANH R12, R38 ;  /* 0x00000026000c7308 */ /* 0x000a220000002400 */
[----:B-1----:R-:W-:Y:S01]  /*a120*/  IMAD.IADD R39, R101, 0x1, R106 ;  /* 0x0000000165277824 */ /* 0x002fe200078e026a */
[----:B-----5:R-:W-:Y:S01]  /*a130*/  VIADDMNMX R38, R106, R100, R103, PT ;  /* 0x000000646a267246 */ /* 0x020fe20003800167 */
[----:B--234-:R-:W-:Y:S06]  /*a140*/  @!P1 BRA `(.L_x_1172) ;  /* 0x00000000004c9947 */ /* 0x01cfec0003800000 */
[----:B------:R-:W-:Y:S01]  /*a150*/  IADD3 R107, -R112, R114, R106 ;  /* 0x00000072706b7210 */ /* 0x000fe20007ffe16a */
[----:B------:R-:W-:Y:S03]  /*a160*/  BSSY B0, `(.L_x_1173) ;  /* 0x000000e000007945 */ /* 0x000fe60003800000 */
        /* <DEDUP_REMOVED lines=9> */
.L_x_1174:
[----:B------:R-:W-:-:S13]  /*a200*/  ISETP.NE.AND P1, PT, R11, 0x1, PT ;  /* 0x000000010b00780c */ /* 0x000fda0003f25270 */
[----:B------:R-:W1:Y:S02]  /*a210*/  @P1 LDC.64 R24, c[0x0][0x9e8] ;  /* 0x00027a00ff181b82 */ /* 0x000e640000000a00 */
[----:B-1----:R-:W-:-:S05]  /*a220*/  @P1 IMAD.HI.U32 R24, R107, R24, RZ ;  /* 0x000000186b181227 */ /* 0x002fca00078e00ff */
[----:B------:R-:W-:-:S07]  /*a230*/  @P1 SHF.R.U32.HI R107, RZ, R25, R24 ;  /* 0x00000019ff6b1219 */ /* 0x000fce0000011618 */
.L_x_1175:
[----:B------:R-:W-:Y:S05]  /*a240*/  BSYNC B0 ;  /* 0x0000000000007941 */ /* 0x000fea0003800000 */
.L_x_1173:
[----:B------:R-:W-:-:S05]  /*a250*/  IMAD R24, R107, R11, R36 ;  /* 0x0000000b6b187224 */ /* 0x000fca00078e0224 */
[----:B------:R-:W-:Y:S02]  /*a260*/  VIMNMX R39, R39, R24, !PT ;  /* 0x0000001827277248 */ /* 0x000fe40007fe0100 */
[----:B------:R-:W-:-:S07]  /*a270*/  VIADDMNMX R38, R24, R11, R38, PT ;  /* 0x0000000b18267246 */ /* 0x000fce0003800126 */
.L_x_1172:
[C---:B------:R-:W-:Y:S02]  /*a280*/  ISETP.GE.AND P1, PT, R102.reuse, 0x2, PT ;  /* 0x000000026600780c */ /* 0x040fe40003f26270 */
[----:B------:R-:W-:Y:S02]  /*a290*/  ISETP.GE.AND P4, PT, R102, 0xa, PT ;  /* 0x0000000a6600780c */ /* 0x000fe40003f86270 */
[----:B------:R-:W-:Y:S02]  /*a2a0*/  ISETP.GT.AND P2, PT, R39, 0x1, !P1 ;  /* 0x000000012700780c */ /* 0x000fe40004f44270 */
[----:B------:R-:W-:Y:S02]  /*a2b0*/  LOP3.LUT R17, R17, 0xfffffffe, RZ, 0xc0, !PT ;  /* 0xfffffffe11117812 */ /* 0x000fe400078ec0ff */
[----:B------:R-:W-:Y:S02]  /*a2c0*/  ISETP.LT.OR P3, PT, R38, 0x2, P2 ;  /* 0x000000022600780c */ /* 0x000fe40001761670 */
[----:B------:R-:W-:-:S02]  /*a2d0*/  ISETP.GE.AND P2, PT, R102, 0x9, PT ;  /* 0x000000096600780c */ /* 0x000fc40003f46270 */
[----:B------:R-:W-:Y:S02]  /*a2e0*/  FSEL R3, R3, -INF , !P3 ;  /* 0xff80000003037808 */ /* 0x000fe40005800000 */
[----:B------:R-:W-:Y:S02]  /*a2f0*/  ISETP.GT.AND P3, PT, R39, 0x8, !P2 ;  /* 0x000000082700780c */ /* 0x000fe40005764270 */
[----:B------:R-:W-:Y:S02]  /*a300*/  @P4 LOP3.LUT R17, R17, 0x1, RZ, 0xfc, !PT ;  /* 0x0000000111114812 */ /* 0x000fe400078efcff */
[----:B------:R-:W-:Y:S02]  /*a310*/  ISETP.LT.OR P3, PT, R38, 0x9, P3 ;  /* 0x000000092600780c */ /* 0x000fe40001f61670 */
[----:B------:R-:W-:Y:S02]  /*a320*/  LOP3.LUT R16, R16, 0x7fffffff, RZ, 0xc0, !PT ;  /* 0x7fffffff10107812 */ /* 0x000fe400078ec0ff */
[----:B0-----:R-:W-:-:S02]  /*a330*/  FSEL R25, R14, -INF , !P3 ;  /* 0xff8000000e197808 */ /* 0x001fc40005800000 */
[----:B------:R-:W-:Y:S02]  /*a340*/  ISETP.GT.AND P3, PT, R39, 0x9, !P4 ;  /* 0x000000092700780c */ /* 0x000fe40006764270 */
[----:B------:R-:W-:Y:S02]  /*a350*/  ISETP.GE.AND P4, PT, R102, 0x11, PT ;  /* 0x000000116600780c */ /* 0x000fe40003f86270 */
[----:B------:R-:W-:Y:S02]  /*a360*/  ISETP.LT.OR P3, PT, R38, 0xa, P3 ;  /* 0x0000000a2600780c */ /* 0x000fe40001f61670 */
[----:B------:R-:W-:Y:S02]  /*a370*/  ISETP.GE.AND P6, PT, R102, 0x91, PT ;  /* 0x000000916600780c */ /* 0x000fe40003fc6270 */
[----:B------:R-:W-:Y:S02]  /*a380*/  FSEL R107, R15, -INF , !P3 ;  /* 0xff8000000f6b7808 */ /* 0x000fe40005800000 */
[----:B------:R-:W-:-:S02]  /*a390*/  ISETP.GT.AND P3, PT, R39, 0x10, !P4 ;  /* 0x000000102700780c */ /* 0x000fc40006764270 */
[----:B------:R-:W-:Y:S02]  /*a3a0*/  LOP3.LUT R17, R17, 0xfffffffd, RZ, 0xc0, !PT ;  /* 0xfffffffd11117812 */ /* 0x000fe400078ec0ff */
[----:B------:R-:W-:Y:S02]  /*a3b0*/  ISETP.LT.OR P3, PT, R38, 0x11, P3 ;  /* 0x000000112600780c */ /* 0x000fe40001f61670 */
[----:B------:R-:W-:Y:S02]  /*a3c0*/  @P4 LOP3.LUT R16, R16, 0x80000000, RZ, 0xfc, !PT ;  /* 0x8000000010104812 */ /* 0x000fe400078efcff */
[----:B------:R-:W-:Y:S02]  /*a3d0*/  ISETP.GE.AND P4, PT, R102, 0x12, PT ;  /* 0x000000126600780c */ /* 0x000fe40003f86270 */
[----:B------:R-:W-:Y:S02]  /*a3e0*/  LOP3.LUT R16, R16, 0xbfffffff, RZ, 0xc0, !PT ;  /* 0xbfffffff10107812 */ /* 0x000fe400078ec0ff */
[----:B------:R-:W-:-:S02]  /*a3f0*/  FSEL R109, R88, -INF , !P3 ;  /* 0xff800000586d7808 */ /* 0x000fc40005800000 */
        /* <DEDUP_REMOVED lines=173> */
[----:B------:R-:W-:Y:S02]  /*aed0*/  LOP3.LUT R16, R16, 0xfffffffd, RZ, 0xc0, !PT ;  /* 0xfffffffd10107812 */ /* 0x000fe400078ec0ff */
        /* <DEDUP_REMOVED lines=9> */
[----:B------:R-:W-:Y:S02]  /*af70*/  ISETP.GT.AND P3, PT, R39, 0x90, !P6 ;  /* 0x000000902700780c */ /* 0x000fe40007764270 */
[----:B------:R-:W-:Y:S02]  /*af80*/  @P4 LOP3.LUT R16, R16, 0x1, RZ, 0xfc, !PT ;  /* 0x0000000110104812 */ /* 0x000fe400078efcff */
[----:B------:R-:W-:Y:S02]  /*af90*/  ISETP.LT.OR P3, PT, R38, 0x91, P3 ;  /* 0x000000912600780c */ /* 0x000fe40001f61670 */
[----:B------:R-:W-:Y:S02]  /*afa0*/  ISETP.GE.AND P4, PT, R102, 0x92, PT ;  /* 0x000000926600780c */ /* 0x000fe40003f86270 */
[----:B------:R-:W-:-:S02]  /*afb0*/  FSEL R143, R32, -INF , !P3 ;  /* 0xff800000208f7808 */ /* 0x000fc40005800000 */
        /* <DEDUP_REMOVED lines=10> */
[----:B------:R-:W-:-:S04]  /*b060*/  ISETP.GT.AND P5, PT, R39, RZ, !P4 ;  /* 0x000000ff2700720c */ /* 0x000fc800067a4270 */
[----:B------:R-:W-:-:S04]  /*b070*/  ISETP.LT.OR P5, PT, R38, 0x1, P5 ;  /* 0x000000012600780c */ /* 0x000fc80002fa1670 */
[----:B------:R-:W-:Y:S02]  /*b080*/  FSEL R24, R0, -INF , !P5 ;  /* 0xff80000000187808 */ /* 0x000fe40006800000 */
[----:B------:R-:W-:Y:S01]  /*b090*/  ISETP.GE.AND P5, PT, R102, 0x9a, PT ;  /* 0x0000009a6600780c */ /* 0x000fe20003fa6270 */
[----:B------:R-:W0:-:S12]  /*b0a0*/  SHFL.IDX PT, R0, R99, 0x1, 0x1c1f ;  /* 0x003c1f0063007f89 */ /* 0x000e1800000e0000 */
[----:B------:R-:W-:Y:S02]  /*b0b0*/  @P5 LOP3.LUT R17, R17, 0x8, RZ, 0xfc, !PT ;  /* 0x0000000811115812 */ /* 0x000fe400078efcff */
[----:B------:R-:W-:-:S04]  /*b0c0*/  ISETP.GT.AND P5, PT, R39, 0x99, !P5 ;  /* 0x000000992700780c */ /* 0x000fc80006fa4270 */
[----:B------:R-:W-:-:S04]  /*b0d0*/  ISETP.LT.OR P5, PT, R38, 0x9a, P5 ;  /* 0x0000009a2600780c */ /* 0x000fc80002fa1670 */
[----:B------:R-:W-:Y:S02]  /*b0e0*/  FSEL R37, R37, -INF , !P5 ;  /* 0xff80000025257808 */ /* 0x000fe40006800000 */
[----:B------:R-:W-:Y:S01]  /*b0f0*/  ISETP.GE.AND P5, PT, R11, 0x1, PT ;  /* 0x000000010b00780c */ /* 0x000fe20003fa6270 */
[----:B0-----:R-:W-:Y:S01]  /*b100*/  IMAD.IADD R101, R101, 0x1, R0 ;  /* 0x0000000165657824 */ /* 0x001fe200078e0200 */
[----:B------:R-:W-:-:S11]  /*b110*/  VIADDMNMX R100, R0, R100, R103, PT ;  /* 0x0000006400647246 */ /* 0x000fd60003800167 */
[----:B------:R-:W-:Y:S05]  /*b120*/  @!P5 BRA `(.L_x_1176) ;  /* 0x00000000004cd947 */ /* 0x000fea0003800000 */
[----:B------:R-:W-:Y:S01]  /*b130*/  IADD3 R39, -R112, R114, R0 ;  /* 0x0000007270277210 */ /* 0x000fe20007ffe100 */
[----:B------:R-:W-:Y:S03]  /*b140*/  BSSY B0, `(.L_x_1177) ;  /* 0x000000e000007945 */ /* 0x000fe60003800000 */
[----:B------:R-:W-:-:S13]  /*b150*/  ISETP.GT.AND P5, PT, R39, -0x1, PT ;  /* 0xffffffff2700780c */ /* 0x000fda0003fa4270 */
        /* <DEDUP_REMOVED lines=8> */
.L_x_1178:
[----:B------:R-:W-:-:S13]  /*b1e0*/  ISETP.NE.AND P5, PT, R11, 0x1, PT ;  /* 0x000000010b00780c */ /* 0x000fda0003fa5270 */
[----:B------:R-:W0:Y:S02]  /*b1f0*/  @P5 LDC.64 R14, c[0x0][0x9e8] ;  /* 0x00027a00ff0e5b82 */ /* 0x000e240000000a00 */
[----:B0-----:R-:W-:-:S05]  /*b200*/  @P5 IMAD.HI.U32 R14, R39, R14, RZ ;  /* 0x0000000e270e5227 */ /* 0x001fca00078e00ff */
[----:B------:R-:W-:-:S07]  /*b210*/  @P5 SHF.R.U32.HI R39, RZ, R15, R14 ;  /* 0x0000000fff275219 */ /* 0x000fce000001160e */
.L_x_1179:
[----:B------:R-:W-:Y:S05]  /*b220*/  BSYNC B0 ;  /* 0x0000000000007941 */ /* 0x000fea0003800000 */
.L_x_1177:
[----:B------:R-:W-:-:S05]  /*b230*/  IMAD R36, R39, R11, R36 ;  /* 0x0000000b27247224 */ /* 0x000fca00078e0224 */
[----:B------:R-:W-:Y:S02]  /*b240*/  VIMNMX R101, R101, R36, !PT ;  /* 0x0000002465657248 */ /* 0x000fe40007fe0100 */
[----:B------:R-:W-:-:S07]  /*b250*/  VIADDMNMX R100, R36, R11, R100, PT ;  /* 0x0000000b24647246 */ /* 0x000fce0003800164 */
.L_x_1176:
[C---:B------:R-:W-:Y:S01]  /*b260*/  ISETP.GT.AND P1, PT, R101.reuse, 0x1, !P1 ;  /* 0x000000016500780c */ /* 0x040fe20004f24270 */
[----:B------:R-:W-:Y:S01]  /*b270*/  ULDC UR4, c[0x0][0x988] ;  /* 0x0002620000047ab9 */ /* 0x000fe20000000800 */
[----:B------:R-:W-:Y:S02]  /*b280*/  ISETP.GT.AND P2, PT, R101, 0x8, !P2 ;  /* 0x000000086500780c */ /* 0x000fe40005744270 */
[C---:B------:R-:W-:Y:S02]  /*b290*/  ISETP.LT.OR P1, PT, R100.reuse, 0x2, P1 ;  /* 0x000000026400780c */ /* 0x040fe40000f21670 */
[----:B------:R-:W-:Y:S02]  /*b2a0*/  ISETP.LT.OR P2, PT, R100, 0x9, P2 ;  /* 0x000000096400780c */ /* 0x000fe40001741670 */
[----:B------:R-:W-:Y:S02]  /*b2b0*/  FSEL R13, R13, -INF , !P1 ;  /* 0xff8000000d0d7808 */ /* 0x000fe40004800000 */
[----:B------:R-:W-:-:S02]  /*b2c0*/  LOP3.LUT P1, RZ, R17, 0x1, RZ, 0xc0, !PT ;  /* 0x0000000111ff7812 */ /* 0x000fc4000782c0ff */
[----:B------:R-:W-:Y:S02]  /*b2d0*/  FSEL R15, R20, -INF , !P2 ;  /* 0xff800000140f7808 */ /* 0x000fe40005000000 */
[----:B------:R-:W-:Y:S02]  /*b2e0*/  ISETP.GT.AND P1, PT, R101, 0x9, !P1 ;  /* 0x000000096500780c */ /* 0x000fe40004f24270 */
[----:B------:R-:W-:Y:S02]  /*b2f0*/  LOP3.LUT P2, RZ, R16, 0x800000, RZ, 0xc0, !PT ;  /* 0x0080000010ff7812 */ /* 0x000fe4000784c0ff */
[----:B------:R-:W-:Y:S02]  /*b300*/  ISETP.LT.OR P1, PT, R100, 0xa, P1 ;  /* 0x0000000a6400780c */ /* 0x000fe40000f21670 */
[----:B------:R-:W-:Y:S02]  /*b310*/  LOP3.LUT P5, RZ, R16, 0x400000, RZ, 0xc0, !PT ;  /* 0x0040000010ff7812 */ /* 0x000fe400078ac0ff */
        /* <DEDUP_REMOVED lines=86> */
[----:B------:R-:W-:Y:S02]  /*b880*/  ISETP.GT.AND P4, PT, R101, RZ, !P4 ;  /* 0x000000ff6500720c */ /* 0x000fe40006784270 */
[----:B------:R-:W-:Y:S02]  /*b890*/  FSEL R151, R56, -INF , !P1 ;  /* 0xff80000038977808 */ /* 0x000fe40004800000 */
[----:B------:R-:W-:Y:S02]  /*b8a0*/  LOP3.LUT P1, RZ, R16, 0x40000, RZ, 0xc0, !PT ;  /* 0x0004000010ff7812 */ /* 0x000fe4000782c0ff */
[----:B------:R-:W-:Y:S02]  /*b8b0*/  FMNMX.FTZ R0, R141, R0, !PT ;  /* 0x000000008d007209 */ /* 0x000fe40007810000 */
[----:B------:R-:W-:-:S02]  /*b8c0*/  ISETP.GT.AND P1, PT, R101, 0x41, !P1 ;  /* 0x000000416500780c */ /* 0x000fc40004f24270 */
[C---:B------:R-:W-:Y:S02]  /*b8d0*/  ISETP.LT.OR P4, PT, R100.reuse, 0x1, P4 ;  /* 0x000000016400780c */ /* 0x040fe40002781670 */
[----:B------:R-:W-:Y:S02]  /*b8e0*/  ISETP.LT.OR P1, PT, R100, 0x42, P1 ;  /* 0x000000426400780c */ /* 0x000fe40000f21670 */
[----:B------:R-:W-:Y:S02]  /*b8f0*/  FMNMX.FTZ R0, R143, R0, !PT ;  /* 0x000000008f007209 */ /* 0x000fe40007810000 */
        /* <DEDUP_REMOVED lines=15> */
[----:B------:R-:W-:Y:S01]  /*b9f0*/  LOP3.LUT P1, RZ, R16, 0x8000, RZ, 0xc0, !PT ;  /* 0x0000800010ff7812 */ /* 0x000fe2000782c0ff */
[----:B------:R-:W0:Y:S01]  /*ba00*/  SHFL.BFLY PT, R0, R32, 0x2, 0x1f ;  /* 0x0c401f0020007f89 */ /* 0x000e2200000e0000 */
        /* <DEDUP_REMOVED lines=16> */
[----:B0-----:R-:W-:Y:S01]  /*bb10*/  FMNMX.FTZ R36, R32, R0, !PT ;  /* 0x0000000020247209 */ /* 0x001fe20007810000 */
[----:B------:R-:W-:Y:S01]  /*bb20*/  IMAD.U32 R0, RZ, RZ, UR4 ;  /* 0x00000004ff007e24 */ /* 0x000fe2000f8e00ff */
[----:B------:R-:W-:-:S02]  /*bb30*/  ISETP.LT.OR P1, PT, R100, 0x59, P1 ;  /* 0x000000596400780c */ /* 0x000fc40000f21670 */
[----:B------:R-:W-:Y:S02]  /*bb40*/  FMNMX.FTZ R54, R145, R52, !PT ;  /* 0x0000003491367209 */ /* 0x000fe40007810000 */
[----:B------:R-:W-:Y:S02]  /*bb50*/  FSEL R66, R66, -INF , !P1 ;  /* 0xff80000042427808 */ /* 0x000fe40004800000 */
        /* <DEDUP_REMOVED lines=16> */
[----:B------:R-:W-:-:S02]  /*bc60*/  LOP3.LUT P5, RZ, R16, 0x1, RZ, 0xc0, !PT ;  /* 0x0000000110ff7812 */ /* 0x000fc400078ac0ff */
        /* <DEDUP_REMOVED lines=9> */
[----:B0-----:R-:W-:Y:S02]  /*bd00*/  FMNMX.FTZ R8, R36, R8, !PT ;  /* 0x0000000824087209 */ /* 0x001fe40007810000 */
[----:B------:R-:W-:Y:S02]  /*bd10*/  ISETP.GT.AND P1, PT, R101, 0x69, !P1 ;  /* 0x000000696500780c */ /* 0x000fe40004f24270 */
[----:B------:R-:W-:Y:S01]  /*bd20*/  FMNMX.FTZ R58, R59, R58, !PT ;  /* 0x0000003a3b3a7209 */ /* 0x000fe20007810000 */
[----:B------:R-:W-:-:S01]  /*bd30*/  FFMA.FTZ R20, R8, R0, -8 ;  /* 0xc100000008147423 */ /* 0x000fc20000010000 */
[----:B------:R-:W-:-:S02]  /*bd40*/  ISETP.LT.OR P1, PT, R100, 0x6a, P1 ;  /* 0x0000006a6400780c */ /* 0x000fc40000f21670 */
[----:B------:R-:W-:Y:S02]  /*bd50*/  FMNMX.FTZ R58, R155, R58, !PT ;  /* 0x0000003a9b3a7209 */ /* 0x000fe40007810000 */
[----:B------:R-:W-:Y:S02]  /*bd60*/  FSEL R43, R43, -INF , !P1 ;  /* 0xff8000002b2b7808 */ /* 0x000fe40004800000 */
[----:B------:R-:W-:Y:S02]  /*bd70*/  LOP3.LUT P1, RZ, R16, 0x80, RZ, 0xc0, !PT ;  /* 0x0000008010ff7812 */ /* 0x000fe4000782c0ff */
[C---:B------:R-:W-:Y:S02]  /*bd80*/  ISETP.GT.AND P6, PT, R101.reuse, 0x90, !P6 ;  /* 0x000000906500780c */ /* 0x040fe400077c4270 */
[----:B------:R-:W-:Y:S02]  /*bd90*/  ISETP.GT.AND P1, PT, R101, 0x70, !P1 ;  /* 0x000000706500780c */ /* 0x000fe40004f24270 */
[----:B------:R-:W-:-:S02]  /*bda0*/  ISETP.LT.OR P6, PT, R100, 0x91, P6 ;  /* 0x000000916400780c */ /* 0x000fc400037c1670 */
[----:B------:R-:W-:Y:S02]  /*bdb0*/  ISETP.LT.OR P1, PT, R100, 0x71, P1 ;  /* 0x000000716400780c */ /* 0x000fe40000f21670 */
[----:B------:R-:W-:Y:S02]  /*bdc0*/  FSEL R31, R31, -INF , !P6 ;  /* 0xff8000001f1f7808 */ /* 0x000fe40007000000 */
[----:B------:R-:W-:Y:S02]  /*bdd0*/  FSEL R46, R46, -INF , !P1 ;  /* 0xff8000002e2e7808 */ /* 0x000fe40004800000 */
[----:B------:R-:W-:Y:S02]  /*bde0*/  LOP3.LUT P1, RZ, R16, 0x40, RZ, 0xc0, !PT ;  /* 0x0000004010ff7812 */ /* 0x000fe4000782c0ff */
[C---:B------:R-:W-:Y:S02]  /*bdf0*/  ISETP.GT.AND P3, PT, R101.reuse, 0x98, !P3 ;  /* 0x000000986500780c */ /* 0x040fe40005f64270 */
[----:B------:R-:W-:-:S02]  /*be00*/  ISETP.GT.AND P1, PT, R101, 0x71, !P1 ;  /* 0x000000716500780c */ /* 0x000fc40004f24270 */
[C---:B------:R-:W-:Y:S02]  /*be10*/  ISETP.LT.OR P3, PT, R100.reuse, 0x99, P3 ;  /* 0x000000996400780c */ /* 0x040fe40001f61670 */
        /* <DEDUP_REMOVED lines=28> */
[C---:B------:R-:W-:Y:S02]  /*bfe0*/  ISETP.GT.AND P1, PT, R101.reuse, 0x91, !P2 ;  /* 0x000000916500780c */ /* 0x040fe40005724270 */
[----:B------:R-:W-:Y:S01]  /*bff0*/  ISETP.GT.AND P2, PT, R101, 0x99, !P5 ;  /* 0x000000996500780c */ /* 0x000fe20006f44270 */
[----:B------:R-:W-:-:S01]  /*c000*/  FFMA.FTZ R32, R3, R0, -R20 ;  /* 0x0000000003207223 */ /* 0x000fc20000010814 */
[----:B------:R-:W-:Y:S01]  /*c010*/  FMNMX.FTZ R3, R63, R58, !PT ;  /* 0x0000003a3f037209 */ /* 0x000fe20007810000 */
[----:B------:R-:W-:-:S01]  /*c020*/  FFMA.FTZ R36, R107, R0, -R20 ;  /* 0x000000006b247223 */ /* 0x000fc20000010814 */
[----:B------:R-:W-:Y:S01]  /*c030*/  ISETP.LT.OR P1, PT, R100, 0x92, P1 ;  /* 0x000000926400780c */ /* 0x000fe20000f21670 */
[----:B------:R-:W-:-:S01]  /*c040*/  FFMA.FTZ R40, R111, R0, -R20 ;  /* 0x000000006f287223 */ /* 0x000fc20000010814 */
[----:B------:R-:W-:Y:S01]  /*c050*/  FMNMX.FTZ R60, R66, R3, !PT ;  /* 0x00000003423c7209 */ /* 0x000fe20007810000 */
[----:B------:R-:W-:-:S01]  /*c060*/  FFMA.FTZ R24, R24, R0, -R20 ;  /* 0x0000000018187223 */ /* 0x000fc20000010814 */
[----:B------:R-:W-:Y:S01]  /*c070*/  FSEL R101, R30, -INF , !P1 ;  /* 0xff8000001e657808 */ /* 0x000fe20004800000 */
[----:B------:R-:W-:-:S01]  /*c080*/  FFMA.FTZ R25, R25, R0, -R20 ;  /* 0x0000000019197223 */ /* 0x000fc20000010814 */
[----:B------:R-:W-:Y:S01]  /*c090*/  FMNMX.FTZ R3, R67, R60, !PT ;  /* 0x0000003c43037209 */ /* 0x000fe20007810000 */
[----:B------:R-:W-:Y:S01]  /*c0a0*/  MUFU.EX2 R32, R32 ;  /* 0x0000002000207308 */ /* 0x000fe20000000800 */
[----:B------:R-:W-:Y:S01]  /*c0b0*/  ISETP.LT.OR P2, PT, R100, 0x9a, P2 ;  /* 0x0000009a6400780c */ /* 0x000fe20001741670 */
[-CC-:B------:R-:W-:Y:S01]  /*c0c0*/  FFMA.FTZ R38, R109, R0.reuse, -R20.reuse ;  /* 0x000000006d267223 */ /* 0x180fe20000010814 */
[----:B------:R-:W-:Y:S01]  /*c0d0*/  FMNMX.FTZ R60, R14, R3, !PT ;  /* 0x000000030e3c7209 */ /* 0x000fe20007810000 */
[-CC-:B------:R-:W-:Y:S01]  /*c0e0*/  FFMA.FTZ R70, R71, R0.reuse, -R20.reuse ;  /* 0x0000000047467223 */ /* 0x180fe20000010814 */
[----:B------:R-:W-:Y:S01]  /*c0f0*/  FSEL R107, R12, -INF , !P3 ;  /* 0xff8000000c6b7808 */ /* 0x000fe20005800000 */
[--C-:B------:R-:W-:Y:S01]  /*c100*/  FFMA.FTZ R89, R89, R0, -R20.reuse ;  /* 0x0000000059597223 */ /* 0x100fe20000010814 */
[----:B------:R-:W-:Y:S01]  /*c110*/  FMNMX.FTZ R3, R41, R60, !PT ;  /* 0x0000003c29037209 */ /* 0x000fe20007810000 */
[----:B------:R-:W0:Y:S01]  /*c120*/  MUFU.EX2 R24, R24 ;  /* 0x0000001800187308 */ /* 0x000e220000000800 */
[----:B------:R-:W-:Y:S01]  /*c130*/  FSEL R111, R34, -INF , !P2 ;  /* 0xff800000226f7808 */ /* 0x000fe20005000000 */
[-CC-:B------:R-:W-:Y:S01]  /*c140*/  FFMA.FTZ R93, R93, R0.reuse, -R20.reuse ;  /* 0x000000005d5d7223 */ /* 0x180fe20000010814 */
[----:B------:R-:W-:Y:S01]  /*c150*/  FMNMX.FTZ R62, R42, R3, !PT ;  /* 0x000000032a3e7209 */ /* 0x000fe20007810000 */
[-CC-:B------:R-:W-:Y:S01]  /*c160*/  FFMA.FTZ R113, R113, R0.reuse, -R20.reuse ;  /* 0x0000000071717223 */ /* 0x180fe20000010814 */
[----:B------:R-:W-:-:S01]  /*c170*/  FFMA.FTZ R73, R73, R0, -R20 ;  /* 0x0000000049497223 */ /* 0x000fc20000010814 */
[--C-:B------:R-:W-:Y:S01]  /*c180*/  FFMA.FTZ R115, R115, R0, -R20.reuse ;  /* 0x0000000073737223 */ /* 0x100fe20000010814 */
[----:B------:R-:W-:Y:S01]  /*c190*/  FMNMX.FTZ R3, R43, R62, !PT ;  /* 0x0000003e2b037209 */ /* 0x000fe20007810000 */
[----:B------:R-:W-:Y:S01]  /*c1a0*/  MUFU.EX2 R25, R25 ;  /* 0x0000001900197308 */ /* 0x000fe20000000800 */
[----:B------:R-:W-:-:S01]  /*c1b0*/  FFMA.FTZ R77, R77, R0, -R20 ;  /* 0x000000004d4d7223 */ /* 0x000fc20000010814 */
[-CC-:B------:R-:W-:Y:S01]  /*c1c0*/  FFMA.FTZ R117, R117, R0.reuse, -R20.reuse ;  /* 0x0000000075757223 */ /* 0x180fe20000010814 */
[----:B------:R-:W-:Y:S01]  /*c1d0*/  FMNMX.FTZ R62, R46, R3, !PT ;  /* 0x000000032e3e7209 */ /* 0x000fe20007810000 */
[-CC-:B------:R-:W-:Y:S01]  /*c1e0*/  FFMA.FTZ R81, R81, R0.reuse, -R20.reuse ;  /* 0x0000000051517223 */ /* 0x180fe20000010814 */
[----:B------:R-:W-:-:S01]  /*c1f0*/  FFMA.FTZ R119, R119, R0, -R20 ;  /* 0x0000000077777223 */ /* 0x000fc20000010814 */
[--C-:B------:R-:W-:Y:S01]  /*c200*/  FFMA.FTZ R97, R97, R0, -R20.reuse ;  /* 0x0000000061617223 */ /* 0x100fe20000010814 */
[----:B------:R-:W-:Y:S01]  /*c210*/  FMNMX.FTZ R3, R47, R62, !PT ;  /* 0x0000003e2f037209 */ /* 0x000fe20007810000 */
[-CC-:B------:R-:W-:Y:S01]  /*c220*/  FFMA.FTZ R121, R121, R0.reuse, -R20.reuse ;  /* 0x0000000079797223 */ /* 0x180fe20000010814 */
        /* <DEDUP_REMOVED lines=25> */
[--C-:B------:R-:W-:Y:S01]  /*c3c0*/  FFMA.FTZ R33, R33, R0, -R20.reuse ;  /* 0x0000000021217223 */ /* 0x100fe20000010814 */
[----:B------:R-:W-:Y:S01]  /*c3d0*/  FMNMX.FTZ R68, R31, R68, !PT ;  /* 0x000000441f447209 */ /* 0x000fe20007810000 */
[----:B------:R-:W-:Y:S01]  /*c3e0*/  FFMA.FTZ R35, R35, R0, -R20 ;  /* 0x0000000023237223 */ /* 0x000fe20000010814 */
[----:B------:R-:W-:Y:S01]  /*c3f0*/  MUFU.EX2 R36, R36 ;  /* 0x0000002400247308 */ /* 0x000fe20000000800 */
[----:B0-----:R-:W-:-:S01]  /*c400*/  FADD.FTZ R98, R24, R32 ;  /* 0x0000002018627221 */ /* 0x001fc20000010000 */
[----:B------:R-:W-:-:S02]  /*c410*/  FMNMX.FTZ R68, R101, R68, !PT ;  /* 0x0000004465447209 */ /* 0x000fc40007810000 */
[----:B------:R-:W-:Y:S02]  /*c420*/  ISETP.NE.AND P5, PT, R110, 0x1, PT ;  /* 0x000000016e00780c */ /* 0x000fe40003fa5270 */
[----:B------:R-:W-:Y:S02]  /*c430*/  FMNMX.FTZ R68, R107, R68, !PT ;  /* 0x000000446b447209 */ /* 0x000fe40007810000 */
[----:B------:R-:W-:Y:S02]  /*c440*/  MUFU.EX2 R38, R38 ;  /* 0x0000002600267308 */ /* 0x000fe40000000800 */
[----:B------:R-:W-:-:S05]  /*c450*/  FMNMX.FTZ R68, R111, R68, !PT ;  /* 0x000000446f447209 */ /* 0x000fca0007810000 */
[----:B------:R-:W0:Y:S01]  /*c460*/  SHFL.BFLY PT, R3, R68, 0x2, 0x1f ;  /* 0x0c401f0044037f89 */ /* 0x000e2200000e0000 */
        /* <DEDUP_REMOVED lines=9> */
[----:B------:R-:W-:Y:S08]  /*c500*/  MUFU.EX2 R48, R115 ;  /* 0x0000007300307308 */ /* 0x000ff00000000800 */
[----:B------:R-:W1:Y:S01]  /*c510*/  MUFU.EX2 R77, R77 ;  /* 0x0000004d004d7308 */ /* 0x000e620000000800 */
[----:B0-----:R-:W-:Y:S01]  /*c520*/  FMNMX.FTZ R3, R74, R3, !PT ;  /* 0x000000034a037209 */ /* 0x001fe20007810000 */
[----:B------:R-:W-:-:S03]  /*c530*/  FFMA.FTZ R74, R37, R0, -R20 ;  /* 0x00000000254a7223 */ /* 0x000fc60000010814 */
[C---:B------:R-:W-:Y:S01]  /*c540*/  FSETP.NEU.FTZ.AND P1, PT, R3.reuse, -INF , PT ;  /* 0xff8000000300780b */ /* 0x040fe20003f3d000 */
[----:B------:R-:W-:-:S02]  /*c550*/  FFMA.FTZ R76, R3, R0, -8 ;  /* 0xc1000000034c7423 */ /* 0x000fc40000010000 */
[----:B------:R-:W-:Y:S03]  /*c560*/  MUFU.EX2 R52, R117 ;  /* 0x0000007500347308 */ /* 0x000fe60000000800 */
[----:B------:R-:W-:Y:S02]  /*c570*/  FSEL R20, R76, RZ, P1 ;  /* 0x000000ff4c147208 */ /* 0x000fe40000800000 */
[----:B-1----:R-:W-:-:S03]  /*c580*/  F2FP.SATFINITE.E4M3.F32.PACK_AB_MERGE_C R148, R77, R48, RZ ;  /* 0x000000304d94723e */ /* 0x002fc600048070ff */
[----:B------:R-:W-:Y:S01]  /*c590*/  MUFU.EX2 R81, R81 ;  /* 0x0000005100517308 */ /* 0x000fe20000000800 */
[----:B------:R-:W-:-:S01]  /*c5a0*/  FFMA.FTZ R9, R9, R0, -R20 ;  /* 0x0000000009097223 */ /* 0x000fc20000010814 */
[-CC-:B------:R-:W-:Y:S01]  /*c5b0*/  FFMA.FTZ R76, R13, R0.reuse, -R20.reuse ;  /* 0x000000000d4c7223 */ /* 0x180fe20000010814 */
[----:B------:R-:W-:-:S01]  /*c5c0*/  FFMA.FTZ R13, R15, R0, -R20 ;  /* 0x000000000f0d7223 */ /* 0x000fc20000010814 */
[-CC-:B------:R-:W-:Y:S01]  /*c5d0*/  FFMA.FTZ R78, R21, R0.reuse, -R20.reuse ;  /* 0x00000000154e7223 */ /* 0x180fe20000010814 */
[----:B------:R-:W-:-:S01]  /*c5e0*/  FFMA.FTZ R90, R85, R0, -R20 ;  /* 0x00000000555a7223 */ /* 0x000fc20000010814 */
[----:B------:R-:W-:Y:S01]  /*c5f0*/  FADD.FTZ R85, R25, R98 ;  /* 0x0000006219557221 */ /* 0x000fe20000010000 */
[----:B------:R-:W-:-:S01]  /*c600*/  FFMA.FTZ R15, R39, R0, -R20 ;  /* 0x00000000270f7223 */ /* 0x000fc20000010814 */
[----:B------:R-:W-:Y:S01]  /*c610*/  MUFU.EX2 R9, R9 ;  /* 0x0000000900097308 */ /* 0x000fe20000000800 */
[----:B------:R-:W-:-:S01]  /*c620*/  FFMA.FTZ R80, R91, R0, -R20 ;  /* 0x000000005b507223 */ /* 0x000fc20000010814 */
[----:B------:R-:W-:Y:S01]  /*c630*/  FADD.FTZ R85, R36, R85 ;  /* 0x0000005524557221 */ /* 0x000fe20000010000 */
[----:B------:R-:W-:-:S01]  /*c640*/  FFMA.FTZ R96, R63, R0, -R20 ;  /* 0x000000003f607223 */ /* 0x000fc20000010814 */
[-CC-:B------:R-:W-:Y:S01]  /*c650*/  FFMA.FTZ R21, R99, R0.reuse, -R20.reuse ;  /* 0x0000000063157223 */ /* 0x180fe20000010814 */
[----:B------:R-:W-:-:S01]  /*c660*/  FFMA.FTZ R63, R66, R0, -R20 ;  /* 0x00000000423f7223 */ /* 0x000fc20000010814 */
[----:B------:R-:W-:Y:S01]  /*c670*/  FADD.FTZ R98, R38, R85 ;  /* 0x0000005526627221 */ /* 0x000fe20000010000 */
[----:B------:R-:W-:-:S01]  /*c680*/  FFMA.FTZ R66, R67, R0, -R20 ;  /* 0x0000000043427223 */ /* 0x000fc20000010814 */
[----:B------:R-:W0:Y:S01]  /*c690*/  MUFU.EX2 R76, R76 ;  /* 0x0000004c004c7308 */ /* 0x000e220000000800 */
[----:B------:R-:W-:-:S01]  /*c6a0*/  FFMA.FTZ R82, R95, R0, -R20 ;  /* 0x000000005f527223 */ /* 0x000fc20000010814 */
[----:B------:R-:W-:Y:S01]  /*c6b0*/  FADD.FTZ R67, R89, R98 ;  /* 0x0000006259437221 */ /* 0x000fe20000010000 */
[----:B------:R-:W-:-:S01]  /*c6c0*/  FFMA.FTZ R37, R103, R0, -R20 ;  /* 0x0000000067257223 */ /* 0x000fc20000010814 */
[-CC-:B------:R-:W-:Y:S01]  /*c6d0*/  FFMA.FTZ R84, R75, R0.reuse, -R20.reuse ;  /* 0x000000004b547223 */ /* 0x180fe20000010814 */
[----:B------:R-:W-:-:S01]  /*c6e0*/  FFMA.FTZ R39, R145, R0, -R20 ;  /* 0x0000000091277223 */ /* 0x000fc20000010814 */
[----:B------:R-:W-:Y:S01]  /*c6f0*/  FADD.FTZ R100, R40, R67 ;  /* 0x0000004328647221 */ /* 0x000fe20000010000 */
[----:B------:R-:W-:Y:S01]  /*c700*/  F2FP.SATFINITE.E4M3.F32.PACK_AB_MERGE_C R91, R36, R25, RZ ;  /* 0x00000019245b723e */ /* 0x000fe200048070ff */
[----:B------:R-:W1:Y:S01]  /*c710*/  MUFU.EX2 R13, R13 ;  /* 0x0000000d000d7308 */ /* 0x000e620000000800 */
[----:B------:R-:W-:-:S01]  /*c720*/  FFMA.FTZ R86, R79, R0, -R20 ;  /* 0x000000004f567223 */ /* 0x000fc20000010814 */
[----:B------:R-:W-:Y:S01]  /*c730*/  FADD.FTZ R85, R93, R100 ;  /* 0x000000645d557221 */ /* 0x000fe20000010000 */
[----:B------:R-:W-:-:S01]  /*c740*/  FFMA.FTZ R75, R147, R0, -R20 ;  /* 0x00000000934b7223 */ /* 0x000fc20000010814 */
[-CC-:B------:R-:W-:Y:S01]  /*c750*/  FFMA.FTZ R88, R83, R0.reuse, -R20.reuse ;  /* 0x0000000053587223 */ /* 0x180fe20000010814 */
[----:B------:R-:W-:-:S01]  /*c760*/  FFMA.FTZ R41, R41, R0, -R20 ;  /* 0x0000000029297223 */ /* 0x000fc20000010814 */
[----:B------:R-:W-:Y:S01]  /*c770*/  FADD.FTZ R100, R44, R85 ;  /* 0x000000552c647221 */ /* 0x000fe20000010000 */
[----:B------:R-:W-:-:S01]  /*c780*/  FFMA.FTZ R79, R149, R0, -R20 ;  /* 0x00000000954f7223 */ /* 0x000fc20000010814 */
[----:B------:R-:W2:Y:S01]  /*c790*/  MUFU.EX2 R78, R78 ;  /* 0x0000004e004e7308 */ /* 0x000ea20000000800 */
[----:B0-----:R-:W-:-:S01]  /*c7a0*/  FADD.FTZ R98, R9, R76 ;  /* 0x0000004c09627221 */ /* 0x001fc20000010000 */
[----:B------:R-:W-:Y:S01]  /*c7b0*/  FADD.FTZ R85, R73, R100 ;  /* 0x0000006449557221 */ /* 0x000fe20000010000 */
[----:B------:R-:W-:Y:S01]  /*c7c0*/  F2FP.SATFINITE.E4M3.F32.PACK_AB_MERGE_C R152, R32, R24, R91 ;  /* 0x000000182098723e */ /* 0x000fe2000480705b */
[-CC-:B------:R-:W-:Y:S01]  /*c7d0*/  FFMA.FTZ R83, R151, R0.reuse, -R20.reuse ;  /* 0x0000000097537223 */ /* 0x180fe20000010814 */
[----:B------:R-:W-:-:S01]  /*c7e0*/  FFMA.FTZ R92, R57, R0, -R20 ;  /* 0x00000000395c7223 */ /* 0x000fc20000010814 */
[-CC-:B------:R-:W-:Y:S01]  /*c7f0*/  FFMA.FTZ R57, R153, R0.reuse, -R20.reuse ;  /* 0x0000000099397223 */ /* 0x180fe20000010814 */
[----:B------:R-:W-:-:S01]  /*c800*/  FFMA.FTZ R94, R59, R0, -R20 ;  /* 0x000000003b5e7223 */ /* 0x000fc20000010814 */
[----:B------:R-:W0:Y:S01]  /*c810*/  MUFU.EX2 R15, R15 ;  /* 0x0000000f000f7308 */ /* 0x000e220000000800 */
[----:B-1----:R-:W-:-:S01]  /*c820*/  FADD.FTZ R67, R13, R98 ;  /* 0x000000620d437221 */ /* 0x002fc20000010000 */
[-CC-:B------:R-:W-:Y:S01]  /*c830*/  FFMA.FTZ R59, R155, R0.reuse, -R20.reuse ;  /* 0x000000009b3b7223 */ /* 0x180fe20000010814 */
[----:B------:R-:W-:-:S01]  /*c840*/  FFMA.FTZ R14, R14, R0, -R20 ;  /* 0x000000000e0e7223 */ /* 0x000fc20000010814 */
[-CC-:B------:R-:W-:Y:S01]  /*c850*/  FFMA.FTZ R26, R26, R0.reuse, -R20.reuse ;  /* 0x000000001a1a7223 */ /* 0x180fe20000010814 */
[----:B------:R-:W-:-:S01]  /*c860*/  FFMA.FTZ R27, R27, R0, -R20 ;  /* 0x000000001b1b7223 */ /* 0x000fc20000010814 */
[-CC-:B------:R-:W-:Y:S01]  /*c870*/  FFMA.FTZ R28, R28, R0.reuse, -R20.reuse ;  /* 0x000000001c1c7223 */ /* 0x180fe20000010814 */
[----:B------:R-:W-:-:S01]  /*c880*/  FFMA.FTZ R29, R29, R0, -R20 ;  /* 0x000000001d1d7223 */ /* 0x000fc20000010814 */
[----:B------:R-:W1:Y:S01]  /*c890*/  MUFU.EX2 R80, R80 ;  /* 0x0000005000507308 */ /* 0x000e620000000800 */
[----:B--2---:R-:W-:-:S01]  /*c8a0*/  FADD.FTZ R98, R78, R67 ;  /* 0x000000434e627221 */ /* 0x004fc20000010000 */
[----:B------:R-:W-:Y:S01]  /*c8b0*/  F2FP.SATFINITE.E4M3.F32.PACK_AB_MERGE_C R153, R78, R13, RZ ;  /* 0x0000000d4e99723e */ /* 0x000fe200048070ff */
[----:B------:R-:W-:-:S01]  /*c8c0*/  FFMA.FTZ R31, R31, R0, -R20 ;  /* 0x000000001f1f7223 */ /* 0x000fc20000010814 */
[-CC-:B------:R-:W-:Y:S01]  /*c8d0*/  FFMA.FTZ R101, R101, R0.reuse, -R20.reuse ;  /* 0x0000000065657223 */ /* 0x180fe20000010814 */
[----:B------:R-:W-:-:S01]  /*c8e0*/  FFMA.FTZ R107, R107, R0, -R20 ;  /* 0x000000006b6b7223 */ /* 0x000fc20000010814 */
[----:B------:R-:W-:-:S02]  /*c8f0*/  F2FP.SATFINITE.E4M3.F32.PACK_AB_MERGE_C R153, R76, R9, R153 ;  /* 0x000000094c99723e */ /* 0x000fc40004807099 */
[----:B------:R-:W2:Y:S01]  /*c900*/  MUFU.EX2 R21, R21 ;  /* 0x0000001500157308 */ /* 0x000ea20000000800 */
[----:B0-----:R-:W-:-:S01]  /*c910*/  FADD.FTZ R67, R15, R98 ;  /* 0x000000620f437221 */ /* 0x001fc20000010000 */
[----:B------:R-:W-:Y:S01]  /*c920*/  FADD.FTZ R98, R48, R85 ;  /* 0x0000005530627221 */ /* 0x000fe20000010000 */
[----:B------:R-:W-:-:S03]  /*c930*/  F2FP.SATFINITE.E4M3.F32.PACK_AB_MERGE_C R148, R73, R44, R148 ;  /* 0x0000002c4994723e */ /* 0x000fc60004807094 */
[----:B------:R-:W-:Y:S02]  /*c940*/  FADD.FTZ R85, R77, R98 ;  /* 0x000000624d557221 */ /* 0x000fe40000010000 */
[----:B------:R-:W0:Y:S01]  /*c950*/  MUFU.EX2 R82, R82 ;  /* 0x0000005200527308 */ /* 0x000e220000000800 */
[----:B-1----:R-:W-:-:S07]  /*c960*/  FADD.FTZ R36, R80, R67 ;  /* 0x0000004350247221 */ /* 0x002fce0000010000 */
[----:B------:R-:W1:Y:S01]  /*c970*/  MUFU.EX2 R37, R37 ;  /* 0x0000002500257308 */ /* 0x000e620000000800 */
[----:B--2---:R-:W-:-:S01]  /*c980*/  FADD.FTZ R67, R21, R36 ;  /* 0x0000002415437221 */ /* 0x004fc20000010000 */
[----:B------:R-:W-:Y:S01]  /*c990*/  FFMA.FTZ R36, R42, R0, -R20 ;  /* 0x000000002a247223 */ /* 0x000fe20000010814 */
[----:B------:R-:W-:-:S05]  /*c9a0*/  FADD.FTZ R42, R52, R85 ;  /* 0x00000055342a7221 */ /* 0x000fca0000010000 */
[----:B------:R-:W2:Y:S01]  /*c9b0*/  MUFU.EX2 R84, R84 ;  /* 0x0000005400547308 */ /* 0x000ea20000000800 */
[----:B0-----:R-:W-:-:S01]  /*c9c0*/  FADD.FTZ R40, R82, R67 ;  /* 0x0000004352287221 */ /* 0x001fc20000010000 */
[----:B------:R-:W-:-:S04]  /*c9d0*/  F2FP.SATFINITE.E4M3.F32.PACK_AB_MERGE_C R82, R82, R21, RZ ;  /* 0x000000155252723e */ /* 0x000fc800048070ff */
[----:B------:R-:W-:Y:S02]  /*c9e0*/  F2FP.SATFINITE.E4M3.F32.PACK_AB_MERGE_C R155, R80, R15, R82 ;  /* 0x0000000f509b723e */ /* 0x000fe40004807052 */
[----:B------:R-:W-:Y:S01]  /*c9f0*/  MUFU.EX2 R54, R119 ;  /* 0x0000007700367308 */ /* 0x000fe20000000800 */
[----:B-1----:R-:W-:-:S01]  /*ca00*/  FADD.FTZ R67, R37, R40 ;  /* 0x0000002825437221 */ /* 0x002fc20000010000 */
[----:B------:R-:W0:Y:S06]  /*ca10*/  @P5 LDC R15, c[0x0][0x44c] ;  /* 0x00011300ff0f5b82 */ /* 0x000e2c0000000800 */
[----:B------:R-:W-:Y:S01]  /*ca20*/  MUFU.EX2 R39, R39 ;  /* 0x0000002700277308 */ /* 0x000fe20000000800 */
[----:B--2---:R-:W-:-:S07]  /*ca30*/  FADD.FTZ R24, R84, R67 ;  /* 0x0000004354187221 */ /* 0x004fce0000010000 */
[----:B------:R-:W1:Y:S08]  /*ca40*/  MUFU.EX2 R97, R97 ;  /* 0x0000006100617308 */ /* 0x000e700000000800 */
[----:B------:R-:W2:Y:S01]  /*ca50*/  MUFU.EX2 R86, R86 ;  /* 0x0000005600567308 */ /* 0x000ea20000000800 */
[----:B0-----:R-:W-:-:S07]  /*ca60*/  @P5 IMAD.HI.U32 R15, R108, R15, RZ ;  /* 0x0000000f6c0f5227 */ /* 0x001fce00078e00ff */
[----:B------:R-:W0:Y:S01]  /*ca70*/  MUFU.EX2 R56, R121 ;  /* 0x0000007900387308 */ /* 0x000e220000000800 */
[----:B-1----:R-:W-:-:S04]  /*ca80*/  F2FP.SATFINITE.E4M3.F32.PACK_AB_MERGE_C R150, R97, R54, RZ ;  /* 0x000000366196723e */ /* 0x002fc800048070ff */
[----:B------:R-:W-:-:S03]  /*ca90*/  F2FP.SATFINITE.E4M3.F32.PACK_AB_MERGE_C R150, R81, R52, R150 ;  /* 0x000000345196723e */ /* 0x000fc60004807096 */
[----:B------:R-:W1:Y:S08]  /*caa0*/  MUFU.EX2 R75, R75 ;  /* 0x0000004b004b7308 */ /* 0x000e700000000800 */
[----:B------:R3:W-:Y:S08]  /*cab0*/  MUFU.EX2 R25, R41 ;  /* 0x0000002900197308 */ /* 0x0007f00000000800 */
[----:B------:R-:W4:Y:S01]  /*cac0*/  MUFU.EX2 R87, R87 ;  /* 0x0000005700577308 */ /* 0x000f220000000800 */
[----:B---3--:R-:W-:-:S01]  /*cad0*/  FFMA.FTZ R41, R43, R0, -R20 ;  /* 0x000000002b297223 */ /* 0x008fc20000010814 */
[----:B------:R-:W-:-:S04]  /*cae0*/  FADD.FTZ R43, R81, R42 ;  /* 0x0000002a512b7221 */ /* 0x000fc80000010000 */
[----:B------:R-:W-:Y:S01]  /*caf0*/  FADD.FTZ R32, R54, R43 ;  /* 0x0000002b36207221 */ /* 0x000fe20000010000 */
[----:B------:R-:W-:-:S01]  /*cb00*/  FADD.FTZ R43, R39, R24 ;  /* 0x00000018272b7221 */ /* 0x000fc20000010000 */
[----:B------:R-:W3:Y:S01]  /*cb10*/  MUFU.EX2 R88, R88 ;  /* 0x0000005800587308 */ /* 0x000ee20000000800 */
[----:B------:R-:W-:-:S01]  /*cb20*/  FFMA.FTZ R24, R46, R0, -R20 ;  /* 0x000000002e187223 */ /* 0x000fc20000010814 */
[----:B------:R-:W-:Y:S01]  /*cb30*/  FADD.FTZ R97, R97, R32 ;  /* 0x0000002061617221 */ /* 0x000fe20000010000 */
[----:B--2---:R-:W-:-:S01]  /*cb40*/  FADD.FTZ R32, R86, R43 ;  /* 0x0000002b56207221 */ /* 0x004fc20000010000 */
[----:B------:R-:W-:Y:S01]  /*cb50*/  FFMA.FTZ R43, R47, R0, -R20 ;  /* 0x000000002f2b7223 */ /* 0x000fe20000010814 */
[----:B------:R-:W-:Y:S01]  /*cb60*/  F2FP.SATFINITE.E4M3.F32.PACK_AB_MERGE_C R39, R86, R39, RZ ;  /* 0x000000275627723e */ /* 0x000fe200048070ff */
[----:B0-----:R-:W-:Y:S01]  /*cb70*/  FADD.FTZ R38, R56, R97 ;  /* 0x0000006138267221 */ /* 0x001fe20000010000 */
[----:B-1----:R-:W-:-:S01]  /*cb80*/  FADD.FTZ R67, R75, R32 ;  /* 0x000000204b437221 */ /* 0x002fc20000010000 */
[----:B------:R-:W-:Y:S01]  /*cb90*/  MUFU.EX2 R58, R58 ;  /* 0x0000003a003a7308 */ /* 0x000fe20000000800 */
[----:B------:R-:W-:Y:S01]  /*cba0*/  F2FP.SATFINITE.E4M3.F32.PACK_AB_MERGE_C R149, R84, R37, R39 ;  /* 0x000000255495723e */ /* 0x000fe20004807027 */
[----:B----4-:R-:W-:-:S06]  /*cbb0*/  FADD.FTZ R47, R87, R38 ;  /* 0x00000026572f7221 */ /* 0x010fcc0000010000 */
[----:B------:R-:W0:Y:S01]  /*cbc0*/  MUFU.EX2 R61, R61 ;  /* 0x0000003d003d7308 */ /* 0x000e220000000800 */
[----:B---3--:R-:W-:-:S07]  /*cbd0*/  FADD.FTZ R32, R88, R67 ;  /* 0x0000004358207221 */ /* 0x008fce0000010000 */
[----:B------:R-:W1:Y:S08]  /*cbe0*/  MUFU.EX2 R79, R79 ;  /* 0x0000004f004f7308 */ /* 0x000e700000000800 */
[----:B------:R-:W2:Y:S01]  /*cbf0*/  MUFU.EX2 R90, R90 ;  /* 0x0000005a005a7308 */ /* 0x000ea20000000800 */
[----:B0-----:R-:W-:Y:S01]  /*cc00*/  F2FP.SATFINITE.E4M3.F32.PACK_AB_MERGE_C R144, R61, R58, RZ ;  /* 0x0000003a3d90723e */ /* 0x001fe200048070ff */
[----:B------:R-:W-:-:S03]  /*cc10*/  FADD.FTZ R58, R58, R47 ;  /* 0x0000002f3a3a7221 */ /* 0x000fc60000010000 */
[----:B------:R-:W-:Y:S01]  /*cc20*/  F2FP.SATFINITE.E4M3.F32.PACK_AB_MERGE_C R144, R87, R56, R144 ;  /* 0x000000385790723e */ /* 0x000fe20004807090 */
[----:B------:R-:W-:-:S02]  /*cc30*/  FADD.FTZ R61, R61, R58 ;  /* 0x0000003a3d3d7221 */ /* 0x000fc40000010000 */
[----:B------:R-:W0:Y:S01]  /*cc40*/  MUFU.EX2 R60, R60 ;  /* 0x0000003c003c7308 */ /* 0x000e220000000800 */
[----:B-1----:R-:W-:-:S01]  /*cc50*/  FADD.FTZ R47, R79, R32 ;  /* 0x000000204f2f7221 */ /* 0x002fc20000010000 */
[----:B------:R-:W-:-:S06]  /*cc60*/  FFMA.FTZ R32, R50, R0, -R20 ;  /* 0x0000000032207223 */ /* 0x000fcc0000010814 */
[----:B------:R-:W1:Y:S01]  /*cc70*/  MUFU.EX2 R83, R83 ;  /* 0x0000005300537308 */ /* 0x000e620000000800 */
[----:B--2---:R-:W-:-:S01]  /*cc80*/  FADD.FTZ R38, R90, R47 ;  /* 0x0000002f5a267221 */ /* 0x004fc20000010000 */
[-CC-:B------:R-:W-:Y:S01]  /*cc90*/  FFMA.FTZ R47, R51, R0.reuse, -R20.reuse ;  /* 0x00000000332f7223 */ /* 0x180fe20000010814 */
[----:B------:R-:W-:-:S01]  /*cca0*/  FFMA.FTZ R20, R111, R0, -R20 ;  /* 0x000000006f147223 */ /* 0x000fc20000010814 */
[----:B------:R-:W-:-:S04]  /*ccb0*/  F2FP.SATFINITE.E4M3.F32.PACK_AB_MERGE_C R79, R90, R79, RZ ;  /* 0x0000004f5a4f723e */ /* 0x000fc800048070ff */
[----:B------:R-:W2:Y:S01]  /*ccc0*/  MUFU.EX2 R92, R92 ;  /* 0x0000005c005c7308 */ /* 0x000ea20000000800 */
[----:B0-----:R-:W-:-:S01]  /*ccd0*/  FADD.FTZ R40, R60, R61 ;  /* 0x0000003d3c287221 */ /* 0x001fc20000010000 */
[----:B------:R-:W-:-:S06]  /*cce0*/  F2FP.SATFINITE.E4M3.F32.PACK_AB_MERGE_C R151, R88, R75, R79 ;  /* 0x0000004b5897723e */ /* 0x000fcc000480704f */
[----:B------:R-:W0:Y:S01]  /*ccf0*/  MUFU.EX2 R57, R57 ;  /* 0x0000003900397308 */ /* 0x000e220000000800 */
[----:B-1----:R-:W-:-:S07]  /*cd00*/  FADD.FTZ R61, R83, R38 ;  /* 0x00000026533d7221 */ /* 0x002fce0000010000 */
[----:B------:R-:W-:Y:S01]  /*cd10*/  MUFU.EX2 R62, R62 ;  /* 0x0000003e003e7308 */ /* 0x000fe20000000800 */
[----:B--2---:R-:W-:-:S07]  /*cd20*/  FADD.FTZ R38, R92, R61 ;  /* 0x0000003d5c267221 */ /* 0x004fce0000010000 */
[----:B------:R-:W1:Y:S01]  /*cd30*/  MUFU.EX2 R69, R69 ;  /* 0x0000004500457308 */ /* 0x000e620000000800 */
[----:B0-----:R-:W-:-:S07]  /*cd40*/  FADD.FTZ R51, R57, R38 ;  /* 0x0000002639337221 */ /* 0x001fce0000010000 */
[----:B------:R-:W0:Y:S08]  /*cd50*/  MUFU.EX2 R94, R94 ;  /* 0x0000005e005e7308 */ /* 0x000e300000000800 */
[----:B------:R-:W2:Y:S01]  /*cd60*/  MUFU.EX2 R65, R65 ;  /* 0x0000004100417308 */ /* 0x000ea20000000800 */
[----:B-1----:R-:W-:-:S07]  /*cd70*/  F2FP.SATFINITE.E4M3.F32.PACK_AB_MERGE_C R146, R69, R62, RZ ;  /* 0x0000003e4592723e */ /* 0x002fce00048070ff */
[----:B------:R-:W1:Y:S01]  /*cd80*/  MUFU.EX2 R59, R59 ;  /* 0x0000003b003b7308 */ /* 0x000e620000000800 */
[----:B0-----:R-:W-:-:S01]  /*cd90*/  FADD.FTZ R38, R94, R51 ;  /* 0x000000335e267221 */ /* 0x001fc20000010000 */
[----:B------:R-:W-:-:S04]  /*cda0*/  F2FP.SATFINITE.E4M3.F32.PACK_AB_MERGE_C R57, R94, R57, RZ ;  /* 0x000000395e39723e */ /* 0x000fc800048070ff */
[----:B------:R-:W-:Y:S02]  /*cdb0*/  F2FP.SATFINITE.E4M3.F32.PACK_AB_MERGE_C R145, R92, R83, R57 ;  /* 0x000000535c91723e */ /* 0x000fe40004807039 */
[----:B------:R-:W0:Y:S01]  /*cdc0*/  MUFU.EX2 R96, R96 ;  /* 0x0000006000607308 */ /* 0x000e220000000800 */
[C---:B--2---:R-:W-:Y:S01]  /*cdd0*/  F2FP.SATFINITE.E4M3.F32.PACK_AB_MERGE_C R146, R65.reuse, R60, R146 ;  /* 0x0000003c4192723e */ /* 0x044fe20004807092 */
[----:B------:R-:W-:-:S04]  /*cde0*/  FADD.FTZ R65, R65, R40 ;  /* 0x0000002841417221 */ /* 0x000fc80000010000 */
[----:B------:R-:W-:Y:S02]  /*cdf0*/  FADD.FTZ R62, R62, R65 ;  /* 0x000000413e3e7221 */ /* 0x000fe40000010000 */
[----:B------:R-:W-:Y:S01]  /*ce00*/  MUFU.EX2 R12, R12 ;  /* 0x0000000c000c7308 */ /* 0x000fe20000000800 */
[----:B-1----:R-:W-:-:S01]  /*ce10*/  FADD.FTZ R51, R59, R38 ;  /* 0x000000263b337221 */ /* 0x002fc20000010000 */
[----:B------:R-:W-:-:S06]  /*ce20*/  FADD.FTZ R69, R69, R62 ;  /* 0x0000003e45457221 */ /* 0x000fcc0000010000 */
[----:B------:R-:W1:Y:S01]  /*ce30*/  MUFU.EX2 R45, R45 ;  /* 0x0000002d002d7308 */ /* 0x000e620000000800 */
[----:B0-----:R-:W-:-:S07]  /*ce40*/  FADD.FTZ R38, R96, R51 ;  /* 0x0000003360267221 */ /* 0x001fce0000010000 */
        /* <DEDUP_REMOVED lines=12> */
[----:B------:R-:W-:Y:S01]  /*cf10*/  FADD.FTZ R12, R12, R109 ;  /* 0x0000006d0c0c7221 */ /* 0x000fe20000010000 */
[----:B------:R-:W-:-:S03]  /*cf20*/  F2FP.SATFINITE.E4M3.F32.PACK_AB_MERGE_C R63, R66, R63, RZ ;  /* 0x0000003f423f723e */ /* 0x000fc600048070ff */
[----:B------:R-:W-:Y:S01]  /*cf30*/  FADD.FTZ R45, R45, R12 ;  /* 0x0000000c2d2d7221 */ /* 0x000fe20000010000 */
[----:B------:R-:W-:Y:S01]  /*cf40*/  F2FP.SATFINITE.E4M3.F32.PACK_AB_MERGE_C R147, R96, R59, R63 ;  /* 0x0000003b6093723e */ /* 0x000fe2000480703f */
[----:B------:R-:W-:Y:S01]  /*cf50*/  MUFU.EX2 R34, R34 ;  /* 0x0000002200227308 */ /* 0x000fe20000000800 */
[----:B--2---:R-:W-:-:S04]  /*cf60*/  FADD.FTZ R38, R14, R21 ;  /* 0x000000150e267221 */ /* 0x004fc80000010000 */
[----:B------:R-:W-:-:S03]  /*cf70*/  FADD.FTZ R21, R25, R38 ;  /* 0x0000002619157221 */ /* 0x000fc60000010000 */
[----:B------:R-:W0:Y:S01]  /*cf80*/  MUFU.EX2 R53, R53 ;  /* 0x0000003500357308 */ /* 0x000e220000000800 */
[----:B-1----:R-:W-:-:S07]  /*cf90*/  FADD.FTZ R12, R36, R21 ;  /* 0x00000015240c7221 */ /* 0x002fce0000010000 */
[----:B------:R-:W1:Y:S08]  /*cfa0*/  MUFU.EX2 R41, R41 ;  /* 0x0000002900297308 */ /* 0x000e700000000800 */
[----:B------:R-:W-:Y:S01]  /*cfb0*/  MUFU.EX2 R30, R30 ;  /* 0x0000001e001e7308 */ /* 0x000fe20000000800 */
[----:B0-----:R-:W-:-:S07]  /*cfc0*/  F2FP.SATFINITE.E4M3.F32.PACK_AB_MERGE_C R142, R53, R34, RZ ;  /* 0x00000022358e723e */ /* 0x001fce00048070ff */
[----:B------:R-:W0:Y:S01]  /*cfd0*/  MUFU.EX2 R49, R49 ;  /* 0x0000003100317308 */ /* 0x000e220000000800 */
[C---:B-1----:R-:W-:Y:S01]  /*cfe0*/  F2FP.SATFINITE.E4M3.F32.PACK_AB_MERGE_C R36, R41.reuse, R36, RZ ;  /* 0x000000242924723e */ /* 0x042fe200048070ff */
[----:B------:R-:W-:-:S03]  /*cff0*/  FADD.FTZ R41, R41, R12 ;  /* 0x0000000c29297221 */ /* 0x000fc60000010000 */
[----:B------:R-:W-:-:S03]  /*d000*/  F2FP.SATFINITE.E4M3.F32.PACK_AB_MERGE_C R141, R25, R14, R36 ;  /* 0x0000000e198d723e */ /* 0x000fc60004807024 */
        /* <DEDUP_REMOVED lines=10> */
[----:B--2---:R-:W-:-:S01]  /*d0b0*/  FADD.FTZ R9, R43, R12 ;  /* 0x0000000c2b097221 */ /* 0x004fc20000010000 */
[----:B------:R-:W1:Y:S06]  /*d0c0*/  @P5 LDC R34, c[0x0][0x450] ;  /* 0x00011400ff225b82 */ /* 0x000e6c0000000800 */
[----:B------:R-:W2:Y:S01]  /*d0d0*/  MUFU.EX2 R71, R71 ;  /* 0x0000004700477308 */ /* 0x000ea20000000800 */
[----:B0-----:R-:W-:-:S07]  /*d0e0*/  FADD.FTZ R30, R32, R9 ;  /* 0x00000009201e7221 */ /* 0x001fce0000010000 */
[----:B------:R-:W0:Y:S08]  /*d0f0*/  MUFU.EX2 R47, R47 ;  /* 0x0000002f002f7308 */ /* 0x000e300000000800 */
[----:B------:R-:W-:Y:S01]  /*d100*/  MUFU.EX2 R68, R139 ;  /* 0x0000008b00447308 */ /* 0x000fe20000000800 */
[----:B--2---:R-:W-:-:S07]  /*d110*/  F2FP.SATFINITE.E4M3.F32.PACK_AB_MERGE_C R9, R71, R70, RZ ;  /* 0x000000464709723e */ /* 0x004fce00048070ff */
[----:B------:R-:W2:Y:S01]  /*d120*/  MUFU.EX2 R55, R55 ;  /* 0x0000003700377308 */ /* 0x000ea20000000800 */
[C---:B0-----:R-:W-:Y:S01]  /*d130*/  F2FP.SATFINITE.E4M3.F32.PACK_AB_MERGE_C R32, R47.reuse, R32, RZ ;  /* 0x000000202f20723e */ /* 0x041fe200048070ff */
[----:B------:R-:W-:-:S03]  /*d140*/  FADD.FTZ R47, R47, R30 ;  /* 0x0000001e2f2f7221 */ /* 0x000fc60000010000 */
[----:B------:R-:W-:Y:S01]  /*d150*/  F2FP.SATFINITE.E4M3.F32.PACK_AB_MERGE_C R143, R43, R24, R32 ;  /* 0x000000182b8f723e */ /* 0x000fe20004807020 */
[----:B------:R-:W-:Y:S01]  /*d160*/  IMAD.MOV.U32 R24, RZ, RZ, R108 ;  /* 0x000000ffff187224 */ /* 0x000fe200078e006c */
[----:B-1----:R-:W-:Y:S01]  /*d170*/  @P5 SHF.R.U32.HI R24, RZ, R34, R15 ;  /* 0x00000022ff185219 */ /* 0x002fe2000001160f */
[----:B------:R-:W0:Y:S01]  /*d180*/  MUFU.EX2 R26, R26 ;  /* 0x0000001a001a7308 */ /* 0x000e220000000800 */
[----:B------:R-:W-:-:S07]  /*d190*/  ISETP.GE.AND P5, PT, R11, 0x1, PT ;  /* 0x000000010b00780c */ /* 0x000fce0003fa6270 */
[----:B------:R-:W1:Y:S01]  /*d1a0*/  MUFU.EX2 R13, R27 ;  /* 0x0000001b000d7308 */ /* 0x000e620000000800 */
[----:B--2---:R-:W-:Y:S01]  /*d1b0*/  F2FP.SATFINITE.E4M3.F32.PACK_AB_MERGE_C R136, R55, R68, R9 ;  /* 0x000000443788723e */ /* 0x004fe20004807009 */
[----:B------:R-:W-:-:S04]  /*d1c0*/  FADD.FTZ R68, R68, R53 ;  /* 0x0000003544447221 */ /* 0x000fc80000010000 */
[----:B------:R-:W-:Y:S02]  /*d1d0*/  FADD.FTZ R55, R55, R68 ;  /* 0x0000004437377221 */ /* 0x000fe40000010000 */
[----:B------:R-:W2:Y:S01]  /*d1e0*/  MUFU.EX2 R28, R28 ;  /* 0x0000001c001c7308 */ /* 0x000ea20000000800 */
[----:B0-----:R-:W-:-:S01]  /*d1f0*/  FADD.FTZ R30, R26, R47 ;  /* 0x0000002f1a1e7221 */ /* 0x001fc20000010000 */
[----:B------:R-:W-:-:S04]  /*d200*/  FADD.FTZ R70, R70, R55 ;  /* 0x0000003746467221 */ /* 0x000fc80000010000 */
[----:B------:R-:W-:Y:S02]  /*d210*/  FADD.FTZ R71, R71, R70 ;  /* 0x0000004647477221 */ /* 0x000fe40000010000 */
        /* <DEDUP_REMOVED lines=10> */
[----:B------:R-:W-:Y:S01]  /*d2c0*/  F2FP.SATFINITE.E4M3.F32.PACK_AB_MERGE_C R137, R13, R26, R28 ;  /* 0x0000001a0d89723e */ /* 0x000fe2000480701c */
[----:B------:R-:W-:Y:S01]  /*d2d0*/  IMAD.IADD R13, R105, 0x1, R24 ;  /* 0x00000001690d7824 */ /* 0x000fe200078e0218 */
[----:B------:R-:W1:Y:S03]  /*d2e0*/  MUFU.EX2 R31, R31 ;  /* 0x0000001f001f7308 */ /* 0x000e660000000800 */
[----:B------:R-:W-:-:S05]  /*d2f0*/  IMAD.IADD R10, R13, 0x1, R10 ;  /* 0x000000010d0a7824 */ /* 0x000fca00078e020a */
[----:B------:R-:W2:Y:S01]  /*d300*/  MUFU.EX2 R12, R101 ;  /* 0x00000065000c7308 */ /* 0x000ea20000000800 */
[----:B0-----:R-:W-:Y:S01]  /*d310*/  F2FP.SATFINITE.E4M3.F32.PACK_AB_MERGE_C R138, R33, R72, R9 ;  /* 0x00000048218a723e */ /* 0x001fe20004807009 */
[----:B------:R-:W-:-:S04]  /*d320*/  FADD.FTZ R72, R72, R71 ;  /* 0x0000004748487221 */ /* 0x000fc80000010000 */
[----:B------:R-:W-:Y:S02]  /*d330*/  FADD.FTZ R72, R33, R72 ;  /* 0x0000004821487221 */ /* 0x000fe40000010000 */
[----:B------:R-:W0:Y:S01]  /*d340*/  MUFU.EX2 R107, R107 ;  /* 0x0000006b006b7308 */ /* 0x000e220000000800 */
[----:B-1----:R-:W-:-:S01]  /*d350*/  FADD.FTZ R9, R31, R14 ;  /* 0x0000000e1f097221 */ /* 0x002fc20000010000 */
[----:B------:R-:W-:-:S06]  /*d360*/  FADD.FTZ R35, R35, R72 ;  /* 0x0000004823237221 */ /* 0x000fcc0000010000 */
[----:B------:R-:W1:Y:S01]  /*d370*/  MUFU.EX2 R20, R20 ;  /* 0x0000001400147308 */ /* 0x000e620000000800 */
[----:B--2---:R-:W-:-:S04]  /*d380*/  FADD.FTZ R14, R12, R9 ;  /* 0x000000090c0e7221 */ /* 0x004fc80000010000 */
[----:B0-----:R-:W-:Y:S01]  /*d390*/  FADD.FTZ R21, R107, R14 ;  /* 0x0000000e6b157221 */ /* 0x001fe20000010000 */
[----:B-1----:R-:W-:-:S03]  /*d3a0*/  F2FP.SATFINITE.E4M3.F32.PACK_AB_MERGE_C R9, R20, R107, RZ ;  /* 0x0000006b1409723e */ /* 0x002fc600048070ff */
[----:B------:R-:W-:Y:S01]  /*d3b0*/  FADD.FTZ R21, R20, R21 ;  /* 0x0000001514157221 */ /* 0x000fe20000010000 */
[----:B------:R-:W-:Y:S01]  /*d3c0*/  F2FP.SATFINITE.E4M3.F32.PACK_AB_MERGE_C R139, R12, R31, R9 ;  /* 0x0000001f0c8b723e */ /* 0x000fe20004807009 */
[----:B------:R-:W-:Y:S01]  /*d3d0*/  FADD.FTZ R12, R74, R35 ;  /* 0x000000234a0c7221 */ /* 0x000fe20000010000 */
[----:B------:R-:W-:-:S04]  /*d3e0*/  VIADD R9, R104, 0xfffffffe ;  /* 0xfffffffe68097836 */ /* 0x000fc80000000000 */
[----:B------:R0:W-:Y:S01]  /*d3f0*/  STL [R1], R12 ;  /* 0x0000000c01007387 */ /* 0x0001e20000100800 */
[----:B------:R-:W-:Y:S05]  /*d400*/  @!P5 BRA `(.L_x_1180) ;  /* 0x000000000048d947 */ /* 0x000fea0003800000 */
[C---:B------:R-:W-:Y:S01]  /*d410*/  ISETP.GT.AND P1, PT, R13.reuse, RZ, PT ;  /* 0x000000ff0d00720c */ /* 0x040fe20003f24270 */
[----:B------:R-:W-:Y:S01]  /*d420*/  BSSY B0, `(.L_x_1181) ;  /* 0x000000e000007945 */ /* 0x000fe20003800000 */
[----:B0-----:R-:W-:-:S11]  /*d430*/  VIADD R12, R13, 0xffffffff ;  /* 0xffffffff0d0c7836 */ /* 0x001fd60000000000 */
        /* <DEDUP_REMOVED lines=8> */
.L_x_1182:
[----:B------:R-:W-:-:S13]  /*d4c0*/  ISETP.NE.AND P1, PT, R11, 0x1, PT ;  /* 0x000000010b00780c */ /* 0x000fda0003f25270 */
[----:B------:R-:W0:Y:S02]  /*d4d0*/  @P1 LDC.64 R14, c[0x0][0x9e8] ;  /* 0x00027a00ff0e1b82 */ /* 0x000e240000000a00 */
[----:B0-----:R-:W-:-:S05]  /*d4e0*/  @P1 IMAD.HI.U32 R14, R12, R14, RZ ;  /* 0x0000000e0c0e1227 */ /* 0x001fca00078e00ff */
[----:B------:R-:W-:-:S07]  /*d4f0*/  @P1 SHF.R.U32.HI R12, RZ, R15, R14 ;  /* 0x0000000fff0c1219 */ /* 0x000fce000001160e */
.L_x_1183:
[----:B------:R-:W-:Y:S05]  /*d500*/  BSYNC B0 ;  /* 0x0000000000007941 */ /* 0x000fea0003800000 */
.L_x_1181:
[----:B------:R-:W-:-:S05]  /*d510*/  IMAD R11, R12, R11, R11 ;  /* 0x0000000b0c0b7224 */ /* 0x000fca00078e020b */
[----:B------:R-:W-:-:S07]  /*d520*/  VIMNMX R10, R10, R11, PT ;  /* 0x0000000b0a0a7248 */ /* 0x000fce0003fe0100 */
.L_x_1180:
[----:B0-----:R-:W2:Y:S01]  /*d530*/  LDL R12, [R1+0x54] ;  /* 0x00005400010c7983 */ /* 0x001ea20000100800 */
[----:B------:R-:W-:Y:S01]  /*d540*/  IMAD.HI R10, R10, 0x66666667, RZ ;  /* 0x666666670a0a7827 */ /* 0x000fe200078e02ff */
[----:B------:R-:W-:Y:S01]  /*d550*/  ULDC UR40, c[0x0][0x9e4] ;  /* 0x0002790000287ab9 */ /* 0x000fe20000000800 */
[----:B------:R-:W-:Y:S01]  /*d560*/  ULDC UR37, c[0x0][0x9e4] ;  /* 0x0002790000257ab9 */ /* 0x000fe20000000800 */
[----:B------:R0:W-:Y:S01]  /*d570*/  STL [R1+0x1c], RZ ;  /* 0x00001cff01007387 */ /* 0x0001e20000100800 */
[----:B------:R-:W-:Y:S01]  /*d580*/  ULDC UR36, c[0x0][0x988] ;  /* 0x0002620000247ab9 */ /* 0x000fe20000000800 */
[----:B------:R-:W-:Y:S01]  /*d590*/  SHF.R.U32.HI R11, RZ, 0x1f, R10 ;  /* 0x0000001fff0b7819 */ /* 0x000fe2000001160a */
[----:B------:R-:W-:Y:S01]  /*d5a0*/  ULDC UR39, c[0x0][0x988] ;  /* 0x0002620000277ab9 */ /* 0x000fe20000000800 */
[----:B------:R0:W-:Y:S01]  /*d5b0*/  STL [R1+0x18], RZ ;  /* 0x000018ff01007387 */ /* 0x0001e20000100800 */
[----:B------:R-:W-:Y:S01]  /*d5c0*/  ULDC UR38, c[0x0][0x988] ;  /* 0x0002620000267ab9 */ /* 0x000fe20000000800 */
[----:B------:R-:W-:Y:S01]  /*d5d0*/  LEA.HI.SX32 R11, R10, R11, 0x1a ;  /* 0x0000000b0a0b7211 */ /* 0x000fe200078fd2ff */
[----:B------:R-:W-:Y:S01]  /*d5e0*/  ULDC UR42, c[0x0][0x9e0] ;  /* 0x00027800002a7ab9 */ /* 0x000fe20000000800 */
[----:B------:R0:W-:Y:S01]  /*d5f0*/  STL [R1+0x14], RZ ;  /* 0x000014ff01007387 */ /* 0x0001e20000100800 */
[----:B------:R-:W-:Y:S01]  /*d600*/  ULDC UR41, c[0x0][0x9e0] ;  /* 0x0002780000297ab9 */ /* 0x000fe20000000800 */
[----:B------:R-:W-:Y:S01]  /*d610*/  BSSY B1, `(.L_x_1184) ;  /* 0x00004ef000017945 */ /* 0x000fe20003800000 */
[----:B------:R-:W-:Y:S01]  /*d620*/  CS2R R26, SRZ ;  /* 0x00000000001a7805 */ /* 0x000fe2000001ff00 */
[----:B------:R-:W-:Y:S01]  /*d630*/  IMAD.MOV.U32 R29, RZ, RZ, RZ ;  /* 0x000000ffff1d7224 */ /* 0x000fe200078e00ff */
        /* <DEDUP_REMOVED lines=13> */
[----:B--2---:R-:W-:-:S04]  /*d710*/  VIMNMX R10, R12, R11, !PT ;  /* 0x0000000b0c0a7248 */ /* 0x004fc80007fe0100 */
[----:B------:R-:W-:Y:S01]  /*d720*/  ISETP.GE.AND P1, PT, R9, R10, PT ;  /* 0x0000000a0900720c */ /* 0x000fe20003f26270 */
[----:B------:R0:W-:-:S12]  /*d730*/  STL [R1+0x30], R10 ;  /* 0x0000300a01007387 */ /* 0x0001d80000100800 */
[----:B0-----:R-:W-:Y:S05]  /*d740*/  @!P1 BRA `(.L_x_1185) ;  /* 0x0000004c006c9947 */ /* 0x001fea0003800000 */
[----:B------:R-:W-:Y:S01]  /*d750*/  BSSY B0, `(.L_x_1186) ;  /* 0x00004d3000007945 */ /* 0x000fe20003800000 */
        /* <DEDUP_REMOVED lines=15> */
[----:B------:R-:W-:-:S07]  /*d850*/  CS2R R24, SRZ ;  /* 0x0000000000187805 */ /* 0x000fce000001ff00 */
.L_x_1206:
[----:B------:R-:W-:-:S05]  /*d860*/  VIADD R10, R19, 0x1 ;  /* 0x00000001130a7836 */ /* 0x000fca0000000000 */
[----:B------:R-:W-:-:S04]  /*d870*/  ISETP.NE.AND P1, PT, R10, 0x2, PT ;  /* 0x000000020a00780c */ /* 0x000fc80003f25270 */
[----:B------:R-:W-:Y:S02]  /*d880*/  SEL R11, RZ, 0x1, P1 ;  /* 0x00000001ff0b7807 */ /* 0x000fe40000800000 */
[----:B------:R-:W-:Y:S02]  /*d890*/  SEL R10, R10, RZ, P1 ;  /* 0x000000ff0a0a7207 */ /* 0x000fe40000800000 */
[----:B------:R-:W-:Y:S01]  /*d8a0*/  LOP3.LUT R11, R156, R11, RZ, 0x3c, !PT ;  /* 0x0000000b9c0b7212 */ /* 0x000fe200078e3cff */
[----:B------:R-:W-:Y:S06]  /*d8b0*/  @!P0 BRA `(.L_x_1187) ;  /* 0x0000000000048947 */ /* 0x000fec0003800000 */
[----:B------:R-:W-:Y:S01]  /*d8c0*/  BPT.TRAP 0x1 ;  /* 0x000000040000795c */ /* 0x000fe20000300000 */
.L_x_1187:
[----:B------:R-:W-:Y:S01]  /*d8d0*/  IMAD R0, R10, 0x8, R18 ;  /* 0x000000080a007824 */ /* 0x000fe200078e0212 */
[----:B------:R-:W-:-:S04]  /*d8e0*/  SHF.L.U32 R13, R11, 0x1f, RZ ;  /* 0x0000001f0b0d7819 */ /* 0x000fc800000006ff */
[----:B------:R0:W1:Y:S01]  /*d8f0*/  SYNCS.PHASECHK.TRANS64.TRYWAIT P1, [R0+URZ+0x13230], R13 ;  /* 0x0132300d000075a7 */ /* 0x000062000802017f */
[----:B------:R-:W-:Y:S05]  /*d900*/  @!P0 BRA `(.L_x_1188) ;  /* 0x0000000000048947 */ /* 0x000fea0003800000 */
[----:B------:R-:W-:Y:S01]  /*d910*/  BPT.TRAP 0x1 ;  /* 0x000000040000795c */ /* 0x000fe20000300000 */
.L_x_1188:
[----:B------:R-:W2:Y:S01]  /*d920*/  LDL R12, [R1+0x3c] ;  /* 0x00003c00010c7983 */ /* 0x000ea20000100800 */
[----:B------:R-:W-:Y:S01]  /*d930*/  BSSY B2, `(.L_x_1189) ;  /* 0x0000007000027945 */ /* 0x000fe20003800000 */
[----:B--2---:R-:W-:-:S04]  /*d940*/  IMAD R20, R10, 0x280, R12 ;  /* 0x000002800a147824 */ /* 0x004fc800078e020c */
[C---:B------:R-:W-:Y:S02]  /*d950*/  VIADD R14, R20.reuse, 0x80 ;  /* 0x00000080140e7836 */ /* 0x040fe40000000000 */
[----:B------:R-:W-:Y:S01]  /*d960*/  VIADD R56, R20, 0x100 ;  /* 0x0000010014387836 */ /* 0x000fe20000000000 */
[----:B-1----:R-:W-:Y:S06]  /*d970*/  @P1 BRA `(.L_x_1190) ;  /* 0x0000000000081947 */ /* 0x002fec0003800000 */
[----:B------:R-:W1:Y:S02]  /*d980*/  SYNCS.PHASECHK.TRANS64.TRYWAIT P1, [R0+URZ+0x13230], R13 ;  /* 0x0132300d000075a7 */ /* 0x000e64000802017f */
[----:B-1----:R-:W-:Y:S05]  /*d990*/  @!P1 BRA `(.L_x_1191) ;  /* 0x0000017400e49947 */ /* 0x002fea0003800000 */
.L_x_1190:
[----:B------:R-:W-:Y:S05]  /*d9a0*/  BSYNC B2 ;  /* 0x0000000000027941 */ /* 0x000fea0003800000 */
.L_x_1189:
[----:B------:R-:W-:Y:S01]  /*d9b0*/  IMAD.MOV.U32 R12, RZ, RZ, R20 ;  /* 0x000000ffff0c7224 */ /* 0x000fe200078e0014 */
[----:B------:R-:W-:Y:S01]  /*d9c0*/  R2UR UR12, R4 ;  /* 0x00000000040c72ca */ /* 0x000fe200000e0000 */
[----:B01----:R-:W-:Y:S01]  /*d9d0*/  IMAD.MOV.U32 R13, RZ, RZ, -0x7fffffe0 ;  /* 0x80000020ff0d7424 */ /* 0x003fe200078e00ff */
[----:B------:R-:W-:Y:S01]  /*d9e0*/  R2UR UR13, R5 ;  /* 0x00000000050d72ca */ /* 0x000fe200000e0000 */
[----:B------:R-:W-:Y:S01]  /*d9f0*/  WARPGROUP.ARRIVE ;  /* 0x00000000000079c5 */ /* 0x000fe20000000000 */
[----:B------:R-:W-:Y:S01]  /*da00*/  R2UR UR14, R12 ;  /* 0x000000000c0e72ca */ /* 0x000fe200000e0000 */
[----:B------:R-:W-:Y:S01]  /*da10*/  IMAD.MOV.U32 R15, RZ, RZ, -0x7fffffe0 ;  /* 0x80000020ff0f7424 */ /* 0x000fe200078e00ff */
[----:B------:R-:W-:Y:S01]  /*da20*/  R2UR UR15, R13 ;  /* 0x000000000d0f72ca */ /* 0x000fe200000e0000 */
[----:B------:R-:W-:Y:S01]  /*da30*/  IMAD.MOV.U32 R12, RZ, RZ, R56 ;  /* 0x000000ffff0c7224 */ /* 0x000fe200078e0038 */
[----:B------:R-:W-:Y:S01]  /*da40*/  R2UR UR22, R14 ;  /* 0x000000000e1672ca */ /* 0x000fe200000e0000 */
[C---:B------:R-:W-:Y:S01]  /*da50*/  VIADD R14, R20.reuse, 0x180 ;  /* 0x00000180140e7836 */ /* 0x040fe20000000000 */
[----:B------:R-:W-:Y:S01]  /*da60*/  R2UR UR23, R15 ;  /* 0x000000000f1772ca */ /* 0x000fe200000e0000 */
[----:B------:R-:W-:Y:S01]  /*da70*/  VIADD R56, R20, 0x182 ;  /* 0x0000018214387836 */ /* 0x000fe20000000000 */
[----:B------:R-:W-:Y:S01]  /*da80*/  R2UR UR20, R4 ;  /* 0x00000000041472ca */ /* 0x000fe200000e0000 */
[----:B------:R-:W-:Y:S01]  /*da90*/  IMAD.MOV.U32 R57, RZ, RZ, -0x7fffffe0 ;  /* 0x80000020ff397424 */ /* 0x000fe200078e00ff */
[----:B------:R-:W-:-:S02]  /*daa0*/  R2UR UR21, R5 ;  /* 0x00000000051572ca */ /* 0x000fc400000e0000 */
        /* <DEDUP_REMOVED lines=13> */
[----:B------:R-:W-:Y:S01]  /*db80*/  R2UR UR7, R13 ;  /* 0x000000000d0772ca */ /* 0x000fe200000e0000 */
[----:B------:R-:W-:Y:S01]  /*db90*/  IMAD.MOV.U32 R13, RZ, RZ, -0x7fffffe0 ;  /* 0x80000020ff0d7424 */ /* 0x000fe200078e00ff */
[----:B------:R-:W-:Y:S02]  /*dba0*/  R2UR UR4, R4 ;  /* 0x00000000040472ca */ /* 0x000fe400000e0000 */
[----:B------:R-:W-:-:S02]  /*dbb0*/  R2UR UR5, R5 ;  /* 0x00000000050572ca */ /* 0x000fc400000e0000 */
[----:B------:R-:W-:Y:S01]  /*dbc0*/  R2UR UR18, R14 ;  /* 0x000000000e1272ca */ /* 0x000fe200000e0000 */
[----:B------:R-:W-:Y:S01]  /*dbd0*/  VIADD R14, R20, 0x102 ;  /* 0x00000102140e7836 */ /* 0x000fe20000000000 */
[----:B------:R-:W-:Y:S01]  /*dbe0*/  R2UR UR19, R15 ;  /* 0x000000000f1372ca */ /* 0x000fe200000e0000 */
[----:B------:R-:W-:Y:S01]  /*dbf0*/  IMAD.MOV.U32 R15, RZ, RZ, -0x7fffffe0 ;  /* 0x80000020ff0f7424 */ /* 0x000fe200078e00ff */
[----:B------:R-:W-:Y:S02]  /*dc00*/  R2UR UR16, R6 ;  /* 0x00000000061072ca */ /* 0x000fe400000e0000 */
[----:B------:R-:W-:Y:S02]  /*dc10*/  R2UR UR17, R7 ;  /* 0x00000000071172ca */ /* 0x000fe400000e0000 */
[----:B------:R-:W-:Y:S01]  /*dc20*/  R2UR UR14, R12 ;  /* 0x000000000c0e72ca */ /* 0x000fe200000e0000 */
[----:B------:R-:W-:Y:S01]  /*dc30*/  VIADD R12, R20, 0x202 ;  /* 0x00000202140c7836 */ /* 0x000fe20000000000 */
[----:B------:R-:W-:Y:S01]  /*dc40*/  R2UR UR15, R13 ;  /* 0x000000000d0f72ca */ /* 0x000fe200000e0000 */
[----:B------:R-:W-:Y:S01]  /*dc50*/  IMAD.MOV.U32 R13, RZ, RZ, -0x7fffffe0 ;  /* 0x80000020ff0d7424 */ /* 0x000fe200078e00ff */
[----:B------:R-:W-:-:S02]  /*dc60*/  R2UR UR12, R6 ;  /* 0x00000000060c72ca */ /* 0x000fc400000e0000 */
        /* <DEDUP_REMOVED lines=43> */
.L_x_1192:
[----:B------:R-:W-:Y:S01]  /*df20*/  SHF.L.U32 R12, R156, 0x1f, RZ ;  /* 0x0000001f9c0c7819 */ /* 0x000fe200000006ff */
[----:B------:R-:W-:-:S04]  /*df30*/  IMAD R20, R19, 0x8, R18 ;  /* 0x0000000813147824 */ /* 0x000fc800078e0212 */
[----:B------:R0:W1:Y:S01]  /*df40*/  SYNCS.PHASECHK.TRANS64.TRYWAIT P1, [R20+URZ+0x13250], R12 ;  /* 0x0132500c140075a7 */ /* 0x000062000802017f */
[----:B------:R-:W-:Y:S05]  /*df50*/  @!P0 BRA `(.L_x_1193) ;  /* 0x0000000000048947 */ /* 0x000fea0003800000 */
[----:B------:R-:W-:Y:S01]  /*df60*/  BPT.TRAP 0x1 ;  /* 0x000000040000795c */ /* 0x000fe20000300000 */
.L_x_1193:
[----:B------:R-:W-:Y:S04]  /*df70*/  BSSY B2, `(.L_x_1194) ;  /* 0x0000004000027945 */ /* 0x000fe80003800000 */
[----:B-1----:R-:W-:Y:S05]  /*df80*/  @P1 BRA `(.L_x_1195) ;  /* 0x0000000000081947 */ /* 0x002fea0003800000 */
[----:B------:R-:W1:Y:S02]  /*df90*/  SYNCS.PHASECHK.TRANS64.TRYWAIT P1, [R20+URZ+0x13250], R12 ;  /* 0x0132500c140075a7 */ /* 0x000e64000802017f */
[----:B-1----:R-:W-:Y:S05]  /*dfa0*/  @!P1 BRA `(.L_x_1196) ;  /* 0x0000017000749947 */ /* 0x002fea0003800000 */
.L_x_1195:
[----:B------:R-:W-:Y:S05]  /*dfb0*/  BSYNC B2 ;  /* 0x0000000000027941 */ /* 0x000fea0003800000 */
.L_x_1194:
[----:B01----:R-:W-:Y:S01]  /*dfc0*/  VIADD R12, R18, 0x1000 ;  /* 0x00001000120c7836 */ /* 0x003fe20000000000 */
[----:B------:R-:W-:Y:S01]  /*dfd0*/  WARPGROUP.ARRIVE ;  /* 0x00000000000079c5 */ /* 0x000fe20000000000 */
[----:B------:R-:W-:Y:S01]  /*dfe0*/  IMAD.MOV.U32 R13, RZ, RZ, -0x3ffffff0 ;  /* 0xc0000010ff0d7424 */ /* 0x000fe200078e00ff */
[----:B------:R-:W-:Y:S02]  /*dff0*/  LOP3.LUT P1, RZ, R17, 0x10, RZ, 0xc0, !PT ;  /* 0x0000001011ff7812 */ /* 0x000fe4000782c0ff */
[----:B------:R-:W-:Y:S02]  /*e000*/  SHF.R.U32.HI R12, RZ, 0x4, R12 ;  /* 0x00000004ff0c7819 */ /* 0x000fe4000001160c */
[----:B------:R-:W-:Y:S02]  /*e010*/  R2UR UR7, R13 ;  /* 0x000000000d0772ca */ /* 0x000fe400000e0000 */
[----:B------:R-:W-:-:S04]  /*e020*/  LOP3.LUT R12, R12, 0x3fff, RZ, 0xc0, !PT ;  /* 0x00003fff0c0c7812 */ /* 0x000fc800078ec0ff */
[----:B------:R-:W-:-:S05]  /*e030*/  LOP3.LUT R12, R12, 0x10000, RZ, 0xfc, !PT ;  /* 0x000100000c0c7812 */ /* 0x000fca00078efcff */
[----:B------:R-:W-:-:S05]  /*e040*/  IMAD R12, R19, 0x280, R12 ;  /* 0x00000280130c7824 */ /* 0x000fca00078e020c */
[----:B------:R-:W-:-:S13]  /*e050*/  R2UR UR6, R12 ;  /* 0x000000000c0672ca */ /* 0x000fda00000e0000 */
        /* <DEDUP_REMOVED lines=8> */
[----:B------:R-:W-:Y:S01]  /*e0e0*/  WARPGROUP.ARRIVE ;  /* 0x00000000000079c5 */ /* 0x000fe20000000000 */
[----:B------:R-:W2:Y:S01]  /*e0f0*/  LDL R153, [R1+0x38] ;  /* 0x0000380001997983 */ /* 0x000ea20000100800 */
[----:B------:R-:W-:Y:S01]  /*e100*/  FMUL.FTZ R13, R2, R120 ;  /* 0x00000078020d7220 */ /* 0x000fe20000410000 */
[----:B------:R-:W0:Y:S02]  /*e110*/  LDC R155, c[0x0][0x448] ;  /* 0x00011200ff9b7b82 */ /* 0x000e240000000800 */
[----:B------:R-:W2:Y:S02]  /*e120*/  LDL R154, [R1+0x50] ;  /* 0x00005000019a7983 */ /* 0x000ea40000100800 */
[----:B------:R-:W-:Y:S01]  /*e130*/  QGMMA.64x64x32.F32.E4M3.E4M3 R24, R148, gdesc[UR4], R24, gsb0 ;  /* 0x00e0000494187df3 */ /* 0x000fe20008000818 */
[----:B------:R-:W-:Y:S01]  /*e140*/  R2UR UR6, R14 ;  /* 0x000000000e0672ca */ /* 0x000fe200000e0000 */
[----:B------:R-:W-:Y:S01]  /*e150*/  VIADD R14, R12, 0x180 ;  /* 0x000001800c0e7836 */ /* 0x000fe20000000000 */
[----:B------:R-:W-:Y:S01]  /*e160*/  R2UR UR7, R15 ;  /* 0x000000000f0772ca */ /* 0x000fe200000e0000 */
[----:B------:R-:W-:-:S02]  /*e170*/  IMAD.MOV.U32 R15, RZ, RZ, -0x3ffffff0 ;  /* 0xc0000010ff0f7424 */ /* 0x000fc400078e00ff */
[C---:B------:R-:W-:Y:S01]  /*e180*/  FMUL.FTZ R120, R2.reuse, R124 ;  /* 0x0000007c02787220 */ /* 0x040fe20000410000 */
[C---:B------:R-:W-:Y:S01]  /*e190*/  FMUL.FTZ R124, R2.reuse, R128 ;  /* 0x00000080027c7220 */ /* 0x040fe20000410000 */
[C---:B------:R-:W-:Y:S01]  /*e1a0*/  FMUL.FTZ R128, R2.reuse, R132 ;  /* 0x0000008402807220 */ /* 0x040fe20000410000 */
[----:B------:R-:W-:Y:S01]  /*e1b0*/  FMUL.FTZ R132, R2, R56 ;  /* 0x0000003802847220 */ /* 0x000fe20000410000 */
        /* <DEDUP_REMOVED lines=9> */
[----:B------:R1:W3:Y:S01]  /*e250*/  MUFU.TANH R12, R61 ;  /* 0x0000003d000c7308 */ /* 0x0002e20000002400 */
[C---:B------:R-:W-:Y:S01]  /*e260*/  FMUL.FTZ R107, R2.reuse, R107 ;  /* 0x0000006b026b7220 */ /* 0x040fe20000410000 */
[C---:B------:R-:W-:Y:S01]  /*e270*/  FMUL.FTZ R108, R2.reuse, R108 ;  /* 0x0000006c026c7220 */ /* 0x040fe20000410000 */
[----:B0-----:R-:W-:Y:S01]  /*e280*/  ISETP.NE.AND P3, PT, R155, 0x1, PT ;  /* 0x000000019b00780c */ /* 0x001fe20003f65270 */
        /* <DEDUP_REMOVED lines=49> */
[----:B------:R-:W0:Y:S01]  /*e5a0*/  MUFU.TANH R13, R13 ;  /* 0x0000000d000d7308 */ /* 0x000e220000002400 */
[----:B------:R-:W-:-:S02]  /*e5b0*/  WARPGROUP.DEPBAR.LE gsb0, 0x0 ;  /* 0x00008000000079c5 */ /* 0x000fc40000010000 */
[----:B------:R-:W-:-:S06]  /*e5c0*/  WARPGROUP.ARRIVE ;  /* 0x00000000000079c5 */ /* 0x000fcc0000000000 */
[----:B------:R-:W4:Y:S01]  /*e5d0*/  S2R R155, SR_TID.X ;  /* 0x00000000009b7919 */ /* 0x000f220000002100 */
[----:B-1----:R-:W-:Y:S01]  /*e5e0*/  FMUL.FTZ R61, R2, R62 ;  /* 0x0000003e023d7220 */ /* 0x002fe20000410000 */
[----:B------:R-:W1:Y:S01]  /*e5f0*/  MUFU.TANH R19, R19 ;  /* 0x0000001300137308 */ /* 0x000e620000002400 */
        /* <DEDUP_REMOVED lines=8> */
[----:B------:R-:W-:Y:S01]  /*e680*/  FMUL.FTZ R133, R2, R57 ;  /* 0x0000003902857220 */ /* 0x000fe20000410000 */
[----:B------:R-:W-:-:S02]  /*e690*/  IMAD.MOV.U32 R57, RZ, RZ, -0x3ffffff0 ;  /* 0xc0000010ff397424 */ /* 0x000fc400078e00ff */
[C---:B------:R-:W-:Y:S01]  /*e6a0*/  FMUL.FTZ R122, R2.reuse, R126 ;  /* 0x0000007e027a7220 */ /* 0x040fe20000410000 */
[C---:B------:R-:W-:Y:S01]  /*e6b0*/  FMUL.FTZ R126, R2.reuse, R130 ;  /* 0x00000082027e7220 */ /* 0x040fe20000410000 */
[C---:B------:R-:W-:Y:S01]  /*e6c0*/  FMUL.FTZ R62, R2.reuse, R63 ;  /* 0x0000003f023e7220 */ /* 0x040fe20000410000 */
[----:B------:R-:W-:Y:S01]  /*e6d0*/  FMUL.FTZ R130, R2, R134 ;  /* 0x0000008602827220 */ /* 0x000fe20000410000 */
[----:B------:R-:W0:Y:S08]  /*e6e0*/  MUFU.TANH R120, R120 ;  /* 0x0000007800787308 */ /* 0x000e300000002400 */
[----:B------:R-:W0:Y:S01]  /*e6f0*/  MUFU.TANH R123, R123 ;  /* 0x0000007b007b7308 */ /* 0x000e220000002400 */
[----:B----4-:R-:W-:-:S07]  /*e700*/  LOP3.LUT R155, R155, 0x7f, RZ, 0xc0, !PT ;  /* 0x0000007f9b9b7812 */ /* 0x010fce00078ec0ff */
[----:B------:R-:W4:Y:S08]  /*e710*/  MUFU.TANH R124, R124 ;  /* 0x0000007c007c7308 */ /* 0x000f300000002400 */
        /* <DEDUP_REMOVED lines=8> */
[----:B------:R-:W-:-:S03]  /*e7a0*/  FMUL.FTZ R134, R2, R64 ;  /* 0x0000004002867220 */ /* 0x000fc60000410000 */
[----:B------:R-:W0:Y:S01]  /*e7b0*/  MUFU.TANH R15, R15 ;  /* 0x0000000f000f7308 */ /* 0x000e220000002400 */
[----:B------:R-:W-:Y:S01]  /*e7c0*/  QGMMA.64x64x32.F32.E4M3.E4M3 R24, R140, gdesc[UR4], R24, gsb0 ;  /* 0x00e000048c187df3 */ /* 0x000fe20008000818 */
[----:B------:R-:W-:Y:S02]  /*e7d0*/  R2UR UR6, R56 ;  /* 0x00000000380672ca */ /* 0x000fe400000e0000 */
[----:B------:R-:W-:Y:S01]  /*e7e0*/  R2UR UR7, R57 ;  /* 0x00000000390772ca */ /* 0x000fe200000e0000 */
[----:B------:R-:W5:Y:S03]  /*e7f0*/  @P3 LDC R56, c[0x0][0x44c] ;  /* 0x00011300ff383b82 */ /* 0x000f660000000800 */
[----:B------:R-:W0:Y:S05]  /*e800*/  MUFU.TANH R14, R14 ;  /* 0x0000000e000e7308 */ /* 0x000e2a0000002400 */
[----:B------:R-:W3:Y:S03]  /*e810*/  @P3 LDC R57, c[0x0][0x450] ;  /* 0x00011400ff393b82 */ /* 0x000ee60000000800 */
        /* <DEDUP_REMOVED lines=10> */
[----:B------:R-:W4:Y:S04]  /*e8c0*/  LDL R140, [R1+0x24] ;  /* 0x00002400018c7983 */ /* 0x000f280000100800 */
[----:B------:R-:W4:Y:S01]  /*e8d0*/  LDL R142, [R1+0x8] ;  /* 0x00000800018e7983 */ /* 0x000f220000100800 */
[----:B------:R-:W0:Y:S03]  /*e8e0*/  MUFU.TANH R109, R109 ;  /* 0x0000006d006d7308 */ /* 0x000e260000002400 */
[----:B------:R-:W4:Y:S01]  /*e8f0*/  LDL R141, [R1+0x4] ;  /* 0x00000400018d7983 */ /* 0x000f220000100800 */
[----:B------:R-:W-:-:S04]  /*e900*/  WARPGROUP.ARRIVE ;  /* 0x00000000000079c5 */ /* 0x000fc80000000000 */
[----:B------:R-:W0:Y:S02]  /*e910*/  MUFU.TANH R110, R110 ;  /* 0x0000006e006e7308 */ /* 0x000e240000002400 */
[----:B------:R-:W-:Y:S01]  /*e920*/  QGMMA.64x64x32.F32.E4M3.E4M3 R24, R136, gdesc[UR4], R24, gsb0 ;  /* 0x00e0000488187df3 */ /* 0x000fe20008000818 */
[----:B------:R-:W-:Y:S01]  /*e930*/  ISETP.NE.AND P2, PT, R155, RZ, PT ;  /* 0x000000ff9b00720c */ /* 0x000fe20003f45270 */
[C---:B------:R-:W-:Y:S01]  /*e940*/  FMUL.FTZ R66, R2.reuse, R70 ;  /* 0x0000004602427220 */ /* 0x040fe20000410000 */
[C---:B------:R-:W-:Y:S01]  /*e950*/  FMUL.FTZ R64, R2.reuse, R67 ;  /* 0x0000004302407220 */ /* 0x040fe20000410000 */
[----:B------:R-:W-:Y:S02]  /*e960*/  IMAD R70, R9, -0xa0, RZ ;  /* 0xffffff6009467824 */ /* 0x000fe400078e02ff */
[----:B------:R-:W-:Y:S01]  /*e970*/  FMUL.FTZ R67, R2, R71 ;  /* 0x0000004702437220 */ /* 0x000fe20000410000 */
[----:B------:R-:W0:Y:S08]  /*e980*/  MUFU.TANH R111, R111 ;  /* 0x0000006f006f7308 */ /* 0x000e300000002400 */
[----:B------:R-:W0:Y:S08]  /*e990*/  MUFU.TANH R112, R112 ;  /* 0x0000007000707308 */ /* 0x000e300000002400 */
[----:B------:R-:W0:Y:S01]  /*e9a0*/  MUFU.TANH R132, R132 ;  /* 0x0000008400847308 */ /* 0x000e220000002400 */
[----:B--2---:R-:W-:-:S07]  /*e9b0*/  IMAD.IADD R135, R154, 0x1, R153 ;  /* 0x000000019a877824 */ /* 0x004fce00078e0299 */
[----:B------:R-:W2:Y:S01]  /*e9c0*/  MUFU.TANH R113, R113 ;  /* 0x0000007100717308 */ /* 0x000ea20000002400 */
[----:B-----5:R-:W-:-:S05]  /*e9d0*/  @P3 IMAD.HI.U32 R56, R135, R56, RZ ;  /* 0x0000003887383227 */ /* 0x020fca00078e00ff */
[----:B---3--:R-:W-:Y:S02]  /*e9e0*/  @P3 SHF.R.U32.HI R135, RZ, R57, R56 ;  /* 0x00000039ff873219 */ /* 0x008fe40000011638 */
[----:B------:R-:W3:Y:S01]  /*e9f0*/  MUFU.TANH R114, R114 ;  /* 0x0000007200727308 */ /* 0x000ee20000002400 */
[----:B------:R-:W-:-:S07]  /*ea00*/  @!P2 VIADD R0, R0, 0x13240 ;  /* 0x000132400000a836 */ /* 0x000fce0000000000 */
[----:B------:R-:W0:Y:S01]  /*ea10*/  MUFU.TANH R115, R115 ;  /* 0x0000007300737308 */ /* 0x000e220000002400 */
[----:B------:R-:W-:-:S07]  /*ea20*/  @!P2 PRMT R0, RZ, 0x654, R0 ;  /* 0x00000654ff00a816 */ /* 0x000fce0000000000 */
[----:B------:R-:W0:Y:S08]  /*ea30*/  MUFU.TANH R116, R116 ;  /* 0x0000007400747308 */ /* 0x000e300000002400 */
[----:B------:R-:W0:Y:S08]  /*ea40*/  MUFU.TANH R117, R117 ;  /* 0x0000007500757308 */ /* 0x000e300000002400 */
[----:B------:R-:W0:Y:S01]  /*ea50*/  MUFU.TANH R118, R118 ;  /* 0x0000007600767308 */ /* 0x000e220000002400 */
[----:B------:R-:W-:-:S02]  /*ea60*/  WARPGROUP.DEPBAR.LE gsb0, 0x0 ;  /* 0x00008000000079c5 */ /* 0x000fc40000010000 */
[----:B------:R-:W5:Y:S01]  /*ea70*/  SHFL.IDX PT, R139, R135, RZ, 0x1c1f ;  /* 0x001c1fff878b7589 */ /* 0x000f6200000e0000 */
[----:B------:R1:W-:Y:S04]  /*ea80*/  @!P2 SYNCS.ARRIVE.TRANS64.RED.A1T0 RZ, [R0+URZ], RZ ;  /* 0x000000ff00ffa9a7 */ /* 0x0003e8000810043f */
        /* <DEDUP_REMOVED lines=26> */
[----:B----4-:R-:W-:-:S07]  /*ec30*/  IADD3 R137, -R140, 0x1, R70 ;  /* 0x000000018c897810 */ /* 0x010fce0007ffe146 */
[----:B------:R-:W4:Y:S01]  /*ec40*/  MUFU.TANH R81, R81 ;  /* 0x0000005100517308 */ /* 0x000f220000002400 */
[----:B------:R-:W-:-:S07]  /*ec50*/  IADD3 R137, -R141, R137, R142 ;  /* 0x000000898d897210 */ /* 0x000fce0007ffe18e */
[----:B------:R-:W0:Y:S01]  /*ec60*/  MUFU.TANH R82, R82 ;  /* 0x0000005200527308 */ /* 0x000e220000002400 */
[----:B------:R-:W-:-:S07]  /*ec70*/  VIADD R138, R137, UR42 ;  /* 0x0000002a898a7c36 */ /* 0x000fce0008000000 */
        /* <DEDUP_REMOVED lines=19> */
[----:B------:R-:W-:-:S02]  /*edb0*/  VIADD R137, R137, UR43 ;  /* 0x0000002b89897c36 */ /* 0x000fc40008000000 */
[----:B-1----:R-:W-:Y:S02]  /*edc0*/  IMAD.IADD R0, R70, 0x1, -R140 ;  /* 0x0000000146007824 */ /* 0x002fe400078e0a8c */
[--C-:B-----5:R-:W-:Y:S02]  /*edd0*/  IMAD.IADD R136, R138, 0x1, R139.reuse ;  /* 0x000000018a887824 */ /* 0x120fe400078e028b */
[----:B------:R-:W-:Y:S01]  /*ede0*/  IMAD.IADD R71, R137, 0x1, R139 ;  /* 0x0000000189477824 */ /* 0x000fe200078e028b */
[----:B--234-:R-:W-:Y:S06]  /*edf0*/  @!P1 BRA `(.L_x_1197) ;  /* 0x0000000000549947 */ /* 0x01cfec0003800000 */
        /* <DEDUP_REMOVED lines=12> */
.L_x_1199:
[----:B------:R-:W-:-:S05]  /*eec0*/  IMAD.U32 R140, RZ, RZ, UR40 ;  /* 0x00000028ff8c7e24 */ /* 0x000fca000f8e00ff */
[----:B------:R-:W-:-:S13]  /*eed0*/  ISETP.NE.AND P1, PT, R140, 0x1, PT ;  /* 0x000000018c00780c */ /* 0x000fda0003f25270 */
[----:B------:R-:W1:Y:S02]  /*eee0*/  @P1 LDC.64 R56, c[0x0][0x9e8] ;  /* 0x00027a00ff381b82 */ /* 0x000e640000000a00 */
[----:B-1----:R-:W-:-:S05]  /*eef0*/  @P1 IMAD.HI.U32 R56, R139, R56, RZ ;  /* 0x000000388b381227 */ /* 0x002fca00078e00ff */
[----:B------:R-:W-:-:S07]  /*ef00*/  @P1 SHF.R.U32.HI R139, RZ, R57, R56 ;  /* 0x00000039ff8b1219 */ /* 0x000fce0000011638 */
.L_x_1200:
[----:B------:R-:W-:Y:S05]  /*ef10*/  BSYNC B2 ;  /* 0x0000000000027941 */ /* 0x000fea0003800000 */
.L_x_1198:
[----:B------:R-:W-:-:S05]  /*ef20*/  IMAD R139, R139, R140, R0 ;  /* 0x0000008c8b8b7224 */ /* 0x000fca00078e0200 */
[----:B------:R-:W-:Y:S02]  /*ef30*/  VIMNMX R71, R71, R139, !PT ;  /* 0x0000008b47477248 */ /* 0x000fe40007fe0100 */
[----:B------:R-:W-:-:S07]  /*ef40*/  VIADDMNMX R136, R139, R140, R136, PT ;  /* 0x0000008c8b887246 */ /* 0x000fce0003800188 */
.L_x_1197:
[----:B------:R-:W-:Y:S02]  /*ef50*/  ISETP.GE.AND P1, PT, R70, 0x2, PT ;  /* 0x000000024600780c */ /* 0x000fe40003f26270 */
[----:B------:R-:W-:Y:S02]  /*ef60*/  LOP3.LUT R17, R17, 0xfffffffd, RZ, 0xc0, !PT ;  /* 0xfffffffd11117812 */ /* 0x000fe400078ec0ff */
[----:B------:R-:W-:Y:S02]  /*ef70*/  ISETP.GT.AND P2, PT, R71, 0x1, !P1 ;  /* 0x000000014700780c */ /* 0x000fe40004f44270 */
[----:B------:R-:W-:Y:S02]  /*ef80*/  LOP3.LUT R16, R16, 0x7fffffff, RZ, 0xc0, !PT ;  /* 0x7fffffff10107812 */ /* 0x000fe400078ec0ff */
[----:B------:R-:W-:Y:S02]  /*ef90*/  ISETP.LT.OR P3, PT, R136, 0x2, P2 ;  /* 0x000000028800780c */ /* 0x000fe40001761670 */
[----:B------:R-:W-:-:S02]  /*efa0*/  ISETP.GE.AND P2, PT, R70, 0x9, PT ;  /* 0x000000094600780c */ /* 0x000fc40003f46270 */
[----:B0-----:R-:W-:Y:S02]  /*efb0*/  FSEL R15, R15, -INF , !P3 ;  /* 0xff8000000f0f7808 */ /* 0x001fe40005800000 */
        /* <DEDUP_REMOVED lines=17> */
[----:B------:R-:W-:Y:S02]  /*f0d0*/  ISETP.GT.AND P6, PT, R71, 0x18, !P6 ;  /* 0x000000184700780c */ /* 0x000fe400077c4270 */
[----:B------:R-:W-:Y:S02]  /*f0e0*/  LOP3.LUT R17, R17, 0xfffffffe, RZ, 0xc0, !PT ;  /* 0xfffffffe11117812 */ /* 0x000fe400078ec0ff */
        /* <DEDUP_REMOVED lines=196> */
[----:B------:R-:W-:-:S04]  /*fd30*/  ISETP.GT.AND P6, PT, R71, RZ, !P6 ;  /* 0x000000ff4700720c */ /* 0x000fc800077c4270 */
[----:B------:R-:W-:-:S04]  /*fd40*/  ISETP.LT.OR P6, PT, R136, 0x1, P6 ;  /* 0x000000018800780c */ /* 0x000fc800037c1670 */
[----:B------:R-:W-:Y:S02]  /*fd50*/  FSEL R57, R13, -INF , !P6 ;  /* 0xff8000000d397808 */ /* 0x000fe40007000000 */
[----:B------:R-:W-:Y:S02]  /*fd60*/  ISETP.GE.AND P6, PT, R70, 0x9a, PT ;  /* 0x0000009a4600780c */ /* 0x000fe40003fc6270 */
[----:B------:R-:W0:Y:S11]  /*fd70*/  SHFL.IDX PT, R70, R135, 0x1, 0x1c1f ;  /* 0x003c1f0087467f89 */ /* 0x000e3600000e0000 */
[----:B------:R-:W-:-:S02]  /*fd80*/  @P6 LOP3.LUT R17, R17, 0x8, RZ, 0xfc, !PT ;  /* 0x0000000811116812 */ /* 0x000fc400078efcff */
[----:B------:R-:W-:-:S04]  /*fd90*/  ISETP.GT.AND P6, PT, R71, 0x99, !P6 ;  /* 0x000000994700780c */ /* 0x000fc800077c4270 */
[----:B------:R-:W-:-:S04]  /*fda0*/  ISETP.LT.OR P6, PT, R136, 0x9a, P6 ;  /* 0x0000009a8800780c */ /* 0x000fc800037c1670 */
[----:B------:R-:W-:Y:S02]  /*fdb0*/  FSEL R69, R69, -INF , !P6 ;  /* 0xff80000045457808 */ /* 0x000fe40007000000 */
[----:B------:R-:W-:Y:S01]  /*fdc0*/  LOP3.LUT P6, RZ, R17, 0x10, RZ, 0xc0, !PT ;  /* 0x0000001011ff7812 */ /* 0x000fe200078cc0ff */
[--C-:B0-----:R-:W-:Y:S02]  /*fdd0*/  IMAD.IADD R138, R138, 0x1, R70.reuse ;  /* 0x000000018a8a7824 */ /* 0x101fe400078e0246 */
[----:B------:R-:W-:-:S10]  /*fde0*/  IMAD.IADD R137, R137, 0x1, R70 ;  /* 0x0000000189897824 */ /* 0x000fd400078e0246 */
[----:B------:R-:W-:Y:S05]  /*fdf0*/  @!P6 BRA `(.L_x_1201) ;  /* 0x000000000054e947 */ /* 0x000fea0003800000 */
        /* <DEDUP_REMOVED lines=12> */
.L_x_1203:
[----:B------:R-:W-:-:S05]  /*fec0*/  IMAD.U32 R71, RZ, RZ, UR40 ;  /* 0x00000028ff477e24 */ /* 0x000fca000f8e00ff */
[----:B------:R-:W-:-:S13]  /*fed0*/  ISETP.NE.AND P6, PT, R71, 0x1, PT ;  /* 0x000000014700780c */ /* 0x000fda0003fc5270 */
[----:B------:R-:W0:Y:S02]  /*fee0*/  @P6 LDC.64 R12, c[0x0][0x9e8] ;  /* 0x00027a00ff0c6b82 */ /* 0x000e240000000a00 */
[----:B0-----:R-:W-:-:S05]  /*fef0*/  @P6 IMAD.HI.U32 R12, R70, R12, RZ ;  /* 0x0000000c460c6227 */ /* 0x001fca00078e00ff */
[----:B------:R-:W-:-:S07]  /*ff00*/  @P6 SHF.R.U32.HI R70, RZ, R13, R12 ;  /* 0x0000000dff466219 */ /* 0x000fce000001160c */
.L_x_1204:
[----:B------:R-:W-:Y:S05]  /*ff10*/  BSYNC B2 ;  /* 0x0000000000027941 */ /* 0x000fea0003800000 */
.L_x_1202:
[----:B------:R-:W-:-:S05]  /*ff20*/  IMAD R0, R70, R71, R0 ;  /* 0x0000004746007224 */ /* 0x000fca00078e0200 */
[----:B------:R-:W-:Y:S02]  /*ff30*/  VIMNMX R137, R137, R0, !PT ;  /* 0x0000000089897248 */ /* 0x000fe40007fe0100 */
[----:B------:R-:W-:-:S07]  /*ff40*/  VIADDMNMX R138, R0, R71, R138, PT ;  /* 0x00000047008a7246 */ /* 0x000fce000380018a */
.L_x_1201:
[----:B------:R-:W-:Y:S01]  /*ff50*/  ISETP.GT.AND P1, PT, R137, 0x1, !P1 ;  /* 0x000000018900780c */ /* 0x000fe20004f24270 */
[----:B------:R-:W2:Y:S01]  /*ff60*/  LDL.LU R135, [R1] ;  /* 0x0000000001877983 */ /* 0x000ea20000300800 */
[----:B------:R-:W-:Y:S02]  /*ff70*/  LOP3.LUT R17, R17, 0xffffffbf, RZ, 0xc0, !PT ;  /* 0xffffffbf11117812 */ /* 0x000fe400078ec0ff */
[----:B------:R-:W-:Y:S02]  /*ff80*/  ISETP.LT.OR P1, PT, R138, 0x2, P1 ;  /* 0x000000028a00780c */ /* 0x000fe40000f21670 */
[----:B------:R-:W-:Y:S02]  /*ff90*/  @P0 LOP3.LUT R17, R17, 0x40, RZ, 0xfc, !PT ;  /* 0x0000004011110812 */ /* 0x000fe400078efcff */
[----:B------:R-:W-:Y:S02]  /*ffa0*/  FSEL R19, R19, -INF , !P1 ;  /* 0xff80000013137808 */ /* 0x000fe40004800000 */
[----:B------:R-:W-:-:S02]  /*ffb0*/  LOP3.LUT P1, RZ, R17, 0x2, RZ, 0xc0, !PT ;  /* 0x0000000211ff7812 */ /* 0x000fc4000782c0ff */
[C---:B------:R-:W-:Y:S02]  /*ffc0*/  ISETP.GT.AND P5, PT, R137.reuse, 0x11, !P5 ;  /* 0x000000118900780c */ /* 0x040fe40006fa4270 */
[----:B------:R-:W-:Y:S02]  /*ffd0*/  ISETP.GT.AND P1, PT, R137, 0x18, !P1 ;  /* 0x000000188900780c */ /* 0x000fe40004f24270 */
[C---:B------:R-:W-:Y:S02]  /*ffe0*/  ISETP.LT.OR P5, PT, R138.reuse, 0x12, P5 ;  /* 0x000000128a00780c */ /* 0x040fe40002fa1670 */
[----:B------:R-:W-:Y:S02]  /*fff0*/  ISETP.LT.OR P1, PT, R138, 0x19, P1 ;  /* 0x000000198a00780c */ /* 0x000fe40000f21670 */
[----:B------:R-:W-:Y:S02]  /*10000*/  FSEL R127, R127, -INF , !P5 ;  /* 0xff8000007f7f7808 */ /* 0x000fe40006800000 */
[----:B------:R-:W-:-:S02]  /*10010*/  FSEL R130, R130, -INF , !P1 ;  /* 0xff80000082827808 */ /* 0x000fc40004800000 */
[----:B------:R-:W-:Y:S02]  /*10020*/  LOP3.LUT P1, RZ, R17, 0x1, RZ, 0xc0, !PT ;  /* 0x0000000111ff7812 */ /* 0x000fe4000782c0ff */
[C---:B------:R-:W-:Y:S02]  /*10030*/  ISETP.GT.AND P4, PT, R137.reuse, 0x10, !P4 ;  /* 0x000000108900780c */ /* 0x040fe40006784270 */
[----:B------:R-:W-:Y:S02]  /*10040*/  ISETP.GT.AND P1, PT, R137, 0x19, !P1 ;  /* 0x000000198900780c */ /* 0x000fe40004f24270 */
[----:B------:R-:W-:Y:S02]  /*10050*/  LOP3.LUT P5, RZ, R16, 0x40000000, RZ, 0xc0, !PT ;  /* 0x4000000010ff7812 */ /* 0x000fe400078ac0ff */
[C---:B------:R-:W-:Y:S02]  /*10060*/  ISETP.LT.OR P1, PT, R138.reuse, 0x1a, P1 ;  /* 0x0000001a8a00780c */ /* 0x040fe40000f21670 */
[----:B------:R-:W-:-:S02]  /*10070*/  ISETP.LT.OR P4, PT, R138, 0x11, P4 ;  /* 0x000000118a00780c */ /* 0x000fc40002781670 */
[----:B------:R-:W-:Y:S02]  /*10080*/  FSEL R131, R131, -INF , !P1 ;  /* 0xff80000083837808 */ /* 0x000fe40004800000 */
[----:B------:R-:W-:Y:S02]  /*10090*/  LOP3.LUT P1, RZ, R16, 0x80000000, RZ, 0xc0, !PT ;  /* 0x8000000010ff7812 */ /* 0x000fe4000782c0ff */
[----:B------:R-:W-:Y:S02]  /*100a0*/  FSEL R126, R126, -INF , !P4 ;  /* 0xff8000007e7e7808 */ /* 0x000fe40006000000 */
[C---:B------:R-:W-:Y:S02]  /*100b0*/  ISETP.GT.AND P1, PT, R137.reuse, 0x20, !P1 ;  /* 0x000000208900780c */ /* 0x040fe40004f24270 */
[----:B------:R-:W-:Y:S02]  /*100c0*/  ISETP.GT.AND P3, PT, R137, 0x9, !P3 ;  /* 0x000000098900780c */ /* 0x000fe40005f64270 */
[----:B------:R-:W-:-:S02]  /*100d0*/  ISETP.LT.OR P1, PT, R138, 0x21, P1 ;  /* 0x000000218a00780c */ /* 0x000fc40000f21670 */
[----:B------:R-:W-:Y:S02]  /*100e0*/  LOP3.LUT P4, RZ, R16, 0x20000000, RZ, 0xc0, !PT ;  /* 0x2000000010ff7812 */ /* 0x000fe4000788c0ff */
[----:B------:R-:W-:Y:S02]  /*100f0*/  FSEL R106, R106, -INF , !P1 ;  /* 0xff8000006a6a7808 */ /* 0x000fe40004800000 */
[----:B------:R-:W-:Y:S02]  /*10100*/  ISETP.GT.AND P1, PT, R137, 0x21, !P5 ;  /* 0x000000218900780c */ /* 0x000fe40006f24270 */
[C---:B------:R-:W-:Y:S02]  /*10110*/  ISETP.LT.OR P3, PT, R138.reuse, 0xa, P3 ;  /* 0x0000000a8a00780c */ /* 0x040fe40001f61670 */
[----:B------:R-:W-:Y:S02]  /*10120*/  ISETP.LT.OR P1, PT, R138, 0x22, P1 ;  /* 0x000000228a00780c */ /* 0x000fe40000f21670 */
[----:B------:R-:W-:-:S02]  /*10130*/  FSEL R123, R123, -INF , !P3 ;  /* 0xff8000007b7b7808 */ /* 0x000fc40005800000 */
[----:B------:R-:W-:Y:S02]  /*10140*/  FSEL R107, R107, -INF , !P1 ;  /* 0xff8000006b6b7808 */ /* 0x000fe40004800000 */
[C---:B------:R-:W-:Y:S02]  /*10150*/  ISETP.GT.AND P1, PT, R137.reuse, 0x28, !P4 ;  /* 0x000000288900780c */ /* 0x040fe40006724270 */
[----:B------:R-:W-:Y:S02]  /*10160*/  ISETP.GT.AND P2, PT, R137, 0x8, !P2 ;  /* 0x000000088900780c */ /* 0x000fe40005744270 */
[----:B------:R-:W-:Y:S02]  /*10170*/  ISETP.LT.OR P1, PT, R138, 0x29, P1 ;  /* 0x000000298a00780c */ /* 0x000fe40000f21670 */
[----:B------:R-:W-:Y:S02]  /*10180*/  LOP3.LUT P3, RZ, R16, 0x10000000, RZ, 0xc0, !PT ;  /* 0x1000000010ff7812 */ /* 0x000fe4000786c0ff */
[----:B------:R-:W-:-:S02]  /*10190*/  FSEL R110, R110, -INF , !P1 ;  /* 0xff8000006e6e7808 */ /* 0x000fc40004800000 */
[----:B------:R-:W-:Y:S02]  /*101a0*/  ISETP.LT.OR P2, PT, R138, 0x9, P2 ;  /* 0x000000098a00780c */ /* 0x000fe40001741670 */
[----:B------:R-:W-:Y:S02]  /*101b0*/  ISETP.GT.AND P1, PT, R137, 0x29, !P3 ;  /* 0x000000298900780c */ /* 0x000fe40005f24270 */
[----:B------:R-:W-:Y:S02]  /*101c0*/  FSEL R122, R122, -INF , !P2 ;  /* 0xff8000007a7a7808 */ /* 0x000fe40005000000 */
[----:B------:R-:W-:Y:S02]  /*101d0*/  ISETP.LT.OR P1, PT, R138, 0x2a, P1 ;  /* 0x0000002a8a00780c */ /* 0x000fe40000f21670 */
[----:B------:R-:W-:Y:S02]  /*101e0*/  LOP3.LUT P2, RZ, R16, 0x8000000, RZ, 0xc0, !PT ;  /* 0x0800000010ff7812 */ /* 0x000fe4000784c0ff */
[----:B------:R-:W-:-:S02]  /*101f0*/  FSEL R111, R111, -INF , !P1 ;  /* 0xff8000006f6f7808 */ /* 0x000fc40004800000 */
[C---:B------:R-:W-:Y:S02]  /*10200*/  ISETP.GT.AND P1, PT, R137.reuse, 0x30, !P2 ;  /* 0x000000308900780c */ /* 0x040fe40005724270 */
[----:B------:R-:W-:Y:S02]  /*10210*/  LOP3.LUT P0, RZ, R16, 0x4000000, RZ, 0xc0, !PT ;  /* 0x0400000010ff7812 */ /* 0x000fe4000780c0ff */
[----:B------:R-:W-:Y:S02]  /*10220*/  ISETP.LT.OR P1, PT, R138, 0x31, P1 ;  /* 0x000000318a00780c */ /* 0x000fe40000f21670 */
[----:B------:R-:W-:Y:S02]  /*10230*/  LOP3.LUT P6, RZ, R16, 0x2000000, RZ, 0xc0, !PT ;  /* 0x0200000010ff7812 */ /* 0x000fe400078cc0ff */
[----:B------:R-:W-:Y:S02]  /*10240*/  FSEL R114, R114, -INF , !P1 ;  /* 0xff80000072727808 */ /* 0x000fe40004800000 */
[----:B------:R-:W-:-:S02]  /*10250*/  ISETP.GT.AND P1, PT, R137, 0x31, !P0 ;  /* 0x000000318900780c */ /* 0x000fc40004724270 */
[----:B------:R-:W-:Y:S02]  /*10260*/  FMNMX.FTZ R0, R57, R8, !PT ;  /* 0x0000000839007209 */ /* 0x000fe40007810000 */
[----:B------:R-:W-:Y:S02]  /*10270*/  ISETP.LT.OR P1, PT, R138, 0x32, P1 ;  /* 0x000000328a00780c */ /* 0x000fe40000f21670 */
[----:B------:R-:W-:Y:S02]  /*10280*/  FMNMX.FTZ R0, R15, R0, !PT ;  /* 0x000000000f007209 */ /* 0x000fe40007810000 */
[----:B------:R-:W-:Y:S02]  /*10290*/  FSEL R115, R115, -INF , !P1 ;  /* 0xff80000073737808 */ /* 0x000fe40004800000 */
        /* <DEDUP_REMOVED lines=46> */
[----:B------:R-:W-:Y:S02]  /*10580*/  FMNMX.FTZ R0, R89, R0, !PT ;  /* 0x0000000059007209 */ /* 0x000fe40007810000 */
[----:B------:R-:W-:Y:S02]  /*10590*/  ISETP.LT.OR P1, PT, R138, 0x52, P1 ;  /* 0x000000528a00780c */ /* 0x000fe40000f21670 */
[----:B------:R-:W-:Y:S02]  /*105a0*/  LOP3.LUT P0, RZ, R16, 0x8000, RZ, 0xc0, !PT ;  /* 0x0000800010ff7812 */ /* 0x000fe4000780c0ff */
[----:B------:R-:W-:-:S02]  /*105b0*/  FSEL R99, R99, -INF , !P1 ;  /* 0xff80000063637808 */ /* 0x000fc40004800000 */
[----:B------:R-:W-:Y:S02]  /*105c0*/  ISETP.GT.AND P1, PT, R137, 0x58, !P3 ;  /* 0x000000588900780c */ /* 0x000fe40005f24270 */
[----:B------:R-:W-:Y:S02]  /*105d0*/  FMNMX.FTZ R0, R92, R0, !PT ;  /* 0x000000005c007209 */ /* 0x000fe40007810000 */
        /* <DEDUP_REMOVED lines=53> */
[C---:B------:R-:W-:Y:S01]  /*10930*/  LOP3.LUT P1, RZ, R16.reuse, 0x100, RZ, 0xc0, !PT ;  /* 0x0000010010ff7812 */ /* 0x040fe2000782c0ff */
[----:B------:R-:W0:Y:S01]  /*10940*/  SHFL.BFLY PT, R12, R0, 0x2, 0x1f ;  /* 0x0c401f00000c7f89 */ /* 0x000e2200000e0000 */
[----:B------:R-:W-:Y:S02]  /*10950*/  LOP3.LUT P0, RZ, R16, 0x1, RZ, 0xc0, !PT ;  /* 0x0000000110ff7812 */ /* 0x000fe4000780c0ff */
[C---:B------:R-:W-:Y:S02]  /*10960*/  ISETP.GT.AND P1, PT, R137.reuse, 0x79, !P1 ;  /* 0x000000798900780c */ /* 0x040fe40004f24270 */
[----:B------:R-:W-:Y:S02]  /*10970*/  ISETP.GT.AND P0, PT, R137, RZ, !P0 ;  /* 0x000000ff8900720c */ /* 0x000fe40004704270 */
[----:B------:R-:W-:-:S02]  /*10980*/  ISETP.LT.OR P1, PT, R138, 0x7a, P1 ;  /* 0x0000007a8a00780c */ /* 0x000fc40000f21670 */
[C---:B------:R-:W-:Y:S02]  /*10990*/  LOP3.LUT P3, RZ, R16.reuse, 0x20, RZ, 0xc0, !PT ;  /* 0x0000002010ff7812 */ /* 0x040fe4000786c0ff */
[----:B------:R-:W-:Y:S02]  /*109a0*/  FSEL R87, R87, -INF , !P1 ;  /* 0xff80000057577808 */ /* 0x000fe40004800000 */
[C---:B------:R-:W-:Y:S02]  /*109b0*/  LOP3.LUT P1, RZ, R16.reuse, 0x80, RZ, 0xc0, !PT ;  /* 0x0000008010ff7812 */ /* 0x040fe4000782c0ff */
[C---:B------:R-:W-:Y:S02]  /*109c0*/  LOP3.LUT P5, RZ, R16.reuse, 0x8, RZ, 0xc0, !PT ;  /* 0x0000000810ff7812 */ /* 0x040fe400078ac0ff */
[----:B------:R-:W-:Y:S02]  /*109d0*/  ISETP.GT.AND P1, PT, R137, 0x80, !P1 ;  /* 0x000000808900780c */ /* 0x000fe40004f24270 */
[----:B------:R-:W-:-:S02]  /*109e0*/  LOP3.LUT P4, RZ, R16, 0x4, RZ, 0xc0, !PT ;  /* 0x0000000410ff7812 */ /* 0x000fc4000788c0ff */
[----:B------:R-:W-:Y:S02]  /*109f0*/  ISETP.LT.OR P1, PT, R138, 0x81, P1 ;  /* 0x000000818a00780c */ /* 0x000fe40000f21670 */
[----:B------:R-:W-:Y:S02]  /*10a00*/  LOP3.LUT P2, RZ, R16, 0x2, RZ, 0xc0, !PT ;  /* 0x0000000210ff7812 */ /* 0x000fe4000784c0ff */
[----:B------:R-:W-:Y:S02]  /*10a10*/  FSEL R58, R58, -INF , !P1 ;  /* 0xff8000003a3a7808 */ /* 0x000fe40004800000 */
[----:B------:R-:W-:Y:S02]  /*10a20*/  LOP3.LUT P1, RZ, R16, 0x40, RZ, 0xc0, !PT ;  /* 0x0000004010ff7812 */ /* 0x000fe4000782c0ff */
[----:B0-----:R-:W-:Y:S02]  /*10a30*/  FMNMX.FTZ R12, R0, R12, !PT ;  /* 0x0000000c000c7209 */ /* 0x001fe40007810000 */
[----:B------:R-:W-:-:S02]  /*10a40*/  ISETP.GT.AND P1, PT, R137, 0x81, !P1 ;  /* 0x000000818900780c */ /* 0x000fc40004f24270 */
[C---:B------:R-:W-:Y:S01]  /*10a50*/  ISETP.GT.AND P3, PT, R137.reuse, 0x88, !P3 ;  /* 0x000000888900780c */ /* 0x040fe20005f64270 */
[----:B------:R-:W0:Y:S01]  /*10a60*/  SHFL.BFLY PT, R0, R12, 0x1, 0x1f ;  /* 0x0c201f000c007f89 */ /* 0x000e2200000e0000 */
[----:B------:R-:W-:Y:S02]  /*10a70*/  ISETP.LT.OR P1, PT, R138, 0x82, P1 ;  /* 0x000000828a00780c */ /* 0x000fe40000f21670 */
[----:B------:R-:W-:Y:S02]  /*10a80*/  ISETP.GT.AND P5, PT, R137, 0x90, !P5 ;  /* 0x000000908900780c */ /* 0x000fe40006fa4270 */
[----:B------:R-:W-:Y:S02]  /*10a90*/  FSEL R59, R59, -INF , !P1 ;  /* 0xff8000003b3b7808 */ /* 0x000fe40004800000 */
[C---:B------:R-:W-:Y:S02]  /*10aa0*/  LOP3.LUT P1, RZ, R16.reuse, 0x10, RZ, 0xc0, !PT ;  /* 0x0000001010ff7812 */ /* 0x040fe4000782c0ff */
[----:B------:R-:W-:-:S02]  /*10ab0*/  LOP3.LUT R16, R16, 0xfffffffe, RZ, 0xc0, !PT ;  /* 0xfffffffe10107812 */ /* 0x000fc400078ec0ff */
[C---:B------:R-:W-:Y:S02]  /*10ac0*/  ISETP.GT.AND P1, PT, R137.reuse, 0x89, !P1 ;  /* 0x000000898900780c */ /* 0x040fe40004f24270 */
[----:B------:R-:W-:Y:S02]  /*10ad0*/  @P0 LOP3.LUT R16, R16, 0x1, RZ, 0xfc, !PT ;  /* 0x0000000110100812 */ /* 0x000fe400078efcff */
[----:B------:R-:W-:Y:S02]  /*10ae0*/  ISETP.LT.OR P0, PT, R138, 0x89, P3 ;  /* 0x000000898a00780c */ /* 0x000fe40001f01670 */
[C---:B------:R-:W-:Y:S02]  /*10af0*/  LOP3.LUT P3, RZ, R16.reuse, 0x1, RZ, 0xc0, !PT ;  /* 0x0000000110ff7812 */ /* 0x040fe4000786c0ff */
[----:B------:R-:W-:Y:S02]  /*10b00*/  LOP3.LUT R16, R16, 0xfffffffb, RZ, 0xc0, !PT ;  /* 0xfffffffb10107812 */ /* 0x000fe400078ec0ff */
[----:B------:R-:W-:-:S02]  /*10b10*/  ISETP.GT.AND P4, PT, R137, 0x91, !P4 ;  /* 0x000000918900780c */ /* 0x000fc40006784270 */
[----:B------:R-:W-:Y:S02]  /*10b20*/  ISETP.LT.OR P5, PT, R138, 0x91, P5 ;  /* 0x000000918a00780c */ /* 0x000fe40002fa1670 */
[----:B0-----:R-:W-:Y:S02]  /*10b30*/  FMNMX.FTZ R12, R12, R0, !PT ;  /* 0x000000000c0c7209 */ /* 0x001fe40007810000 */
[----:B------:R-:W-:Y:S02]  /*10b40*/  LOP3.LUT P6, RZ, R17, 0x8, RZ, 0xc0, !PT ;  /* 0x0000000811ff7812 */ /* 0x000fe400078cc0ff */
[----:B------:R-:W-:Y:S02]  /*10b50*/  @P0 LOP3.LUT R16, R16, 0x4, RZ, 0xfc, !PT ;  /* 0x0000000410100812 */ /* 0x000fe400078efcff */
[C---:B------:R-:W-:Y:S02]  /*10b60*/  ISETP.LT.OR P0, PT, R138.reuse, 0x8a, P1 ;  /* 0x0000008a8a00780c */ /* 0x040fe40000f01670 */
[----:B------:R-:W-:-:S02]  /*10b70*/  ISETP.LT.OR P1, PT, R138, 0x1, P3 ;  /* 0x000000018a00780c */ /* 0x000fc40001f21670 */
[----:B------:R-:W-:Y:S02]  /*10b80*/  FSETP.NEU.FTZ.AND P3, PT, R12, -INF , PT ;  /* 0xff8000000c00780b */ /* 0x000fe40003f7d000 */
[----:B------:R-:W-:Y:S02]  /*10b90*/  FSEL R14, R14, -INF , !P1 ;  /* 0xff8000000e0e7808 */ /* 0x000fe40004800000 */
[----:B------:R-:W-:Y:S02]  /*10ba0*/  FSEL R0, R12, RZ, P3 ;  /* 0x000000ff0c007208 */ /* 0x000fe40001800000 */
[----:B------:R-:W-:Y:S02]  /*10bb0*/  FSEL R62, R62, -INF , !P0 ;  /* 0xff8000003e3e7808 */ /* 0x000fe40004000000 */
[----:B------:R-:W-:Y:S01]  /*10bc0*/  ISETP.GT.AND P2, PT, R137, 0x98, !P2 ;  /* 0x000000988900780c */ /* 0x000fe20005744270 */
[----:B------:R-:W-:-:S01]  /*10bd0*/  FADD.FTZ R8, -R0, R8 ;  /* 0x0000000800087221 */ /* 0x000fc20000010100 */
[----:B------:R-:W-:Y:S01]  /*10be0*/  IMAD.U32 R0, RZ, RZ, UR39 ;  /* 0x00000027ff007e24 */ /* 0x000fe2000f8e00ff */
[----:B------:R-:W-:-:S02]  /*10bf0*/  ISETP.LT.OR P4, PT, R138, 0x92, P4 ;  /* 0x000000928a00780c */ /* 0x000fc40002781670 */
[----:B------:R-:W-:Y:S01]  /*10c00*/  FSEL R63, R63, -INF , !P5 ;  /* 0xff8000003f3f7808 */ /* 0x000fe20006800000 */
[----:B------:R-:W-:-:S01]  /*10c10*/  FFMA.FTZ R13, R12, R0, -8 ;  /* 0xc10000000c0d7423 */ /* 0x000fc20000010000 */
[----:B------:R-:W-:Y:S01]  /*10c20*/  ISETP.GT.AND P6, PT, R137, 0x99, !P6 ;  /* 0x000000998900780c */ /* 0x000fe200077c4270 */
[-C--:B------:R-:W-:Y:S01]  /*10c30*/  FMUL.FTZ R8, R8, R0.reuse ;  /* 0x0000000008087220 */ /* 0x080fe20000410000 */
[----:B------:R-:W-:Y:S02]  /*10c40*/  ISETP.LT.OR P2, PT, R138, 0x99, P2 ;  /* 0x000000998a00780c */ /* 0x000fe40001741670 */
[----:B------:R-:W-:Y:S02]  /*10c50*/  FSEL R13, R13, RZ, P3 ;  /* 0x000000ff0d0d7208 */ /* 0x000fe40001800000 */
[----:B------:R-:W-:Y:S01]  /*10c60*/  LOP3.LUT P3, RZ, R16, 0x4, RZ, 0xc0, !PT ;  /* 0x0000000410ff7812 */ /* 0x000fe2000786c0ff */
[----:B------:R-:W-:Y:S01]  /*10c70*/  MUFU.EX2 R8, R8 ;  /* 0x0000000800087308 */ /* 0x000fe20000000800 */
[----:B------:R-:W-:Y:S01]  /*10c80*/  FSEL R64, R64, -INF , !P4 ;  /* 0xff80000040407808 */ /* 0x000fe20006000000 */
[-CC-:B------:R-:W-:Y:S01]  /*10c90*/  FFMA.FTZ R57, R57, R0.reuse, -R13.reuse ;  /* 0x0000000039397223 */ /* 0x180fe2000001080d */
[----:B------:R-:W-:-:S01]  /*10ca0*/  FFMA.FTZ R15, R15, R0, -R13 ;  /* 0x000000000f0f7223 */ /* 0x000fc2000001080d */
        /* <DEDUP_REMOVED lines=38> */
[----:B------:R-:W-:Y:S01]  /*10f10*/  FMNMX.FTZ R13, R14, R3, !PT ;  /* 0x000000030e0d7209 */ /* 0x000fe20007810000 */
[----:B------:R-:W2:Y:S01]  /*10f20*/  MUFU.EX2 R57, R57 ;  /* 0x0000003900397308 */ /* 0x000ea20000000800 */
[----:B------:R-:W-:-:S02]  /*10f30*/  FSEL R61, R61, -INF , !P3 ;  /* 0xff8000003d3d7808 */ /* 0x000fc40005800000 */
[----:B------:R-:W-:Y:S02]  /*10f40*/  FMNMX.FTZ R13, R19, R13, !PT ;  /* 0x0000000d130d7209 */ /* 0x000fe40007810000 */
[----:B------:R-:W-:Y:S02]  /*10f50*/  ISETP.LT.OR P6, PT, R138, 0x9a, P6 ;  /* 0x0000009a8a00780c */ /* 0x000fe400037c1670 */
[----:B------:R-:W-:Y:S01]  /*10f60*/  FMNMX.FTZ R13, R122, R13, !PT ;  /* 0x0000000d7a0d7209 */ /* 0x000fe20007810000 */
[----:B------:R-:W0:Y:S01]  /*10f70*/  MUFU.EX2 R15, R15 ;  /* 0x0000000f000f7308 */ /* 0x000e220000000800 */
[----:B------:R-:W-:Y:S02]  /*10f80*/  FSEL R66, R66, -INF , !P2 ;  /* 0xff80000042427808 */ /* 0x000fe40005000000 */
[----:B------:R-:W-:Y:S02]  /*10f90*/  FMNMX.FTZ R13, R123, R13, !PT ;  /* 0x0000000d7b0d7209 */ /* 0x000fe40007810000 */
[----:B------:R-:W-:-:S02]  /*10fa0*/  FSEL R67, R67, -INF , !P6 ;  /* 0xff80000043437808 */ /* 0x000fc40007000000 */
[----:B------:R-:W-:Y:S01]  /*10fb0*/  FMNMX.FTZ R13, R126, R13, !PT ;  /* 0x0000000d7e0d7209 */ /* 0x000fe20007810000 */
[----:B------:R-:W-:Y:S01]  /*10fc0*/  MUFU.EX2 R120, R120 ;  /* 0x0000007800787308 */ /* 0x000fe20000000800 */
[----:B------:R-:W-:Y:S02]  /*10fd0*/  LOP3.LUT P0, RZ, R17, 0x40, RZ, 0xc0, !PT ;  /* 0x0000004011ff7812 */ /* 0x000fe4000780c0ff */
        /* <DEDUP_REMOVED lines=51> */
[----:B------:R-:W-:-:S05]  /*11310*/  FMNMX.FTZ R13, R67, R13, !PT ;  /* 0x0000000d430d7209 */ /* 0x000fca0007810000 */
[----:B------:R-:W1:Y:S01]  /*11320*/  SHFL.BFLY PT, R70, R13, 0x2, 0x1f ;  /* 0x0c401f000d467f89 */ /* 0x000e6200000e0000 */
[----:B------:R-:W-:Y:S08]  /*11330*/  MUFU.EX2 R96, R96 ;  /* 0x0000006000607308 */ /* 0x000ff00000000800 */
[----:B------:R-:W-:Y:S08]  /*11340*/  MUFU.EX2 R97, R97 ;  /* 0x0000006100617308 */ /* 0x000ff00000000800 */
[----:B------:R-:W-:Y:S01]  /*11350*/  MUFU.EX2 R100, R100 ;  /* 0x0000006400647308 */ /* 0x000fe20000000800 */
[----:B-1----:R-:W-:-:S07]  /*11360*/  FMNMX.FTZ R13, R13, R70, !PT ;  /* 0x000000460d0d7209 */ /* 0x002fce0007810000 */
[----:B------:R-:W-:Y:S01]  /*11370*/  MUFU.EX2 R101, R101 ;  /* 0x0000006500657308 */ /* 0x000fe20000000800 */
[----:B------:R-:W1:Y:S07]  /*11380*/  SHFL.BFLY PT, R70, R13, 0x1, 0x1f ;  /* 0x0c201f000d467f89 */ /* 0x000e6e00000e0000 */
[----:B------:R-:W-:Y:S08]  /*11390*/  MUFU.EX2 R72, R72 ;  /* 0x0000004800487308 */ /* 0x000ff00000000800 */
[----:B------:R-:W-:Y:S08]  /*113a0*/  MUFU.EX2 R73, R73 ;  /* 0x0000004900497308 */ /* 0x000ff00000000800 */
[----:B------:R-:W-:Y:S01]  /*113b0*/  MUFU.EX2 R76, R76 ;  /* 0x0000004c004c7308 */ /* 0x000fe20000000800 */
[----:B-1----:R-:W-:-:S04]  /*113c0*/  FMNMX.FTZ R13, R13, R70, !PT ;  /* 0x000000460d0d7209 */ /* 0x002fc80007810000 */
[----:B------:R-:W-:-:S03]  /*113d0*/  FSETP.NEU.FTZ.AND P1, PT, R13, -INF , PT ;  /* 0xff8000000d00780b */ /* 0x000fc60003f3d000 */
[----:B------:R-:W-:Y:S01]  /*113e0*/  MUFU.EX2 R77, R77 ;  /* 0x0000004d004d7308 */ /* 0x000fe20000000800 */
[----:B------:R-:W-:-:S05]  /*113f0*/  FSEL R70, R13, RZ, P1 ;  /* 0x000000ff0d467208 */ /* 0x000fca0000800000 */
[----:B------:R-:W-:Y:S01]  /*11400*/  FADD.FTZ R3, -R70, R3 ;  /* 0x0000000346037221 */ /* 0x000fe20000010100 */
[----:B------:R-:W-:-:S01]  /*11410*/  FFMA.FTZ R70, R13, R0, -8 ;  /* 0xc10000000d467423 */ /* 0x000fc20000010000 */
[----:B------:R-:W-:Y:S02]  /*11420*/  MUFU.EX2 R80, R80 ;  /* 0x0000005000507308 */ /* 0x000fe40000000800 */
[----:B------:R-:W-:Y:S02]  /*11430*/  FMUL.FTZ R3, R3, R0 ;  /* 0x0000000003037220 */ /* 0x000fe40000410000 */
[----:B------:R-:W-:Y:S01]  /*11440*/  FSEL R71, R70, RZ, P1 ;  /* 0x000000ff46477208 */ /* 0x000fe20000800000 */
[----:B--2---:R-:W-:-:S03]  /*11450*/  FFMA.FTZ R70, R8, R135, R57 ;  /* 0x0000008708467223 */ /* 0x004fc60000010039 */
[----:B------:R-:W-:Y:S01]  /*11460*/  MUFU.EX2 R3, R3 ;  /* 0x0000000300037308 */ /* 0x000fe20000000800 */
[----:B------:R-:W-:-:S01]  /*11470*/  FFMA.FTZ R14, R14, R0, -R71 ;  /* 0x000000000e0e7223 */ /* 0x000fc20000010847 */
[----:B------:R-:W-:Y:S01]  /*11480*/  FFMA.FTZ R19, R19, R0, -R71 ;  /* 0x0000000013137223 */ /* 0x000fe20000010847 */
[----:B0-----:R-:W-:-:S01]  /*11490*/  FADD.FTZ R70, R15, R70 ;  /* 0x000000460f467221 */ /* 0x001fc20000010000 */
        /* <DEDUP_REMOVED lines=20> */
[----:B------:R-:W-:Y:S01]  /*115e0*/  FFMA.FTZ R98, R98, R0, -R71 ;  /* 0x0000000062627223 */ /* 0x000fe20000010847 */
[----:B0-----:R-:W-:-:S01]  /*115f0*/  FFMA.FTZ R21, R3, R21, R14 ;  /* 0x0000001503157223 */ /* 0x001fc2000001000e */
        /* <DEDUP_REMOVED lines=19> */
[----:B-1----:R-:W-:-:S01]  /*11730*/  FADD.FTZ R71, R19, R21 ;  /* 0x0000001513477221 */ /* 0x002fc20000010000 */
[----:B------:R-:W-:Y:S01]  /*11740*/  FADD.FTZ R21, R120, R70 ;  /* 0x0000004678157221 */ /* 0x000fe20000010000 */
[----:B------:R-:W0:Y:S03]  /*11750*/  MUFU.EX2 R122, R122 ;  /* 0x0000007a007a7308 */ /* 0x000e260000000800 */
[----:B------:R-:W-:-:S04]  /*11760*/  FADD.FTZ R21, R121, R21 ;  /* 0x0000001579157221 */ /* 0x000fc80000010000 */
[----:B------:R-:W-:Y:S01]  /*11770*/  FADD.FTZ R21, R124, R21 ;  /* 0x000000157c157221 */ /* 0x000fe20000010000 */
[----:B------:R-:W1:Y:S03]  /*11780*/  MUFU.EX2 R123, R123 ;  /* 0x0000007b007b7308 */ /* 0x000e660000000800 */
[----:B------:R-:W-:-:S04]  /*11790*/  FADD.FTZ R21, R125, R21 ;  /* 0x000000157d157221 */ /* 0x000fc80000010000 */
[----:B------:R-:W-:Y:S01]  /*117a0*/  FADD.FTZ R21, R128, R21 ;  /* 0x0000001580157221 */ /* 0x000fe20000010000 */
[----:B------:R-:W2:Y:S01]  /*117b0*/  MUFU.EX2 R126, R126 ;  /* 0x0000007e007e7308 */ /* 0x000ea20000000800 */
[----:B0-----:R-:W-:-:S02]  /*117c0*/  FADD.FTZ R70, R122, R71 ;  /* 0x000000477a467221 */ /* 0x001fc40000010000 */
[----:B------:R-:W-:-:S04]  /*117d0*/  FADD.FTZ R21, R129, R21 ;  /* 0x0000001581157221 */ /* 0x000fc80000010000 */
[----:B------:R-:W-:Y:S01]  /*117e0*/  FADD.FTZ R21, R104, R21 ;  /* 0x0000001568157221 */ /* 0x000fe20000010000 */
[----:B------:R-:W0:Y:S01]  /*117f0*/  MUFU.EX2 R127, R127 ;  /* 0x0000007f007f7308 */ /* 0x000e220000000800 */
[----:B-1----:R-:W-:-:S02]  /*11800*/  FADD.FTZ R70, R123, R70 ;  /* 0x000000467b467221 */ /* 0x002fc40000010000 */
[----:B------:R-:W-:-:S04]  /*11810*/  FADD.FTZ R21, R105, R21 ;  /* 0x0000001569157221 */ /* 0x000fc80000010000 */
[----:B------:R-:W-:Y:S01]  /*11820*/  FADD.FTZ R21, R108, R21 ;  /* 0x000000156c157221 */ /* 0x000fe20000010000 */
[----:B------:R-:W1:Y:S01]  /*11830*/  MUFU.EX2 R130, R130 ;  /* 0x0000008200827308 */ /* 0x000e620000000800 */
[----:B--2---:R-:W-:-:S02]  /*11840*/  FADD.FTZ R70, R126, R70 ;  /* 0x000000467e467221 */ /* 0x004fc40000010000 */
        /* <DEDUP_REMOVED lines=95> */
[----:B--2---:R-:W-:-:S05]  /*11e40*/  FADD.FTZ R71, R69, R21 ;  /* 0x0000001545477221 */ /* 0x004fca0000010000 */
[----:B------:R2:W-:Y:S02]  /*11e50*/  STL [R1], R71 ;  /* 0x0000004701007387 */ /* 0x0005e40000100800 */
[----:B------:R-:W3:Y:S01]  /*11e60*/  MUFU.EX2 R62, R62 ;  /* 0x0000003e003e7308 */ /* 0x000ee20000000800 */
[----:B0-----:R-:W-:-:S07]  /*11e70*/  FADD.FTZ R70, R59, R70 ;  /* 0x000000463b467221 */ /* 0x001fce0000010000 */
[----:B------:R-:W0:Y:S01]  /*11e80*/  MUFU.EX2 R63, R63 ;  /* 0x0000003f003f7308 */ /* 0x000e220000000800 */
[----:B-1----:R-:W-:-:S07]  /*11e90*/  FADD.FTZ R70, R61, R70 ;  /* 0x000000463d467221 */ /* 0x002fce0000010000 */
[----:B------:R-:W1:Y:S01]  /*11ea0*/  MUFU.EX2 R64, R64 ;  /* 0x0000004000407308 */ /* 0x000e620000000800 */
[----:B---3--:R-:W-:-:S07]  /*11eb0*/  FADD.FTZ R70, R62, R70 ;  /* 0x000000463e467221 */ /* 0x008fce0000010000 */
[----:B------:R-:W3:Y:S01]  /*11ec0*/  MUFU.EX2 R66, R66 ;  /* 0x0000004200427308 */ /* 0x000ee20000000800 */
[----:B0-----:R-:W-:-:S07]  /*11ed0*/  FADD.FTZ R70, R63, R70 ;  /* 0x000000463f467221 */ /* 0x001fce0000010000 */
[----:B------:R-:W0:Y:S01]  /*11ee0*/  MUFU.EX2 R67, R67 ;  /* 0x0000004300437308 */ /* 0x000e220000000800 */
[----:B-1----:R-:W-:-:S04]  /*11ef0*/  FADD.FTZ R70, R64, R70 ;  /* 0x0000004640467221 */ /* 0x002fc80000010000 */
[----:B---3--:R-:W-:-:S04]  /*11f00*/  FADD.FTZ R70, R66, R70 ;  /* 0x0000004642467221 */ /* 0x008fc80000010000 */
[----:B0-----:R-:W-:Y:S01]  /*11f10*/  FADD.FTZ R21, R67, R70 ;  /* 0x0000004643157221 */ /* 0x001fe20000010000 */
[----:B--2---:R-:W-:Y:S06]  /*11f20*/  @!P0 BRA `(.L_x_1205) ;  /* 0x0000000000048947 */ /* 0x004fec0003800000 */
[----:B------:R-:W-:Y:S01]  /*11f30*/  BPT.TRAP 0x1 ;  /* 0x000000040000795c */ /* 0x000fe20000300000 */
.L_x_1205:
[----:B------:R-:W2:Y:S01]  /*11f40*/  LDL R70, [R1+0x40] ;  /* 0x0000400001467983 */ /* 0x000ea20000100800 */
[----:B------:R-:W-:-:S05]  /*11f50*/  VIADD R20, R20, 0x13260 ;  /* 0x0001326014147836 */ /* 0x000fca0000000000 */
[----:B--2---:R-:W-:Y:S02]  /*11f60*/  PRMT R20, R70, 0x654, R20 ;  /* 0x0000065446147816 */ /* 0x004fe40000000014 */
        /* <DEDUP_REMOVED lines=78> */
[C---:B--2---:R-:W-:Y:S01]  /*12450*/  ISETP.GT.AND P1, PT, R9.reuse, R70, PT ;  /* 0x000000460900720c */ /* 0x044fe20003f24270 */
[----:B------:R-:W-:-:S12]  /*12460*/  VIADD R9, R9, 0xffffffff ;  /* 0xffffffff09097836 */ /* 0x000fd80000000000 */
[----:B0-----:R-:W-:Y:S05]  /*12470*/  @P1 BRA `(.L_x_1206) ;  /* 0xffffffb000f81947 */ /* 0x001fea000383ffff */
[----:B------:R-:W-:Y:S05]  /*12480*/  BSYNC B0 ;  /* 0x0000000000007941 */ /* 0x000fea0003800000 */
.L_x_1186:
[----:B------:R0:W-:Y:S01]  /*12490*/  STL [R1+0x18], R24 ;  /* 0x0000181801007387 */ /* 0x0001e20000100800 */
[----:B------:R-:W-:Y:S02]  /*124a0*/  IMAD.MOV.U32 R3, RZ, RZ, R13 ;  /* 0x000000ffff037224 */ /* 0x000fe400078e000d */
[----:B------:R-:W-:Y:S01]  /*124b0*/  IMAD.MOV.U32 R8, RZ, RZ, R12 ;  /* 0x000000ffff087224 */ /* 0x000fe200078e000c */
[----:B------:R0:W-:Y:S01]  /*124c0*/  STL [R1+0x1c], R25 ;  /* 0x00001c1901007387 */ /* 0x0001e20000100800 */
[----:B------:R-:W-:Y:S02]  /*124d0*/  IMAD.MOV.U32 R19, RZ, RZ, R10 ;  /* 0x000000ffff137224 */ /* 0x000fe400078e000a */
[----:B------:R-:W-:Y:S01]  /*124e0*/  IMAD.MOV.U32 R156, RZ, RZ, R11 ;  /* 0x000000ffff9c7224 */ /* 0x000fe200078e000b */
[----:B------:R0:W-:Y:S06]  /*124f0*/  STL [R1+0x14], R28 ;  /* 0x0000141c01007387 */ /* 0x0001ec0000100800 */
.L_x_1185:
[----:B------:R-:W-:Y:S05]  /*12500*/  BSYNC B1 ;  /* 0x0000000000017941 */ /* 0x000fea0003800000 */
.L_x_1184:
[----:B------:R-:W2:Y:S01]  /*12510*/  LDL R10, [R1+0x38] ;  /* 0x00003800010a7983 */ /* 0x000ea20000100800 */
[----:B------:R-:W1:Y:S03]  /*12520*/  LDC R11, c[0x0][0x448] ;  /* 0x00011200ff0b7b82 */ /* 0x000e660000000800 */
[----:B------:R-:W3:Y:S04]  /*12530*/  LDL R15, [R1+0x4] ;  /* 0x00000400010f7983 */ /* 0x000ee80000100800 */
[----:B------:R-:W3:Y:S01]  /*12540*/  LDL R13, [R1+0x8] ;  /* 0x00000800010d7983 */ /* 0x000ee20000100800 */
[----:B------:R-:W4:Y:S01]  /*12550*/  LDC R14, c[0x0][0x9e4] ;  /* 0x00027900ff0e7b82 */ /* 0x000f220000000800 */
[----:B------:R-:W-:Y:S01]  /*12560*/  LOP3.LUT R17, R17, 0xffffffef, RZ, 0xc0, !PT ;  /* 0xffffffef11117812 */ /* 0x000fe200078ec0ff */
[----:B------:R-:W-:Y:S01]  /*12570*/  ULDC UR4, c[0x0][0x9dc] ;  /* 0x0002770000047ab9 */ /* 0x000fe20000000800 */
[----:B-1----:R-:W-:-:S13]  /*12580*/  ISETP.NE.AND P1, PT, R11, 0x1, PT ;  /* 0x000000010b00780c */ /* 0x002fda0003f25270 */
[----:B------:R-:W1:Y:S01]  /*12590*/  @P1 LDC R11, c[0x0][0x44c] ;  /* 0x00011300ff0b1b82 */ /* 0x000e620000000800 */
[----:B------:R-:W-:-:S04]  /*125a0*/  @P1 LOP3.LUT R17, R17, 0x10, RZ, 0xfc, !PT ;  /* 0x0000001011111812 */ /* 0x000fc800078efcff */
[----:B------:R-:W-:-:S03]  /*125b0*/  LOP3.LUT R17, R17, 0xffffffdf, RZ, 0xc0, !PT ;  /* 0xffffffdf11117812 */ /* 0x000fc600078ec0ff */
[----:B------:R-:W5:Y:S01]  /*125c0*/  @P1 LDC R12, c[0x0][0x450] ;  /* 0x00011400ff0c1b82 */ /* 0x000f620000000800 */
[----:B--2---:R-:W-:-:S04]  /*125d0*/  VIADD R10, R10, 0xbf ;  /* 0x000000bf0a0a7836 */ /* 0x004fc80000000000 */
[----:B-1----:R-:W-:Y:S01]  /*125e0*/  @P1 IMAD.HI.U32 R11, R10, R11, RZ ;  /* 0x0000000b0a0b1227 */ /* 0x002fe200078e00ff */
[----:B---3--:R-:W-:-:S04]  /*125f0*/  IADD3 R13, R13, 0x1, -R15 ;  /* 0x000000010d0d7810 */ /* 0x008fc80007ffe80f */
[----:B-----5:R-:W-:Y:S02]  /*12600*/  @P1 SHF.R.U32.HI R10, RZ, R12, R11 ;  /* 0x0000000cff0a1219 */ /* 0x020fe4000001160b */
[----:B----4-:R-:W-:-:S03]  /*12610*/  ISETP.GE.AND P1, PT, R14, 0x1, PT ;  /* 0x000000010e00780c */ /* 0x010fc60003f26270 */
[----:B------:R-:W-:-:S04]  /*12620*/  IMAD.IADD R10, R10, 0x1, R13 ;  /* 0x000000010a0a7824 */ /* 0x000fc800078e020d */
[----:B------:R-:W-:-:S06]  /*12630*/  VIADD R12, R10, -UR4 ;  /* 0x800000040a0c7c36 */ /* 0x000fcc0008000000 */
[----:B------:R-:W-:Y:S01]  /*12640*/  @P1 LOP3.LUT R17, R17, 0x20, RZ, 0xfc, !PT ;  /* 0x0000002011111812 */ /* 0x000fe200078efcff */
[----:B------:R-:W-:Y:S06]  /*12650*/  @!P1 BRA `(.L_x_1207) ;  /* 0x0000000000489947 */ /* 0x000fec0003800000 */
[----:B------:R-:W-:Y:S01]  /*12660*/  IMAD.MOV.U32 R13, RZ, RZ, R10 ;  /* 0x000000ffff0d7224 */ /* 0x000fe200078e000a */
[----:B------:R-:W-:Y:S04]  /*12670*/  BSSY B0, `(.L_x_1208) ;  /* 0x000000e000007945 */ /* 0x000fe80003800000 */
        /* <DEDUP_REMOVED lines=9> */
.L_x_1209:
[----:B------:R-:W-:-:S13]  /*12710*/  ISETP.NE.AND P1, PT, R14, 0x1, PT ;  /* 0x000000010e00780c */ /* 0x000fda0003f25270 */
[----:B------:R-:W1:Y:S02]  /*12720*/  @P1 LDC.64 R10, c[0x0][0x9e8] ;  /* 0x00027a00ff0a1b82 */ /* 0x000e640000000a00 */
[----:B-1----:R-:W-:-:S05]  /*12730*/  @P1 IMAD.HI.U32 R10, R13, R10, RZ ;  /* 0x0000000a0d0a1227 */ /* 0x002fca00078e00ff */
[----:B------:R-:W-:-:S07]  /*12740*/  @P1 SHF.R.U32.HI R13, RZ, R11, R10 ;  /* 0x0000000bff0d1219 */ /* 0x000fce000001160a */
.L_x_1210:
[----:B------:R-:W-:Y:S05]  /*12750*/  BSYNC B0 ;  /* 0x0000000000007941 */ /* 0x000fea0003800000 */
.L_x_1208:
[----:B------:R-:W-:-:S05]  /*12760*/  IMAD R13, R13, R14, RZ ;  /* 0x0000000e0d0d7224 */ /* 0x000fca00078e02ff */
[----:B------:R-:W-:-:S07]  /*12770*/  VIMNMX R12, R12, R13, !PT ;  /* 0x0000000d0c0c7248 */ /* 0x000fce0007fe0100 */
.L_x_1207:
[----:B------:R-:W2:Y:S01]  /*12780*/  LDL R10, [R1+0x54] ;  /* 0x00005400010a7983 */ /* 0x000ea20000100800 */
[----:B------:R-:W-:Y:S01]  /*12790*/  VIADD R12, R12, 0x9f ;  /* 0x0000009f0c0c7836 */ /* 0x000fe20000000000 */
[----:B------:R-:W-:Y:S03]  /*127a0*/  BSSY B0, `(.L_x_1211) ;  /* 0x0000309000007945 */ /* 0x000fe60003800000 */
[----:B------:R-:W-:-:S05]  /*127b0*/  IMAD.HI R12, R12, 0x66666667, RZ ;  /* 0x666666670c0c7827 */ /* 0x000fca00078e02ff */
[----:B------:R-:W-:-:S04]  /*127c0*/  SHF.R.U32.HI R11, RZ, 0x1f, R12 ;  /* 0x0000001fff0b7819 */ /* 0x000fc8000001160c */
[----:B------:R-:W-:-:S04]  /*127d0*/  LEA.HI.SX32 R11, R12, R11, 0x1a ;  /* 0x0000000b0c0b7211 */ /* 0x000fc800078fd2ff */
[----:B--2---:R-:W-:-:S04]  /*127e0*/  VIMNMX R10, R10, R11, !PT ;  /* 0x0000000b0a0a7248 */ /* 0x004fc80007fe0100 */
[----:B------:R-:W-:Y:S01]  /*127f0*/  ISETP.GE.AND P1, PT, R9, R10, PT ;  /* 0x0000000a0900720c */ /* 0x000fe20003f26270 */
[----:B------:R1:W-:-:S12]  /*12800*/  STL [R1+0x48], R10 ;  /* 0x0000480a01007387 */ /* 0x0003d80000100800 */
[----:B-1----:R-:W-:Y:S05]  /*12810*/  @!P1 BRA `(.L_x_1212) ;  /* 0x0000003000049947 */ /* 0x002fea0003800000 */
[----:B------:R-:W-:Y:S01]  /*12820*/  BSSY B1, `(.L_x_1212) ;  /* 0x0000300000017945 */ /* 0x000fe20003800000 */
[----:B------:R-:W-:Y:S02]  /*12830*/  IMAD.MOV.U32 R13, RZ, RZ, R3 ;  /* 0x000000ffff0d7224 */ /* 0x000fe400078e0003 */
[----:B------:R-:W-:Y:S02]  /*12840*/  IMAD.MOV.U32 R12, RZ, RZ, R8 ;  /* 0x000000ffff0c7224 */ /* 0x000fe400078e0008 */
[----:B------:R-:W-:Y:S02]  /*12850*/  IMAD.MOV.U32 R20, RZ, RZ, R156 ;  /* 0x000000ffff147224 */ /* 0x000fe400078e009c */
[----:B0-----:R-:W-:-:S07]  /*12860*/  IMAD.MOV.U32 R28, RZ, RZ, R19 ;  /* 0x000000ffff1c7224 */ /* 0x001fce00078e0013 */
.L_x_1224:
[----:B------:R-:W-:-:S05]  /*12870*/  VIADD R19, R28, 0x1 ;  /* 0x000000011c137836 */ /* 0x000fca0000000000 */
[----:B------:R-:W-:-:S04]  /*12880*/  ISETP.NE.AND P1, PT, R19, 0x2, PT ;  /* 0x000000021300780c */ /* 0x000fc80003f25270 */
[----:B------:R-:W-:Y:S02]  /*12890*/  SEL R3, RZ, 0x1, P1 ;  /* 0x00000001ff037807 */ /* 0x000fe40000800000 */
[----:B------:R-:W-:Y:S02]  /*128a0*/  SEL R19, R19, RZ, P1 ;  /* 0x000000ff13137207 */ /* 0x000fe40000800000 */
[----:B------:R-:W-:Y:S01]  /*128b0*/  LOP3.LUT R156, R20, R3, RZ, 0x3c, !PT ;  /* 0x00000003149c7212 */ /* 0x000fe200078e3cff */
[----:B------:R-:W-:Y:S06]  /*128c0*/  @!P0 BRA `(.L_x_1213) ;  /* 0x0000000000048947 */ /* 0x000fec0003800000 */
[----:B------:R-:W-:Y:S01]  /*128d0*/  BPT.TRAP 0x1 ;  /* 0x000000040000795c */ /* 0x000fe20000300000 */
.L_x_1213:
[----:B------:R-:W-:Y:S01]  /*128e0*/  IMAD R0, R19, 0x8, R18 ;  /* 0x0000000813007824 */ /* 0x000fe200078e0212 */
[----:B------:R-:W-:-:S04]  /*128f0*/  SHF.L.U32 R3, R156, 0x1f, RZ ;  /* 0x0000001f9c037819 */ /* 0x000fc800000006ff */
[----:B------:R0:W1:Y:S01]  /*12900*/  SYNCS.PHASECHK.TRANS64.TRYWAIT P1, [R0+URZ+0x13230], R3 ;  /* 0x01323003000075a7 */ /* 0x000062000802017f */
[----:B------:R-:W-:Y:S05]  /*12910*/  @!P0 BRA `(.L_x_1214) ;  /* 0x0000000000048947 */ /* 0x000fea0003800000 */
[----:B------:R-:W-:Y:S01]  /*12920*/  BPT.TRAP 0x1 ;  /* 0x000000040000795c */ /* 0x000fe20000300000 */
.L_x_1214:
        /* <DEDUP_REMOVED lines=8> */
.L_x_1216:
[----:B------:R-:W-:Y:S05]  /*129b0*/  BSYNC B2 ;  /* 0x0000000000027941 */ /* 0x000fea0003800000 */
.L_x_1215:
[----:B------:R-:W-:Y:S01]  /*129c0*/  IMAD.MOV.U32 R10, RZ, RZ, R8 ;  /* 0x000000ffff0a7224 */ /* 0x000fe200078e0008 */
[----:B------:R-:W-:Y:S01]  /*129d0*/  R2UR UR12, R4 ;  /* 0x00000000040c72ca */ /* 0x000fe200000e0000 */
[----:B------:R-:W-:Y:S01]  /*129e0*/  IMAD.MOV.U32 R11, RZ, RZ, -0x7fffffe0 ;  /* 0x80000020ff0b7424 */ /* 0x000fe200078e00ff */
        /* <DEDUP_REMOVED lines=84> */
.L_x_1218:
[----:B01----:R-:W-:Y:S01]  /*12f30*/  SHF.L.U32 R0, R20, 0x1f, RZ ;  /* 0x0000001f14007819 */ /* 0x003fe200000006ff */
[----:B------:R-:W-:-:S04]  /*12f40*/  IMAD R20, R28, 0x8, R18 ;  /* 0x000000081c147824 */ /* 0x000fc800078e0212 */
[----:B------:R0:W1:Y:S01]  /*12f50*/  SYNCS.PHASECHK.TRANS64.TRYWAIT P1, [R20+URZ+0x13250], R0 ;  /* 0x01325000140075a7 */ /* 0x000062000802017f */
[----:B------:R-:W-:Y:S05]  /*12f60*/  @!P0 BRA `(.L_x_1219) ;  /* 0x0000000000048947 */ /* 0x000fea0003800000 */
[----:B------:R-:W-:Y:S01]  /*12f70*/  BPT.TRAP 0x1 ;  /* 0x000000040000795c */ /* 0x000fe20000300000 */
.L_x_1219:
[----:B------:R-:W-:Y:S04]  /*12f80*/  BSSY B2, `(.L_x_1220) ;  /* 0x0000004000027945 */ /* 0x000fe80003800000 */
[----:B-1----:R-:W-:Y:S05]  /*12f90*/  @P1 BRA `(.L_x_1221) ;  /* 0x0000000000081947 */ /* 0x002fea0003800000 */
[----:B------:R-:W1:Y:S02]  /*12fa0*/  SYNCS.PHASECHK.TRANS64.TRYWAIT P1, [R20+URZ+0x13250], R0 ;  /* 0x01325000140075a7 */ /* 0x000e64000802017f */
[----:B-1----:R-:W-:Y:S05]  /*12fb0*/  @!P1 BRA `(.L_x_1222) ;  /* 0x0000012000989947 */ /* 0x002fea0003800000 */
.L_x_1221:
[----:B------:R-:W-:Y:S05]  /*12fc0*/  BSYNC B2 ;  /* 0x0000000000027941 */ /* 0x000fea0003800000 */
.L_x_1220:
[----:B01----:R-:W-:Y:S01]  /*12fd0*/  VIADD R0, R18, 0x1000 ;  /* 0x0000100012007836 */ /* 0x003fe20000000000 */
[----:B------:R-:W2:Y:S01]  /*12fe0*/  LDL.LU R24, [R1+0x18] ;  /* 0x0000180001187983 */ /* 0x000ea20000300800 */
[----:B------:R-:W-:-:S03]  /*12ff0*/  IMAD.MOV.U32 R11, RZ, RZ, -0x3ffffff0 ;  /* 0xc0000010ff0b7424 */ /* 0x000fc600078e00ff */
[----:B------:R-:W-:Y:S01]  /*13000*/  SHF.R.U32.HI R0, RZ, 0x4, R0 ;  /* 0x00000004ff007819 */ /* 0x000fe20000011600 */
[----:B------:R-:W2:Y:S01]  /*13010*/  LDL.LU R25, [R1+0x1c] ;  /* 0x00001c0001197983 */ /* 0x000ea20000300800 */
[----:B------:R-:W-:Y:S02]  /*13020*/  R2UR UR7, R11 ;  /* 0x000000000b0772ca */ /* 0x000fe400000e0000 */
[----:B------:R-:W-:-:S04]  /*13030*/  LOP3.LUT R0, R0, 0x3fff, RZ, 0xc0, !PT ;  /* 0x00003fff00007812 */ /* 0x000fc800078ec0ff */
[----:B------:R-:W-:-:S05]  /*13040*/  LOP3.LUT R0, R0, 0x10000, RZ, 0xfc, !PT ;  /* 0x0001000000007812 */ /* 0x000fca00078efcff */
[----:B------:R-:W-:Y:S02]  /*13050*/  IMAD R10, R28, 0x280, R0 ;  /* 0x000002801c0a7824 */ /* 0x000fe400078e0200 */
[----:B------:R-:W2:Y:S03]  /*13060*/  LDL.LU R28, [R1+0x14] ;  /* 0x00001400011c7983 */ /* 0x000ea60000300800 */
[C---:B------:R-:W-:Y:S01]  /*13070*/  R2UR UR6, R10.reuse ;  /* 0x000000000a0672ca */ /* 0x040fe200000e0000 */
[----:B------:R-:W-:Y:S02]  /*13080*/  VIADD R14, R10, 0x80 ;  /* 0x000000800a0e7836 */ /* 0x000fe40000000000 */
[----:B------:R-:W-:Y:S02]  /*13090*/  IMAD.MOV.U32 R15, RZ, RZ, -0x3ffffff0 ;  /* 0xc0000010ff0f7424 */ /* 0x000fe400078e00ff */
[C---:B------:R-:W-:Y:S01]  /*130a0*/  FMUL.FTZ R126, R2.reuse, R126 ;  /* 0x0000007e027e7220 */ /* 0x040fe20000410000 */
[C---:B------:R-:W-:Y:S01]  /*130b0*/  FMUL.FTZ R11, R2.reuse, R120 ;  /* 0x00000078020b7220 */ /* 0x040fe20000410000 */
[----:B------:R-:W-:-:S04]  /*130c0*/  FMUL.FTZ R123, R2, R123 ;  /* 0x0000007b027b7220 */ /* 0x000fc80000410000 */
[----:B------:R0:W-:Y:S01]  /*130d0*/  MUFU.TANH R3, R123 ;  /* 0x0000007b00037308 */ /* 0x0001e20000002400 */
[----:B------:R-:W-:-:S07]  /*130e0*/  FMUL.FTZ R120, R2, R125 ;  /* 0x0000007d02787220 */ /* 0x000fce0000410000 */
[----:B------:R-:W-:Y:S01]  /*130f0*/  MUFU.TANH R11, R11 ;  /* 0x0000000b000b7308 */ /* 0x000fe20000002400 */
[C---:B------:R-:W-:Y:S01]  /*13100*/  FMUL.FTZ R122, R2.reuse, R122 ;  /* 0x0000007a027a7220 */ /* 0x040fe20000410000 */
[----:B------:R-:W-:-:S06]  /*13110*/  FMUL.FTZ R127, R2, R127 ;  /* 0x0000007f027f7220 */ /* 0x000fcc0000410000 */
[----:B------:R-:W-:Y:S01]  /*13120*/  MUFU.TANH R120, R120 ;  /* 0x0000007800787308 */ /* 0x000fe20000002400 */
[----:B0-----:R-:W-:-:S07]  /*13130*/  FMUL.FTZ R123, R2, R132 ;  /* 0x00000084027b7220 */ /* 0x001fce0000410000 */
[----:B------:R0:W-:Y:S02]  /*13140*/  MUFU.TANH R8, R122 ;  /* 0x0000007a00087308 */ /* 0x0001e40000002400 */
[----:B0-----:R-:W-:-:S06]  /*13150*/  FMUL.FTZ R122, R2, R129 ;  /* 0x00000081027a7220 */ /* 0x001fcc0000410000 */
[----:B------:R-:W-:Y:S01]  /*13160*/  MUFU.TANH R123, R123 ;  /* 0x0000007b007b7308 */ /* 0x000fe20000002400 */
[----:B------:R-:W-:-:S07]  /*13170*/  FMUL.FTZ R104, R2, R104 ;  /* 0x0000006802687220 */ /* 0x000fce0000410000 */
[----:B------:R-:W-:Y:S01]  /*13180*/  MUFU.TANH R122, R122 ;  /* 0x0000007a007a7308 */ /* 0x000fe20000002400 */
[----:B------:R-:W-:-:S07]  /*13190*/  FMUL.FTZ R105, R2, R105 ;  /* 0x0000006902697220 */ /* 0x000fce0000410000 */
[----:B------:R-:W-:Y:S08]  /*131a0*/  MUFU.TANH R104, R104 ;  /* 0x0000006800687308 */ /* 0x000ff00000002400 */
[----:B------:R-:W-:Y:S01]  /*131b0*/  MUFU.TANH R105, R105 ;  /* 0x0000006900697308 */ /* 0x000fe20000002400 */
[C---:B------:R-:W-:Y:S01]  /*131c0*/  FMUL.FTZ R129, R2.reuse, R110 ;  /* 0x0000006e02817220 */ /* 0x040fe20000410000 */
[C---:B------:R-:W-:Y:S01]  /*131d0*/  FMUL.FTZ R110, R2.reuse, R116 ;  /* 0x00000074026e7220 */ /* 0x040fe20000410000 */
[C---:B------:R-:W-:Y:S01]  /*131e0*/  FMUL.FTZ R130, R2.reuse, R130 ;  /* 0x0000008202827220 */ /* 0x040fe20000410000 */
[----:B------:R-:W-:-:S04]  /*131f0*/  FMUL.FTZ R88, R2, R88 ;  /* 0x0000005802587220 */ /* 0x000fc80000410000 */
[----:B------:R-:W-:Y:S01]  /*13200*/  MUFU.TANH R0, R130 ;  /* 0x0000008200007308 */ /* 0x000fe20000002400 */
[----:B------:R-:W-:-:S07]  /*13210*/  FMUL.FTZ R89, R2, R89 ;  /* 0x0000005902597220 */ /* 0x000fce0000410000 */
[----:B------:R-:W-:Y:S08]  /*13220*/  MUFU.TANH R110, R110 ;  /* 0x0000006e006e7308 */ /* 0x000ff00000002400 */
[----:B------:R-:W-:Y:S01]  /*13230*/  MUFU.TANH R88, R88 ;  /* 0x0000005800587308 */ /* 0x000fe20000002400 */
[----:B--2---:R-:W-:-:S06]  /*13240*/  WARPGROUP.ARRIVE ;  /* 0x00000000000079c5 */ /* 0x004fcc0000000000 */
[----:B------:R-:W-:Y:S01]  /*13250*/  QGMMA.64x64x32.F32.E4M3.E4M3 R24, R152, gdesc[UR4], R24, gsb0 ;  /* 0x00e0000498187df3 */ /* 0x000fe20008000818 */
[----:B------:R-:W-:Y:S02]  /*13260*/  R2UR UR6, R14 ;  /* 0x000000000e0672ca */ /* 0x000fe400000e0000 */
[----:B------:R-:W-:Y:S01]  /*13270*/  R2UR UR7, R15 ;  /* 0x000000000f0772ca */ /* 0x000fe200000e0000 */
[----:B------:R-:W-:Y:S02]  /*13280*/  VIADD R14, R10, 0x100 ;  /* 0x000001000a0e7836 */ /* 0x000fe40000000000 */
[----:B------:R-:W-:Y:S01]  /*13290*/  IMAD.MOV.U32 R15, RZ, RZ, -0x3ffffff0 ;  /* 0xc0000010ff0f7424 */ /* 0x000fe200078e00ff */
[----:B------:R-:W-:Y:S02]  /*132a0*/  WARPGROUP.DEPBAR.LE gsb0, 0x0 ;  /* 0x00008000000079c5 */ /* 0x000fe40000010000 */
[----:B------:R-:W-:-:S07]  /*132b0*/  WARPGROUP.ARRIVE ;  /* 0x00000000000079c5 */ /* 0x000fce0000000000 */
[----:B------:R-:W-:Y:S01]  /*132c0*/  QGMMA.64x64x32.F32.E4M3.E4M3 R24, R148, gdesc[UR4], R24, gsb0 ;  /* 0x00e0000494187df3 */ /* 0x000fe20008000818 */
[----:B------:R-:W0:Y:S01]  /*132d0*/  MUFU.TANH R154, R126 ;  /* 0x0000007e009a7308 */ /* 0x000e220000002400 */
[----:B------:R-:W-:Y:S01]  /*132e0*/  R2UR UR6, R14 ;  /* 0x000000000e0672ca */ /* 0x000fe200000e0000 */
[C---:B------:R-:W-:Y:S01]  /*132f0*/  FMUL.FTZ R14, R2.reuse, R121 ;  /* 0x00000079020e7220 */ /* 0x040fe20000410000 */
[----:B------:R-:W-:Y:S01]  /*13300*/  R2UR UR7, R15 ;  /* 0x000000000f0772ca */ /* 0x000fe200000e0000 */
[----:B------:R-:W-:-:S04]  /*13310*/  FMUL.FTZ R15, R2, R124 ;  /* 0x0000007c020f7220 */ /* 0x000fc80000410000 */
[----:B------:R-:W1:Y:S01]  /*13320*/  MUFU.TANH R14, R14 ;  /* 0x0000000e000e7308 */ /* 0x000e620000002400 */
[C---:B------:R-:W-:Y:S01]  /*13330*/  FMUL.FTZ R121, R2.reuse, R128 ;  /* 0x0000008002797220 */ /* 0x040fe20000410000 */
[----:B------:R-:W-:-:S06]  /*13340*/  FMUL.FTZ R124, R2, R133 ;  /* 0x00000085027c7220 */ /* 0x000fcc0000410000 */
[----:B------:R-:W2:Y:S01]  /*13350*/  MUFU.TANH R15, R15 ;  /* 0x0000000f000f7308 */ /* 0x000ea20000002400 */
[----:B0-----:R-:W-:Y:S02]  /*13360*/  IMAD.MOV.U32 R133, RZ, RZ, R154 ;  /* 0x000000ffff857224 */ /* 0x001fe400078e009a */
[C---:B------:R-:W-:Y:S01]  /*13370*/  FMUL.FTZ R154, R2.reuse, R106 ;  /* 0x0000006a029a7220 */ /* 0x040fe20000410000 */
[C---:B------:R-:W-:Y:S01]  /*13380*/  FMUL.FTZ R106, R2.reuse, R108 ;  /* 0x0000006c026a7220 */ /* 0x040fe20000410000 */
[----:B------:R-:W-:Y:S01]  /*13390*/  FMUL.FTZ R108, R2, R112 ;  /* 0x00000070026c7220 */ /* 0x000fe20000410000 */
[----:B------:R-:W-:Y:S01]  /*133a0*/  IMAD.MOV.U32 R112, RZ, RZ, R3 ;  /* 0x000000ffff707224 */ /* 0x000fe200078e0003 */
[----:B------:R-:W-:Y:S01]  /*133b0*/  FMNMX.FTZ R3, R11, R12, !PT ;  /* 0x0000000c0b037209 */ /* 0x000fe20007810000 */
[----:B------:R-:W0:Y:S03]  /*133c0*/  MUFU.TANH R121, R121 ;  /* 0x0000007900797308 */ /* 0x000e260000002400 */
[----:B-1----:R-:W-:-:S05]  /*133d0*/  FMNMX.FTZ R3, R14, R3, !PT ;  /* 0x000000030e037209 */ /* 0x002fca0007810000 */
[----:B------:R-:W1:Y:S01]  /*133e0*/  MUFU.TANH R153, R127 ;  /* 0x0000007f00997308 */ /* 0x000e620000002400 */
[----:B--2---:R-:W-:-:S04]  /*133f0*/  FMNMX.FTZ R3, R15, R3, !PT ;  /* 0x000000030f037209 */ /* 0x004fc80007810000 */
[----:B------:R-:W-:-:S03]  /*13400*/  FMNMX.FTZ R3, R120, R3, !PT ;  /* 0x0000000378037209 */ /* 0x000fc60007810000 */
[----:B------:R-:W2:Y:S01]  /*13410*/  MUFU.TANH R124, R124 ;  /* 0x0000007c007c7308 */ /* 0x000ea20000002400 */
[----:B0-----:R-:W-:-:S04]  /*13420*/  FMNMX.FTZ R3, R121, R3, !PT ;  /* 0x0000000379037209 */ /* 0x001fc80007810000 */
[----:B------:R-:W-:Y:S01]  /*13430*/  FMNMX.FTZ R3, R122, R3, !PT ;  /* 0x000000037a037209 */ /* 0x000fe20007810000 */
[----:B------:R-:W-:Y:S02]  /*13440*/  WARPGROUP.DEPBAR.LE gsb0, 0x0 ;  /* 0x00008000000079c5 */ /* 0x000fe40000010000 */
[----:B------:R-:W-:-:S06]  /*13450*/  WARPGROUP.ARRIVE ;  /* 0x00000000000079c5 */ /* 0x000fcc0000000000 */
[----:B------:R-:W-:Y:S01]  /*13460*/  QGMMA.64x64x32.F32.E4M3.E4M3 R24, R144, gdesc[UR4], R24, gsb0 ;  /* 0x00e0000490187df3 */ /* 0x000fe20008000818 */
[----:B-1----:R-:W-:Y:S02]  /*13470*/  IMAD.MOV.U32 R132, RZ, RZ, R153 ;  /* 0x000000ffff847224 */ /* 0x002fe400078e0099 */
[C---:B------:R-:W-:Y:S01]  /*13480*/  FMUL.FTZ R153, R2.reuse, R107 ;  /* 0x0000006b02997220 */ /* 0x040fe20000410000 */
[C---:B------:R-:W-:Y:S01]  /*13490*/  FMUL.FTZ R107, R2.reuse, R109 ;  /* 0x0000006d026b7220 */ /* 0x040fe20000410000 */
[----:B------:R-:W0:Y:S01]  /*134a0*/  MUFU.TANH R106, R106 ;  /* 0x0000006a006a7308 */ /* 0x000e220000002400 */
[----:B------:R-:W-:Y:S01]  /*134b0*/  FMNMX.FTZ R3, R123, R3, !PT ;  /* 0x000000037b037209 */ /* 0x000fe20007810000 */
[----:B------:R-:W-:-:S03]  /*134c0*/  FMUL.FTZ R109, R2, R113 ;  /* 0x00000071026d7220 */ /* 0x000fc60000410000 */
[----:B--2---:R-:W-:-:S03]  /*134d0*/  FMNMX.FTZ R3, R124, R3, !PT ;  /* 0x000000037c037209 */ /* 0x004fc60007810000 */
[----:B------:R-:W1:Y:S01]  /*134e0*/  MUFU.TANH R107, R107 ;  /* 0x0000006b006b7308 */ /* 0x000e620000002400 */
[----:B------:R-:W-:Y:S01]  /*134f0*/  FMNMX.FTZ R3, R104, R3, !PT ;  /* 0x0000000368037209 */ /* 0x000fe20007810000 */
[----:B------:R-:W-:-:S06]  /*13500*/  FMUL.FTZ R128, R2, R111 ;  /* 0x0000006f02807220 */ /* 0x000fcc0000410000 */
[----:B------:R-:W2:Y:S01]  /*13510*/  MUFU.TANH R108, R108 ;  /* 0x0000006c006c7308 */ /* 0x000ea20000002400 */
[----:B------:R-:W-:Y:S01]  /*13520*/  FMNMX.FTZ R3, R105, R3, !PT ;  /* 0x0000000369037209 */ /* 0x000fe20007810000 */
[----:B------:R-:W-:-:S06]  /*13530*/  FMUL.FTZ R111, R2, R117 ;  /* 0x00000075026f7220 */ /* 0x000fcc0000410000 */
[----:B------:R-:W3:Y:S01]  /*13540*/  MUFU.TANH R109, R109 ;  /* 0x0000006d006d7308 */ /* 0x000ee20000002400 */
[----:B0-----:R-:W-:-:S04]  /*13550*/  FMNMX.FTZ R3, R106, R3, !PT ;  /* 0x000000036a037209 */ /* 0x001fc80007810000 */
[----:B-1----:R-:W-:-:S03]  /*13560*/  FMNMX.FTZ R3, R107, R3, !PT ;  /* 0x000000036b037209 */ /* 0x002fc60007810000 */
[----:B------:R-:W0:Y:S01]  /*13570*/  MUFU.TANH R111, R111 ;  /* 0x0000006f006f7308 */ /* 0x000e220000002400 */
[----:B------:R-:W-:Y:S01]  /*13580*/  FMUL.FTZ R149, R2, R90 ;  /* 0x0000005a02957220 */ /* 0x000fe20000410000 */
[----:B--2---:R-:W-:Y:S01]  /*13590*/  FMNMX.FTZ R3, R108, R3, !PT ;  /* 0x000000036c037209 */ /* 0x004fe20007810000 */
[C---:B------:R-:W-:Y:S01]  /*135a0*/  FMUL.FTZ R90, R2.reuse, R92 ;  /* 0x0000005c025a7220 */ /* 0x040fe20000410000 */
[C---:B------:R-:W-:Y:S01]  /*135b0*/  FMUL.FTZ R155, R2.reuse, R131 ;  /* 0x00000083029b7220 */ /* 0x040fe20000410000 */
[C---:B------:R-:W-:Y:S01]  /*135c0*/  FMUL.FTZ R131, R2.reuse, R135 ;  /* 0x0000008702837220 */ /* 0x040fe20000410000 */
[----:B------:R-:W-:Y:S02]  /*135d0*/  IMAD.MOV.U32 R135, RZ, RZ, R8 ;  /* 0x000000ffff877224 */ /* 0x000fe400078e0008 */
[C---:B------:R-:W-:Y:S01]  /*135e0*/  FMUL.FTZ R148, R2.reuse, R91 ;  /* 0x0000005b02947220 */ /* 0x040fe20000410000 */
[----:B------:R-:W1:Y:S01]  /*135f0*/  MUFU.TANH R89, R89 ;  /* 0x0000005900597308 */ /* 0x000e620000002400 */
[----:B---3--:R-:W-:Y:S01]  /*13600*/  FMNMX.FTZ R3, R109, R3, !PT ;  /* 0x000000036d037209 */ /* 0x008fe20007810000 */
[----:B------:R-:W-:Y:S01]  /*13610*/  FMUL.FTZ R91, R2, R93 ;  /* 0x0000005d025b7220 */ /* 0x000fe20000410000 */
[----:B------:R-:W-:-:S02]  /*13620*/  IMAD.MOV.U32 R113, RZ, RZ, R0 ;  /* 0x000000ffff717224 */ /* 0x000fc400078e0000 */
[----:B------:R-:W-:Y:S01]  /*13630*/  FMUL.FTZ R92, R2, R96 ;  /* 0x00000060025c7220 */ /* 0x000fe20000410000 */
[----:B------:R-:W-:Y:S02]  /*13640*/  FMNMX.FTZ R3, R110, R3, !PT ;  /* 0x000000036e037209 */ /* 0x000fe40007810000 */
[----:B------:R-:W2:Y:S01]  /*13650*/  MUFU.TANH R90, R90 ;  /* 0x0000005a005a7308 */ /* 0x000ea20000002400 */
[----:B------:R-:W-:Y:S01]  /*13660*/  FMNMX.FTZ R0, R135, R13, !PT ;  /* 0x0000000d87007209 */ /* 0x000fe20007810000 */
[C---:B------:R-:W-:Y:S01]  /*13670*/  FMUL.FTZ R130, R2.reuse, R134 ;  /* 0x0000008602827220 */ /* 0x040fe20000410000 */
[----:B0-----:R-:W-:Y:S01]  /*13680*/  FMNMX.FTZ R3, R111, R3, !PT ;  /* 0x000000036f037209 */ /* 0x001fe20007810000 */
[----:B------:R-:W-:Y:S01]  /*13690*/  FMUL.FTZ R93, R2, R97 ;  /* 0x00000061025d7220 */ /* 0x000fe20000410000 */
[----:B------:R-:W-:-:S03]  /*136a0*/  FMNMX.FTZ R0, R112, R0, !PT ;  /* 0x0000000070007209 */ /* 0x000fc60007810000 */
[----:B------:R-:W0:Y:S01]  /*136b0*/  MUFU.TANH R91, R91 ;  /* 0x0000005b005b7308 */ /* 0x000e220000002400 */
[----:B------:R-:W-:Y:S02]  /*136c0*/  FMNMX.FTZ R3, R88, R3, !PT ;  /* 0x0000000358037209 */ /* 0x000fe40007810000 */
[----:B------:R-:W-:-:S05]  /*136d0*/  FMNMX.FTZ R0, R133, R0, !PT ;  /* 0x0000000085007209 */ /* 0x000fca0007810000 */
[----:B------:R-:W3:Y:S01]  /*136e0*/  MUFU.TANH R155, R155 ;  /* 0x0000009b009b7308 */ /* 0x000ee20000002400 */
[----:B-1----:R-:W-:-:S07]  /*136f0*/  FMNMX.FTZ R3, R89, R3, !PT ;  /* 0x0000000359037209 */ /* 0x002fce0007810000 */
[----:B------:R-:W1:Y:S01]  /*13700*/  MUFU.TANH R92, R92 ;  /* 0x0000005c005c7308 */ /* 0x000e620000002400 */
[----:B------:R-:W-:Y:S02]  /*13710*/  WARPGROUP.DEPBAR.LE gsb0, 0x0 ;  /* 0x00008000000079c5 */ /* 0x000fe40000010000 */
[C---:B------:R-:W-:Y:S01]  /*13720*/  FMUL.FTZ R147, R2.reuse, R94 ;  /* 0x0000005e02937220 */ /* 0x040fe20000410000 */
[----:B------:R-:W-:-:S04]  /*13730*/  FMUL.FTZ R94, R2, R100 ;  /* 0x00000064025e7220 */ /* 0x000fc80000410000 */
[----:B------:R-:W4:Y:S01]  /*13740*/  MUFU.TANH R130, R130 ;  /* 0x0000008200827308 */ /* 0x000f220000002400 */
[C---:B------:R-:W-:Y:S01]  /*13750*/  FMUL.FTZ R146, R2.reuse, R95 ;  /* 0x0000005f02927220 */ /* 0x040fe20000410000 */
[----:B------:R-:W-:Y:S01]  /*13760*/  FMUL.FTZ R95, R2, R101 ;  /* 0x00000065025f7220 */ /* 0x000fe20000410000 */
[----:B------:R-:W-:-:S05]  /*13770*/  FMNMX.FTZ R0, R132, R0, !PT ;  /* 0x0000000084007209 */ /* 0x000fca0007810000 */
[----:B------:R-:W5:Y:S01]  /*13780*/  MUFU.TANH R93, R93 ;  /* 0x0000005d005d7308 */ /* 0x000f620000002400 */
[----:B--2---:R-:W-:Y:S01]  /*13790*/  FMNMX.FTZ R3, R90, R3, !PT ;  /* 0x000000035a037209 */ /* 0x004fe20007810000 */
[----:B------:R-:W-:Y:S01]  /*137a0*/  FMUL.FTZ R72, R2, R72 ;  /* 0x0000004802487220 */ /* 0x000fe20000410000 */
[----:B------:R-:W-:-:S05]  /*137b0*/  FMNMX.FTZ R0, R113, R0, !PT ;  /* 0x0000000071007209 */ /* 0x000fca0007810000 */
[----:B------:R-:W2:Y:S01]  /*137c0*/  MUFU.TANH R131, R131 ;  /* 0x0000008300837308 */ /* 0x000ea20000002400 */
[----:B0-----:R-:W-:Y:S01]  /*137d0*/  FMNMX.FTZ R3, R91, R3, !PT ;  /* 0x000000035b037209 */ /* 0x001fe20007810000 */
[----:B------:R-:W-:-:S06]  /*137e0*/  FMUL.FTZ R73, R2, R73 ;  /* 0x0000004902497220 */ /* 0x000fcc0000410000 */
[----:B------:R-:W0:Y:S01]  /*137f0*/  MUFU.TANH R94, R94 ;  /* 0x0000005e005e7308 */ /* 0x000e220000002400 */
[----:B---3--:R-:W-:-:S07]  /*13800*/  FMNMX.FTZ R0, R155, R0, !PT ;  /* 0x000000009b007209 */ /* 0x008fce0007810000 */
[----:B------:R-:W3:Y:S01]  /*13810*/  MUFU.TANH R154, R154 ;  /* 0x0000009a009a7308 */ /* 0x000ee20000002400 */
[C---:B------:R-:W-:Y:S01]  /*13820*/  FMUL.FTZ R126, R2.reuse, R74 ;  /* 0x0000004a027e7220 */ /* 0x040fe20000410000 */
[----:B------:R-:W-:Y:S01]  /*13830*/  FMUL.FTZ R74, R2, R75 ;  /* 0x0000004b024a7220 */ /* 0x000fe20000410000 */
[----:B-1----:R-:W-:-:S05]  /*13840*/  FMNMX.FTZ R3, R92, R3, !PT ;  /* 0x000000035c037209 */ /* 0x002fca0007810000 */
[----:B------:R-:W1:Y:S01]  /*13850*/  MUFU.TANH R95, R95 ;  /* 0x0000005f005f7308 */ /* 0x000e620000002400 */
[----:B------:R-:W-:Y:S01]  /*13860*/  FMUL.FTZ R75, R2, R76 ;  /* 0x0000004c024b7220 */ /* 0x000fe20000410000 */
[----:B----4-:R-:W-:-:S06]  /*13870*/  FMNMX.FTZ R0, R130, R0, !PT ;  /* 0x0000000082007209 */ /* 0x010fcc0007810000 */
[----:B------:R-:W4:Y:S01]  /*13880*/  MUFU.TANH R153, R153 ;  /* 0x0000009900997308 */ /* 0x000f220000002400 */
[----:B------:R-:W-:Y:S01]  /*13890*/  FMUL.FTZ R152, R2, R114 ;  /* 0x0000007202987220 */ /* 0x000fe20000410000 */
[----:B-----5:R-:W-:-:S06]  /*138a0*/  FMNMX.FTZ R3, R93, R3, !PT ;  /* 0x000000035d037209 */ /* 0x020fcc0007810000 */
[----:B------:R-:W5:Y:S01]  /*138b0*/  MUFU.TANH R72, R72 ;  /* 0x0000004800487308 */ /* 0x000f620000002400 */
[----:B------:R-:W-:Y:S01]  /*138c0*/  FMUL.FTZ R76, R2, R77 ;  /* 0x0000004d024c7220 */ /* 0x000fe20000410000 */
[----:B--2---:R-:W-:-:S06]  /*138d0*/  FMNMX.FTZ R0, R131, R0, !PT ;  /* 0x0000000083007209 */ /* 0x004fcc0007810000 */
[----:B------:R-:W2:Y:S01]  /*138e0*/  MUFU.TANH R129, R129 ;  /* 0x0000008100817308 */ /* 0x000ea20000002400 */
[C---:B------:R-:W-:Y:S01]  /*138f0*/  FMUL.FTZ R151, R2.reuse, R115 ;  /* 0x0000007302977220 */ /* 0x040fe20000410000 */
[C---:B------:R-:W-:Y:S01]  /*13900*/  FMUL.FTZ R77, R2.reuse, R78 ;  /* 0x0000004e024d7220 */ /* 0x040fe20000410000 */
[----:B------:R-:W-:-:S05]  /*13910*/  FMUL.FTZ R78, R2, R79 ;  /* 0x0000004f024e7220 */ /* 0x000fca0000410000 */
[----:B------:R-:W2:Y:S01]  /*13920*/  MUFU.TANH R73, R73 ;  /* 0x0000004900497308 */ /* 0x000ea20000002400 */
[----:B0-----:R-:W-:Y:S01]  /*13930*/  FMNMX.FTZ R3, R94, R3, !PT ;  /* 0x000000035e037209 */ /* 0x001fe20007810000 */
[----:B------:R-:W-:Y:S01]  /*13940*/  FMUL.FTZ R79, R2, R80 ;  /* 0x00000050024f7220 */ /* 0x000fe20000410000 */
[----:B---3--:R-:W-:-:S05]  /*13950*/  FMNMX.FTZ R0, R154, R0, !PT ;  /* 0x000000009a007209 */ /* 0x008fca0007810000 */
[----:B------:R-:W0:Y:S01]  /*13960*/  MUFU.TANH R128, R128 ;  /* 0x0000008000807308 */ /* 0x000e220000002400 */
[----:B------:R-:W-:Y:S01]  /*13970*/  FMUL.FTZ R150, R2, R118 ;  /* 0x0000007602967220 */ /* 0x000fe20000410000 */
[----:B-1----:R-:W-:-:S06]  /*13980*/  FMNMX.FTZ R3, R95, R3, !PT ;  /* 0x000000035f037209 */ /* 0x002fcc0007810000 */
[----:B------:R-:W1:Y:S01]  /*13990*/  MUFU.TANH R75, R75 ;  /* 0x0000004b004b7308 */ /* 0x000e620000002400 */
[----:B------:R-:W-:Y:S01]  /*139a0*/  FMUL.FTZ R80, R2, R81 ;  /* 0x0000005102507220 */ /* 0x000fe20000410000 */
[----:B----4-:R-:W-:-:S06]  /*139b0*/  FMNMX.FTZ R0, R153, R0, !PT ;  /* 0x0000000099007209 */ /* 0x010fcc0007810000 */
[----:B------:R-:W3:Y:S01]  /*139c0*/  MUFU.TANH R152, R152 ;  /* 0x0000009800987308 */ /* 0x000ee20000002400 */
[C---:B------:R-:W-:Y:S01]  /*139d0*/  FMUL.FTZ R125, R2.reuse, R119 ;  /* 0x00000077027d7220 */ /* 0x040fe20000410000 */
[C---:B------:R-:W-:Y:S01]  /*139e0*/  FMUL.FTZ R81, R2.reuse, R82 ;  /* 0x0000005202517220 */ /* 0x040fe20000410000 */
[----:B------:R-:W-:-:S05]  /*139f0*/  FMUL.FTZ R82, R2, R83 ;  /* 0x0000005302527220 */ /* 0x000fca0000410000 */
[----:B------:R-:W4:Y:S01]  /*13a00*/  MUFU.TANH R76, R76 ;  /* 0x0000004c004c7308 */ /* 0x000f220000002400 */
[----:B-----5:R-:W-:Y:S01]  /*13a10*/  FMNMX.FTZ R3, R72, R3, !PT ;  /* 0x0000000348037209 */ /* 0x020fe20007810000 */
[----:B------:R-:W-:Y:S01]  /*13a20*/  FMUL.FTZ R83, R2, R84 ;  /* 0x0000005402537220 */ /* 0x000fe20000410000 */
[----:B--2---:R-:W-:-:S05]  /*13a30*/  FMNMX.FTZ R0, R129, R0, !PT ;  /* 0x0000000081007209 */ /* 0x004fca0007810000 */
[----:B------:R-:W2:Y:S01]  /*13a40*/  MUFU.TANH R151, R151 ;  /* 0x0000009700977308 */ /* 0x000ea20000002400 */
[----:B------:R-:W-:Y:S01]  /*13a50*/  FMNMX.FTZ R3, R73, R3, !PT ;  /* 0x0000000349037209 */ /* 0x000fe20007810000 */
[----:B------:R-:W-:-:S06]  /*13a60*/  FMUL.FTZ R84, R2, R85 ;  /* 0x0000005502547220 */ /* 0x000fcc0000410000 */
[----:B------:R-:W5:Y:S01]  /*13a70*/  MUFU.TANH R79, R79 ;  /* 0x0000004f004f7308 */ /* 0x000f620000002400 */
[----:B0-----:R-:W-:-:S07]  /*13a80*/  FMNMX.FTZ R0, R128, R0, !PT ;  /* 0x0000000080007209 */ /* 0x001fce0007810000 */
[----:B------:R-:W0:Y:S01]  /*13a90*/  MUFU.TANH R150, R150 ;  /* 0x0000009600967308 */ /* 0x000e220000002400 */
[C---:B------:R-:W-:Y:S01]  /*13aa0*/  FMUL.FTZ R85, R2.reuse, R86 ;  /* 0x0000005602557220 */ /* 0x040fe20000410000 */
[----:B------:R-:W-:Y:S01]  /*13ab0*/  FMUL.FTZ R86, R2, R87 ;  /* 0x0000005702567220 */ /* 0x000fe20000410000 */
[----:B-1----:R-:W-:-:S05]  /*13ac0*/  FMNMX.FTZ R3, R75, R3, !PT ;  /* 0x000000034b037209 */ /* 0x002fca0007810000 */
[----:B------:R-:W1:Y:S01]  /*13ad0*/  MUFU.TANH R80, R80 ;  /* 0x0000005000507308 */ /* 0x000e620000002400 */
[----:B------:R-:W-:Y:S01]  /*13ae0*/  FMUL.FTZ R87, R2, R56 ;  /* 0x0000003802577220 */ /* 0x000fe20000410000 */
[----:B---3--:R-:W-:-:S06]  /*13af0*/  FMNMX.FTZ R0, R152, R0, !PT ;  /* 0x0000000098007209 */ /* 0x008fcc0007810000 */
[----:B------:R-:W3:Y:S01]  /*13b00*/  MUFU.TANH R125, R125 ;  /* 0x0000007d007d7308 */ /* 0x000ee20000002400 */
[----:B----4-:R-:W-:Y:S01]  /*13b10*/  FMNMX.FTZ R3, R76, R3, !PT ;  /* 0x000000034c037209 */ /* 0x010fe20007810000 */
[----:B------:R-:W-:-:S06]  /*13b20*/  FMUL.FTZ R96, R2, R57 ;  /* 0x0000003902607220 */ /* 0x000fcc0000410000 */
[----:B------:R-:W4:Y:S01]  /*13b30*/  MUFU.TANH R83, R83 ;  /* 0x0000005300537308 */ /* 0x000f220000002400 */
[----:B--2---:R-:W-:-:S07]  /*13b40*/  FMNMX.FTZ R0, R151, R0, !PT ;  /* 0x0000000097007209 */ /* 0x004fce0007810000 */
[----:B------:R-:W2:Y:S01]  /*13b50*/  MUFU.TANH R149, R149 ;  /* 0x0000009500957308 */ /* 0x000ea20000002400 */
[----:B-----5:R-:W-:Y:S01]  /*13b60*/  FMNMX.FTZ R3, R79, R3, !PT ;  /* 0x000000034f037209 */ /* 0x020fe20007810000 */
[----:B------:R-:W-:-:S06]  /*13b70*/  FMUL.FTZ R60, R2, R60 ;  /* 0x0000003c023c7220 */ /* 0x000fcc0000410000 */
[----:B------:R-:W5:Y:S01]  /*13b80*/  MUFU.TANH R84, R84 ;  /* 0x0000005400547308 */ /* 0x000f620000002400 */
[----:B0-----:R-:W-:Y:S01]  /*13b90*/  FMNMX.FTZ R0, R150, R0, !PT ;  /* 0x0000000096007209 */ /* 0x001fe20007810000 */
[----:B------:R-:W-:-:S06]  /*13ba0*/  FMUL.FTZ R145, R2, R98 ;  /* 0x0000006202917220 */ /* 0x000fcc0000410000 */
[----:B------:R-:W0:Y:S01]  /*13bb0*/  MUFU.TANH R148, R148 ;  /* 0x0000009400947308 */ /* 0x000e220000002400 */
[----:B-1----:R-:W-:Y:S01]  /*13bc0*/  FMNMX.FTZ R3, R80, R3, !PT ;  /* 0x0000000350037209 */ /* 0x002fe20007810000 */
[----:B------:R-:W-:-:S06]  /*13bd0*/  FMUL.FTZ R61, R2, R61 ;  /* 0x0000003d023d7220 */ /* 0x000fcc0000410000 */
[----:B------:R-:W1:Y:S01]  /*13be0*/  MUFU.TANH R87, R87 ;  /* 0x0000005700577308 */ /* 0x000e620000002400 */
[----:B---3--:R-:W-:Y:S01]  /*13bf0*/  FMNMX.FTZ R0, R125, R0, !PT ;  /* 0x000000007d007209 */ /* 0x008fe20007810000 */
[----:B------:R-:W-:-:S06]  /*13c00*/  FMUL.FTZ R144, R2, R99 ;  /* 0x0000006302907220 */ /* 0x000fcc0000410000 */
[----:B------:R-:W3:Y:S01]  /*13c10*/  MUFU.TANH R147, R147 ;  /* 0x0000009300937308 */ /* 0x000ee20000002400 */
[----:B----4-:R-:W-:Y:S01]  /*13c20*/  FMNMX.FTZ R3, R83, R3, !PT ;  /* 0x0000000353037209 */ /* 0x010fe20007810000 */
[----:B------:R-:W-:-:S06]  /*13c30*/  FMUL.FTZ R64, R2, R64 ;  /* 0x0000004002407220 */ /* 0x000fcc0000410000 */
[----:B------:R-:W4:Y:S01]  /*13c40*/  MUFU.TANH R96, R96 ;  /* 0x0000006000607308 */ /* 0x000f220000002400 */
[----:B--2---:R-:W-:Y:S01]  /*13c50*/  FMNMX.FTZ R0, R149, R0, !PT ;  /* 0x0000000095007209 */ /* 0x004fe20007810000 */
[----:B------:R-:W-:-:S06]  /*13c60*/  FMUL.FTZ R134, R2, R102 ;  /* 0x0000006602867220 */ /* 0x000fcc0000410000 */
        /* <DEDUP_REMOVED lines=10> */
[----:B---3--:R-:W-:-:S07]  /*13d10*/  FMNMX.FTZ R0, R147, R0, !PT ;  /* 0x0000000093007209 */ /* 0x008fce0007810000 */
[----:B------:R-:W3:Y:S01]  /*13d20*/  MUFU.TANH R144, R144 ;  /* 0x0000009000907308 */ /* 0x000ee20000002400 */
[----:B----4-:R-:W-:Y:S01]  /*13d30*/  FMNMX.FTZ R3, R96, R3, !PT ;  /* 0x0000000360037209 */ /* 0x010fe20007810000 */
[----:B------:R-:W-:-:S06]  /*13d40*/  FMUL.FTZ R100, R2, R69 ;  /* 0x0000004502647220 */ /* 0x000fcc0000410000 */
[----:B------:R-:W4:Y:S01]  /*13d50*/  MUFU.TANH R64, R64 ;  /* 0x0000004000407308 */ /* 0x000f220000002400 */
[----:B--2---:R-:W-:-:S07]  /*13d60*/  FMNMX.FTZ R0, R146, R0, !PT ;  /* 0x0000000092007209 */ /* 0x004fce0007810000 */
[----:B------:R-:W2:Y:S01]  /*13d70*/  MUFU.TANH R134, R134 ;  /* 0x0000008600867308 */ /* 0x000ea20000002400 */
[----:B-----5:R-:W-:-:S07]  /*13d80*/  FMNMX.FTZ R3, R60, R3, !PT ;  /* 0x000000033c037209 */ /* 0x020fce0007810000 */
[----:B------:R-:W5:Y:S01]  /*13d90*/  MUFU.TANH R97, R97 ;  /* 0x0000006100617308 */ /* 0x000f620000002400 */
[----:B0-----:R-:W-:-:S07]  /*13da0*/  FMNMX.FTZ R0, R145, R0, !PT ;  /* 0x0000000091007209 */ /* 0x001fce0007810000 */
[----:B------:R-:W0:Y:S01]  /*13db0*/  MUFU.TANH R127, R127 ;  /* 0x0000007f007f7308 */ /* 0x000e220000002400 */
[----:B-1----:R-:W-:-:S07]  /*13dc0*/  FMNMX.FTZ R3, R61, R3, !PT ;  /* 0x000000033d037209 */ /* 0x002fce0007810000 */
[----:B------:R-:W1:Y:S01]  /*13dd0*/  MUFU.TANH R99, R99 ;  /* 0x0000006300637308 */ /* 0x000e620000002400 */
[----:B---3--:R-:W-:-:S07]  /*13de0*/  FMNMX.FTZ R0, R144, R0, !PT ;  /* 0x0000000090007209 */ /* 0x008fce0007810000 */
[----:B------:R-:W3:Y:S01]  /*13df0*/  MUFU.TANH R126, R126 ;  /* 0x0000007e007e7308 */ /* 0x000ee20000002400 */
[----:B----4-:R-:W-:-:S07]  /*13e00*/  FMNMX.FTZ R3, R64, R3, !PT ;  /* 0x0000000340037209 */ /* 0x010fce0007810000 */
[----:B------:R-:W4:Y:S01]  /*13e10*/  MUFU.TANH R100, R100 ;  /* 0x0000006400647308 */ /* 0x000f220000002400 */
[----:B--2---:R-:W-:-:S07]  /*13e20*/  FMNMX.FTZ R0, R134, R0, !PT ;  /* 0x0000000086007209 */ /* 0x004fce0007810000 */
[----:B------:R-:W2:Y:S01]  /*13e30*/  MUFU.TANH R74, R74 ;  /* 0x0000004a004a7308 */ /* 0x000ea20000002400 */
[----:B-----5:R-:W-:Y:S02]  /*13e40*/  FMNMX.FTZ R3, R97, R3, !PT ;  /* 0x0000000361037209 */ /* 0x020fe40007810000 */
[----:B0-----:R-:W-:-:S05]  /*13e50*/  FMNMX.FTZ R0, R127, R0, !PT ;  /* 0x000000007f007209 */ /* 0x001fca0007810000 */
[----:B------:R-:W0:Y:S01]  /*13e60*/  MUFU.TANH R77, R77 ;  /* 0x0000004d004d7308 */ /* 0x000e220000002400 */
[----:B-1----:R-:W-:Y:S02]  /*13e70*/  FMNMX.FTZ R3, R99, R3, !PT ;  /* 0x0000000363037209 */ /* 0x002fe40007810000 */
[----:B---3--:R-:W-:-:S05]  /*13e80*/  FMNMX.FTZ R0, R126, R0, !PT ;  /* 0x000000007e007209 */ /* 0x008fca0007810000 */
[----:B------:R-:W1:Y:S01]  /*13e90*/  MUFU.TANH R78, R78 ;  /* 0x0000004e004e7308 */ /* 0x000e620000002400 */
[----:B----4-:R-:W-:Y:S02]  /*13ea0*/  FMNMX.FTZ R8, R100, R3, !PT ;  /* 0x0000000364087209 */ /* 0x010fe40007810000 */
[----:B--2---:R-:W-:-:S05]  /*13eb0*/  FMNMX.FTZ R0, R74, R0, !PT ;  /* 0x000000004a007209 */ /* 0x004fca0007810000 */
[----:B------:R-:W2:Y:S01]  /*13ec0*/  MUFU.TANH R81, R81 ;  /* 0x0000005100517308 */ /* 0x000ea20000002400 */
[----:B0-----:R-:W-:Y:S01]  /*13ed0*/  FMNMX.FTZ R0, R77, R0, !PT ;  /* 0x000000004d007209 */ /* 0x001fe20007810000 */
[----:B------:R-:W0:Y:S06]  /*13ee0*/  SHFL.BFLY PT, R56, R8, 0x2, 0x1f ;  /* 0x0c401f0008387f89 */ /* 0x000e2c00000e0000 */
[----:B------:R-:W3:Y:S01]  /*13ef0*/  MUFU.TANH R82, R82 ;  /* 0x0000005200527308 */ /* 0x000ee20000002400 */
[----:B------:R-:W-:Y:S01]  /*13f00*/  FMUL.FTZ R58, R2, R58 ;  /* 0x0000003a023a7220 */ /* 0x000fe20000410000 */
[----:B-1----:R-:W-:-:S06]  /*13f10*/  FMNMX.FTZ R0, R78, R0, !PT ;  /* 0x000000004e007209 */ /* 0x002fcc0007810000 */
[----:B------:R-:W1:Y:S01]  /*13f20*/  MUFU.TANH R85, R85 ;  /* 0x0000005500557308 */ /* 0x000e620000002400 */
[----:B------:R-:W-:Y:S01]  /*13f30*/  FMUL.FTZ R59, R2, R59 ;  /* 0x0000003b023b7220 */ /* 0x000fe20000410000 */
[----:B--2---:R-:W-:-:S06]  /*13f40*/  FMNMX.FTZ R0, R81, R0, !PT ;  /* 0x0000000051007209 */ /* 0x004fcc0007810000 */
[----:B------:R-:W2:Y:S01]  /*13f50*/  MUFU.TANH R86, R86 ;  /* 0x0000005600567308 */ /* 0x000ea20000002400 */
[----:B------:R-:W-:Y:S01]  /*13f60*/  FMUL.FTZ R62, R2, R62 ;  /* 0x0000003e023e7220 */ /* 0x000fe20000410000 */
[----:B---3--:R-:W-:-:S06]  /*13f70*/  FMNMX.FTZ R0, R82, R0, !PT ;  /* 0x0000000052007209 */ /* 0x008fcc0007810000 */
        /* <DEDUP_REMOVED lines=10> */
[----:B0-----:R-:W-:Y:S01]  /*14020*/  FMNMX.FTZ R8, R8, R56, !PT ;  /* 0x0000003808087209 */ /* 0x001fe20007810000 */
[----:B------:R-:W-:Y:S01]  /*14030*/  FMUL.FTZ R70, R2, R70 ;  /* 0x0000004602467220 */ /* 0x000fe20000410000 */
[----:B------:R-:W-:Y:S02]  /*14040*/  VIADD R56, R10, 0x180 ;  /* 0x000001800a387836 */ /* 0x000fe40000000000 */
[----:B------:R-:W-:-:S03]  /*14050*/  IMAD.MOV.U32 R57, RZ, RZ, -0x3ffffff0 ;  /* 0xc0000010ff397424 */ /* 0x000fc600078e00ff */
[----:B------:R-:W0:Y:S01]  /*14060*/  MUFU.TANH R98, R98 ;  /* 0x0000006200627308 */ /* 0x000e220000002400 */
[----:B-1----:R-:W-:Y:S01]  /*14070*/  FMNMX.FTZ R0, R59, R0, !PT ;  /* 0x000000003b007209 */ /* 0x002fe20007810000 */
[----:B------:R-:W-:Y:S01]  /*14080*/  FMUL.FTZ R71, R2, R71 ;  /* 0x0000004702477220 */ /* 0x000fe20000410000 */
[----:B------:R-:W-:Y:S02]  /*14090*/  R2UR UR6, R56 ;  /* 0x00000000380672ca */ /* 0x000fe400000e0000 */
[----:B------:R-:W-:-:S03]  /*140a0*/  R2UR UR7, R57 ;  /* 0x00000000390772ca */ /* 0x000fc600000e0000 */
[----:B------:R-:W1:Y:S01]  /*140b0*/  MUFU.TANH R67, R67 ;  /* 0x0000004300437308 */ /* 0x000e620000002400 */
[----:B--2---:R-:W-:Y:S01]  /*140c0*/  FMNMX.FTZ R0, R62, R0, !PT ;  /* 0x000000003e007209 */ /* 0x004fe20007810000 */
[----:B------:R-:W-:-:S06]  /*140d0*/  WARPGROUP.ARRIVE ;  /* 0x00000000000079c5 */ /* 0x000fcc0000000000 */
[----:B------:R-:W2:Y:S01]  /*140e0*/  MUFU.TANH R70, R70 ;  /* 0x0000004600467308 */ /* 0x000ea20000002400 */
[----:B---3--:R-:W-:Y:S01]  /*140f0*/  FMNMX.FTZ R0, R63, R0, !PT ;  /* 0x000000003f007209 */ /* 0x008fe20007810000 */
[----:B------:R-:W-:Y:S06]  /*14100*/  QGMMA.64x64x32.F32.E4M3.E4M3 R24, R140, gdesc[UR4], R24, gsb0 ;  /* 0x00e000048c187df3 */ /* 0x000fec0008000818 */
[----:B------:R-:W3:Y:S01]  /*14110*/  MUFU.TANH R71, R71 ;  /* 0x0000004700477308 */ /* 0x000ee20000002400 */
[----:B0-----:R-:W-:-:S04]  /*14120*/  FMNMX.FTZ R0, R98, R0, !PT ;  /* 0x0000000062007209 */ /* 0x001fc80007810000 */
[----:B-1----:R-:W-:-:S04]  /*14130*/  FMNMX.FTZ R0, R67, R0, !PT ;  /* 0x0000000043007209 */ /* 0x002fc80007810000 */
[----:B--2---:R-:W-:-:S04]  /*14140*/  FMNMX.FTZ R0, R70, R0, !PT ;  /* 0x0000000046007209 */ /* 0x004fc80007810000 */
[----:B---3--:R-:W-:-:S05]  /*14150*/  FMNMX.FTZ R0, R71, R0, !PT ;  /* 0x0000000047007209 */ /* 0x008fca0007810000 */
[----:B------:R-:W0:Y:S02]  /*14160*/  SHFL.BFLY PT, R3, R0, 0x2, 0x1f ;  /* 0x0c401f0000037f89 */ /* 0x000e2400000e0000 */
[----:B0-----:R-:W-:Y:S02]  /*14170*/  FMNMX.FTZ R3, R0, R3, !PT ;  /* 0x0000000300037209 */ /* 0x001fe40007810000 */
[----:B------:R-:W0:Y:S02]  /*14180*/  SHFL.BFLY PT, R0, R8, 0x1, 0x1f ;  /* 0x0c201f0008007f89 */ /* 0x000e2400000e0000 */
[----:B0-----:R-:W-:Y:S01]  /*14190*/  FMNMX.FTZ R8, R8, R0, !PT ;  /* 0x0000000008087209 */ /* 0x001fe20007810000 */
[----:B------:R-:W-:Y:S01]  /*141a0*/  IMAD.U32 R0, RZ, RZ, UR38 ;  /* 0x00000026ff007e24 */ /* 0x000fe2000f8e00ff */
[----:B------:R-:W-:Y:S02]  /*141b0*/  WARPGROUP.DEPBAR.LE gsb0, 0x0 ;  /* 0x00008000000079c5 */ /* 0x000fe40000010000 */
[----:B------:R-:W-:-:S02]  /*141c0*/  IMAD.MOV.U32 R143, RZ, RZ, R113 ;  /* 0x000000ffff8f7224 */ /* 0x000fc400078e0071 */
[----:B------:R-:W-:-:S04]  /*141d0*/  FFMA.FTZ R113, R8, R0, -8 ;  /* 0xc100000008717423 */ /* 0x000fc80000010000 */
[-CC-:B------:R-:W-:Y:S01]  /*141e0*/  FFMA.FTZ R118, R60, R0.reuse, -R113.reuse ;  /* 0x000000003c767223 */ /* 0x180fe20000010871 */
[----:B------:R-:W-:-:S02]  /*141f0*/  FFMA.FTZ R60, R64, R0, -R113 ;  /* 0x00000000403c7223 */ /* 0x000fc40000010871 */
[----:B------:R-:W2:Y:S04]  /*14200*/  LDL.LU R64, [R1] ;  /* 0x0000000001407983 */ /* 0x000ea80000300800 */
[----:B------:R-:W0:Y:S01]  /*14210*/  SHFL.BFLY PT, R56, R3, 0x1, 0x1f ;  /* 0x0c201f0003387f89 */ /* 0x000e2200000e0000 */
[----:B------:R-:W-:-:S01]  /*14220*/  FADD.FTZ R57, -R8, R12 ;  /* 0x0000000c08397221 */ /* 0x000fc20000010100 */
[----:B------:R-:W-:-:S05]  /*14230*/  VIADD R12, R10, 0x200 ;  /* 0x000002000a0c7836 */ /* 0x000fca0000000000 */
[----:B------:R-:W-:Y:S01]  /*14240*/  R2UR UR6, R12 ;  /* 0x000000000c0672ca */ /* 0x000fe200000e0000 */
[----:B------:R-:W-:Y:S01]  /*14250*/  FMUL.FTZ R57, R57, R0 ;  /* 0x0000000039397220 */ /* 0x000fe20000410000 */
[----:B0-----:R-:W-:-:S05]  /*14260*/  FMNMX.FTZ R3, R3, R56, !PT ;  /* 0x0000003803037209 */ /* 0x001fca0007810000 */
[----:B------:R-:W-:-:S04]  /*14270*/  FADD.FTZ R10, -R3, R13 ;  /* 0x0000000d030a7221 */ /* 0x000fc80000010100 */
[----:B------:R-:W-:-:S04]  /*14280*/  FMUL.FTZ R10, R10, R0 ;  /* 0x000000000a0a7220 */ /* 0x000fc80000410000 */
[----:B------:R0:W-:Y:S01]  /*14290*/  MUFU.EX2 R12, R10 ;  /* 0x0000000a000c7308 */ /* 0x0001e20000000800 */
[----:B------:R-:W-:-:S01]  /*142a0*/  FFMA.FTZ R101, R15, R0, -R113 ;  /* 0x000000000f657223 */ /* 0x000fc20000010871 */
[-CC-:B0-----:R-:W-:Y:S01]  /*142b0*/  FFMA.FTZ R10, R11, R0.reuse, -R113.reuse ;  /* 0x000000000b0a7223 */ /* 0x181fe20000010871 */
[----:B------:R-:W-:-:S05]  /*142c0*/  FFMA.FTZ R11, R14, R0, -R113 ;  /* 0x000000000e0b7223 */ /* 0x000fca0000010871 */
[----:B------:R0:W-:Y:S01]  /*142d0*/  MUFU.EX2 R66, R57 ;  /* 0x0000003900427308 */ /* 0x0001e20000000800 */
[----:B------:R-:W-:Y:S02]  /*142e0*/  IMAD.MOV.U32 R13, RZ, RZ, -0x3ffffff0 ;  /* 0xc0000010ff0d7424 */ /* 0x000fe400078e00ff */
[----:B------:R-:W-:-:S05]  /*142f0*/  FFMA.FTZ R102, R120, R0, -R113 ;  /* 0x0000000078667223 */ /* 0x000fca0000010871 */
[----:B------:R-:W-:Y:S01]  /*14300*/  MUFU.EX2 R10, R10 ;  /* 0x0000000a000a7308 */ /* 0x000fe20000000800 */
[----:B------:R-:W-:Y:S01]  /*14310*/  R2UR UR7, R13 ;  /* 0x000000000d0772ca */ /* 0x000fe200000e0000 */
[----:B------:R-:W-:-:S06]  /*14320*/  FFMA.FTZ R13, R121, R0, -R113 ;  /* 0x00000000790d7223 */ /* 0x000fcc0000010871 */
[----:B------:R-:W-:Y:S01]  /*14330*/  MUFU.EX2 R11, R11 ;  /* 0x0000000b000b7308 */ /* 0x000fe20000000800 */
[----:B------:R-:W-:Y:S02]  /*14340*/  IMAD.MOV.U32 R141, RZ, RZ, R135 ;  /* 0x000000ffff8d7224 */ /* 0x000fe400078e0087 */
[----:B------:R-:W-:-:S05]  /*14350*/  FFMA.FTZ R14, R122, R0, -R113 ;  /* 0x000000007a0e7223 */ /* 0x000fca0000010871 */
[----:B------:R-:W-:Y:S01]  /*14360*/  MUFU.EX2 R101, R101 ;  /* 0x0000006500657308 */ /* 0x000fe20000000800 */
[----:B------:R-:W-:-:S01]  /*14370*/  FFMA.FTZ R135, R3, R0, -8 ;  /* 0xc100000003877423 */ /* 0x000fc20000010000 */
[----:B------:R-:W-:-:S06]  /*14380*/  FFMA.FTZ R103, R123, R0, -R113 ;  /* 0x000000007b677223 */ /* 0x000fcc0000010871 */
[----:B------:R-:W-:Y:S01]  /*14390*/  MUFU.EX2 R102, R102 ;  /* 0x0000006600667308 */ /* 0x000fe20000000800 */
[----:B------:R-:W-:-:S01]  /*143a0*/  FFMA.FTZ R120, R99, R0, -R113 ;  /* 0x0000000063787223 */ /* 0x000fc20000010871 */
[----:B------:R-:W-:Y:S02]  /*143b0*/  IMAD.MOV.U32 R142, RZ, RZ, R112 ;  /* 0x000000ffff8e7224 */ /* 0x000fe400078e0070 */
[----:B------:R-:W-:-:S04]  /*143c0*/  FFMA.FTZ R99, R141, R0, -R135 ;  /* 0x000000008d637223 */ /* 0x000fc80000010887 */
[----:B------:R-:W-:Y:S01]  /*143d0*/  MUFU.EX2 R13, R13 ;  /* 0x0000000d000d7308 */ /* 0x000fe20000000800 */
[----:B------:R-:W-:-:S01]  /*143e0*/  FFMA.FTZ R119, R61, R0, -R113 ;  /* 0x000000003d777223 */ /* 0x000fc20000010871 */
[-CC-:B------:R-:W-:Y:S01]  /*143f0*/  FFMA.FTZ R112, R124, R0.reuse, -R113.reuse ;  /* 0x000000007c707223 */ /* 0x180fe20000010871 */
[----:B------:R-:W-:-:S01]  /*14400*/  FFMA.FTZ R61, R97, R0, -R113 ;  /* 0x00000000613d7223 */ /* 0x000fc20000010871 */
[----:B------:R-:W-:-:S04]  /*14410*/  FFMA.FTZ R97, R142, R0, -R135 ;  /* 0x000000008e617223 */ /* 0x000fc80000010887 */
[----:B------:R-:W-:Y:S01]  /*14420*/  MUFU.EX2 R14, R14 ;  /* 0x0000000e000e7308 */ /* 0x000fe20000000800 */
[----:B------:R-:W-:-:S01]  /*14430*/  FFMA.FTZ R15, R104, R0, -R113 ;  /* 0x00000000680f7223 */ /* 0x000fc20000010871 */
[----:B------:R-:W-:-:S06]  /*14440*/  FFMA.FTZ R133, R133, R0, -R135 ;  /* 0x0000000085857223 */ /* 0x000fcc0000010887 */
[----:B------:R-:W-:Y:S01]  /*14450*/  MUFU.EX2 R103, R103 ;  /* 0x0000006700677308 */ /* 0x000fe20000000800 */
[----:B------:R-:W-:-:S01]  /*14460*/  FFMA.FTZ R56, R105, R0, -R113 ;  /* 0x0000000069387223 */ /* 0x000fc20000010871 */
[----:B------:R-:W-:-:S06]  /*14470*/  FFMA.FTZ R132, R132, R0, -R135 ;  /* 0x0000000084847223 */ /* 0x000fcc0000010887 */
[----:B------:R-:W1:Y:S01]  /*14480*/  MUFU.EX2 R99, R99 ;  /* 0x0000006300637308 */ /* 0x000e620000000800 */
[----:B------:R-:W-:-:S01]  /*14490*/  FFMA.FTZ R123, R127, R0, -R135 ;  /* 0x000000007f7b7223 */ /* 0x000fc20000010887 */
[-C--:B------:R-:W-:Y:S01]  /*144a0*/  FFMA.FTZ R115, R76, R0.reuse, -R113 ;  /* 0x000000004c737223 */ /* 0x080fe20000010871 */
[----:B------:R-:W-:-:S05]  /*144b0*/  FFMA.FTZ R127, R126, R0, -R135 ;  /* 0x000000007e7f7223 */ /* 0x000fca0000010887 */
[----:B------:R-:W-:Y:S01]  /*144c0*/  MUFU.EX2 R112, R112 ;  /* 0x0000007000707308 */ /* 0x000fe20000000800 */
[----:B------:R-:W-:-:S01]  /*144d0*/  FFMA.FTZ R76, R80, R0, -R113 ;  /* 0x00000000504c7223 */ /* 0x000fc20000010871 */
[-CC-:B------:R-:W-:Y:S01]  /*144e0*/  FFMA.FTZ R104, R106, R0.reuse, -R113.reuse ;  /* 0x000000006a687223 */ /* 0x180fe20000010871 */
[----:B------:R-:W-:-:S05]  /*144f0*/  FFMA.FTZ R80, R96, R0, -R113 ;  /* 0x0000000060507223 */ /* 0x000fca0000010871 */
[----:B------:R-:W3:Y:S01]  /*14500*/  MUFU.EX2 R97, R97 ;  /* 0x0000006100617308 */ /* 0x000ee20000000800 */
[----:B------:R-:W-:-:S01]  /*14510*/  FFMA.FTZ R96, R143, R0, -R135 ;  /* 0x000000008f607223 */ /* 0x000fc20000010887 */
[-CC-:B------:R-:W-:Y:S01]  /*14520*/  FFMA.FTZ R105, R107, R0.reuse, -R113.reuse ;  /* 0x000000006b697223 */ /* 0x180fe20000010871 */
[----:B------:R-:W-:-:S05]  /*14530*/  FFMA.FTZ R107, R111, R0, -R113 ;  /* 0x000000006f6b7223 */ /* 0x000fca0000010871 */
[----:B------:R-:W-:Y:S01]  /*14540*/  MUFU.EX2 R15, R15 ;  /* 0x0000000f000f7308 */ /* 0x000fe20000000800 */
[----:B------:R-:W-:-:S01]  /*14550*/  FFMA.FTZ R111, R95, R0, -R113 ;  /* 0x000000005f6f7223 */ /* 0x000fc20000010871 */
[----:B------:R-:W-:-:S06]  /*14560*/  FFMA.FTZ R95, R155, R0, -R135 ;  /* 0x000000009b5f7223 */ /* 0x000fcc0000010887 */
[----:B------:R-:W4:Y:S01]  /*14570*/  MUFU.EX2 R133, R133 ;  /* 0x0000008500857308 */ /* 0x000f220000000800 */
[----:B0-----:R-:W-:-:S01]  /*14580*/  FFMA.FTZ R57, R108, R0, -R113 ;  /* 0x000000006c397223 */ /* 0x001fc20000010871 */
[----:B-1----:R-:W-:-:S06]  /*14590*/  FFMA.FTZ R21, R12, R21, R99 ;  /* 0x000000150c157223 */ /* 0x002fcc0000010063 */
[----:B------:R-:W-:Y:S01]  /*145a0*/  MUFU.EX2 R56, R56 ;  /* 0x0000003800387308 */ /* 0x000fe20000000800 */
[----:B------:R-:W-:-:S07]  /*145b0*/  FFMA.FTZ R130, R130, R0, -R135 ;  /* 0x0000000082827223 */ /* 0x000fce0000010887 */
[----:B------:R-:W0:Y:S01]  /*145c0*/  MUFU.EX2 R132, R132 ;  /* 0x0000008400847308 */ /* 0x000e220000000800 */
[----:B------:R-:W-:-:S01]  /*145d0*/  FFMA.FTZ R65, R109, R0, -R113 ;  /* 0x000000006d417223 */ /* 0x000fc20000010871 */
[----:B---3--:R-:W-:-:S06]  /*145e0*/  FADD.FTZ R21, R97, R21 ;  /* 0x0000001561157221 */ /* 0x008fcc0000010000 */
[----:B------:R-:W-:Y:S01]  /*145f0*/  MUFU.EX2 R104, R104 ;  /* 0x0000006800687308 */ /* 0x000fe20000000800 */
[----:B------:R-:W-:-:S07]  /*14600*/  FFMA.FTZ R131, R131, R0, -R135 ;  /* 0x0000000083837223 */ /* 0x000fce0000010887 */
[----:B------:R-:W1:Y:S01]  /*14610*/  MUFU.EX2 R96, R96 ;  /* 0x0000006000607308 */ /* 0x000e620000000800 */
[----:B------:R-:W-:-:S01]  /*14620*/  FFMA.FTZ R106, R110, R0, -R113 ;  /* 0x000000006e6a7223 */ /* 0x000fc20000010871 */
[----:B------:R-:W-:-:S06]  /*14630*/  FFMA.FTZ R110, R94, R0, -R113 ;  /* 0x000000005e6e7223 */ /* 0x000fcc0000010871 */
[----:B------:R-:W-:Y:S01]  /*14640*/  MUFU.EX2 R105, R105 ;  /* 0x0000006900697308 */ /* 0x000fe20000000800 */
[----:B----4-:R-:W-:-:S01]  /*14650*/  FADD.FTZ R21, R133, R21 ;  /* 0x0000001585157221 */ /* 0x010fc20000010000 */
[----:B------:R-:W-:-:S06]  /*14660*/  FFMA.FTZ R94, R154, R0, -R135 ;  /* 0x000000009a5e7223 */ /* 0x000fcc0000010887 */
[----:B------:R-:W3:Y:S01]  /*14670*/  MUFU.EX2 R95, R95 ;  /* 0x0000005f005f7308 */ /* 0x000ee20000000800 */
[----:B------:R-:W-:-:S01]  /*14680*/  FFMA.FTZ R69, R89, R0, -R113 ;  /* 0x0000000059457223 */ /* 0x000fc20000010871 */
[----:B------:R-:W-:-:S06]  /*14690*/  FFMA.FTZ R89, R93, R0, -R113 ;  /* 0x000000005d597223 */ /* 0x000fcc0000010871 */
[----:B------:R-:W-:Y:S01]  /*146a0*/  MUFU.EX2 R57, R57 ;  /* 0x0000003900397308 */ /* 0x000fe20000000800 */
[----:B0-----:R-:W-:-:S01]  /*146b0*/  FADD.FTZ R21, R132, R21 ;  /* 0x0000001584157221 */ /* 0x001fc20000010000 */
[----:B------:R-:W-:-:S06]  /*146c0*/  FFMA.FTZ R93, R153, R0, -R135 ;  /* 0x00000000995d7223 */ /* 0x000fcc0000010887 */
[----:B------:R-:W0:Y:S01]  /*146d0*/  MUFU.EX2 R130, R130 ;  /* 0x0000008200827308 */ /* 0x000e220000000800 */
[----:B------:R-:W-:-:S01]  /*146e0*/  FFMA.FTZ R68, R88, R0, -R113 ;  /* 0x0000000058447223 */ /* 0x000fc20000010871 */
[----:B-1----:R-:W-:-:S06]  /*146f0*/  FADD.FTZ R21, R96, R21 ;  /* 0x0000001560157221 */ /* 0x002fcc0000010000 */
[----:B------:R-:W1:Y:S01]  /*14700*/  MUFU.EX2 R65, R65 ;  /* 0x0000004100417308 */ /* 0x000e620000000800 */
[----:B------:R-:W-:-:S07]  /*14710*/  FFMA.FTZ R129, R129, R0, -R135 ;  /* 0x0000000081817223 */ /* 0x000fce0000010887 */
[----:B------:R-:W4:Y:S01]  /*14720*/  MUFU.EX2 R131, R131 ;  /* 0x0000008300837308 */ /* 0x000f220000000800 */
[----:B---3--:R-:W-:-:S07]  /*14730*/  FADD.FTZ R21, R95, R21 ;  /* 0x000000155f157221 */ /* 0x008fce0000010000 */
[----:B------:R-:W-:Y:S01]  /*14740*/  MUFU.EX2 R106, R106 ;  /* 0x0000006a006a7308 */ /* 0x000fe20000000800 */
[----:B------:R-:W-:-:S07]  /*14750*/  FFMA.FTZ R128, R128, R0, -R135 ;  /* 0x0000000080807223 */ /* 0x000fce0000010887 */
[----:B------:R-:W3:Y:S01]  /*14760*/  MUFU.EX2 R94, R94 ;  /* 0x0000005e005e7308 */ /* 0x000ee20000000800 */
[----:B------:R-:W-:-:S01]  /*14770*/  FFMA.FTZ R108, R90, R0, -R113 ;  /* 0x000000005a6c7223 */ /* 0x000fc20000010871 */
[----:B------:R-:W-:-:S06]  /*14780*/  FFMA.FTZ R88, R92, R0, -R113 ;  /* 0x000000005c587223 */ /* 0x000fcc0000010871 */
[----:B------:R-:W-:Y:S01]  /*14790*/  MUFU.EX2 R107, R107 ;  /* 0x0000006b006b7308 */ /* 0x000fe20000000800 */
[----:B--2---:R-:W-:-:S04]  /*147a0*/  FFMA.FTZ R64, R66, R64, R10 ;  /* 0x0000004042407223 */ /* 0x004fc8000001000a */
[----:B------:R-:W-:-:S04]  /*147b0*/  FADD.FTZ R64, R11, R64 ;  /* 0x000000400b407221 */ /* 0x000fc80000010000 */
[----:B------:R-:W-:-:S04]  /*147c0*/  FADD.FTZ R64, R101, R64 ;  /* 0x0000004065407221 */ /* 0x000fc80000010000 */
[----:B------:R-:W-:-:S04]  /*147d0*/  FADD.FTZ R64, R102, R64 ;  /* 0x0000004066407221 */ /* 0x000fc80000010000 */
[----:B------:R-:W-:-:S04]  /*147e0*/  FADD.FTZ R126, R13, R64 ;  /* 0x000000400d7e7221 */ /* 0x000fc80000010000 */
[----:B------:R-:W-:-:S04]  /*147f0*/  FADD.FTZ R126, R14, R126 ;  /* 0x0000007e0e7e7221 */ /* 0x000fc80000010000 */
[----:B------:R-:W-:Y:S01]  /*14800*/  FADD.FTZ R126, R103, R126 ;  /* 0x0000007e677e7221 */ /* 0x000fe20000010000 */
[----:B------:R2:W-:Y:S03]  /*14810*/  MUFU.EX2 R64, R127 ;  /* 0x0000007f00407308 */ /* 0x0005e60000000800 */
[----:B------:R-:W-:-:S01]  /*14820*/  FADD.FTZ R126, R112, R126 ;  /* 0x0000007e707e7221 */ /* 0x000fc20000010000 */
[----:B--2---:R-:W-:-:S03]  /*14830*/  FFMA.FTZ R127, R77, R0, -R135 ;  /* 0x000000004d7f7223 */ /* 0x004fc60000010887 */
[----:B------:R-:W-:-:S04]  /*14840*/  FADD.FTZ R77, R15, R126 ;  /* 0x0000007e0f4d7221 */ /* 0x000fc80000010000 */
[----:B------:R-:W-:-:S04]  /*14850*/  FADD.FTZ R77, R56, R77 ;  /* 0x0000004d384d7221 */ /* 0x000fc80000010000 */
[----:B------:R-:W-:Y:S01]  /*14860*/  FADD.FTZ R77, R104, R77 ;  /* 0x0000004d684d7221 */ /* 0x000fe20000010000 */
[----:B------:R-:W2:Y:S03]  /*14870*/  MUFU.EX2 R93, R93 ;  /* 0x0000005d005d7308 */ /* 0x000ea60000000800 */
[----:B------:R-:W-:-:S01]  /*14880*/  FADD.FTZ R77, R105, R77 ;  /* 0x0000004d694d7221 */ /* 0x000fc20000010000 */
[----:B0-----:R-:W-:-:S04]  /*14890*/  FADD.FTZ R21, R130, R21 ;  /* 0x0000001582157221 */ /* 0x001fc80000010000 */
[----:B------:R0:W-:Y:S01]  /*148a0*/  MUFU.EX2 R126, R127 ;  /* 0x0000007f007e7308 */ /* 0x0001e20000000800 */
[----:B------:R-:W-:-:S01]  /*148b0*/  FFMA.FTZ R92, R152, R0, -R135 ;  /* 0x00000000985c7223 */ /* 0x000fc20000010887 */
[----:B------:R-:W-:-:S06]  /*148c0*/  FFMA.FTZ R81, R81, R0, -R135 ;  /* 0x0000000051517223 */ /* 0x000fcc0000010887 */
[----:B------:R-:W-:Y:S01]  /*148d0*/  MUFU.EX2 R68, R68 ;  /* 0x0000004400447308 */ /* 0x000fe20000000800 */
[----:B0-----:R-:W-:-:S01]  /*148e0*/  FFMA.FTZ R127, R78, R0, -R135 ;  /* 0x000000004e7f7223 */ /* 0x001fc20000010887 */
[----:B------:R-:W-:Y:S01]  /*148f0*/  FADD.FTZ R78, R57, R77 ;  /* 0x0000004d394e7221 */ /* 0x000fe20000010000 */
[----:B------:R-:W-:-:S05]  /*14900*/  FFMA.FTZ R109, R91, R0, -R113 ;  /* 0x000000005b6d7223 */ /* 0x000fca0000010871 */
[----:B------:R-:W0:Y:S01]  /*14910*/  MUFU.EX2 R129, R129 ;  /* 0x0000008100817308 */ /* 0x000e220000000800 */
[----:B-1----:R-:W-:-:S01]  /*14920*/  FADD.FTZ R78, R65, R78 ;  /* 0x0000004e414e7221 */ /* 0x002fc20000010000 */
[----:B----4-:R-:W-:Y:S01]  /*14930*/  FADD.FTZ R21, R131, R21 ;  /* 0x0000001583157221 */ /* 0x010fe20000010000 */
[----:B------:R-:W-:-:S05]  /*14940*/  FFMA.FTZ R91, R151, R0, -R135 ;  /* 0x00000000975b7223 */ /* 0x000fca0000010887 */
[----:B------:R-:W-:Y:S01]  /*14950*/  MUFU.EX2 R69, R69 ;  /* 0x0000004500457308 */ /* 0x000fe20000000800 */
[----:B---3--:R-:W-:-:S01]  /*14960*/  FADD.FTZ R21, R94, R21 ;  /* 0x000000155e157221 */ /* 0x008fc20000010000 */
[----:B------:R-:W-:-:S06]  /*14970*/  FFMA.FTZ R124, R150, R0, -R135 ;  /* 0x00000000967c7223 */ /* 0x000fcc0000010887 */
[----:B------:R-:W1:Y:S01]  /*14980*/  MUFU.EX2 R128, R128 ;  /* 0x0000008000807308 */ /* 0x000e620000000800 */
[----:B------:R-:W-:-:S01]  /*14990*/  FFMA.FTZ R82, R82, R0, -R135 ;  /* 0x0000000052527223 */ /* 0x000fc20000010887 */
[----:B--2---:R-:W-:-:S06]  /*149a0*/  FADD.FTZ R21, R93, R21 ;  /* 0x000000155d157221 */ /* 0x004fcc0000010000 */
[----:B------:R-:W-:Y:S01]  /*149b0*/  MUFU.EX2 R108, R108 ;  /* 0x0000006c006c7308 */ /* 0x000fe20000000800 */
[----:B------:R-:W-:-:S07]  /*149c0*/  FFMA.FTZ R125, R125, R0, -R135 ;  /* 0x000000007d7d7223 */ /* 0x000fce0000010887 */
[----:B------:R2:W-:Y:S08]  /*149d0*/  MUFU.EX2 R77, R81 ;  /* 0x00000051004d7308 */ /* 0x0005f00000000800 */
[----:B------:R-:W3:Y:S01]  /*149e0*/  MUFU.EX2 R92, R92 ;  /* 0x0000005c005c7308 */ /* 0x000ee20000000800 */
[----:B--2---:R-:W-:-:S04]  /*149f0*/  FADD.FTZ R81, R106, R78 ;  /* 0x0000004e6a517221 */ /* 0x004fc80000010000 */
[----:B------:R-:W-:-:S03]  /*14a00*/  FADD.FTZ R81, R107, R81 ;  /* 0x000000516b517221 */ /* 0x000fc60000010000 */
[----:B------:R-:W-:Y:S01]  /*14a10*/  MUFU.EX2 R109, R109 ;  /* 0x0000006d006d7308 */ /* 0x000fe20000000800 */
[----:B0-----:R-:W-:-:S01]  /*14a20*/  FADD.FTZ R21, R129, R21 ;  /* 0x0000001581157221 */ /* 0x001fc20000010000 */
[----:B------:R-:W-:-:S06]  /*14a30*/  FFMA.FTZ R90, R149, R0, -R135 ;  /* 0x00000000955a7223 */ /* 0x000fcc0000010887 */
[----:B------:R-:W0:Y:S01]  /*14a40*/  MUFU.EX2 R91, R91 ;  /* 0x0000005b005b7308 */ /* 0x000e220000000800 */
[----:B------:R-:W-:-:S01]  /*14a50*/  FFMA.FTZ R114, R75, R0, -R113 ;  /* 0x000000004b727223 */ /* 0x000fc20000010871 */
[-C--:B------:R-:W-:Y:S01]  /*14a60*/  FFMA.FTZ R85, R85, R0.reuse, -R135 ;  /* 0x0000000055557223 */ /* 0x080fe20000010887 */
[----:B------:R-:W-:-:S05]  /*14a70*/  FFMA.FTZ R75, R79, R0, -R113 ;  /* 0x000000004f4b7223 */ /* 0x000fca0000010871 */
[----:B------:R-:W2:Y:S01]  /*14a80*/  MUFU.EX2 R88, R88 ;  /* 0x0000005800587308 */ /* 0x000ea20000000800 */
[----:B------:R-:W-:-:S01]  /*14a90*/  FFMA.FTZ R79, R87, R0, -R113 ;  /* 0x00000000574f7223 */ /* 0x000fc20000010871 */
[----:B-1----:R-:W-:-:S06]  /*14aa0*/  FADD.FTZ R21, R128, R21 ;  /* 0x0000001580157221 */ /* 0x002fcc0000010000 */
[----:B------:R1:W-:Y:S01]  /*14ab0*/  MUFU.EX2 R78, R82 ;  /* 0x00000052004e7308 */ /* 0x0003e20000000800 */
[----:B------:R-:W-:-:S07]  /*14ac0*/  FFMA.FTZ R87, R148, R0, -R135 ;  /* 0x0000000094577223 */ /* 0x000fce0000010887 */
[----:B------:R-:W4:Y:S01]  /*14ad0*/  MUFU.EX2 R124, R124 ;  /* 0x0000007c007c7308 */ /* 0x000f220000000800 */
[----:B-1----:R-:W-:-:S04]  /*14ae0*/  FADD.FTZ R82, R68, R81 ;  /* 0x0000005144527221 */ /* 0x002fc80000010000 */
[----:B------:R-:W-:-:S03]  /*14af0*/  FADD.FTZ R82, R69, R82 ;  /* 0x0000005245527221 */ /* 0x000fc60000010000 */
[----:B------:R-:W1:Y:S01]  /*14b00*/  MUFU.EX2 R89, R89 ;  /* 0x0000005900597308 */ /* 0x000e620000000800 */
[----:B------:R-:W-:-:S01]  /*14b10*/  FFMA.FTZ R72, R72, R0, -R113 ;  /* 0x0000000048487223 */ /* 0x000fc20000010871 */
[-CC-:B------:R-:W-:Y:S01]  /*14b20*/  FFMA.FTZ R73, R73, R0.reuse, -R113.reuse ;  /* 0x0000000049497223 */ /* 0x180fe20000010871 */
[----:B------:R-:W-:-:S05]  /*14b30*/  FFMA.FTZ R116, R83, R0, -R113 ;  /* 0x0000000053747223 */ /* 0x000fca0000010871 */
[----:B------:R-:W5:Y:S01]  /*14b40*/  MUFU.EX2 R125, R125 ;  /* 0x0000007d007d7308 */ /* 0x000f620000000800 */
[----:B------:R-:W-:-:S01]  /*14b50*/  FFMA.FTZ R117, R84, R0, -R113 ;  /* 0x0000000054757223 */ /* 0x000fc20000010871 */
[----:B------:R-:W-:Y:S01]  /*14b60*/  FFMA.FTZ R100, R100, R0, -R113 ;  /* 0x0000000064647223 */ /* 0x000fe20000010871 */
[----:B---3--:R-:W-:-:S01]  /*14b70*/  FADD.FTZ R21, R92, R21 ;  /* 0x000000155c157221 */ /* 0x008fc20000010000 */
[----:B------:R-:W-:-:S04]  /*14b80*/  FFMA.FTZ R113, R147, R0, -R135 ;  /* 0x0000000093717223 */ /* 0x000fc80000010887 */
[----:B------:R-:W3:Y:S01]  /*14b90*/  MUFU.EX2 R110, R110 ;  /* 0x0000006e006e7308 */ /* 0x000ee20000000800 */
[----:B0-----:R-:W-:-:S07]  /*14ba0*/  FADD.FTZ R21, R91, R21 ;  /* 0x000000155b157221 */ /* 0x001fce0000010000 */
[----:B------:R0:W-:Y:S01]  /*14bb0*/  MUFU.EX2 R81, R85 ;  /* 0x0000005500517308 */ /* 0x0001e20000000800 */
[----:B------:R-:W-:-:S07]  /*14bc0*/  FFMA.FTZ R121, R146, R0, -R135 ;  /* 0x0000000092797223 */ /* 0x000fce0000010887 */
[----:B------:R-:W3:Y:S01]  /*14bd0*/  MUFU.EX2 R90, R90 ;  /* 0x0000005a005a7308 */ /* 0x000ee20000000800 */
[----:B0-----:R-:W-:-:S04]  /*14be0*/  FADD.FTZ R85, R108, R82 ;  /* 0x000000526c557221 */ /* 0x001fc80000010000 */
[----:B------:R-:W-:-:S03]  /*14bf0*/  FADD.FTZ R85, R109, R85 ;  /* 0x000000556d557221 */ /* 0x000fc60000010000 */
[----:B------:R-:W0:Y:S01]  /*14c00*/  MUFU.EX2 R111, R111 ;  /* 0x0000006f006f7308 */ /* 0x000e220000000800 */
[----:B--2---:R-:W-:-:S01]  /*14c10*/  FADD.FTZ R85, R88, R85 ;  /* 0x0000005558557221 */ /* 0x004fc20000010000 */
[----:B----4-:R-:W-:-:S06]  /*14c20*/  FADD.FTZ R21, R124, R21 ;  /* 0x000000157c157221 */ /* 0x010fcc0000010000 */
[----:B------:R-:W2:Y:S01]  /*14c30*/  MUFU.EX2 R87, R87 ;  /* 0x0000005700577308 */ /* 0x000ea20000000800 */
[----:B------:R-:W-:-:S01]  /*14c40*/  FFMA.FTZ R84, R145, R0, -R135 ;  /* 0x0000000091547223 */ /* 0x000fc20000010887 */
[----:B-1----:R-:W-:-:S06]  /*14c50*/  FADD.FTZ R85, R89, R85 ;  /* 0x0000005559557221 */ /* 0x002fcc0000010000 */
[----:B------:R-:W-:Y:S01]  /*14c60*/  MUFU.EX2 R72, R72 ;  /* 0x0000004800487308 */ /* 0x000fe20000000800 */
[----:B-----5:R-:W-:-:S01]  /*14c70*/  FADD.FTZ R21, R125, R21 ;  /* 0x000000157d157221 */ /* 0x020fc20000010000 */
[----:B------:R-:W-:-:S06]  /*14c80*/  FFMA.FTZ R83, R144, R0, -R135 ;  /* 0x0000000090537223 */ /* 0x000fcc0000010887 */
[----:B------:R-:W1:Y:S01]  /*14c90*/  MUFU.EX2 R113, R113 ;  /* 0x0000007100717308 */ /* 0x000e620000000800 */
[----:B---3--:R-:W-:-:S01]  /*14ca0*/  FADD.FTZ R85, R110, R85 ;  /* 0x000000556e557221 */ /* 0x008fc20000010000 */
[----:B------:R-:W-:-:S06]  /*14cb0*/  FADD.FTZ R21, R90, R21 ;  /* 0x000000155a157221 */ /* 0x000fcc0000010000 */
[----:B------:R-:W-:Y:S01]  /*14cc0*/  MUFU.EX2 R73, R73 ;  /* 0x0000004900497308 */ /* 0x000fe20000000800 */
[----:B------:R-:W-:-:S01]  /*14cd0*/  FFMA.FTZ R122, R134, R0, -R135 ;  /* 0x00000000867a7223 */ /* 0x000fc20000010887 */
[----:B------:R-:W-:-:S06]  /*14ce0*/  WARPGROUP.ARRIVE ;  /* 0x00000000000079c5 */ /* 0x000fcc0000000000 */
[----:B------:R-:W3:Y:S01]  /*14cf0*/  MUFU.EX2 R121, R121 ;  /* 0x0000007900797308 */ /* 0x000ee20000000800 */
[----:B------:R-:W-:-:S01]  /*14d00*/  FFMA.FTZ R86, R86, R0, -R135 ;  /* 0x0000000056567223 */ /* 0x000fc20000010887 */
[----:B0-----:R-:W-:-:S06]  /*14d10*/  FADD.FTZ R85, R111, R85 ;  /* 0x000000556f557221 */ /* 0x001fcc0000010000 */
[----:B------:R-:W-:Y:S01]  /*14d20*/  MUFU.EX2 R114, R114 ;  /* 0x0000007200727308 */ /* 0x000fe20000000800 */
[----:B--2---:R-:W-:-:S01]  /*14d30*/  FADD.FTZ R21, R87, R21 ;  /* 0x0000001557157221 */ /* 0x004fc20000010000 */
[----:B------:R-:W-:Y:S06]  /*14d40*/  QGMMA.64x64x32.F32.E4M3.E4M3 R24, R136, gdesc[UR4], R24, gsb0 ;  /* 0x00e0000488187df3 */ /* 0x000fec0008000818 */
[----:B------:R-:W0:Y:S01]  /*14d50*/  MUFU.EX2 R84, R84 ;  /* 0x0000005400547308 */ /* 0x000e220000000800 */
[----:B-1----:R-:W-:-:S07]  /*14d60*/  FADD.FTZ R21, R113, R21 ;  /* 0x0000001571157221 */ /* 0x002fce0000010000 */
[----:B------:R-:W-:Y:S01]  /*14d70*/  MUFU.EX2 R115, R115 ;  /* 0x0000007300737308 */ /* 0x000fe20000000800 */
[----:B------:R-:W-:-:S07]  /*14d80*/  FFMA.FTZ R62, R62, R0, -R135 ;  /* 0x000000003e3e7223 */ /* 0x000fce0000010887 */
[----:B------:R-:W1:Y:S01]  /*14d90*/  MUFU.EX2 R83, R83 ;  /* 0x0000005300537308 */ /* 0x000e620000000800 */
[----:B------:R-:W2:Y:S01]  /*14da0*/  S2R R143, SR_TID.X ;  /* 0x00000000008f7919 */ /* 0x000ea20000002100 */
[----:B---3--:R-:W-:-:S06]  /*14db0*/  FADD.FTZ R21, R121, R21 ;  /* 0x0000001579157221 */ /* 0x008fcc0000010000 */
[----:B------:R-:W-:Y:S01]  /*14dc0*/  MUFU.EX2 R75, R75 ;  /* 0x0000004b004b7308 */ /* 0x000fe20000000800 */
[----:B------:R-:W-:-:S07]  /*14dd0*/  FFMA.FTZ R74, R74, R0, -R135 ;  /* 0x000000004a4a7223 */ /* 0x000fce0000010887 */
[----:B------:R3:W-:Y:S08]  /*14de0*/  MUFU.EX2 R82, R86 ;  /* 0x0000005600527308 */ /* 0x0007f00000000800 */
[----:B------:R-:W4:Y:S01]  /*14df0*/  MUFU.EX2 R122, R122 ;  /* 0x0000007a007a7308 */ /* 0x000f220000000800 */
[----:B---3--:R-:W-:-:S04]  /*14e00*/  FADD.FTZ R86, R72, R85 ;  /* 0x0000005548567221 */ /* 0x008fc80000010000 */
[----:B------:R-:W-:-:S03]  /*14e10*/  FADD.FTZ R86, R73, R86 ;  /* 0x0000005649567221 */ /* 0x000fc60000010000 */
[----:B------:R-:W-:Y:S01]  /*14e20*/  MUFU.EX2 R76, R76 ;  /* 0x0000004c004c7308 */ /* 0x000fe20000000800 */
[----:B0-----:R-:W-:-:S07]  /*14e30*/  FADD.FTZ R21, R84, R21 ;  /* 0x0000001554157221 */ /* 0x001fce0000010000 */
[----:B------:R-:W0:Y:S01]  /*14e40*/  MUFU.EX2 R123, R123 ;  /* 0x0000007b007b7308 */ /* 0x000e220000000800 */
[----:B------:R-:W-:-:S01]  /*14e50*/  FFMA.FTZ R63, R63, R0, -R135 ;  /* 0x000000003f3f7223 */ /* 0x000fc20000010887 */
[----:B-1----:R-:W-:-:S06]  /*14e60*/  FADD.FTZ R21, R83, R21 ;  /* 0x0000001553157221 */ /* 0x002fcc0000010000 */
[----:B------:R-:W-:Y:S08]  /*14e70*/  MUFU.EX2 R116, R116 ;  /* 0x0000007400747308 */ /* 0x000ff00000000800 */
[----:B------:R1:W-:Y:S02]  /*14e80*/  MUFU.EX2 R85, R62 ;  /* 0x0000003e00557308 */ /* 0x0003e40000000800 */
[----:B-1----:R-:W-:-:S06]  /*14e90*/  FADD.FTZ R62, R114, R86 ;  /* 0x00000056723e7221 */ /* 0x002fcc0000010000 */
[----:B------:R-:W-:Y:S01]  /*14ea0*/  MUFU.EX2 R117, R117 ;  /* 0x0000007500757308 */ /* 0x000fe20000000800 */
[----:B------:R-:W-:-:S07]  /*14eb0*/  FADD.FTZ R62, R115, R62 ;  /* 0x0000003e733e7221 */ /* 0x000fce0000010000 */
[----:B------:R-:W1:Y:S01]  /*14ec0*/  MUFU.EX2 R74, R74 ;  /* 0x0000004a004a7308 */ /* 0x000e620000000800 */
[----:B----4-:R-:W-:-:S01]  /*14ed0*/  FADD.FTZ R21, R122, R21 ;  /* 0x000000157a157221 */ /* 0x010fc20000010000 */
[----:B------:R-:W-:-:S06]  /*14ee0*/  FFMA.FTZ R98, R98, R0, -R135 ;  /* 0x0000000062627223 */ /* 0x000fcc0000010887 */
[----:B------:R-:W3:Y:S01]  /*14ef0*/  MUFU.EX2 R79, R79 ;  /* 0x0000004f004f7308 */ /* 0x000ee20000000800 */
[----:B0-----:R-:W-:-:S07]  /*14f00*/  FADD.FTZ R21, R123, R21 ;  /* 0x000000157b157221 */ /* 0x001fce0000010000 */
[----:B------:R0:W-:Y:S02]  /*14f10*/  MUFU.EX2 R86, R63 ;  /* 0x0000003f00567308 */ /* 0x0001e40000000800 */
[----:B0-----:R-:W-:-:S06]  /*14f20*/  FADD.FTZ R63, R75, R62 ;  /* 0x0000003e4b3f7221 */ /* 0x001fcc0000010000 */
[----:B------:R-:W0:Y:S01]  /*14f30*/  MUFU.EX2 R80, R80 ;  /* 0x0000005000507308 */ /* 0x000e220000000800 */
[----:B------:R-:W-:-:S07]  /*14f40*/  FADD.FTZ R63, R76, R63 ;  /* 0x0000003f4c3f7221 */ /* 0x000fce0000010000 */
[----:B------:R-:W4:Y:S01]  /*14f50*/  MUFU.EX2 R127, R127 ;  /* 0x0000007f007f7308 */ /* 0x000f220000000800 */
[----:B------:R-:W-:-:S07]  /*14f60*/  FADD.FTZ R21, R64, R21 ;  /* 0x0000001540157221 */ /* 0x000fce0000010000 */
[----:B------:R5:W-:Y:S01]  /*14f70*/  MUFU.EX2 R62, R98 ;  /* 0x00000062003e7308 */ /* 0x000be20000000800 */
[----:B-1----:R-:W-:-:S07]  /*14f80*/  FADD.FTZ R21, R74, R21 ;  /* 0x000000154a157221 */ /* 0x002fce0000010000 */
[----:B------:R-:W1:Y:S01]  /*14f90*/  MUFU.EX2 R118, R118 ;  /* 0x0000007600767308 */ /* 0x000e620000000800 */
[----:B-----5:R-:W-:-:S01]  /*14fa0*/  FFMA.FTZ R98, R67, R0, -R135 ;  /* 0x0000000043627223 */ /* 0x020fc20000010887 */
[----:B------:R-:W-:-:S04]  /*14fb0*/  FADD.FTZ R67, R116, R63 ;  /* 0x0000003f74437221 */ /* 0x000fc80000010000 */
[----:B------:R-:W-:Y:S02]  /*14fc0*/  FADD.FTZ R67, R117, R67 ;  /* 0x0000004375437221 */ /* 0x000fe40000010000 */
[----:B------:R-:W5:Y:S01]  /*14fd0*/  MUFU.EX2 R119, R119 ;  /* 0x0000007700777308 */ /* 0x000f620000000800 */
[----:B------:R-:W-:-:S01]  /*14fe0*/  FADD.FTZ R21, R126, R21 ;  /* 0x000000157e157221 */ /* 0x000fc20000010000 */
[----:B---3--:R-:W-:Y:S01]  /*14ff0*/  FADD.FTZ R67, R79, R67 ;  /* 0x000000434f437221 */ /* 0x008fe20000010000 */
[----:B------:R-:W-:-:S05]  /*15000*/  FFMA.FTZ R58, R58, R0, -R135 ;  /* 0x000000003a3a7223 */ /* 0x000fca0000010887 */
[----:B------:R-:W3:Y:S01]  /*15010*/  MUFU.EX2 R60, R60 ;  /* 0x0000003c003c7308 */ /* 0x000ee20000000800 */
[----:B--2---:R-:W-:Y:S01]  /*15020*/  LOP3.LUT R134, R143, 0x7f, RZ, 0xc0, !PT ;  /* 0x0000007f8f867812 */ /* 0x004fe200078ec0ff */
[----:B0-----:R-:W-:Y:S01]  /*15030*/  FADD.FTZ R67, R80, R67 ;  /* 0x0000004350437221 */ /* 0x001fe20000010000 */
[----:B----4-:R-:W-:-:S01]  /*15040*/  FADD.FTZ R21, R127, R21 ;  /* 0x000000157f157221 */ /* 0x010fc20000010000 */
[----:B------:R-:W-:-:S04]  /*15050*/  FFMA.FTZ R59, R59, R0, -R135 ;  /* 0x000000003b3b7223 */ /* 0x000fc80000010887 */
[----:B------:R-:W0:Y:S01]  /*15060*/  MUFU.EX2 R61, R61 ;  /* 0x0000003d003d7308 */ /* 0x000e220000000800 */
[----:B------:R-:W-:Y:S01]  /*15070*/  ISETP.NE.AND P1, PT, R134, RZ, PT ;  /* 0x000000ff8600720c */ /* 0x000fe20003f25270 */
[----:B-1----:R-:W-:Y:S01]  /*15080*/  FADD.FTZ R67, R118, R67 ;  /* 0x0000004376437221 */ /* 0x002fe20000010000 */
[----:B------:R-:W-:-:S05]  /*15090*/  FADD.FTZ R21, R77, R21 ;  /* 0x000000154d157221 */ /* 0x000fca0000010000 */
[----:B------:R-:W1:Y:S01]  /*150a0*/  MUFU.EX2 R120, R120 ;  /* 0x0000007800787308 */ /* 0x000e620000000800 */
[----:B-----5:R-:W-:-:S01]  /*150b0*/  FADD.FTZ R67, R119, R67 ;  /* 0x0000004377437221 */ /* 0x020fc20000010000 */
[----:B------:R-:W-:-:S06]  /*150c0*/  FADD.FTZ R21, R78, R21 ;  /* 0x000000154e157221 */ /* 0x000fcc0000010000 */
[----:B------:R-:W2:Y:S01]  /*150d0*/  MUFU.EX2 R58, R58 ;  /* 0x0000003a003a7308 */ /* 0x000ea20000000800 */
[----:B---3--:R-:W-:-:S01]  /*150e0*/  FADD.FTZ R67, R60, R67 ;  /* 0x000000433c437221 */ /* 0x008fc20000010000 */
[----:B------:R-:W-:-:S06]  /*150f0*/  FADD.FTZ R21, R81, R21 ;  /* 0x0000001551157221 */ /* 0x000fcc0000010000 */
[----:B------:R-:W3:Y:S08]  /*15100*/  MUFU.EX2 R100, R100 ;  /* 0x0000006400647308 */ /* 0x000ef00000000800 */
[----:B------:R-:W4:Y:S01]  /*15110*/  MUFU.EX2 R59, R59 ;  /* 0x0000003b003b7308 */ /* 0x000f220000000800 */
[----:B0-----:R-:W-:-:S01]  /*15120*/  FADD.FTZ R67, R61, R67 ;  /* 0x000000433d437221 */ /* 0x001fc20000010000 */
[----:B------:R-:W-:-:S06]  /*15130*/  FADD.FTZ R21, R82, R21 ;  /* 0x0000001552157221 */ /* 0x000fcc0000010000 */
[----:B------:R0:W5:Y:S01]  /*15140*/  MUFU.EX2 R63, R98 ;  /* 0x00000062003f7308 */ /* 0x0001620000000800 */
[----:B-1----:R-:W-:-:S01]  /*15150*/  FADD.FTZ R67, R120, R67 ;  /* 0x0000004378437221 */ /* 0x002fc20000010000 */
[----:B--2---:R-:W-:Y:S01]  /*15160*/  FADD.FTZ R21, R58, R21 ;  /* 0x000000153a157221 */ /* 0x004fe20000010000 */
[----:B0-----:R-:W-:Y:S02]  /*15170*/  @!P1 IMAD R98, R19, 0x8, R18 ;  /* 0x0000000813629824 */ /* 0x001fe400078e0212 */
[----:B------:R-:W-:Y:S02]  /*15180*/  FFMA.FTZ R70, R70, R0, -R135 ;  /* 0x0000000046467223 */ /* 0x000fe40000010887 */
[----:B------:R-:W-:Y:S02]  /*15190*/  @!P1 VIADD R134, R98, 0x13240 ;  /* 0x0001324062869836 */ /* 0x000fe40000000000 */
[----:B---3--:R-:W-:-:S01]  /*151a0*/  FADD.FTZ R67, R100, R67 ;  /* 0x0000004364437221 */ /* 0x008fc20000010000 */
[----:B----4-:R-:W-:Y:S01]  /*151b0*/  FADD.FTZ R21, R59, R21 ;  /* 0x000000153b157221 */ /* 0x010fe20000010000 */
[----:B------:R-:W0:Y:S01]  /*151c0*/  MUFU.EX2 R98, R70 ;  /* 0x0000004600627308 */ /* 0x000e220000000800 */
[----:B------:R-:W-:Y:S01]  /*151d0*/  @!P1 PRMT R134, RZ, 0x654, R134 ;  /* 0x00000654ff869816 */ /* 0x000fe20000000086 */
[----:B------:R-:W-:Y:S01]  /*151e0*/  FFMA.FTZ R71, R71, R0, -R135 ;  /* 0x0000000047477223 */ /* 0x000fe20000010887 */
[----:B------:R-:W-:-:S01]  /*151f0*/  FADD.FTZ R21, R85, R21 ;  /* 0x0000001555157221 */ /* 0x000fc20000010000 */
[----:B------:R1:W-:Y:S01]  /*15200*/  STL [R1], R67 ;  /* 0x0000004301007387 */ /* 0x0003e20000100800 */
[----:B------:R-:W-:-:S02]  /*15210*/  WARPGROUP.DEPBAR.LE gsb0, 0x0 ;  /* 0x00008000000079c5 */ /* 0x000fc40000010000 */
[----:B------:R2:W-:Y:S01]  /*15220*/  @!P1 SYNCS.ARRIVE.TRANS64.RED.A1T0 RZ, [R134+URZ], RZ ;  /* 0x000000ff86ff99a7 */ /* 0x0005e2000810043f */
[----:B------:R-:W-:-:S01]  /*15230*/  FADD.FTZ R21, R86, R21 ;  /* 0x0000001556157221 */ /* 0x000fc20000010000 */
[----:B--2---:R-:W2:Y:S03]  /*15240*/  MUFU.EX2 R134, R71 ;  /* 0x0000004700867308 */ /* 0x004ea60000000800 */
[----:B------:R-:W-:-:S04]  /*15250*/  FADD.FTZ R21, R62, R21 ;  /* 0x000000153e157221 */ /* 0x000fc80000010000 */
[----:B-----5:R-:W-:-:S04]  /*15260*/  FADD.FTZ R21, R63, R21 ;  /* 0x000000153f157221 */ /* 0x020fc80000010000 */
[----:B0-----:R-:W-:-:S04]  /*15270*/  FADD.FTZ R21, R98, R21 ;  /* 0x0000001562157221 */ /* 0x001fc80000010000 */
[----:B--2---:R-:W-:Y:S01]  /*15280*/  FADD.FTZ R21, R134, R21 ;  /* 0x0000001586157221 */ /* 0x004fe20000010000 */
[----:B-1----:R-:W-:Y:S06]  /*15290*/  @!P0 BRA `(.L_x_1223) ;  /* 0x0000000000048947 */ /* 0x002fec0003800000 */
[----:B------:R-:W-:Y:S01]  /*152a0*/  BPT.TRAP 0x1 ;  /* 0x000000040000795c */ /* 0x000fe20000300000 */
.L_x_1223:
[-C--:B------:R-:W-:Y:S01]  /*152b0*/  FMUL.FTZ R24, R24, R66.reuse ;  /* 0x0000004218187220 */ /* 0x080fe20000410000 */
[----:B------:R-:W2:Y:S01]  /*152c0*/  LDL R67, [R1+0x40] ;  /* 0x0000400001437983 */ /* 0x000ea20000100800 */
[----:B------:R-:W-:Y:S01]  /*152d0*/  F2FP.SATFINITE.E4M3.F32.PACK_AB_MERGE_C R81, R82, R81, RZ ;  /* 0x000000515251723e */ /* 0x000fe200048070ff */
[-C--:B------:R-:W-:Y:S01]  /*152e0*/  FMUL.FTZ R82, R25, R66.reuse ;  /* 0x0000004219527220 */ /* 0x080fe20000410000 */
[----:B------:R-:W-:Y:S01]  /*152f0*/  FMUL.FTZ R25, R28, R66 ;  /* 0x000000421c197220 */ /* 0x000fe20000410000 */
[----:B------:R0:W-:Y:S01]  /*15300*/  STL [R1+0x18], R24 ;  /* 0x0000181801007387 */ /* 0x0001e20000100800 */
[----:B------:R-:W-:Y:S01]  /*15310*/  VIADD R20, R20, 0x13260 ;  /* 0x0001326014147836 */ /* 0x000fe20000000000 */
[----:B------:R-:W-:Y:S02]  /*15320*/  F2FP.SATFINITE.E4M3.F32.PACK_AB_MERGE_C R103, R112, R103, RZ ;  /* 0x000000677067723e */ /* 0x000fe400048070ff */
[----:B------:R-:W-:Y:S02]  /*15330*/  F2FP.SATFINITE.E4M3.F32.PACK_AB_MERGE_C R101, R102, R101, RZ ;  /* 0x000000656665723e */ /* 0x000fe400048070ff */
[----:B------:R-:W-:-:S02]  /*15340*/  F2FP.SATFINITE.E4M3.F32.PACK_AB_MERGE_C R104, R105, R104, RZ ;  /* 0x000000686968723e */ /* 0x000fc400048070ff */
[----:B------:R-:W-:Y:S01]  /*15350*/  F2FP.SATFINITE.E4M3.F32.PACK_AB_MERGE_C R70, R128, R129, RZ ;  /* 0x000000818046723e */ /* 0x000fe200048070ff */
[----:B0-----:R-:W3:Y:S01]  /*15360*/  LDL R24, [R1+0x48] ;  /* 0x0000480001187983 */ /* 0x001ee20000100800 */
[----:B------:R-:W-:Y:S02]  /*15370*/  F2FP.SATFINITE.E4M3.F32.PACK_AB_MERGE_C R106, R107, R106, RZ ;  /* 0x0000006a6b6a723e */ /* 0x000fe400048070ff */
[----:B------:R-:W-:Y:S01]  /*15380*/  F2FP.SATFINITE.E4M3.F32.PACK_AB_MERGE_C R71, R125, R124, RZ ;  /* 0x0000007c7d47723e */ /* 0x000fe200048070ff */
[----:B------:R0:W-:Y:S01]  /*15390*/  STL [R1+0x1c], R82 ;  /* 0x00001c5201007387 */ /* 0x0001e20000100800 */
[----:B------:R-:W-:Y:S02]  /*153a0*/  F2FP.SATFINITE.E4M3.F32.PACK_AB_MERGE_C R108, R109, R108, RZ ;  /* 0x0000006c6d6c723e */ /* 0x000fe400048070ff */
[----:B------:R-:W-:Y:S01]  /*153b0*/  F2FP.SATFINITE.E4M3.F32.PACK_AB_MERGE_C R113, R121, R113, RZ ;  /* 0x000000717971723e */ /* 0x000fe200048070ff */
[----:B------:R0:W-:Y:S01]  /*153c0*/  STL [R1+0x14], R25 ;  /* 0x0000141901007387 */ /* 0x0001e20000100800 */
[----:B------:R-:W-:-:S02]  /*153d0*/  F2FP.SATFINITE.E4M3.F32.PACK_AB_MERGE_C R110, R111, R110, RZ ;  /* 0x0000006e6f6e723e */ /* 0x000fc400048070ff */
[----:B------:R-:W-:Y:S02]  /*153e0*/  F2FP.SATFINITE.E4M3.F32.PACK_AB_MERGE_C R122, R123, R122, RZ ;  /* 0x0000007a7b7a723e */ /* 0x000fe400048070ff */
[----:B------:R-:W-:Y:S02]  /*153f0*/  F2FP.SATFINITE.E4M3.F32.PACK_AB_MERGE_C R114, R115, R114, RZ ;  /* 0x000000727372723e */ /* 0x000fe400048070ff */
[----:B------:R-:W-:Y:S02]  /*15400*/  F2FP.SATFINITE.E4M3.F32.PACK_AB_MERGE_C R126, R127, R126, RZ ;  /* 0x0000007e7f7e723e */ /* 0x000fe400048070ff */
[----:B------:R-:W-:Y:S02]  /*15410*/  F2FP.SATFINITE.E4M3.F32.PACK_AB_MERGE_C R116, R117, R116, RZ ;  /* 0x000000747574723e */ /* 0x000fe400048070ff */
[----:B------:R-:W-:Y:S02]  /*15420*/  F2FP.SATFINITE.E4M3.F32.PACK_AB_MERGE_C R118, R119, R118, RZ ;  /* 0x000000767776723e */ /* 0x000fe400048070ff */
[----:B------:R-:W-:-:S02]  /*15430*/  F2FP.SATFINITE.E4M3.F32.PACK_AB_MERGE_C R85, R86, R85, RZ ;  /* 0x000000555655723e */ /* 0x000fc400048070ff */
[----:B------:R-:W-:Y:S02]  /*15440*/  F2FP.SATFINITE.E4M3.F32.PACK_AB_MERGE_C R100, R100, R120, RZ ;  /* 0x000000786464723e */ /* 0x000fe400048070ff */
[----:B------:R-:W-:Y:S01]  /*15450*/  F2FP.SATFINITE.E4M3.F32.PACK_AB_MERGE_C R98, R134, R98, RZ ;  /* 0x000000628662723e */ /* 0x000fe200048070ff */
        /* <DEDUP_REMOVED lines=50> */
[----:B--2---:R-:W-:Y:S02]  /*15780*/  PRMT R20, R67, 0x654, R20 ;  /* 0x0000065443147816 */ /* 0x004fe40000000014 */
[----:B------:R-:W-:Y:S02]  /*15790*/  F2FP.SATFINITE.E4M3.F32.PACK_AB_MERGE_C R67, R131, R130, RZ ;  /* 0x000000828343723e */ /* 0x000fe400048070ff */
[----:B------:R1:W-:Y:S01]  /*157a0*/  SYNCS.ARRIVE.TRANS64.RED.A1T0 RZ, [R20+URZ], RZ ;  /* 0x000000ff14ff79a7 */ /* 0x0003e2000810043f */
[C---:B---3--:R-:W-:Y:S02]  /*157b0*/  ISETP.GT.AND P1, PT, R9.reuse, R24, PT ;  /* 0x000000180900720c */ /* 0x048fe40003f24270 */
[----:B-1----:R-:W-:Y:S01]  /*157c0*/  F2FP.SATFINITE.E4M3.F32.PACK_AB_MERGE_C R20, R132, R133, RZ ;  /* 0x000000858414723e */ /* 0x002fe200048070ff */
[----:B------:R-:W-:Y:S01]  /*157d0*/  VIADD R9, R9, 0xffffffff ;  /* 0xffffffff09097836 */ /* 0x000fe20000000000 */
[----:B------:R-:W-:-:S02]  /*157e0*/  F2FP.SATFINITE.E4M3.F32.PACK_AB_MERGE_C R155, R95, R96, R67 ;  /* 0x000000605f9b723e */ /* 0x000fc40004807043 */
[----:B------:R-:W-:Y:S01]  /*157f0*/  F2FP.SATFINITE.E4M3.F32.PACK_AB_MERGE_C R153, R97, R99, R20 ;  /* 0x000000636199723e */ /* 0x000fe20004807014 */
[----:B------:R-:W-:-:S06]  /*15800*/  IMAD.MOV.U32 R20, RZ, RZ, R156 ;  /* 0x000000ffff147224 */ /* 0x000fcc00078e009c */
[----:B0-----:R-:W-:Y:S05]  /*15810*/  @P1 BRA `(.L_x_1224) ;  /* 0xffffffd000141947 */ /* 0x001fea000383ffff */
[----:B------:R-:W-:Y:S05]  /*15820*/  BSYNC B1 ;  /* 0x0000000000017941 */ /* 0x000fea0003800000 */
.L_x_1212:
[----:B------:R-:W-:Y:S05]  /*15830*/  BSYNC B0 ;  /* 0x0000000000007941 */ /* 0x000fea0003800000 */
.L_x_1211:
[----:B------:R-:W2:Y:S01]  /*15840*/  LDL R10, [R1+0x54] ;  /* 0x00005400010a7983 */ /* 0x000ea20000100800 */
[----:B------:R-:W-:Y:S01]  /*15850*/  BSSY B1, `(.L_x_1225) ;  /* 0x00004d2000017945 */ /* 0x000fe20003800000 */
[----:B--2---:R-:W-:-:S13]  /*15860*/  ISETP.GE.AND P1, PT, R9, R10, PT ;  /* 0x0000000a0900720c */ /* 0x004fda0003f26270 */
[----:B------:R-:W-:Y:S05]  /*15870*/  @!P1 BRA `(.L_x_1226) ;  /* 0x0000004c003c9947 */ /* 0x000fea0003800000 */
[----:B0-----:R0:W5:Y:S04]  /*15880*/  LDL.LU R24, [R1+0x18] ;  /* 0x0000180001187983 */ /* 0x0011680000300800 */
[----:B------:R0:W5:Y:S04]  /*15890*/  LDL.LU R25, [R1+0x1c] ;  /* 0x00001c0001197983 */ /* 0x0001680000300800 */
[----:B------:R0:W5:Y:S01]  /*158a0*/  LDL.LU R28, [R1+0x14] ;  /* 0x00001400011c7983 */ /* 0x0001620000300800 */
[----:B------:R-:W-:Y:S01]  /*158b0*/  BSSY B0, `(.L_x_1227) ;  /* 0x00004c4000007945 */ /* 0x000fe20003800000 */
.L_x_1247:
[----:B------:R-:W-:-:S05]  /*158c0*/  VIADD R10, R19, 0x1 ;  /* 0x00000001130a7836 */ /* 0x000fca0000000000 */
[----:B------:R-:W-:-:S04]  /*158d0*/  ISETP.NE.AND P1, PT, R10, 0x2, PT ;  /* 0x000000020a00780c */ /* 0x000fc80003f25270 */
[----:B------:R-:W-:Y:S02]  /*158e0*/  SEL R11, RZ, 0x1, P1 ;  /* 0x00000001ff0b7807 */ /* 0x000fe40000800000 */
[----:B------:R-:W-:Y:S02]  /*158f0*/  SEL R10, R10, RZ, P1 ;  /* 0x000000ff0a0a7207 */ /* 0x000fe40000800000 */
[----:B------:R-:W-:Y:S01]  /*15900*/  LOP3.LUT R11, R156, R11, RZ, 0x3c, !PT ;  /* 0x0000000b9c0b7212 */ /* 0x000fe200078e3cff */
[----:B------:R-:W-:Y:S06]  /*15910*/  @!P0 BRA `(.L_x_1228) ;  /* 0x0000000000048947 */ /* 0x000fec0003800000 */
[----:B------:R-:W-:Y:S01]  /*15920*/  BPT.TRAP 0x1 ;  /* 0x000000040000795c */ /* 0x000fe20000300000 */
.L_x_1228:
[----:B------:R-:W-:Y:S01]  /*15930*/  IMAD R0, R10, 0x8, R18 ;  /* 0x000000080a007824 */ /* 0x000fe200078e0212 */
[----:B------:R-:W-:-:S04]  /*15940*/  SHF.L.U32 R13, R11, 0x1f, RZ ;  /* 0x0000001f0b0d7819 */ /* 0x000fc800000006ff */
[----:B------:R1:W2:Y:S01]  /*15950*/  SYNCS.PHASECHK.TRANS64.TRYWAIT P1, [R0+URZ+0x13230], R13 ;  /* 0x0132300d000075a7 */ /* 0x0002a2000802017f */
[----:B------:R-:W-:Y:S05]  /*15960*/  @!P0 BRA `(.L_x_1229) ;  /* 0x0000000000048947 */ /* 0x000fea0003800000 */
[----:B------:R-:W-:Y:S01]  /*15970*/  BPT.TRAP 0x1 ;  /* 0x000000040000795c */ /* 0x000fe20000300000 */
.L_x_1229:
[----:B------:R-:W3:Y:S01]  /*15980*/  LDL R12, [R1+0x3c] ;  /* 0x00003c00010c7983 */ /* 0x000ee20000100800 */
[----:B------:R-:W-:Y:S01]  /*15990*/  BSSY B2, `(.L_x_1230) ;  /* 0x0000007000027945 */ /* 0x000fe20003800000 */
[----:B---3--:R-:W-:-:S04]  /*159a0*/  IMAD R20, R10, 0x280, R12 ;  /* 0x000002800a147824 */ /* 0x008fc800078e020c */
[C---:B------:R-:W-:Y:S02]  /*159b0*/  VIADD R14, R20.reuse, 0x80 ;  /* 0x00000080140e7836 */ /* 0x040fe40000000000 */
[----:B------:R-:W-:Y:S01]  /*159c0*/  VIADD R56, R20, 0x100 ;  /* 0x0000010014387836 */ /* 0x000fe20000000000 */
[----:B--2---:R-:W-:Y:S06]  /*159d0*/  @P1 BRA `(.L_x_1231) ;  /* 0x0000000000081947 */ /* 0x004fec0003800000 */
[----:B------:R-:W2:Y:S02]  /*159e0*/  SYNCS.PHASECHK.TRANS64.TRYWAIT P1, [R0+URZ+0x13230], R13 ;  /* 0x0132300d000075a7 */ /* 0x000ea4000802017f */
[----:B--2---:R-:W-:Y:S05]  /*159f0*/  @!P1 BRA `(.L_x_1232) ;  /* 0x000000f8001c9947 */ /* 0x004fea0003800000 */
.L_x_1231:
[----:B------:R-:W-:Y:S05]  /*15a00*/  BSYNC B2 ;  /* 0x0000000000027941 */ /* 0x000fea0003800000 */
.L_x_1230:
[----:B------:R-:W-:Y:S01]  /*15a10*/  IMAD.MOV.U32 R12, RZ, RZ, R20 ;  /* 0x000000ffff0c7224 */ /* 0x000fe200078e0014 */
[----:B------:R-:W-:Y:S01]  /*15a20*/  R2UR UR12, R4 ;  /* 0x00000000040c72ca */ /* 0x000fe200000e0000 */
[----:B-12---:R-:W-:Y:S01]  /*15a30*/  IMAD.MOV.U32 R13, RZ, RZ, -0x7fffffe0 ;  /* 0x80000020ff0d7424 */ /* 0x006fe200078e00ff */
        /* <DEDUP_REMOVED lines=84> */
.L_x_1233:
[----:B------:R-:W-:Y:S01]  /*15f80*/  SHF.L.U32 R12, R156, 0x1f, RZ ;  /* 0x0000001f9c0c7819 */ /* 0x000fe200000006ff */
[----:B------:R-:W-:-:S04]  /*15f90*/  IMAD R20, R19, 0x8, R18 ;  /* 0x0000000813147824 */ /* 0x000fc800078e0212 */
[----:B------:R1:W2:Y:S01]  /*15fa0*/  SYNCS.PHASECHK.TRANS64.TRYWAIT P1, [R20+URZ+0x13250], R12 ;  /* 0x0132500c140075a7 */ /* 0x0002a2000802017f */
[----:B------:R-:W-:Y:S05]  /*15fb0*/  @!P0 BRA `(.L_x_1234) ;  /* 0x0000000000048947 */ /* 0x000fea0003800000 */
[----:B------:R-:W-:Y:S01]  /*15fc0*/  BPT.TRAP 0x1 ;  /* 0x000000040000795c */ /* 0x000fe20000300000 */
.L_x_1234:
[----:B------:R-:W-:Y:S04]  /*15fd0*/  BSSY B2, `(.L_x_1235) ;  /* 0x0000004000027945 */ /* 0x000fe80003800000 */
[----:B--2---:R-:W-:Y:S05]  /*15fe0*/  @P1 BRA `(.L_x_1236) ;  /* 0x0000000000081947 */ /* 0x004fea0003800000 */
[----:B------:R-:W2:Y:S02]  /*15ff0*/  SYNCS.PHASECHK.TRANS64.TRYWAIT P1, [R20+URZ+0x13250], R12 ;  /* 0x0132500c140075a7 */ /* 0x000ea4000802017f */
[----:B--2---:R-:W-:Y:S05]  /*16000*/  @!P1 BRA `(.L_x_1237) ;  /* 0x000000f000ac9947 */ /* 0x004fea0003800000 */
.L_x_1236:
[----:B------:R-:W-:Y:S05]  /*16010*/  BSYNC B2 ;  /* 0x0000000000027941 */ /* 0x000fea0003800000 */
.L_x_1235:
[----:B-12---:R-:W-:Y:S01]  /*16020*/  VIADD R12, R18, 0x1000 ;  /* 0x00001000120c7836 */ /* 0x006fe20000000000 */
[----:B-----5:R-:W-:Y:S01]  /*16030*/  WARPGROUP.ARRIVE ;  /* 0x00000000000079c5 */ /* 0x020fe20000000000 */
[----:B------:R-:W-:-:S03]  /*16040*/  IMAD.MOV.U32 R13, RZ, RZ, -0x3ffffff0 ;  /* 0xc0000010ff0d7424 */ /* 0x000fc600078e00ff */
        /* <DEDUP_REMOVED lines=17> */
[----:B------:R-:W1:Y:S02]  /*16160*/  LDC R155, c[0x0][0x448] ;  /* 0x00011200ff9b7b82 */ /* 0x000e640000000800 */
        /* <DEDUP_REMOVED lines=19> */
[----:B------:R3:W4:Y:S01]  /*162a0*/  MUFU.TANH R12, R61 ;  /* 0x0000003d000c7308 */ /* 0x0007220000002400 */
[C---:B------:R-:W-:Y:S01]  /*162b0*/  FMUL.FTZ R107, R2.reuse, R107 ;  /* 0x0000006b026b7220 */ /* 0x040fe20000410000 */
[C---:B------:R-:W-:Y:S01]  /*162c0*/  FMUL.FTZ R108, R2.reuse, R108 ;  /* 0x0000006c026c7220 */ /* 0x040fe20000410000 */
[----:B-1----:R-:W-:Y:S01]  /*162d0*/  ISETP.NE.AND P2, PT, R155, 0x1, PT ;  /* 0x000000019b00780c */ /* 0x002fe20003f45270 */
        /* <DEDUP_REMOVED lines=49> */
[----:B------:R-:W1:Y:S01]  /*165f0*/  MUFU.TANH R13, R13 ;  /* 0x0000000d000d7308 */ /* 0x000e620000002400 */
[----:B------:R-:W-:-:S02]  /*16600*/  WARPGROUP.DEPBAR.LE gsb0, 0x0 ;  /* 0x00008000000079c5 */ /* 0x000fc40000010000 */
[----:B------:R-:W-:-:S06]  /*16610*/  WARPGROUP.ARRIVE ;  /* 0x00000000000079c5 */ /* 0x000fcc0000000000 */
[----:B------:R-:W0:Y:S01]  /*16620*/  S2R R155, SR_TID.X ;  /* 0x00000000009b7919 */ /* 0x000e220000002100 */
[----:B---3--:R-:W-:Y:S01]  /*16630*/  FMUL.FTZ R61, R2, R62 ;  /* 0x0000003e023d7220 */ /* 0x008fe20000410000 */
[----:B------:R-:W3:Y:S01]  /*16640*/  MUFU.TANH R19, R19 ;  /* 0x0000001300137308 */ /* 0x000ee20000002400 */
        /* <DEDUP_REMOVED lines=12> */
[----:B------:R-:W1:Y:S08]  /*16710*/  MUFU.TANH R120, R120 ;  /* 0x0000007800787308 */ /* 0x000e700000002400 */
[----:B------:R-:W1:Y:S01]  /*16720*/  MUFU.TANH R123, R123 ;  /* 0x0000007b007b7308 */ /* 0x000e620000002400 */
[----:B0-----:R-:W-:Y:S01]  /*16730*/  LOP3.LUT R155, R155, 0x7f, RZ, 0xc0, !PT ;  /* 0x0000007f9b9b7812 */ /* 0x001fe200078ec0ff */
[C---:B------:R-:W-:Y:S01]  /*16740*/  FMUL.FTZ R62, R2.reuse, R63 ;  /* 0x0000003f023e7220 */ /* 0x040fe20000410000 */
[----:B------:R-:W-:-:S05]  /*16750*/  FMUL.FTZ R130, R2, R134 ;  /* 0x0000008602827220 */ /* 0x000fca0000410000 */
        /* <DEDUP_REMOVED lines=8> */
[----:B------:R-:W-:Y:S01]  /*167e0*/  ISETP.NE.AND P1, PT, R155, RZ, PT ;  /* 0x000000ff9b00720c */ /* 0x000fe20003f25270 */
[C---:B------:R-:W-:Y:S01]  /*167f0*/  FMUL.FTZ R63, R2.reuse, R66 ;  /* 0x00000042023f7220 */ /* 0x040fe20000410000 */
[----:B------:R-:W-:Y:S02]  /*16800*/  FMUL.FTZ R134, R2, R64 ;  /* 0x0000004002867220 */ /* 0x000fe40000410000 */
[----:B------:R-:W0:Y:S01]  /*16810*/  MUFU.TANH R14, R14 ;  /* 0x0000000e000e7308 */ /* 0x000e220000002400 */
[----:B------:R-:W-:Y:S01]  /*16820*/  QGMMA.64x64x32.F32.E4M3.E4M3 R24, R140, gdesc[UR4], R24, gsb0 ;  /* 0x00e000048c187df3 */ /* 0x000fe20008000818 */
[----:B------:R-:W-:Y:S02]  /*16830*/  R2UR UR6, R56 ;  /* 0x00000000380672ca */ /* 0x000fe400000e0000 */
[----:B------:R-:W-:Y:S01]  /*16840*/  R2UR UR7, R57 ;  /* 0x00000000390772ca */ /* 0x000fe200000e0000 */
[----:B------:R-:W4:Y:S03]  /*16850*/  @P2 LDC R56, c[0x0][0x44c] ;  /* 0x00011300ff382b82 */ /* 0x000f260000000800 */
        /* <DEDUP_REMOVED lines=11> */
[----:B------:R-:W3:Y:S05]  /*16910*/  LDL R140, [R1+0x24] ;  /* 0x00002400018c7983 */ /* 0x000eea0000100800 */
[----:B------:R-:W0:Y:S01]  /*16920*/  MUFU.TANH R108, R108 ;  /* 0x0000006c006c7308 */ /* 0x000e220000002400 */
[----:B------:R-:W3:Y:S04]  /*16930*/  LDL R142, [R1+0x8] ;  /* 0x00000800018e7983 */ /* 0x000ee80000100800 */
[----:B------:R-:W3:Y:S01]  /*16940*/  LDL R141, [R1+0x4] ;  /* 0x00000400018d7983 */ /* 0x000ee20000100800 */
[----:B------:R-:W-:Y:S01]  /*16950*/  WARPGROUP.ARRIVE ;  /* 0x00000000000079c5 */ /* 0x000fe20000000000 */
[----:B------:R-:W1:Y:S01]  /*16960*/  LDC R143, c[0x0][0x9e4] ;  /* 0x00027900ff8f7b82 */ /* 0x000e620000000800 */
[----:B------:R-:W0:Y:S04]  /*16970*/  MUFU.TANH R109, R109 ;  /* 0x0000006d006d7308 */ /* 0x000e280000002400 */
[----:B------:R-:W-:Y:S01]  /*16980*/  QGMMA.64x64x32.F32.E4M3.E4M3 R24, R136, gdesc[UR4], R24, gsb0 ;  /* 0x00e0000488187df3 */ /* 0x000fe20008000818 */
[----:B------:R-:W-:-:S02]  /*16990*/  @!P1 VIADD R0, R0, 0x13240 ;  /* 0x0001324000009836 */ /* 0x000fc40000000000 */
[C---:B------:R-:W-:Y:S01]  /*169a0*/  FMUL.FTZ R66, R2.reuse, R70 ;  /* 0x0000004602427220 */ /* 0x040fe20000410000 */
[C---:B------:R-:W-:Y:S01]  /*169b0*/  FMUL.FTZ R64, R2.reuse, R67 ;  /* 0x0000004302407220 */ /* 0x040fe20000410000 */
[----:B------:R-:W-:Y:S01]  /*169c0*/  IMAD R70, R9, -0xa0, RZ ;  /* 0xffffff6009467824 */ /* 0x000fe200078e02ff */
[----:B------:R-:W0:Y:S01]  /*169d0*/  MUFU.TANH R110, R110 ;  /* 0x0000006e006e7308 */ /* 0x000e220000002400 */
[----:B------:R-:W-:Y:S01]  /*169e0*/  @!P1 PRMT R0, RZ, 0x654, R0 ;  /* 0x00000654ff009816 */ /* 0x000fe20000000000 */
[----:B------:R-:W-:-:S06]  /*169f0*/  FMUL.FTZ R67, R2, R71 ;  /* 0x0000004702437220 */ /* 0x000fcc0000410000 */
[----:B------:R-:W0:Y:S08]  /*16a00*/  MUFU.TANH R111, R111 ;  /* 0x0000006f006f7308 */ /* 0x000e300000002400 */
[----:B------:R-:W0:Y:S08]  /*16a10*/  MUFU.TANH R112, R112 ;  /* 0x0000007000707308 */ /* 0x000e300000002400 */
[----:B------:R-:W0:Y:S01]  /*16a20*/  MUFU.TANH R113, R113 ;  /* 0x0000007100717308 */ /* 0x000e220000002400 */
[----:B--2---:R-:W-:-:S04]  /*16a30*/  IMAD.IADD R135, R154, 0x1, R153 ;  /* 0x000000019a877824 */ /* 0x004fc800078e0299 */
[----:B----4-:R-:W-:-:S03]  /*16a40*/  @P2 IMAD.HI.U32 R56, R135, R56, RZ ;  /* 0x0000003887382227 */ /* 0x010fc600078e00ff */
[----:B------:R-:W2:Y:S02]  /*16a50*/  MUFU.TANH R114, R114 ;  /* 0x0000007200727308 */ /* 0x000ea40000002400 */
[----:B---3--:R-:W-:-:S06]  /*16a60*/  @P2 SHF.R.U32.HI R135, RZ, R57, R56 ;  /* 0x00000039ff872219 */ /* 0x008fcc0000011638 */
[----:B------:R-:W3:Y:S08]  /*16a70*/  MUFU.TANH R115, R115 ;  /* 0x0000007300737308 */ /* 0x000ef00000002400 */
[----:B------:R-:W4:Y:S08]  /*16a80*/  MUFU.TANH R116, R116 ;  /* 0x0000007400747308 */ /* 0x000f300000002400 */
[----:B------:R-:W0:Y:S08]  /*16a90*/  MUFU.TANH R117, R117 ;  /* 0x0000007500757308 */ /* 0x000e300000002400 */
[----:B------:R-:W0:Y:S08]  /*16aa0*/  MUFU.TANH R118, R118 ;  /* 0x0000007600767308 */ /* 0x000e300000002400 */
[----:B------:R-:W0:Y:S01]  /*16ab0*/  MUFU.TANH R119, R119 ;  /* 0x0000007700777308 */ /* 0x000e220000002400 */
[----:B------:R-:W-:-:S02]  /*16ac0*/  WARPGROUP.DEPBAR.LE gsb0, 0x0 ;  /* 0x00008000000079c5 */ /* 0x000fc40000010000 */
[----:B------:R-:W2:Y:S01]  /*16ad0*/  SHFL.IDX PT, R139, R135, RZ, 0x1c1f ;  /* 0x001c1fff878b7589 */ /* 0x000ea200000e0000 */
[----:B------:R4:W-:Y:S01]  /*16ae0*/  @!P1 SYNCS.ARRIVE.TRANS64.RED.A1T0 RZ, [R0+URZ], RZ ;  /* 0x000000ff00ff99a7 */ /* 0x0009e2000810043f */
[----:B-1----:R-:W-:-:S03]  /*16af0*/  ISETP.GE.AND P1, PT, R143, 0x1, PT ;  /* 0x000000018f00780c */ /* 0x002fc60003f26270 */
        /* <DEDUP_REMOVED lines=25> */
[----:B------:R-:W-:-:S07]  /*16c90*/  IADD3 R137, -R140, 0x1, R70 ;  /* 0x000000018c897810 */ /* 0x000fce0007ffe146 */
[----:B------:R-:W0:Y:S08]  /*16ca0*/  MUFU.TANH R81, R81 ;  /* 0x0000005100517308 */ /* 0x000e300000002400 */
[----:B------:R-:W0:Y:S01]  /*16cb0*/  MUFU.TANH R82, R82 ;  /* 0x0000005200527308 */ /* 0x000e220000002400 */
        /* <DEDUP_REMOVED lines=23> */
[----:B----4-:R-:W-:Y:S02]  /*16e30*/  IMAD.IADD R0, R70, 0x1, -R140 ;  /* 0x0000000146007824 */ /* 0x010fe400078e0a8c */
[--C-:B--2---:R-:W-:Y:S02]  /*16e40*/  IMAD.IADD R136, R138, 0x1, R139.reuse ;  /* 0x000000018a887824 */ /* 0x104fe400078e028b */
[----:B------:R-:W-:Y:S01]  /*16e50*/  IMAD.IADD R71, R137, 0x1, R139 ;  /* 0x0000000189477824 */ /* 0x000fe200078e028b */
[----:B-1-3--:R-:W-:Y:S06]  /*16e60*/  @!P1 BRA `(.L_x_1238) ;  /* 0x0000000000549947 */ /* 0x00afec0003800000 */
        /* <DEDUP_REMOVED lines=12> */
.L_x_1240:
[----:B------:R-:W-:-:S05]  /*16f30*/  IMAD.U32 R140, RZ, RZ, UR37 ;  /* 0x00000025ff8c7e24 */ /* 0x000fca000f8e00ff */
[----:B------:R-:W-:-:S13]  /*16f40*/  ISETP.NE.AND P1, PT, R140, 0x1, PT ;  /* 0x000000018c00780c */ /* 0x000fda0003f25270 */
[----:B------:R-:W1:Y:S02]  /*16f50*/  @P1 LDC.64 R56, c[0x0][0x9e8] ;  /* 0x00027a00ff381b82 */ /* 0x000e640000000a00 */
[----:B-1----:R-:W-:-:S05]  /*16f60*/  @P1 IMAD.HI.U32 R56, R139, R56, RZ ;  /* 0x000000388b381227 */ /* 0x002fca00078e00ff */
[----:B------:R-:W-:-:S07]  /*16f70*/  @P1 SHF.R.U32.HI R139, RZ, R57, R56 ;  /* 0x00000039ff8b1219 */ /* 0x000fce0000011638 */
.L_x_1241:
[----:B------:R-:W-:Y:S05]  /*16f80*/  BSYNC B2 ;  /* 0x0000000000027941 */ /* 0x000fea0003800000 */
.L_x_1239:
[----:B------:R-:W-:-:S05]  /*16f90*/  IMAD R139, R139, R140, R0 ;  /* 0x0000008c8b8b7224 */ /* 0x000fca00078e0200 */
[----:B------:R-:W-:Y:S02]  /*16fa0*/  VIMNMX R71, R71, R139, !PT ;  /* 0x0000008b47477248 */ /* 0x000fe40007fe0100 */
[----:B------:R-:W-:-:S07]  /*16fb0*/  VIADDMNMX R136, R139, R140, R136, PT ;  /* 0x0000008c8b887246 */ /* 0x000fce0003800188 */
.L_x_1238:
        /* <DEDUP_REMOVED lines=231> */
[----:B------:R-:W-:Y:S01]  /*17e30*/  ISETP.GE.AND P6, PT, R143, 0x1, PT ;  /* 0x000000018f00780c */ /* 0x000fe20003fc6270 */
        /* <DEDUP_REMOVED lines=15> */
.L_x_1244:
[----:B------:R-:W-:-:S05]  /*17f30*/  IMAD.U32 R71, RZ, RZ, UR37 ;  /* 0x00000025ff477e24 */ /* 0x000fca000f8e00ff */
[----:B------:R-:W-:-:S13]  /*17f40*/  ISETP.NE.AND P6, PT, R71, 0x1, PT ;  /* 0x000000014700780c */ /* 0x000fda0003fc5270 */
[----:B------:R-:W0:Y:S02]  /*17f50*/  @P6 LDC.64 R12, c[0x0][0x9e8] ;  /* 0x00027a00ff0c6b82 */ /* 0x000e240000000a00 */
[----:B0-----:R-:W-:-:S05]  /*17f60*/  @P6 IMAD.HI.U32 R12, R70, R12, RZ ;  /* 0x0000000c460c6227 */ /* 0x001fca00078e00ff */
[----:B------:R-:W-:-:S07]  /*17f70*/  @P6 SHF.R.U32.HI R70, RZ, R13, R12 ;  /* 0x0000000dff466219 */ /* 0x000fce000001160c */
.L_x_1245:
[----:B------:R-:W-:Y:S05]  /*17f80*/  BSYNC B2 ;  /* 0x0000000000027941 */ /* 0x000fea0003800000 */
.L_x_1243:
[----:B------:R-:W-:-:S05]  /*17f90*/  IMAD R0, R70, R71, R0 ;  /* 0x0000004746007224 */ /* 0x000fca00078e0200 */
[----:B------:R-:W-:Y:S02]  /*17fa0*/  VIMNMX R137, R137, R0, !PT ;  /* 0x0000000089897248 */ /* 0x000fe40007fe0100 */
[----:B------:R-:W-:-:S07]  /*17fb0*/  VIADDMNMX R138, R0, R71, R138, PT ;  /* 0x00000047008a7246 */ /* 0x000fce000380018a */
.L_x_1242:
        /* <DEDUP_REMOVED lines=511> */
.L_x_1246:
        /* <DEDUP_REMOVED lines=83> */
[----:B-1----:R-:W-:Y:S05]  /*1a4e0*/  @P1 BRA `(.L_x_1247) ;  /* 0xffffffb000f41947 */ /* 0x002fea000383ffff */
[----:B------:R-:W-:Y:S05]  /*1a4f0*/  BSYNC B0 ;  /* 0x0000000000007941 */ /* 0x000fea0003800000 */
.L_x_1227:
[----:B------:R1:W-:Y:S01]  /*1a500*/  STL [R1+0x18], R24 ;  /* 0x0000181801007387 */ /* 0x0003e20000100800 */
[----:B------:R-:W-:Y:S02]  /*1a510*/  IMAD.MOV.U32 R3, RZ, RZ, R13 ;  /* 0x000000ffff037224 */ /* 0x000fe400078e000d */
[----:B------:R-:W-:Y:S01]  /*1a520*/  IMAD.MOV.U32 R8, RZ, RZ, R12 ;  /* 0x000000ffff087224 */ /* 0x000fe200078e000c */
[----:B------:R1:W-:Y:S01]  /*1a530*/  STL [R1+0x1c], R25 ;  /* 0x00001c1901007387 */ /* 0x0003e20000100800 */
[----:B------:R-:W-:Y:S02]  /*1a540*/  IMAD.MOV.U32 R19, RZ, RZ, R10 ;  /* 0x000000ffff137224 */ /* 0x000fe400078e000a */
[----:B------:R-:W-:Y:S01]  /*1a550*/  IMAD.MOV.U32 R156, RZ, RZ, R11 ;  /* 0x000000ffff9c7224 */ /* 0x000fe200078e000b */
[----:B------:R1:W-:Y:S06]  /*1a560*/  STL [R1+0x14], R28 ;  /* 0x0000141c01007387 */ /* 0x0003ec0000100800 */
.L_x_1226:
[----:B------:R-:W-:Y:S05]  /*1a570*/  BSYNC B1 ;  /* 0x0000000000017941 */ /* 0x000fea0003800000 */
.L_x_1225:
[----:B------:R-:W-:Y:S06]  /*1a580*/  BAR.ARV 0x8, 0x200 ;  /* 0x0208000000007b1d */ /* 0x000fec0000002000 */
[----:B------:R-:W-:Y:S05]  /*1a590*/  @!P0 BRA `(.L_x_1248) ;  /* 0x0000000000048947 */ /* 0x000fea0003800000 */
[----:B------:R-:W-:Y:S01]  /*1a5a0*/  BPT.TRAP 0x1 ;  /* 0x000000040000795c */ /* 0x000fe20000300000 */
.L_x_1248:
[----:B------:R-:W-:Y:S01]  /*1a5b0*/  IMAD R9, R19, 0x8, R18 ;  /* 0x0000000813097824 */ /* 0x000fe200078e0212 */
[----:B------:R-:W-:-:S04]  /*1a5c0*/  SHF.L.U32 R2, R156, 0x1f, RZ ;  /* 0x0000001f9c027819 */ /* 0x000fc800000006ff */
[----:B------:R2:W3:Y:S01]  /*1a5d0*/  SYNCS.PHASECHK.TRANS64.TRYWAIT P1, [R9+URZ+0x13250], R2 ;  /* 0x01325002090075a7 */ /* 0x0004e2000802017f */
[----:B------:R-:W-:Y:S05]  /*1a5e0*/  @!P0 BRA `(.L_x_1249) ;  /* 0x0000000000048947 */ /* 0x000fea0003800000 */
[----:B------:R-:W-:Y:S01]  /*1a5f0*/  BPT.TRAP 0x1 ;  /* 0x000000040000795c */ /* 0x000fe20000300000 */
.L_x_1249:
[----:B------:R-:W-:Y:S04]  /*1a600*/  BSSY B0, `(.L_x_1250) ;  /* 0x0000004000007945 */ /* 0x000fe80003800000 */
[----:B---3--:R-:W-:Y:S05]  /*1a610*/  @P1 BRA `(.L_x_1251) ;  /* 0x0000000000081947 */ /* 0x008fea0003800000 */
[----:B------:R-:W3:Y:S02]  /*1a620*/  SYNCS.PHASECHK.TRANS64.TRYWAIT P1, [R9+URZ+0x13250], R2 ;  /* 0x01325002090075a7 */ /* 0x000ee4000802017f */
[----:B---3--:R-:W-:Y:S05]  /*1a630*/  @!P1 BRA `(.L_x_1252) ;  /* 0x000000ac00349947 */ /* 0x008fea0003800000 */
.L_x_1251:
[----:B------:R-:W-:Y:S05]  /*1a640*/  BSYNC B0 ;  /* 0x0000000000007941 */ /* 0x000fea0003800000 */
.L_x_1250:
[----:B------:R-:W4:Y:S01]  /*1a650*/  LDL.LU R12, [R1+0x6c] ;  /* 0x00006c00010c7983 */ /* 0x000f220000300800 */
[----:B------:R-:W-:Y:S01]  /*1a660*/  ULDC.64 UR4, c[0x0][0x9a0] ;  /* 0x0002680000047ab9 */ /* 0x000fe20000000a00 */
[----:B------:R-:W-:Y:S01]  /*1a670*/  VIADD R18, R18, 0x1000 ;  /* 0x0000100012127836 */ /* 0x000fe20000000000 */
[----:B------:R-:W-:Y:S01]  /*1a680*/  ISETP.NE.U32.AND P1, PT, RZ, UR4, PT ;  /* 0x00000004ff007c0c */ /* 0x000fe2000bf25070 */
[----:B01----:R-:W5:Y:S03]  /*1a690*/  LDL.LU R24, [R1+0x18] ;  /* 0x0000180001187983 */ /* 0x003f660000300800 */
[----:B------:R-:W-:Y:S01]  /*1a6a0*/  ISETP.NE.AND.EX P1, PT, RZ, UR5, PT, P1 ;  /* 0x00000005ff007c0c */ /* 0x000fe2000bf25310 */
[----:B------:R-:W5:Y:S01]  /*1a6b0*/  LDL.LU R25, [R1+0x1c] ;  /* 0x00001c0001197983 */ /* 0x000f620000300800 */
[----:B------:R-:W-:-:S03]  /*1a6c0*/  SHF.R.U32.HI R18, RZ, 0x4, R18 ;  /* 0x00000004ff127819 */ /* 0x000fc60000011612 */
[----:B------:R-:W5:Y:S01]  /*1a6d0*/  LDL.LU R28, [R1+0x14] ;  /* 0x00001400011c7983 */ /* 0x000f620000300800 */
[----:B------:R-:W-:-:S04]  /*1a6e0*/  LOP3.LUT R18, R18, 0x3fff, RZ, 0xc0, !PT ;  /* 0x00003fff12127812 */ /* 0x000fc800078ec0ff */
[----:B------:R-:W-:-:S03]  /*1a6f0*/  LOP3.LUT R18, R18, 0x10000, RZ, 0xfc, !PT ;  /* 0x0001000012127812 */ /* 0x000fc600078efcff */
[----:B------:R-:W0:Y:S02]  /*1a700*/  @P1 LDC.64 R10, c[0x0][0x9c8] ;  /* 0x00027200ff0a1b82 */ /* 0x000e240000000a00 */
[----:B------:R-:W-:-:S05]  /*1a710*/  IMAD R4, R19, 0x280, R18 ;  /* 0x0000028013047824 */ /* 0x000fca00078e0212 */
[----:B------:R-:W-:Y:S02]  /*1a720*/  R2UR UR6, R4 ;  /* 0x00000000040672ca */ /* 0x000fe400000e0000 */
[----:B----4-:R-:W-:Y:S01]  /*1a730*/  @P1 SHF.R.S32.HI R5, RZ, 0x1f, R12 ;  /* 0x0000001fff051819 */ /* 0x010fe2000001140c */
[----:B0-----:R-:W-:-:S04]  /*1a740*/  @P1 IMAD.WIDE.U32 R6, R12, R10, RZ ;  /* 0x0000000a0c061225 */ /* 0x001fc800078e00ff */
[----:B--23--:R-:W-:Y:S02]  /*1a750*/  @P1 IMAD R2, R5, R10, RZ ;  /* 0x0000000a05021224 */ /* 0x00cfe400078e02ff */
[----:B------:R-:W-:-:S05]  /*1a760*/  IMAD.MOV.U32 R5, RZ, RZ, -0x3ffffff0 ;  /* 0xc0000010ff057424 */ /* 0x000fca00078e00ff */
[----:B------:R-:W-:Y:S01]  /*1a770*/  R2UR UR7, R5 ;  /* 0x00000000050772ca */ /* 0x000fe200000e0000 */
[----:B------:R-:W-:Y:S02]  /*1a780*/  @P1 IMAD R5, R12, R11, R2 ;  /* 0x0000000b0c051224 */ /* 0x000fe400078e0202 */
[----:B------:R-:W2:Y:S01]  /*1a790*/  LDL R2, [R1+0x58] ;  /* 0x0000580001027983 */ /* 0x000ea20000100800 */
[----:B-----5:R-:W-:Y:S01]  /*1a7a0*/  WARPGROUP.ARRIVE ;  /* 0x00000000000079c5 */ /* 0x020fe20000000000 */
[----:B------:R-:W2:Y:S02]  /*1a7b0*/  @P1 LDC.64 R10, c[0x0][0x9d0] ;  /* 0x00027400ff0a1b82 */ /* 0x000ea40000000a00 */
[----:B------:R-:W3:Y:S06]  /*1a7c0*/  LDL.LU R13, [R1] ;  /* 0x00000000010d7983 */ /* 0x000eec0000300800 */
[----:B------:R-:W-:Y:S01]  /*1a7d0*/  QGMMA.64x64x32.F32.E4M3.E4M3 R24, R152, gdesc[UR4], R24, gsb0 ;  /* 0x00e0000498187df3 */ /* 0x000fe20008000818 */
[----:B------:R-:W-:-:S02]  /*1a7e0*/  @P1 IMAD.IADD R7, R7, 0x1, R5 ;  /* 0x0000000107071824 */ /* 0x000fc400078e0205 */
[----:B------:R-:W-:Y:S01]  /*1a7f0*/  IMAD.MOV.U32 R12, RZ, RZ, 0x3f800000 ;  /* 0x3f800000ff0c7424 */ /* 0x000fe200078e00ff */
[----:B------:R-:W-:Y:S02]  /*1a800*/  WARPGROUP.DEPBAR.LE gsb0, 0x0 ;  /* 0x00008000000079c5 */ /* 0x000fe40000010000 */
[----:B------:R-:W-:Y:S01]  /*1a810*/  WARPGROUP.ARRIVE ;  /* 0x00000000000079c5 */ /* 0x000fe20000000000 */
[----:B--2---:R-:W-:-:S04]  /*1a820*/  @P1 IMAD.WIDE.U32 R6, R2, R10, R6 ;  /* 0x0000000a02061225 */ /* 0x004fc800078e0006 */
[----:B------:R-:W-:Y:S01]  /*1a830*/  @P1 IMAD R11, R2, R11, R7 ;  /* 0x0000000b020b1224 */ /* 0x000fe200078e0207 */
[----:B------:R-:W-:Y:S01]  /*1a840*/  @P1 LEA R10, P2, R6, UR4, 0x2 ;  /* 0x00000004060a1c11 */ /* 0x000fe2000f8410ff */
[----:B------:R-:W-:-:S03]  /*1a850*/  IMAD.MOV.U32 R7, RZ, RZ, -0x3ffffff0 ;  /* 0xc0000010ff077424 */ /* 0x000fc600078e00ff */
[----:B------:R-:W-:Y:S01]  /*1a860*/  @P1 LEA.HI.X R11, R6, UR5, R11, 0x2, P2 ;  /* 0x00000005060b1c11 */ /* 0x000fe200090f140b */
[----:B------:R-:W-:Y:S01]  /*1a870*/  VIADD R6, R4, 0x80 ;  /* 0x0000008004067836 */ /* 0x000fe20000000000 */
[----:B------:R-:W-:-:S03]  /*1a880*/  R2UR UR7, R7 ;  /* 0x00000000070772ca */ /* 0x000fc600000e0000 */
[----:B------:R0:W2:Y:S01]  /*1a890*/  @P1 LDG.E R12, desc[UR44][R10.64] ;  /* 0x0000002c0a0c1981 */ /* 0x0000a2000c1e1900 */
        /* <DEDUP_REMOVED lines=13> */
[----:B---3--:R-:W1:Y:S04]  /*1a970*/  SHFL.BFLY PT, R2, R13, 0x2, 0x1f ;  /* 0x0c401f000d027f89 */ /* 0x008e6800000e0000 */
[----:B------:R-:W3:Y:S01]  /*1a980*/  SHFL.BFLY PT, R6, R21, 0x2, 0x1f ;  /* 0x0c401f0015067f89 */ /* 0x000ee200000e0000 */
[----:B------:R-:W-:Y:S02]  /*1a990*/  VIADD R4, R4, 0x200 ;  /* 0x0000020004047836 */ /* 0x000fe40000000000 */
[----:B------:R-:W-:Y:S01]  /*1a9a0*/  IMAD.MOV.U32 R5, RZ, RZ, -0x3ffffff0 ;  /* 0xc0000010ff057424 */ /* 0x000fe200078e00ff */
[----:B------:R-:W-:-:S02]  /*1a9b0*/  WARPGROUP.DEPBAR.LE gsb0, 0x0 ;  /* 0x00008000000079c5 */ /* 0x000fc40000010000 */
[----:B------:R-:W-:-:S06]  /*1a9c0*/  WARPGROUP.ARRIVE ;  /* 0x00000000000079c5 */ /* 0x000fcc0000000000 */
[----:B------:R-:W-:Y:S01]  /*1a9d0*/  QGMMA.64x64x32.F32.E4M3.E4M3 R24, R140, gdesc[UR4], R24, gsb0 ;  /* 0x00e000048c187df3 */ /* 0x000fe20008000818 */
[----:B------:R-:W-:Y:S02]  /*1a9e0*/  R2UR UR6, R4 ;  /* 0x00000000040672ca */ /* 0x000fe400000e0000 */
[----:B------:R-:W-:Y:S01]  /*1a9f0*/  R2UR UR7, R5 ;  /* 0x00000000050772ca */ /* 0x000fe200000e0000 */
[----:B-1----:R-:W-:-:S01]  /*1aa00*/  FADD.FTZ R2, R2, R13 ;  /* 0x0000000d02027221 */ /* 0x002fc20000010000 */
[----:B---3--:R-:W-:-:S04]  /*1aa10*/  FADD.FTZ R6, R6, R21 ;  /* 0x0000001506067221 */ /* 0x008fc80000010000 */
[----:B------:R-:W0:Y:S04]  /*1aa20*/  SHFL.BFLY PT, R7, R2, 0x1, 0x1f ;  /* 0x0c201f0002077f89 */ /* 0x000e2800000e0000 */
[----:B------:R-:W1:Y:S01]  /*1aa30*/  SHFL.BFLY PT, R5, R6, 0x1, 0x1f ;  /* 0x0c201f0006057f89 */ /* 0x000e6200000e0000 */
[----:B0-----:R-:W-:-:S01]  /*1aa40*/  FADD.FTZ R10, R2, R7 ;  /* 0x00000007020a7221 */ /* 0x001fc20000010000 */
[----:B-1----:R-:W-:-:S04]  /*1aa50*/  FADD.FTZ R13, R6, R5 ;  /* 0x00000005060d7221 */ /* 0x002fc80000010000 */
[C---:B------:R-:W-:Y:S01]  /*1aa60*/  FSETP.NE.FTZ.AND P1, PT, R10.reuse, RZ, PT ;  /* 0x000000ff0a00720b */ /* 0x040fe20003f35000 */
[----:B------:R-:W-:Y:S01]  /*1aa70*/  FMUL.FTZ R14, R10, 0.00390625 ;  /* 0x3b8000000a0e7820 */ /* 0x000fe20000410000 */
[----:B------:R-:W-:Y:S01]  /*1aa80*/  FMUL.FTZ R15, R13, 0.00390625 ;  /* 0x3b8000000d0f7820 */ /* 0x000fe20000410000 */
[----:B------:R-:W-:Y:S02]  /*1aa90*/  WARPGROUP.DEPBAR.LE gsb0, 0x0 ;  /* 0x00008000000079c5 */ /* 0x000fe40000010000 */
[----:B------:R-:W-:-:S06]  /*1aaa0*/  WARPGROUP.ARRIVE ;  /* 0x00000000000079c5 */ /* 0x000fcc0000000000 */
[----:B------:R-:W-:Y:S01]  /*1aab0*/  QGMMA.64x64x32.F32.E4M3.E4M3 R24, R136, gdesc[UR4], R24, gsb0 ;  /* 0x00e0000488187df3 */ /* 0x000fe20008000818 */
[----:B------:R-:W-:Y:S01]  /*1aac0*/  IMAD.MOV.U32 R5, RZ, RZ, RZ ;  /* 0x000000ffff057224 */ /* 0x000fe200078e00ff */
[----:B------:R-:W-:Y:S02]  /*1aad0*/  FSETP.NE.FTZ.AND P2, PT, R14, RZ, PT ;  /* 0x000000ff0e00720b */ /* 0x000fe40003f55000 */
[----:B------:R-:W-:-:S03]  /*1aae0*/  FSETP.NE.FTZ.AND P3, PT, R15, RZ, PT ;  /* 0x000000ff0f00720b */ /* 0x000fc60003f75000 */
[----:B------:R-:W-:Y:S01]  /*1aaf0*/  @P1 MUFU.RCP R5, R10 ;  /* 0x0000000a00051308 */ /* 0x000fe20000001000 */
[----:B------:R-:W-:Y:S01]  /*1ab00*/  FSETP.NE.FTZ.AND P1, PT, R13, RZ, PT ;  /* 0x000000ff0d00720b */ /* 0x000fe20003f35000 */
[----:B------:R-:W-:-:S06]  /*1ab10*/  IMAD.MOV.U32 R11, RZ, RZ, RZ ;  /* 0x000000ffff0b7224 */ /* 0x000fcc00078e00ff */
[----:B------:R-:W0:Y:S08]  /*1ab20*/  @P2 MUFU.LG2 R4, R14 ;  /* 0x0000000e00042308 */ /* 0x000e300000000c00 */
[----:B------:R-:W1:Y:S08]  /*1ab30*/  @P3 MUFU.LG2 R6, R15 ;  /* 0x0000000f00063308 */ /* 0x000e700000000c00 */
[----:B------:R-:W3:Y:S01]  /*1ab40*/  @P1 MUFU.RCP R11, R13 ;  /* 0x0000000d000b1308 */ /* 0x000ee20000001000 */
[C---:B------:R-:W-:Y:S01]  /*1ab50*/  @P2 FMUL.FTZ R7, R0.reuse, 0.69314718246459960938 ;  /* 0x3f31721800072820 */ /* 0x040fe20000410000 */
[----:B------:R-:W-:Y:S01]  /*1ab60*/  @P3 FMUL.FTZ R21, R0, 0.69314718246459960938 ;  /* 0x3f31721800153820 */ /* 0x000fe20000410000 */
[----:B0-----:R-:W-:Y:S01]  /*1ab70*/  @P2 FMUL.FTZ R4, R4, 0.69314718246459960938 ;  /* 0x3f31721804042820 */ /* 0x001fe20000410000 */
[----:B------:R-:W-:-:S02]  /*1ab80*/  IMAD.MOV.U32 R20, RZ, RZ, -0x800000 ;  /* 0xff800000ff147424 */ /* 0x000fc400078e00ff */
[----:B--2---:R-:W-:Y:S01]  /*1ab90*/  FMUL.FTZ R0, R5, R12 ;  /* 0x0000000c05007220 */ /* 0x004fe20000410000 */
[----:B------:R-:W-:Y:S02]  /*1aba0*/  IMAD.MOV.U32 R2, RZ, RZ, -0x800000 ;  /* 0xff800000ff027424 */ /* 0x000fe400078e00ff */
[----:B-1----:R-:W-:Y:S01]  /*1abb0*/  @P3 FMUL.FTZ R6, R6, 0.69314718246459960938 ;  /* 0x3f31721806063820 */ /* 0x002fe20000410000 */
[----:B------:R-:W-:-:S03]  /*1abc0*/  @P2 FFMA.FTZ R20, R7, R8, R4 ;  /* 0x0000000807142223 */ /* 0x000fc60000010004 */
[----:B------:R-:W-:Y:S01]  /*1abd0*/  @P3 FFMA.FTZ R2, R21, R3, R6 ;  /* 0x0000000315023223 */ /* 0x000fe20000010006 */
[----:B---3--:R-:W-:Y:S01]  /*1abe0*/  FMUL.FTZ R11, R11, R12 ;  /* 0x0000000c0b0b7220 */ /* 0x008fe20000410000 */
[----:B------:R-:W-:Y:S02]  /*1abf0*/  WARPGROUP.DEPBAR.LE gsb0, 0x0 ;  /* 0x00008000000079c5 */ /* 0x000fe40000010000 */
[----:B------:R-:W-:Y:S05]  /*1ac00*/  @!P0 BRA `(.L_x_1253) ;  /* 0x0000000000048947 */ /* 0x000fea0003800000 */
[----:B------:R-:W-:Y:S01]  /*1ac10*/  BPT.TRAP 0x1 ;  /* 0x000000040000795c */ /* 0x000fe20000300000 */
.L_x_1253:
[----:B------:R-:W2:Y:S01]  /*1ac20*/  LDL.LU R3, [R1+0x40] ;  /* 0x0000400001037983 */ /* 0x000ea20000300800 */
[----:B------:R-:W-:Y:S02]  /*1ac30*/  VIADD R9, R9, 0x13260 ;  /* 0x0001326009097836 */ /* 0x000fe40000000000 */
[-C--:B------:R-:W-:Y:S01]  /*1ac40*/  FMUL.FTZ R24, R24, R0.reuse ;  /* 0x0000000018187220 */ /* 0x080fe20000410000 */
[----:B------:R-:W-:Y:S01]  /*1ac50*/  FMUL.FTZ R29, R29, R0 ;  /* 0x000000001d1d7220 */ /* 0x000fe20000410000 */
[----:B------:R-:W3:Y:S01]  /*1ac60*/  LDL.LU R4, [R1+0x7c] ;  /* 0x00007c0001047983 */ /* 0x000ee20000300800 */
[----:B------:R-:W-:-:S05]  /*1ac70*/  VIADD R19, R19, 0x1 ;  /* 0x0000000113137836 */ /* 0x000fca0000000000 */
[----:B------:R-:W-:Y:S01]  /*1ac80*/  ISETP.NE.AND P1, PT, R19, 0x2, PT ;  /* 0x000000021300780c */ /* 0x000fe20003f25270 */
        /* <DEDUP_REMOVED lines=31> */
[----:B------:R-:W-:-:S02]  /*1ae80*/  SEL R19, R19, RZ, P1 ;  /* 0x000000ff13137207 */ /* 0x000fc40000800000 */
[----:B--2---:R-:W-:Y:S01]  /*1ae90*/  PRMT R9, R3, 0x654, R9 ;  /* 0x0000065403097816 */ /* 0x004fe20000000009 */
[----:B---3--:R-:W-:-:S03]  /*1aea0*/  VIADD R4, R4, 0x1 ;  /* 0x0000000104047836 */ /* 0x008fc60000000000 */
[----:B------:R0:W-:Y:S02]  /*1aeb0*/  SYNCS.ARRIVE.TRANS64.RED.A1T0 RZ, [R9+URZ], RZ ;  /* 0x000000ff09ff79a7 */ /* 0x0001e4000810043f */
[----:B------:R0:W-:Y:S01]  /*1aec0*/  STL [R1+0x7c], R4 ;  /* 0x00007c0401007387 */ /* 0x0001e20000100800 */
[----:B------:R-:W-:-:S04]  /*1aed0*/  SEL R3, RZ, 0x1, P1 ;  /* 0x00000001ff037807 */ /* 0x000fc80000800000 */
[----:B------:R-:W-:-:S07]  /*1aee0*/  LOP3.LUT R156, R156, R3, RZ, 0x3c, !PT ;  /* 0x000000039c9c7212 */ /* 0x000fce00078e3cff */
.L_x_1143:
[----:B------:R-:W2:Y:S01]  /*1aef0*/  LDL R77, [R1+0x74] ;  /* 0x00007400014d7983 */ /* 0x000ea20000100800 */
[----:B------:R-:W1:Y:S01]  /*1af00*/  S2UR UR4, SR_CgaCtaId ;  /* 0x00000000000479c3 */ /* 0x000e620000008800 */
[----:B------:R-:W-:Y:S01]  /*1af10*/  MOV R18, 0x400 ;  /* 0x0000040000127802 */ /* 0x000fe20000000f00 */
[----:B------:R-:W-:Y:S01]  /*1af20*/  BSSY B0, `(.L_x_1254) ;  /* 0x00002ab000007945 */ /* 0x000fe20003800000 */
[----:B------:R-:W3:Y:S01]  /*1af30*/  S2R R79, SR_TID.X ;  /* 0x00000000004f7919 */ /* 0x000ee20000002100 */
[----:B-1----:R-:W-:-:S05]  /*1af40*/  IMAD.U32 R0, RZ, RZ, UR4 ;  /* 0x00000004ff007e24 */ /* 0x002fca000f8e00ff */
[----:B------:R-:W-:Y:S01]  /*1af50*/  LEA R18, R0, R18, 0x18 ;  /* 0x0000001200127211 */ /* 0x000fe200078ec0ff */
[----:B------:R-:W-:Y:S01]  /*1af60*/  BAR.SYNC.DEFER_BLOCKING 0x5, 0x200 ;  /* 0x0148000000007b1d */ /* 0x000fe20000010000 */
[----:B---3--:R-:W-:-:S05]  /*1af70*/  VIADD R63, R79, 0xffffff80 ;  /* 0xffffff804f3f7836 */ /* 0x008fca0000000000 */
[----:B------:R1:W-:Y:S01]  /*1af80*/  STL [R1+0x40], R0 ;  /* 0x0000400001007387 */ /* 0x0003e20000100800 */
[----:B------:R-:W-:-:S04]  /*1af90*/  SHF.R.S32.HI R66, RZ, 0x1f, R63 ;  /* 0x0000001fff427819 */ /* 0x000fc8000001143f */
[----:B------:R-:W-:-:S04]  /*1afa0*/  LEA.HI R21, R66, R63, RZ, 0x3 ;  /* 0x0000003f42157211 */ /* 0x000fc800078f18ff */
[----:B------:R-:W-:Y:S02]  /*1afb0*/  LOP3.LUT R62, R21, 0xfffffff8, RZ, 0xc0, !PT ;  /* 0xfffffff8153e7812 */ /* 0x000fe400078ec0ff */
[----:B------:R-:W-:-:S03]  /*1afc0*/  SHF.R.S32.HI R21, RZ, 0x3, R21 ;  /* 0x00000003ff157819 */ /* 0x000fc60000011415 */
[----:B------:R-:W-:Y:S01]  /*1afd0*/  IMAD.IADD R62, R63, 0x1, -R62 ;  /* 0x000000013f3e7824 */ /* 0x000fe200078e0a3e */
[----:B0-----:R-:W0:Y:S03]  /*1afe0*/  LDS.128 R8, [R18+0x132d0] ;  /* 0x0132d00012087984 */ /* 0x001e260000000c00 */
[----:B-1----:R-:W-:-:S05]  /*1aff0*/  IMAD.SHL.U32 R0, R62, 0x8, RZ ;  /* 0x000000083e007824 */ /* 0x002fca00078e00ff */
[----:B------:R-:W-:Y:S01]  /*1b000*/  SHF.R.S32.HI R3, RZ, 0x1f, R0 ;  /* 0x0000001fff037819 */ /* 0x000fe20000011400 */
[----:B0-----:R0:W-:Y:S04]  /*1b010*/  STL.64 [R1+0x60], R8 ;  /* 0x0000600801007387 */ /* 0x0011e80000100a00 */
[----:B------:R0:W-:Y:S01]  /*1b020*/  STL.64 [R1+0x68], R10 ;  /* 0x0000680a01007387 */ /* 0x0001e20000100a00 */
[----:B------:R-:W-:Y:S06]  /*1b030*/  BAR.ARV 0x4, 0x200 ;  /* 0x0108000000007b1d */ /* 0x000fec0000002000 */
[----:B--2---:R-:W-:-:S13]  /*1b040*/  ISETP.NE.AND P1, PT, R77, RZ, PT ;  /* 0x000000ff4d00720c */ /* 0x004fda0003f25270 */
[----:B------:R-:W1:Y:S02]  /*1b050*/  @!P1 LDC R77, c[0x0][0xad4] ;  /* 0x0002b500ff4d9b82 */ /* 0x000e640000000800 */
[----:B-1----:R0:W-:Y:S01]  /*1b060*/  @!P1 STL [R1+0x74], R77 ;  /* 0x0000744d01009387 */ /* 0x0021e20000100800 */
[----:B------:R-:W-:Y:S05]  /*1b070*/  @P0 BRA `(.L_x_1255) ;  /* 0x0000001c00ec0947 */ /* 0x000fea0003800000 */
[----:B------:R-:W-:Y:S01]  /*1b080*/  IMAD.SHL.U32 R4, R79, 0x4, RZ ;  /* 0x000000044f047824 */ /* 0x000fe200078e00ff */
[----:B------:R-:W-:Y:S01]  /*1b090*/  ULDC.64 UR4, c[0x4][0x38] ;  /* 0x01000e0000047ab9 */ /* 0x000fe20000000a00 */
[----:B------:R-:W2:Y:S01]  /*1b0a0*/  LDL R83, [R1+0x58] ;  /* 0x0000580001537983 */ /* 0x000ea20000100800 */
[----:B------:R-:W1:Y:S02]  /*1b0b0*/  S2R R7, SR_SWINHI ;  /* 0x0000000000077919 */ /* 0x000e640000002f00 */
[----:B------:R-:W-:Y:S01]  /*1b0c0*/  LOP3.LUT R4, R4, 0xc, RZ, 0xc0, !PT ;  /* 0x0000000c04047812 */ /* 0x000fe200078ec0ff */
[----:B------:R-:W-:Y:S01]  /*1b0d0*/  ULDC.64 UR6, c[0x0][0xc08] ;  /* 0x0003020000067ab9 */ /* 0x000fe20000000a00 */
[----:B------:R-:W3:Y:S01]  /*1b0e0*/  LDL.LU R89, [R1+0x78] ;  /* 0x0000780001597983 */ /* 0x000ee20000300800 */
[----:B------:R-:W-:Y:S01]  /*1b0f0*/  BAR.SYNC.DEFER_BLOCKING 0x1, 0x180 ;  /* 0x0046000000007b1d */ /* 0x000fe20000010000 */
[----:B0-----:R-:W-:-:S05]  /*1b100*/  IADD3 R8, P0, R4, UR4, RZ ;  /* 0x0000000404087c10 */ /* 0x001fca000ff1e0ff */
[----:B------:R-:W-:Y:S01]  /*1b110*/  IMAD.X R9, RZ, RZ, UR5, P0 ;  /* 0x00000005ff097e24 */ /* 0x000fe200080e06ff */
[----:B------:R-:W-:Y:S01]  /*1b120*/  LEA.HI R6, R66, R63, RZ, 0x5 ;  /* 0x0000003f42067211 */ /* 0x000fe200078f28ff */
[----:B------:R-:W-:Y:S01]  /*1b130*/  ULDC.64 UR4, c[0x0][0xc00] ;  /* 0x0003000000047ab9 */ /* 0x000fe20000000a00 */
[----:B------:R-:W4:Y:S04]  /*1b140*/  LDL R87, [R1+0x50] ;  /* 0x0000500001577983 */ /* 0x000f280000100800 */
[----:B------:R0:W2:Y:S01]  /*1b150*/  LDG.E.CONSTANT R8, desc[UR44][R8.64] ;  /* 0x0000002c08087981 */ /* 0x0000a2000c1e9900 */
[----:B------:R-:W-:-:S03]  /*1b160*/  LOP3.LUT P0, R4, R79, 0x3, RZ, 0xc0, !PT ;  /* 0x000000034f047812 */ /* 0x000fc6000780c0ff */
[----:B------:R-:W4:Y:S01]  /*1b170*/  LDL R85, [R1+0x38] ;  /* 0x0000380001557983 */ /* 0x000f220000100800 */
[----:B------:R-:W-:Y:S02]  /*1b180*/  ISETP.EQ.OR P0, PT, R4, 0x3, !P0 ;  /* 0x000000030400780c */ /* 0x000fe40004702670 */
[----:B------:R-:W-:Y:S01]  /*1b190*/  LEA.HI R4, R66, R63, RZ, 0x4 ;  /* 0x0000003f42047211 */ /* 0x000fe200078f20ff */
[----:B------:R-:W-:Y:S01]  /*1b1a0*/  IMAD.SHL.U32 R10, R6, 0x20, RZ ;  /* 0x00000020060a7824 */ /* 0x000fe200078e00ff */
[----:B------:R-:W4:Y:S02]  /*1b1b0*/  LDL R81, [R1+0x80] ;  /* 0x0000800001517983 */ /* 0x000f240000100800 */
[----:B------:R-:W-:Y:S02]  /*1b1c0*/  SHF.R.S32.HI R13, RZ, 0x4, R4 ;  /* 0x00000004ff0d7819 */ /* 0x000fe40000011404 */
[C---:B------:R-:W-:Y:S02]  /*1b1d0*/  LOP3.LUT R6, R4.reuse, 0x3fffff0, RZ, 0xc0, !PT ;  /* 0x03fffff004067812 */ /* 0x040fe400078ec0ff */
[----:B------:R-:W-:-:S02]  /*1b1e0*/  LEA.HI R4, R4, R13, RZ, 0x1 ;  /* 0x0000000d04047211 */ /* 0x000fc400078f08ff */
[----:B------:R-:W-:Y:S02]  /*1b1f0*/  SEL R57, R40, R41, P0 ;  /* 0x0000002928397207 */ /* 0x000fe40000000000 */
[----:B------:R-:W-:Y:S02]  /*1b200*/  SEL R80, R41, R40, P0 ;  /* 0x0000002829507207 */ /* 0x000fe40000000000 */
[----:B------:R-:W-:Y:S02]  /*1b210*/  SEL R41, R44, R5, P0 ;  /* 0x000000052c297207 */ /* 0x000fe40000000000 */
[----:B------:R-:W-:Y:S01]  /*1b220*/  SEL R82, R5, R44, P0 ;  /* 0x0000002c05527207 */ /* 0x000fe20000000000 */
[----:B------:R-:W-:Y:S01]  /*1b230*/  IMAD.IADD R6, R63, 0x1, -R6 ;  /* 0x000000013f067824 */ /* 0x000fe200078e0a06 */
[----:B------:R-:W-:Y:S02]  /*1b240*/  LOP3.LUT R5, R10, 0xfffffc00, RZ, 0xc0, !PT ;  /* 0xfffffc000a057812 */ /* 0x000fe400078ec0ff */
[----:B------:R-:W-:-:S03]  /*1b250*/  LOP3.LUT R4, R4, 0x1ffffffe, RZ, 0xc0, !PT ;  /* 0x1ffffffe04047812 */ /* 0x000fc600078ec0ff */
[----:B------:R-:W-:Y:S02]  /*1b260*/  IMAD R5, R6, 0x40, R5 ;  /* 0x0000004006057824 */ /* 0x000fe400078e0205 */
[----:B------:R-:W-:Y:S01]  /*1b270*/  IMAD.IADD R4, R13, 0x1, -R4 ;  /* 0x000000010d047824 */ /* 0x000fe200078e0a04 */
[----:B------:R-:W-:Y:S02]  /*1b280*/  SEL R75, R28, R29, P0 ;  /* 0x0000001d1c4b7207 */ /* 0x000fe40000000000 */
[----:B------:R-:W-:Y:S01]  /*1b290*/  SEL R88, R29, R28, P0 ;  /* 0x0000001c1d587207 */ /* 0x000fe20000000000 */
[----:B------:R-:W-:Y:S01]  /*1b2a0*/  IMAD R5, R4, 0x8, R5 ;  /* 0x0000000804057824 */ /* 0x000fe200078e0205 */
[----:B------:R-:W-:Y:S02]  /*1b2b0*/  MOV R28, R18 ;  /* 0x00000012001c7202 */ /* 0x000fe40000000f00 */
[----:B-1----:R-:W-:-:S03]  /*1b2c0*/  MOV R29, R7 ;  /* 0x00000007001d7202 */ /* 0x002fc60000000f00 */
[----:B------:R-:W-:Y:S01]  /*1b2d0*/  IMAD.WIDE R4, R5, 0x2, R28 ;  /* 0x0000000205047825 */ /* 0x000fe200078e021c */
[----:B------:R-:W-:Y:S02]  /*1b2e0*/  SEL R59, R32, R33, P0 ;  /* 0x00000021203b7207 */ /* 0x000fe40000000000 */
[----:B------:R-:W-:Y:S02]  /*1b2f0*/  SEL R60, R33, R32, P0 ;  /* 0x00000020213c7207 */ /* 0x000fe40000000000 */
[C---:B------:R-:W-:Y:S02]  /*1b300*/  IADD3 R65, P3, R4.reuse, 0x20, RZ ;  /* 0x0000002004417810 */ /* 0x040fe40007f7e0ff */
[C---:B------:R-:W-:Y:S02]  /*1b310*/  LOP3.LUT R7, R4.reuse, 0x380, RZ, 0xc0, !PT ;  /* 0x0000038004077812 */ /* 0x040fe400078ec0ff */
[----:B------:R-:W-:Y:S02]  /*1b320*/  IADD3 R33, P2, R4, 0x40, RZ ;  /* 0x0000004004217810 */ /* 0x000fe40007f5e0ff */
[----:B------:R-:W-:-:S02]  /*1b330*/  LOP3.LUT R64, R65, 0x380, RZ, 0xc0, !PT ;  /* 0x0000038041407812 */ /* 0x000fc400078ec0ff */
[----:B0-----:R-:W-:Y:S02]  /*1b340*/  SEL R9, R36, R37, P0 ;  /* 0x0000002524097207 */ /* 0x001fe40000000000 */
[----:B------:R-:W-:Y:S02]  /*1b350*/  SEL R84, R37, R36, P0 ;  /* 0x0000002425547207 */ /* 0x000fe40000000000 */
[----:B------:R-:W-:Y:S02]  /*1b360*/  SHF.R.U64 R7, R7, 0x3, RZ ;  /* 0x0000000307077819 */ /* 0x000fe400000012ff */
[----:B------:R-:W-:Y:S02]  /*1b370*/  IADD3 R37, P1, R4, 0x60, RZ ;  /* 0x0000006004257810 */ /* 0x000fe40007f3e0ff */
[----:B------:R-:W-:Y:S02]  /*1b380*/  LOP3.LUT R6, R33, 0x380, RZ, 0xc0, !PT ;  /* 0x0000038021067812 */ /* 0x000fe400078ec0ff */
[----:B------:R-:W-:-:S02]  /*1b390*/  SHF.R.U64 R64, R64, 0x3, RZ ;  /* 0x0000000340407819 */ /* 0x000fc400000012ff */
[----:B------:R-:W-:Y:S02]  /*1b3a0*/  LOP3.LUT R4, R7, R4, RZ, 0x3c, !PT ;  /* 0x0000000407047212 */ /* 0x000fe400078e3cff */
[----:B------:R-:W-:Y:S02]  /*1b3b0*/  LOP3.LUT R10, R37, 0x380, RZ, 0xc0, !PT ;  /* 0x00000380250a7812 */ /* 0x000fe400078ec0ff */
[----:B------:R-:W-:Y:S01]  /*1b3c0*/  SHF.R.U64 R6, R6, 0x3, RZ ;  /* 0x0000000306067819 */ /* 0x000fe200000012ff */
[--C-:B------:R-:W-:Y:S01]  /*1b3d0*/  IMAD.X R69, RZ, RZ, R5.reuse, P1 ;  /* 0x000000ffff457224 */ /* 0x100fe200008e0605 */
[----:B------:R-:W-:Y:S01]  /*1b3e0*/  SEL R11, R48, R49, P0 ;  /* 0x00000031300b7207 */ /* 0x000fe20000000000 */
[--C-:B------:R-:W-:Y:S01]  /*1b3f0*/  IMAD.X R7, RZ, RZ, R5.reuse, P2 ;  /* 0x000000ffff077224 */ /* 0x100fe200010e0605 */
[----:B------:R-:W-:Y:S02]  /*1b400*/  SEL R76, R49, R48, P0 ;  /* 0x00000030314c7207 */ /* 0x000fe40000000000 */
[----:B------:R-:W-:Y:S01]  /*1b410*/  LOP3.LUT R64, R64, R65, RZ, 0x3c, !PT ;  /* 0x0000004140407212 */ /* 0x000fe200078e3cff */
[----:B------:R-:W-:Y:S01]  /*1b420*/  IMAD.X R65, RZ, RZ, R5, P3 ;  /* 0x000000ffff417224 */ /* 0x000fe200018e0605 */
[----:B------:R-:W-:-:S02]  /*1b430*/  SEL R49, R30, R31, P0 ;  /* 0x0000001f1e317207 */ /* 0x000fc40000000000 */
[----:B------:R-:W-:Y:S02]  /*1b440*/  MOV R73, R4 ;  /* 0x0000000400497202 */ /* 0x000fe40000000f00 */
[----:B------:R-:W-:Y:S02]  /*1b450*/  SEL R71, R24, R25, P0 ;  /* 0x0000001918477207 */ /* 0x000fe40000000000 */
[----:B------:R-:W-:Y:S02]  /*1b460*/  SEL R86, R25, R24, P0 ;  /* 0x0000001819567207 */ /* 0x000fe40000000000 */
[----:B------:R-:W-:Y:S02]  /*1b470*/  SEL R13, R26, R27, P0 ;  /* 0x0000001b1a0d7207 */ /* 0x000fe40000000000 */
[----:B------:R-:W-:Y:S02]  /*1b480*/  SEL R70, R27, R26, P0 ;  /* 0x0000001a1b467207 */ /* 0x000fe40000000000 */
[----:B------:R-:W-:-:S02]  /*1b490*/  SEL R15, R34, R35, P0 ;  /* 0x00000023220f7207 */ /* 0x000fc40000000000 */
[----:B------:R-:W-:Y:S02]  /*1b4a0*/  SEL R58, R35, R34, P0 ;  /* 0x00000022233a7207 */ /* 0x000fe40000000000 */
[----:B------:R-:W-:Y:S02]  /*1b4b0*/  SHF.R.U64 R10, R10, 0x3, RZ ;  /* 0x000000030a0a7819 */ /* 0x000fe400000012ff */
[----:B------:R-:W-:Y:S02]  /*1b4c0*/  SEL R27, R42, R43, P0 ;  /* 0x0000002b2a1b7207 */ /* 0x000fe40000000000 */
[----:B------:R-:W-:Y:S02]  /*1b4d0*/  SEL R35, R50, R51, P0 ;  /* 0x0000003332237207 */ /* 0x000fe40000000000 */
[----:B------:R-:W-:Y:S02]  /*1b4e0*/  LOP3.LUT R6, R6, R33, RZ, 0x3c, !PT ;  /* 0x0000002106067212 */ /* 0x000fe400078e3cff */
[----:B-----5:R-:W-:-:S02]  /*1b4f0*/  SEL R45, R52, R53, P0 ;  /* 0x00000035342d7207 */ /* 0x020fc40000000000 */
        /* <DEDUP_REMOVED lines=10> */
[----:B------:R-:W-:Y:S02]  /*1b5a0*/  LOP3.LUT R68, R10, R37, RZ, 0x3c, !PT ;  /* 0x000000250a447212 */ /* 0x000fe400078e3cff */
[----:B------:R-:W-:-:S02]  /*1b5b0*/  MOV R67, R6 ;  /* 0x0000000600437202 */ /* 0x000fc40000000f00 */
[----:B------:R-:W-:Y:S02]  /*1b5c0*/  MOV R64, R64 ;  /* 0x0000004000407202 */ /* 0x000fe40000000f00 */
[----:B------:R-:W-:Y:S02]  /*1b5d0*/  MOV R68, R68 ;  /* 0x0000004400447202 */ /* 0x000fe40000000f00 */
[----:B------:R-:W-:Y:S01]  /*1b5e0*/  ISETP.NE.U32.AND P1, PT, RZ, UR4, PT ;  /* 0x00000004ff007c0c */ /* 0x000fe2000bf25070 */
[----:B------:R-:W-:Y:S01]  /*1b5f0*/  IMAD.MOV.U32 R65, RZ, RZ, RZ ;  /* 0x000000ffff417224 */ /* 0x000fe200078e00ff */
[----:B--2---:R-:W-:Y:S01]  /*1b600*/  LOP3.LUT R5, R8, 0x2, RZ, 0x3c, !PT ;  /* 0x0000000208057812 */ /* 0x004fe200078e3cff */
[----:B------:R-:W-:Y:S04]  /*1b610*/  SHFL.IDX PT, R14, R49, R8, 0x1c1f ;  /* 0x001c1f08310e7589 */ /* 0x000fe800000e0000 */
[----:B------:R-:W-:Y:S04]  /*1b620*/  SHFL.IDX PT, R32, R71, R8, 0x1c1f ;  /* 0x001c1f0847207589 */ /* 0x000fe800000e0000 */
[----:B------:R-:W0:Y:S04]  /*1b630*/  SHFL.IDX PT, R33, R86, R5, 0x1c1f ;  /* 0x001c1f0556217589 */ /* 0x000e2800000e0000 */
[----:B------:R-:W-:Y:S04]  /*1b640*/  SHFL.IDX PT, R48, R13, R8, 0x1c1f ;  /* 0x001c1f080d307589 */ /* 0x000fe800000e0000 */
[----:B------:R1:W2:Y:S04]  /*1b650*/  SHFL.IDX PT, R49, R70, R5, 0x1c1f ;  /* 0x001c1f0546317589 */ /* 0x0002a800000e0000 */
[----:B------:R-:W-:Y:S04]  /*1b660*/  SHFL.IDX PT, R36, R59, R8, 0x1c1f ;  /* 0x001c1f083b247589 */ /* 0x000fe800000e0000 */
[----:B------:R-:W-:Y:S01]  /*1b670*/  SHFL.IDX PT, R40, R57, R8, 0x1c1f ;  /* 0x001c1f0839287589 */ /* 0x000fe200000e0000 */
[----:B-1----:R-:W3:Y:S03]  /*1b680*/  LDC.64 R70, c[0x0][0xc00] ;  /* 0x00030000ff467b82 */ /* 0x002ee60000000a00 */
[----:B------:R-:W-:Y:S04]  /*1b690*/  SHFL.IDX PT, R10, R41, R8, 0x1c1f ;  /* 0x001c1f08290a7589 */ /* 0x000fe800000e0000 */
[----:B------:R-:W1:Y:S04]  /*1b6a0*/  SHFL.IDX PT, R37, R60, R5, 0x1c1f ;  /* 0x001c1f053c257589 */ /* 0x000e6800000e0000 */
[----:B------:R-:W-:Y:S04]  /*1b6b0*/  SHFL.IDX PT, R52, R15, R8, 0x1c1f ;  /* 0x001c1f080f347589 */ /* 0x000fe800000e0000 */
[----:B------:R-:W4:Y:S04]  /*1b6c0*/  SHFL.IDX PT, R53, R58, R5, 0x1c1f ;  /* 0x001c1f053a357589 */ /* 0x000f2800000e0000 */
[----:B------:R-:W-:Y:S04]  /*1b6d0*/  SHFL.IDX PT, R4, R75, R8, 0x1c1f ;  /* 0x001c1f084b047589 */ /* 0x000fe800000e0000 */
[----:B------:R-:W-:Y:S04]  /*1b6e0*/  SHFL.IDX PT, R6, R9, R8, 0x1c1f ;  /* 0x001c1f0809067589 */ /* 0x000fe800000e0000 */
[----:B------:R-:W-:Y:S04]  /*1b6f0*/  SHFL.IDX PT, R12, R45, R8, 0x1c1f ;  /* 0x001c1f082d0c7589 */ /* 0x000fe800000e0000 */
[----:B------:R-:W3:Y:S04]  /*1b700*/  SHFL.IDX PT, R7, R88, R5, 0x1c1f ;  /* 0x001c1f0558077589 */ /* 0x000ee800000e0000 */
[----:B------:R-:W-:Y:S04]  /*1b710*/  SHFL.IDX PT, R24, R25, R8, 0x1c1f ;  /* 0x001c1f0819187589 */ /* 0x000fe800000e0000 */
[----:B------:R-:W3:Y:S04]  /*1b720*/  SHFL.IDX PT, R41, R80, R5, 0x1c1f ;  /* 0x001c1f0550297589 */ /* 0x000ee800000e0000 */
[----:B------:R-:W-:Y:S04]  /*1b730*/  SHFL.IDX PT, R56, R27, R8, 0x1c1f ;  /* 0x001c1f081b387589 */ /* 0x000fe800000e0000 */
[----:B------:R-:W-:Y:S04]  /*1b740*/  SHFL.IDX PT, R60, R35, R8, 0x1c1f ;  /* 0x001c1f08233c7589 */ /* 0x000fe800000e0000 */
[----:B------:R-:W3:Y:S04]  /*1b750*/  SHFL.IDX PT, R15, R74, R5, 0x1c1f ;  /* 0x001c1f054a0f7589 */ /* 0x000ee800000e0000 */
[----:B------:R-:W3:Y:S04]  /*1b760*/  SHFL.IDX PT, R57, R42, R5, 0x1c1f ;  /* 0x001c1f052a397589 */ /* 0x000ee800000e0000 */
[----:B------:R-:W3:Y:S04]  /*1b770*/  SHFL.IDX PT, R59, R50, R5, 0x1c1f ;  /* 0x001c1f05323b7589 */ /* 0x000ee800000e0000 */
[----:B------:R-:W-:Y:S04]  /*1b780*/  SHFL.IDX PT, R44, R11, R8, 0x1c1f ;  /* 0x001c1f080b2c7589 */ /* 0x000fe800000e0000 */
[----:B------:R-:W3:Y:S04]  /*1b790*/  SHFL.IDX PT, R9, R84, R5, 0x1c1f ;  /* 0x001c1f0554097589 */ /* 0x000ee800000e0000 */
[----:B------:R-:W3:Y:S04]  /*1b7a0*/  SHFL.IDX PT, R45, R76, R5, 0x1c1f ;  /* 0x001c1f054c2d7589 */ /* 0x000ee800000e0000 */
[----:B------:R-:W3:Y:S04]  /*1b7b0*/  SHFL.IDX PT, R25, R38, R5, 0x1c1f ;  /* 0x001c1f0526197589 */ /* 0x000ee800000e0000 */
[----:B------:R-:W3:Y:S04]  /*1b7c0*/  SHFL.IDX PT, R11, R82, R5, 0x1c1f ;  /* 0x001c1f05520b7589 */ /* 0x000ee800000e0000 */
[----:B------:R-:W-:Y:S04]  /*1b7d0*/  SHFL.IDX PT, R26, R31, R8, 0x1c1f ;  /* 0x001c1f081f1a7589 */ /* 0x000fe800000e0000 */
[----:B------:R-:W-:Y:S04]  /*1b7e0*/  SHFL.IDX PT, R61, R61, R8, 0x1c1f ;  /* 0x001c1f083d3d7589 */ /* 0x000fe800000e0000 */
[----:B------:R2:W3:Y:S04]  /*1b7f0*/  SHFL.IDX PT, R27, R46, R5, 0x1c1f ;  /* 0x001c1f052e1b7589 */ /* 0x0004e800000e0000 */
[----:B------:R-:W3:Y:S04]  /*1b800*/  SHFL.IDX PT, R72, R72, R5, 0x1c1f ;  /* 0x001c1f0548487589 */ /* 0x000ee800000e0000 */
[----:B------:R-:W3:Y:S01]  /*1b810*/  SHFL.IDX PT, R13, R78, R5, 0x1c1f ;  /* 0x001c1f054e0d7589 */ /* 0x000ee200000e0000 */
[----:B0-----:R-:W-:-:S02]  /*1b820*/  SEL R30, R32, R33, P0 ;  /* 0x00000021201e7207 */ /* 0x001fc40000000000 */
[----:B--2---:R-:W-:Y:S02]  /*1b830*/  SEL R46, R48, R49, P0 ;  /* 0x00000031302e7207 */ /* 0x004fe40000000000 */
[----:B------:R-:W-:Y:S02]  /*1b840*/  SEL R32, R33, R32, P0 ;  /* 0x0000002021207207 */ /* 0x000fe40000000000 */
[----:B-1----:R-:W-:Y:S02]  /*1b850*/  SEL R34, R36, R37, P0 ;  /* 0x0000002524227207 */ /* 0x002fe40000000000 */
        /* <DEDUP_REMOVED lines=44> */
[----:B------:R0:W-:Y:S04]  /*1bb20*/  STSM.16.M88.4 [R73], R24 ;  /* 0x0000001849007844 */ /* 0x0001e80000000200 */
[----:B------:R1:W-:Y:S04]  /*1bb30*/  STSM.16.M88.4 [R64], R4 ;  /* 0x0000000440007844 */ /* 0x0003e80000000200 */
[----:B------:R-:W-:Y:S04]  /*1bb40*/  STSM.16.M88.4 [R67], R8 ;  /* 0x0000000843007844 */ /* 0x000fe80000000200 */
[----:B------:R2:W-:Y:S01]  /*1bb50*/  STSM.16.M88.4 [R68], R12 ;  /* 0x0000000c44007844 */ /* 0x0005e20000000200 */
[----:B------:R-:W-:Y:S01]  /*1bb60*/  BAR.SYNC.DEFER_BLOCKING 0x1, 0x180 ;  /* 0x0046000000007b1d */ /* 0x000fe20000010000 */
[----:B------:R-:W-:Y:S01]  /*1bb70*/  ISETP.NE.AND.EX P0, PT, RZ, UR5, PT, P1 ;  /* 0x00000005ff007c0c */ /* 0x000fe2000bf05310 */
[----:B0-----:R-:W-:Y:S01]  /*1bb80*/  IMAD.WIDE R24, R89, 0x4, R70 ;  /* 0x0000000459187825 */ /* 0x001fe200078e0246 */
[----:B------:R-:W-:-:S05]  /*1bb90*/  ISETP.GT.AND P3, PT, R77, 0x1, PT ;  /* 0x000000014d00780c */ /* 0x000fca0003f64270 */
[----:B-1----:R-:W0:Y:S06]  /*1bba0*/  LDC R64, c[0x0][0xbe8] ;  /* 0x0002fa00ff407b82 */ /* 0x002e2c0000000800 */
[----:B------:R-:W3:Y:S01]  /*1bbb0*/  @P0 LDG.E R65, desc[UR44][R24.64] ;  /* 0x0000002c18410981 */ /* 0x000ee2000c1e1900 */
[----:B------:R-:W-:-:S04]  /*1bbc0*/  ISETP.NE.U32.AND P1, PT, RZ, UR6, PT ;  /* 0x00000006ff007c0c */ /* 0x000fc8000bf25070 */
[----:B------:R-:W-:-:S13]  /*1bbd0*/  ISETP.NE.AND.EX P1, PT, RZ, UR7, PT, P1 ;  /* 0x00000007ff007c0c */ /* 0x000fda000bf25310 */
[----:B------:R-:W1:Y:S02]  /*1bbe0*/  @P1 LDC.64 R26, c[0x0][0xc08] ;  /* 0x00030200ff1a1b82 */ /* 0x000e640000000a00 */
[----:B-1----:R-:W-:-:S04]  /*1bbf0*/  @P1 IMAD.WIDE R4, R89, 0x4, R26 ;  /* 0x0000000459041825 */ /* 0x002fc800078e021a */
[----:B------:R-:W-:-:S05]  /*1bc00*/  IMAD.MOV.U32 R26, RZ, RZ, 0x9b8 ;  /* 0x000009b8ff1a7424 */ /* 0x000fca00078e00ff */
[----:B------:R-:W-:-:S04]  /*1bc10*/  SEL R26, R26, 0x978, P3 ;  /* 0x000009781a1a7807 */ /* 0x000fc80001800000 */
[----:B--2---:R-:W1:Y:S08]  /*1bc20*/  LDC.64 R12, c[0x0][R26+0x220] ;  /* 0x000088001a0c7b82 */ /* 0x004e700000000a00 */
[----:B------:R-:W2:Y:S01]  /*1bc30*/  LDC.64 R10, c[0x0][R26+0x218] ;  /* 0x000086001a0a7b82 */ /* 0x000ea20000000a00 */
[----:B0-----:R-:W-:-:S07]  /*1bc40*/  ISETP.NE.AND P4, PT, R64, 0x1, PT ;  /* 0x000000014000780c */ /* 0x001fce0003f85270 */
[----:B------:R-:W0:Y:S01]  /*1bc50*/  LDC.64 R8, c[0x0][R26+0x228] ;  /* 0x00008a001a087b82 */ /* 0x000e220000000a00 */
[----:B------:R-:W-:Y:S02]  /*1bc60*/  ULDC UR6, c[0x0][0xa88] ;  /* 0x0002a20000067ab9 */ /* 0x000fe40000000800 */
[----:B------:R-:W-:-:S05]  /*1bc70*/  IMAD.U32 R69, RZ, RZ, UR6 ;  /* 0x00000006ff457e24 */ /* 0x000fca000f8e00ff */
[----:B------:R4:W4:Y:S01]  /*1bc80*/  LDC.64 R6, c[0x0][R26+0x210] ;  /* 0x000084001a067b82 */ /* 0x0009220000000a00 */
[----:B------:R1:W5:Y:S01]  /*1bc90*/  @P1 LDG.E R69, desc[UR44][R4.64] ;  /* 0x0000002c04451981 */ /* 0x000362000c1e1900 */
[----:B------:R-:W-:-:S06]  /*1bca0*/  ISETP.NE.U32.AND P2, PT, RZ, UR4, PT ;  /* 0x00000004ff007c0c */ /* 0x000fcc000bf45070 */
[----:B------:R-:W0:Y:S01]  /*1bcb0*/  @P4 LDC R68, c[0x0][0xbec] ;  /* 0x0002fb00ff444b82 */ /* 0x000e220000000800 */
[----:B------:R-:W-:-:S07]  /*1bcc0*/  ISETP.NE.AND.EX P2, PT, RZ, UR5, PT, P2 ;  /* 0x00000005ff007c0c */ /* 0x000fce000bf45320 */
[----:B------:R-:W4:Y:S08]  /*1bcd0*/  @P4 LDC R75, c[0x0][0xbf0] ;  /* 0x0002fc00ff4b4b82 */ /* 0x000f300000000800 */
[----:B-1----:R-:W1:Y:S01]  /*1bce0*/  LDC.64 R4, c[0x0][0xba8] ;  /* 0x0002ea00ff047b82 */ /* 0x002e620000000a00 */
[----:B------:R-:W-:Y:S02]  /*1bcf0*/  SHF.R.S32.HI R15, RZ, 0x1f, R89 ;  /* 0x0000001fff0f7819 */ /* 0x000fe40000011459 */
[----:B------:R-:W-:-:S02]  /*1bd00*/  SEL R67, R89, RZ, !P2 ;  /* 0x000000ff59437207 */ /* 0x000fc40005000000 */
[----:B------:R-:W-:Y:S02]  /*1bd10*/  SEL R15, R15, RZ, !P2 ;  /* 0x000000ff0f0f7207 */ /* 0x000fe40005000000 */
[----:B------:R-:W-:Y:S01]  /*1bd20*/  LEA.HI R70, R66, R63, RZ, 0x7 ;  /* 0x0000003f42467211 */ /* 0x000fe200078f38ff */
[----:B------:R-:W-:Y:S02]  /*1bd30*/  IMAD R13, R13, R67, RZ ;  /* 0x000000430d0d7224 */ /* 0x000fe400078e02ff */
[----:B--2---:R-:W-:Y:S02]  /*1bd40*/  IMAD R71, R11, R83, RZ ;  /* 0x000000530b477224 */ /* 0x004fe400078e02ff */
[----:B------:R-:W-:Y:S01]  /*1bd50*/  IMAD.IADD R11, R87, 0x1, R85 ;  /* 0x00000001570b7824 */ /* 0x000fe200078e0255 */
[----:B------:R-:W-:Y:S01]  /*1bd60*/  LOP3.LUT R66, R70, 0xffffff80, RZ, 0xc0, !PT ;  /* 0xffffff8046427812 */ /* 0x000fe200078ec0ff */
[----:B------:R-:W-:Y:S01]  /*1bd70*/  IMAD R73, R12, R15, R13 ;  /* 0x0000000f0c497224 */ /* 0x000fe200078e020d */
[----:B------:R-:W-:Y:S01]  /*1bd80*/  SEL R27, R81, RZ, P3 ;  /* 0x000000ff511b7207 */ /* 0x000fe20001800000 */
[----:B------:R-:W-:-:S04]  /*1bd90*/  IMAD.WIDE.U32 R14, R10, R83, RZ ;  /* 0x000000530a0e7225 */ /* 0x000fc800078e00ff */
[----:B------:R-:W-:-:S04]  /*1bda0*/  IMAD.WIDE.U32 R12, R12, R67, RZ ;  /* 0x000000430c0c7225 */ /* 0x000fc800078e00ff */
[----:B0-----:R-:W-:Y:S01]  /*1bdb0*/  @P4 IMAD.HI.U32 R10, R11, R68, RZ ;  /* 0x000000440b0a4227 */ /* 0x001fe200078e00ff */
[----:B-1----:R-:W0:Y:S03]  /*1bdc0*/  @!P3 LDC R4, c[0x0][0xb50] ;  /* 0x0002d400ff04bb82 */ /* 0x002e260000000800 */
[----:B------:R-:W-:Y:S02]  /*1bdd0*/  IMAD.IADD R72, R63, 0x1, -R66 ;  /* 0x000000013f487824 */ /* 0x000fe400078e0a42 */
[----:B------:R-:W-:Y:S02]  /*1bde0*/  IMAD.IADD R71, R15, 0x1, R71 ;  /* 0x000000010f477824 */ /* 0x000fe400078e0247 */
[----:B------:R-:W-:Y:S01]  /*1bdf0*/  IMAD.IADD R73, R13, 0x1, R73 ;  /* 0x000000010d497824 */ /* 0x000fe200078e0249 */
[----:B------:R-:W1:Y:S01]  /*1be00*/  @!P3 LDC R5, c[0x0][0xb54] ;  /* 0x0002d500ff05bb82 */ /* 0x000e620000000800 */
[----:B------:R-:W-:Y:S01]  /*1be10*/  IMAD.MOV.U32 R13, RZ, RZ, R11 ;  /* 0x000000ffff0d7224 */ /* 0x000fe200078e000b */
[----:B----4-:R-:W-:Y:S01]  /*1be20*/  @P4 SHF.R.U32.HI R13, RZ, R75, R10 ;  /* 0x0000004bff0d4219 */ /* 0x010fe2000001160a */
[----:B------:R-:W-:-:S02]  /*1be30*/  IMAD R15, R9, R27, RZ ;  /* 0x0000001b090f7224 */ /* 0x000fc400078e02ff */
[----:B------:R-:W-:Y:S01]  /*1be40*/  IMAD.WIDE.U32 R8, R8, R27, RZ ;  /* 0x0000001b08087225 */ /* 0x000fe200078e00ff */
[----:B------:R-:W-:Y:S02]  /*1be50*/  SHF.R.S32.HI R27, RZ, 0x1f, R72 ;  /* 0x0000001fff1b7819 */ /* 0x000fe40000011448 */
[----:B------:R-:W-:Y:S02]  /*1be60*/  SHF.R.S32.HI R70, RZ, 0x7, R70 ;  /* 0x00000007ff467819 */ /* 0x000fe40000011446 */
[--C-:B---3--:R-:W-:Y:S02]  /*1be70*/  IADD3 R12, P2, P5, R12, R14, R65.reuse ;  /* 0x0000000e0c0c7210 */ /* 0x108fe40007d5e041 */
[----:B------:R-:W-:Y:S01]  /*1be80*/  SHF.R.S32.HI R66, RZ, 0x1f, R65 ;  /* 0x0000001fff427819 */ /* 0x000fe20000011441 */
[----:B------:R-:W-:Y:S02]  /*1be90*/  IMAD.IADD R14, R9, 0x1, R15 ;  /* 0x00000001090e7824 */ /* 0x000fe400078e020f */
[----:B------:R-:W-:Y:S01]  /*1bea0*/  IMAD.MOV R15, RZ, RZ, -R13 ;  /* 0x000000ffff0f7224 */ /* 0x000fe200078e0a0d */
[----:B------:R-:W-:-:S02]  /*1beb0*/  IADD3.X R10, R73, R71, R66, P2, P5 ;  /* 0x00000047490a7210 */ /* 0x000fc400017ea442 */
[----:B------:R-:W-:Y:S02]  /*1bec0*/  IADD3 R8, P2, P5, R13, R12, R8 ;  /* 0x0000000c0d087210 */ /* 0x000fe40007d5e008 */
[----:B------:R-:W-:Y:S01]  /*1bed0*/  LEA.HI R12, R27, R72, RZ, 0x2 ;  /* 0x000000481b0c7211 */ /* 0x000fe200078f10ff */
[----:B------:R-:W-:Y:S01]  /*1bee0*/  IMAD R15, R64, R15, R11 ;  /* 0x0000000f400f7224 */ /* 0x000fe200078e020b */
[----:B------:R-:W-:Y:S02]  /*1bef0*/  SHF.R.S32.HI R9, RZ, 0x1f, R13 ;  /* 0x0000001fff097819 */ /* 0x000fe4000001140d */
[--C-:B------:R-:W-:Y:S02]  /*1bf00*/  SHF.R.S32.HI R26, RZ, 0x2, R12.reuse ;  /* 0x00000002ff1a7819 */ /* 0x100fe4000001140c */
[----:B------:R-:W-:Y:S01]  /*1bf10*/  SHF.R.S32.HI R63, RZ, 0x1f, R12 ;  /* 0x0000001fff3f7819 */ /* 0x000fe2000001140c */
[----:B------:R-:W-:Y:S01]  /*1bf20*/  IMAD R7, R7, R15, RZ ;  /* 0x0000000f07077224 */ /* 0x000fe200078e02ff */
[----:B------:R-:W-:-:S02]  /*1bf30*/  SHF.R.S32.HI R13, RZ, 0x1f, R15 ;  /* 0x0000001fff0d7819 */ /* 0x000fc4000001140f */
[----:B------:R-:W-:Y:S02]  /*1bf40*/  IADD3.X R9, R9, R10, R14, P2, P5 ;  /* 0x0000000a09097210 */ /* 0x000fe400017ea40e */
[----:B------:R-:W-:Y:S01]  /*1bf50*/  LEA.HI R63, R63, R26, RZ, 0x3 ;  /* 0x0000001a3f3f7211 */ /* 0x000fe200078f18ff */
[----:B------:R-:W-:Y:S01]  /*1bf60*/  IMAD.HI R10, R70, 0x55555556, RZ ;  /* 0x55555556460a7827 */ /* 0x000fe200078e02ff */
[----:B------:R-:W-:Y:S02]  /*1bf70*/  LEA.HI R27, R27, R72, RZ, 0x5 ;  /* 0x000000481b1b7211 */ /* 0x000fe400078f28ff */
[----:B------:R-:W-:Y:S01]  /*1bf80*/  LOP3.LUT R63, R63, 0xfffffff8, RZ, 0xc0, !PT ;  /* 0xfffffff83f3f7812 */ /* 0x000fe200078ec0ff */
[C---:B------:R-:W-:Y:S02]  /*1bf90*/  IMAD R7, R6.reuse, R13, R7 ;  /* 0x0000000d06077224 */ /* 0x040fe400078e0207 */
[----:B------:R-:W-:Y:S01]  /*1bfa0*/  IMAD.WIDE.U32 R8, R6, R15, R8 ;  /* 0x0000000f06087225 */ /* 0x000fe200078e0008 */
[----:B------:R-:W-:-:S02]  /*1bfb0*/  LEA.HI R13, R10, R10, RZ, 0x1 ;  /* 0x0000000a0a0d7211 */ /* 0x000fc400078f08ff */
[----:B------:R-:W-:Y:S01]  /*1bfc0*/  SHF.R.S32.HI R27, RZ, 0x5, R27 ;  /* 0x00000005ff1b7819 */ /* 0x000fe2000001141b */
[----:B------:R-:W-:Y:S01]  /*1bfd0*/  IMAD.IADD R6, R9, 0x1, R7 ;  /* 0x0000000109067824 */ /* 0x000fe200078e0207 */
[----:B0-----:R-:W-:Y:S01]  /*1bfe0*/  LEA R10, P2, R8, R4, 0x2 ;  /* 0x00000004080a7211 */ /* 0x001fe200078410ff */
[----:B------:R-:W-:Y:S02]  /*1bff0*/  IMAD.IADD R26, R26, 0x1, -R63 ;  /* 0x000000011a1a7824 */ /* 0x000fe400078e0a3f */
[----:B------:R-:W-:Y:S01]  /*1c000*/  IMAD R13, R13, -0x3, R70 ;  /* 0xfffffffd0d0d7824 */ /* 0x000fe200078e0246 */
[----:B-1----:R-:W-:Y:S01]  /*1c010*/  LEA.HI.X R5, R8, R5, R6, 0x2, P2 ;  /* 0x0000000508057211 */ /* 0x002fe200010f1406 */
[----:B------:R-:W-:Y:S01]  /*1c020*/  IMAD R26, R27, 0x10, R26 ;  /* 0x000000101b1a7824 */ /* 0x000fe200078e021a */
[----:B------:R-:W-:Y:S07]  /*1c030*/  @P1 BRA `(.L_x_1256) ;  /* 0x0000000000101947 */ /* 0x000fee0003800000 */
[----:B------:R-:W-:Y:S05]  /*1c040*/  @!P0 BRA `(.L_x_1256) ;  /* 0x00000000000c8947 */ /* 0x000fea0003800000 */
[----:B------:R-:W2:Y:S04]  /*1c050*/  LDG.E R4, desc[UR44][R24.64] ;  /* 0x0000002c18047981 */ /* 0x000ea8000c1e1900 */
[----:B-----5:R-:W2:Y:S02]  /*1c060*/  LDG.E R69, desc[UR44][R24.64+0x4] ;  /* 0x0000042c18457981 */ /* 0x020ea4000c1e1900 */
[----:B--2---:R-:W-:-:S07]  /*1c070*/  IMAD.IADD R69, R69, 0x1, -R4 ;  /* 0x0000000145457824 */ /* 0x004fce00078e0a04 */
.L_x_1256:
[----:B------:R-:W-:Y:S01]  /*1c080*/  IMAD R12, R13, 0x40, R26 ;  /* 0x000000400d0c7824 */ /* 0x000fe200078e021a */
[----:B------:R-:W-:Y:S01]  /*1c090*/  SHFL.IDX PT, R6, R10, RZ, 0x1c1f ;  /* 0x001c1fff0a067589 */ /* 0x000fe200000e0000 */
[----:B-----5:R-:W-:Y:S01]  /*1c0a0*/  IMAD R63, R69, R64, RZ ;  /* 0x00000040453f7224 */ /* 0x020fe200078e02ff */
[----:B------:R-:W-:Y:S01]  /*1c0b0*/  LOP3.LUT P0, RZ, R72, 0x3, RZ, 0xc0, !PT ;  /* 0x0000000348ff7812 */ /* 0x000fe2000780c0ff */
[----:B------:R-:W-:Y:S01]  /*1c0c0*/  IMAD.IADD R12, R12, 0x1, R85 ;  /* 0x000000010c0c7824 */ /* 0x000fe200078e0255 */
        /* <DEDUP_REMOVED lines=8> */
[----:B------:R-:W-:Y:S05]  /*1c150*/  @P3 BRA `(.L_x_1257) ;  /* 0x0000000400a03947 */ /* 0x000fea0003800000 */
[----:B------:R-:W-:Y:S01]  /*1c160*/  IMAD R5, R21, 0x40, R0 ;  /* 0x0000004015057824 */ /* 0x000fe200078e0200 */
[----:B------:R-:W1:Y:S01]  /*1c170*/  @P4 LDC R33, c[0x0][0xbec] ;  /* 0x0002fb00ff214b82 */ /* 0x000e620000000800 */
[----:B------:R-:W-:Y:S02]  /*1c180*/  ULDC.64 UR4, c[0x0][0xaa0] ;  /* 0x0002a80000047ab9 */ /* 0x000fe40000000a00 */
[----:B------:R-:W-:-:S03]  /*1c190*/  IMAD.WIDE R28, R5, 0x2, R28 ;  /* 0x00000002051c7825 */ /* 0x000fc600078e021c */
[C---:B0-----:R-:W-:Y:S02]  /*1c1a0*/  IADD3 R9, P0, R28.reuse, 0x1800, RZ ;  /* 0x000018001c097810 */ /* 0x041fe40007f1e0ff */
[----:B------:R-:W0:Y:S01]  /*1c1b0*/  @P4 LDC R35, c[0x0][0xbf0] ;  /* 0x0002fc00ff234b82 */ /* 0x000e220000000800 */
        /* <DEDUP_REMOVED lines=16> */
[----:B------:R-:W-:Y:S01]  /*1c2c0*/  IADD3 R27, P0, R28, 0x4800, RZ ;  /* 0x000048001c1b7810 */ /* 0x000fe20007f1e0ff */
[----:B------:R-:W-:-:S02]  /*1c2d0*/  IMAD R66, R66, UR4, RZ ;  /* 0x0000000442427c24 */ /* 0x000fc4000f8e02ff */
[----:B------:R-:W-:Y:S01]  /*1c2e0*/  IMAD R62, R62, 0x30, R21 ;  /* 0x000000303e3e7824 */ /* 0x000fe200078e0215 */
[----:B------:R-:W-:Y:S01]  /*1c2f0*/  LOP3.LUT R2, R27, 0x380, RZ, 0xc0, !PT ;  /* 0x000003801b027812 */ /* 0x000fe200078ec0ff */
[----:B------:R-:W-:Y:S02]  /*1c300*/  IMAD.X R25, RZ, RZ, R29, P0 ;  /* 0x000000ffff197224 */ /* 0x000fe400000e061d */
[C---:B------:R-:W-:Y:S01]  /*1c310*/  IMAD R31, R65.reuse, UR5, R66 ;  /* 0x00000005411f7c24 */ /* 0x040fe2000f8e0242 */
[----:B------:R-:W-:Y:S01]  /*1c320*/  SHF.R.U64 R2, R2, 0x3, RZ ;  /* 0x0000000302027819 */ /* 0x000fe200000012ff */
[----:B------:R-:W-:Y:S01]  /*1c330*/  IMAD.WIDE.U32 R28, R65, UR4, RZ ;  /* 0x00000004411c7c25 */ /* 0x000fe2000f8e00ff */
[----:B------:R-:W-:Y:S01]  /*1c340*/  ULDC.64 UR4, c[0x0][0xae8] ;  /* 0x0002ba0000047ab9 */ /* 0x000fe20000000a00 */
[----:B------:R-:W-:Y:S02]  /*1c350*/  SHF.R.S32.HI R20, RZ, 0x1f, R67 ;  /* 0x0000001fff147819 */ /* 0x000fe40000011443 */
[----:B------:R-:W-:Y:S01]  /*1c360*/  IMAD.IADD R29, R29, 0x1, R31 ;  /* 0x000000011d1d7824 */ /* 0x000fe200078e021f */
[----:B------:R-:W-:Y:S01]  /*1c370*/  LOP3.LUT R24, R2, R27, RZ, 0x3c, !PT ;  /* 0x0000001b02187212 */ /* 0x000fe200078e3cff */
[----:B------:R-:W-:-:S02]  /*1c380*/  IMAD.IADD R62, R85, 0x1, R62 ;  /* 0x00000001553e7824 */ /* 0x000fc400078e023e */
[----:B------:R-:W-:-:S03]  /*1c390*/  IMAD.WIDE.U32 R28, R83, UR4, R28 ;  /* 0x00000004531c7c25 */ /* 0x000fc6000f8e001c */
[----:B------:R-:W5:Y:S01]  /*1c3a0*/  LD.E.128 R24, desc[UR44][R24.64] ;  /* 0x0000002c18187980 */ /* 0x000f62000c101d00 */
[----:B-1----:R-:W-:Y:S01]  /*1c3b0*/  @P4 IMAD.HI.U32 R2, R62, R33, RZ ;  /* 0x000000213e024227 */ /* 0x002fe200078e00ff */
[----:B------:R-:W-:Y:S01]  /*1c3c0*/  @!PT LDS RZ, [RZ] ;  /* 0x00000000fffff984 */ /* 0x000fe20000000800 */
[----:B------:R-:W-:Y:S01]  /*1c3d0*/  @!PT LDS RZ, [RZ] ;  /* 0x00000000fffff984 */ /* 0x000fe20000000800 */
[----:B------:R-:W-:Y:S01]  /*1c3e0*/  @!PT LDS RZ, [RZ] ;  /* 0x00000000fffff984 */ /* 0x000fe20000000800 */
[----:B------:R-:W-:Y:S01]  /*1c3f0*/  @!PT LDS RZ, [RZ] ;  /* 0x00000000fffff984 */ /* 0x000fe20000000800 */
[----:B------:R1:W-:Y:S06]  /*1c400*/  MEMBAR.ALL.CTA ;  /* 0x0000000000007992 */ /* 0x0003ec0000008000 */
[----:B-1----:R-:W1:Y:S01]  /*1c410*/  FENCE.VIEW.ASYNC.S ;  /* 0x00000000000073c6 */ /* 0x002e620000000000 */
[----:B------:R-:W-:Y:S01]  /*1c420*/  IMAD R29, R83, UR5, R29 ;  /* 0x00000005531d7c24 */ /* 0x000fe2000f8e021d */
[----:B------:R-:W-:Y:S01]  /*1c430*/  ULDC.64 UR4, c[0x0][0xaf0] ;  /* 0x0002bc0000047ab9 */ /* 0x000fe20000000a00 */
[----:B------:R-:W-:Y:S01]  /*1c440*/  IMAD.MOV.U32 R31, RZ, RZ, R62 ;  /* 0x000000ffff1f7224 */ /* 0x000fe200078e003e */
[----:B0-----:R-:W-:Y:S01]  /*1c450*/  @P4 SHF.R.U32.HI R31, RZ, R35, R2 ;  /* 0x00000023ff1f4219 */ /* 0x001fe20000011602 */
[----:B------:R-:W-:-:S02]  /*1c460*/  IMAD R20, R20, UR4, RZ ;  /* 0x0000000414147c24 */ /* 0x000fc4000f8e02ff */
        /* <DEDUP_REMOVED lines=12> */
[----:B------:R-:W-:Y:S02]  /*1c530*/  IMAD.IADD R29, R29, 0x1, R35 ;  /* 0x000000011d1d7824 */ /* 0x000fe400078e0223 */
[----:B------:R-:W-:Y:S02]  /*1c540*/  IMAD R2, R2, UR4, RZ ;  /* 0x0000000402027c24 */ /* 0x000fe4000f8e02ff */
[----:B------:R-:W-:-:S04]  /*1c550*/  IMAD.WIDE.U32 R28, R33, UR4, R28 ;  /* 0x00000004211c7c25 */ /* 0x000fc8000f8e001c */
[----:B------:R-:W-:Y:S01]  /*1c560*/  IMAD R31, R33, UR5, R2 ;  /* 0x00000005211f7c24 */ /* 0x000fe2000f8e0202 */
[----:B------:R-:W-:Y:S01]  /*1c570*/  ULDC.64 UR4, c[0x0][0xa80] ;  /* 0x0002a00000047ab9 */ /* 0x000fe20000000a00 */
[----:B------:R-:W-:Y:S01]  /*1c580*/  IMAD.IADD R34, R21, 0x1, R85 ;  /* 0x0000000115227824 */ /* 0x000fe200078e0255 */
[----:B------:R-:W-:Y:S01]  /*1c590*/  LEA R32, P0, R28, UR4, 0x1 ;  /* 0x000000041c207c11 */ /* 0x000fe2000f8008ff */
[----:B------:R-:W-:Y:S01]  /*1c5a0*/  IMAD.IADD R29, R29, 0x1, R31 ;  /* 0x000000011d1d7824 */ /* 0x000fe200078e021f */
[----:B------:R-:W-:Y:S01]  /*1c5b0*/  ULDC UR4, c[0x0][0xac8] ;  /* 0x0002b20000047ab9 */ /* 0x000fe20000000800 */
[----:B------:R-:W-:Y:S02]  /*1c5c0*/  VIADD R2, R34, 0x30 ;  /* 0x0000003022027836 */ /* 0x000fe40000000000 */
[----:B-1----:R-:W0:Y:S01]  /*1c5d0*/  SHFL.IDX PT, R31, R32, RZ, 0x181f ;  /* 0x00181fff201f7589 */ /* 0x002e2200000e0000 */
[----:B------:R-:W-:Y:S01]  /*1c5e0*/  LEA.HI.X R33, R28, UR5, R29, 0x1, P0 ;  /* 0x000000051c217c11 */ /* 0x000fe200080f0c1d */
[----:B------:R-:W-:Y:S01]  /*1c5f0*/  VIADD R20, R34, 0x60 ;  /* 0x0000006022147836 */ /* 0x000fe20000000000 */
[----:B------:R-:W-:Y:S01]  /*1c600*/  ISETP.GE.AND P0, PT, R0, UR4, PT ;  /* 0x0000000400007c0c */ /* 0x000fe2000bf06270 */
[----:B------:R-:W1:Y:S03]  /*1c610*/  SHFL.IDX PT, R37, R32, 0x1, 0x181f ;  /* 0x00381f0020257f89 */ /* 0x000e6600000e0000 */
[-C--:B------:R-:W-:Y:S01]  /*1c620*/  ISETP.GE.OR P1, PT, R34, R63.reuse, P0 ;  /* 0x0000003f2200720c */ /* 0x080fe20000726670 */
[----:B------:R-:W1:Y:S01]  /*1c630*/  SHFL.IDX PT, R39, R32, 0x2, 0x181f ;  /* 0x00581f0020277f89 */ /* 0x000e6200000e0000 */
[-C--:B------:R-:W-:Y:S01]  /*1c640*/  ISETP.GE.OR P2, PT, R2, R63.reuse, P0 ;  /* 0x0000003f0200720c */ /* 0x080fe20000746670 */
[----:B------:R-:W-:Y:S01]  /*1c650*/  VIADD R2, R18, 0x13220 ;  /* 0x0001322012027836 */ /* 0x000fe20000000000 */
[----:B------:R-:W-:Y:S01]  /*1c660*/  ISETP.GE.OR P3, PT, R20, R63, P0 ;  /* 0x0000003f1400720c */ /* 0x000fe20000766670 */
[----:B------:R-:W1:Y:S03]  /*1c670*/  SHFL.IDX PT, R29, R33, RZ, 0x181f ;  /* 0x00181fff211d7589 */ /* 0x000e6600000e0000 */
[----:B------:R-:W-:Y:S01]  /*1c680*/  PRMT R2, RZ, 0x654, R2 ;  /* 0x00000654ff027816 */ /* 0x000fe20000000002 */
[----:B------:R-:W1:Y:S03]  /*1c690*/  SHFL.IDX PT, R35, R33, 0x1, 0x181f ;  /* 0x00381f0021237f89 */ /* 0x000e6600000e0000 */
[----:B------:R1:W-:Y:S01]  /*1c6a0*/  SYNCS.ARRIVE.TRANS64.RED.A1T0 RZ, [R2+URZ], RZ ;  /* 0x000000ff02ff79a7 */ /* 0x0003e2000810043f */
[----:B------:R-:W1:Y:S01]  /*1c6b0*/  SHFL.IDX PT, R36, R33, 0x2, 0x181f ;  /* 0x00581f0021247f89 */ /* 0x000e6200000e0000 */
[----:B0-----:R-:W-:-:S03]  /*1c6c0*/  @!P1 LEA R20, P4, R0, R31, 0x1 ;  /* 0x0000001f00149211 */ /* 0x001fc600078808ff */
[----:B------:R-:W0:Y:S01]  /*1c6d0*/  SHFL.IDX PT, R33, R33, 0x3, 0x181f ;  /* 0x00781f0021217f89 */ /* 0x000e2200000e0000 */
[----:B-1----:R-:W-:Y:S01]  /*1c6e0*/  VIADD R2, R34, 0x90 ;  /* 0x0000009022027836 */ /* 0x002fe20000000000 */
[C---:B------:R-:W-:Y:S02]  /*1c6f0*/  @!P2 LEA R28, P5, R0.reuse, R37, 0x1 ;  /* 0x00000025001ca211 */ /* 0x040fe400078a08ff */
[----:B------:R-:W-:Y:S02]  /*1c700*/  @!P3 LEA R30, P6, R0, R39, 0x1 ;  /* 0x00000027001eb211 */ /* 0x000fe400078c08ff */
[----:B------:R-:W-:Y:S02]  /*1c710*/  ISETP.GE.OR P0, PT, R2, R63, P0 ;  /* 0x0000003f0200720c */ /* 0x000fe40000706670 */
[C-C-:B------:R-:W-:Y:S02]  /*1c720*/  @!P1 LEA.HI.X R21, R0.reuse, R29, R3.reuse, 0x1, P4 ;  /* 0x0000001d00159211 */ /* 0x140fe400020f0c03 */
[----:B------:R-:W-:-:S02]  /*1c730*/  @!P2 LEA.HI.X R29, R0, R35, R3, 0x1, P5 ;  /* 0x00000023001da211 */ /* 0x000fc400028f0c03 */
[----:B------:R1:W0:Y:S01]  /*1c740*/  SHFL.IDX PT, R35, R32, 0x3, 0x181f ;  /* 0x00781f0020237f89 */ /* 0x00022200000e0000 */
[----:B------:R-:W-:-:S03]  /*1c750*/  @!P3 LEA.HI.X R31, R0, R36, R3, 0x1, P6 ;  /* 0x00000024001fb211 */ /* 0x000fc600030f0c03 */
[----:B--2---:R1:W-:Y:S04]  /*1c760*/  @!P1 ST.E.128 desc[UR44][R20.64], R4 ;  /* 0x0000000414009985 */ /* 0x0043e8000c101d2c */
[----:B---3--:R1:W-:Y:S04]  /*1c770*/  @!P2 ST.E.128 desc[UR44][R28.64], R8 ;  /* 0x000000081c00a985 */ /* 0x0083e8000c101d2c */
[----:B----4-:R1:W-:Y:S01]  /*1c780*/  @!P3 ST.E.128 desc[UR44][R30.64], R12 ;  /* 0x0000000c1e00b985 */ /* 0x0103e2000c101d2c */
[----:B0-----:R-:W-:Y:S05]  /*1c790*/  @P0 BRA `(.L_x_1258) ;  /* 0x00000010008c0947 */ /* 0x001fea0003800000 */
[----:B------:R-:W-:-:S04]  /*1c7a0*/  LEA R2, P0, R0, R35, 0x1 ;  /* 0x0000002300027211 */ /* 0x000fc800078008ff */
[----:B------:R-:W-:-:S05]  /*1c7b0*/  LEA.HI.X R3, R0, R33, R3, 0x1, P0 ;  /* 0x0000002100037211 */ /* 0x000fca00000f0c03 */
[----:B-----5:R4:W-:Y:S01]  /*1c7c0*/  ST.E.128 desc[UR44][R2.64], R24 ;  /* 0x0000001802007985 */ /* 0x0209e2000c101d2c */
[----:B------:R-:W-:Y:S05]  /*1c7d0*/  BRA `(.L_x_1258) ;  /* 0x00000010007c7947 */ /* 0x000fea0003800000 */
.L_x_1257:
[----:B------:R-:W2:Y:S01]  /*1c7e0*/  LDL R68, [R1+0x24] ;  /* 0x0000240001447983 */ /* 0x000ea20000100800 */
[----:B0-----:R-:W0:Y:S01]  /*1c7f0*/  @P4 LDC R6, c[0x0][0xbec] ;  /* 0x0002fb00ff064b82 */ /* 0x001e220000000800 */
[----:B------:R-:W-:Y:S01]  /*1c800*/  ULDC.64 UR4, c[0x0][0xb08] ;  /* 0x0002c20000047ab9 */ /* 0x000fe20000000a00 */
[----:B------:R-:W-:Y:S01]  /*1c810*/  SHF.R.S32.HI R0, RZ, 0x1f, R67 ;  /* 0x0000001fff007819 */ /* 0x000fe20000011443 */
[----:B------:R-:W-:Y:S01]  /*1c820*/  IMAD R66, R66, UR4, RZ ;  /* 0x0000000442427c24 */ /* 0x000fe2000f8e02ff */
[----:B------:R-:W-:Y:S01]  /*1c830*/  ULDC.64 UR6, c[0x0][0xb30] ;  /* 0x0002cc0000067ab9 */ /* 0x000fe20000000a00 */
[----:B------:R-:W-:-:S03]  /*1c840*/  IMAD.WIDE.U32 R2, R65, UR4, RZ ;  /* 0x0000000441027c25 */ /* 0x000fc6000f8e00ff */
[----:B------:R-:W1:Y:S01]  /*1c850*/  @P4 LDC R9, c[0x0][0xbf0] ;  /* 0x0002fc00ff094b82 */ /* 0x000e620000000800 */
[----:B------:R-:W-:Y:S01]  /*1c860*/  IMAD R65, R65, UR5, R66 ;  /* 0x0000000541417c24 */ /* 0x000fe2000f8e0242 */
[----:B------:R-:W-:-:S03]  /*1c870*/  ULDC.64 UR4, c[0x0][0xb38] ;  /* 0x0002ce0000047ab9 */ /* 0x000fc60000000a00 */
[----:B------:R-:W-:Y:S02]  /*1c880*/  IMAD.IADD R3, R3, 0x1, R65 ;  /* 0x0000000103037824 */ /* 0x000fe400078e0241 */
[----:B------:R-:W-:-:S04]  /*1c890*/  IMAD.WIDE.U32 R2, R83, UR4, R2 ;  /* 0x0000000453027c25 */ /* 0x000fc8000f8e0002 */
[----:B------:R-:W-:Y:S01]  /*1c8a0*/  IMAD R3, R83, UR5, R3 ;  /* 0x0000000553037c24 */ /* 0x000fe2000f8e0203 */
[----:B------:R-:W-:Y:S02]  /*1c8b0*/  ULDC.64 UR4, c[0x0][0xb40] ;  /* 0x0002d00000047ab9 */ /* 0x000fe40000000a00 */
[----:B------:R-:W-:Y:S02]  /*1c8c0*/  IMAD R0, R0, UR4, RZ ;  /* 0x0000000400007c24 */ /* 0x000fe4000f8e02ff */
[----:B0-----:R-:W-:-:S04]  /*1c8d0*/  @P4 IMAD.HI.U32 R6, R11, R6, RZ ;  /* 0x000000060b064227 */ /* 0x001fc800078e00ff */
[C---:B------:R-:W-:Y:S02]  /*1c8e0*/  IMAD R7, R67.reuse, UR5, R0 ;  /* 0x0000000543077c24 */ /* 0x040fe4000f8e0200 */
[----:B------:R-:W-:Y:S01]  /*1c8f0*/  IMAD.WIDE.U32 R2, R67, UR4, R2 ;  /* 0x0000000443027c25 */ /* 0x000fe2000f8e0002 */
[----:B------:R-:W-:-:S03]  /*1c900*/  ULDC.64 UR4, c[0x0][0xb48] ;  /* 0x0002d20000047ab9 */ /* 0x000fc60000000a00 */
[----:B------:R-:W-:Y:S01]  /*1c910*/  IMAD.MOV.U32 R5, RZ, RZ, R11 ;  /* 0x000000ffff057224 */ /* 0x000fe200078e000b */
[----:B-1----:R-:W-:Y:S01]  /*1c920*/  @P4 SHF.R.U32.HI R5, RZ, R9, R6 ;  /* 0x00000009ff054219 */ /* 0x002fe20000011606 */
        /* <DEDUP_REMOVED lines=24> */
[----:B------:R1:W3:Y:S04]  /*1cab0*/  SHFL.IDX PT, R7, R5, RZ, 0x1c1f ;  /* 0x001c1fff05077589 */ /* 0x0002e800000e0000 */
[----:B0-----:R1:W0:Y:S01]  /*1cac0*/  SHFL.IDX PT, R6, R0, RZ, 0x1c1f ;  /* 0x001c1fff00067589 */ /* 0x00122200000e0000 */
[----:B--2---:R-:W-:-:S02]  /*1cad0*/  VIADD R21, R68, 0x8 ;  /* 0x0000000844157836 */ /* 0x004fc40000000000 */
[C---:B------:R-:W-:Y:S02]  /*1cae0*/  VIADD R25, R68.reuse, 0x10 ;  /* 0x0000001044197836 */ /* 0x040fe40000000000 */
[C---:B------:R-:W-:Y:S02]  /*1caf0*/  VIADD R27, R68.reuse, 0x18 ;  /* 0x00000018441b7836 */ /* 0x040fe40000000000 */
[C---:B------:R-:W-:Y:S02]  /*1cb00*/  VIADD R29, R68.reuse, 0x20 ;  /* 0x00000020441d7836 */ /* 0x040fe40000000000 */
[C---:B------:R-:W-:Y:S02]  /*1cb10*/  VIADD R65, R68.reuse, 0x28 ;  /* 0x0000002844417836 */ /* 0x040fe40000000000 */
[C---:B------:R-:W-:Y:S02]  /*1cb20*/  VIADD R67, R68.reuse, 0x30 ;  /* 0x0000003044437836 */ /* 0x040fe40000000000 */
[----:B------:R-:W-:Y:S01]  /*1cb30*/  VIADD R69, R68, 0x38 ;  /* 0x0000003844457836 */ /* 0x000fe20000000000 */
[----:B------:R-:W-:-:S02]  /*1cb40*/  SHF.R.S32.HI R20, RZ, 0x1f, R25 ;  /* 0x0000001fff147819 */ /* 0x000fc40000011419 */
[----:B------:R-:W-:Y:S02]  /*1cb50*/  SHF.R.S32.HI R24, RZ, 0x1f, R27 ;  /* 0x0000001fff187819 */ /* 0x000fe4000001141b */
[----:B------:R-:W-:Y:S02]  /*1cb60*/  SHF.R.S32.HI R26, RZ, 0x1f, R29 ;  /* 0x0000001fff1a7819 */ /* 0x000fe4000001141d */
[----:B------:R-:W-:Y:S02]  /*1cb70*/  SHF.R.S32.HI R28, RZ, 0x1f, R65 ;  /* 0x0000001fff1c7819 */ /* 0x000fe40000011441 */
[----:B------:R-:W-:Y:S02]  /*1cb80*/  SHF.R.S32.HI R62, RZ, 0x1f, R67 ;  /* 0x0000001fff3e7819 */ /* 0x000fe40000011443 */
[----:B------:R-:W-:Y:S02]  /*1cb90*/  SHF.R.S32.HI R64, RZ, 0x1f, R69 ;  /* 0x0000001fff407819 */ /* 0x000fe40000011445 */
[----:B------:R-:W-:Y:S01]  /*1cba0*/  SHF.R.S32.HI R66, RZ, 0x1f, R21 ;  /* 0x0000001fff427819 */ /* 0x000fe20000011415 */
[----:B01-3--:R-:W-:Y:S06]  /*1cbb0*/  @P0 BRA `(.L_x_1260) ;  /* 0x0000000000800947 */ /* 0x00bfec0003800000 */
[----:B------:R-:W-:Y:S02]  /*1cbc0*/  ULDC UR4, c[0x0][0xac8] ;  /* 0x0002b20000047ab9 */ /* 0x000fe40000000800 */
[----:B------:R-:W-:Y:S02]  /*1cbd0*/  ISETP.GE.AND P1, PT, R21, UR4, PT ;  /* 0x0000000415007c0c */ /* 0x000fe4000bf26270 */
[----:B------:R-:W-:Y:S02]  /*1cbe0*/  ISETP.GE.AND P0, PT, R68, UR4, PT ;  /* 0x0000000444007c0c */ /* 0x000fe4000bf06270 */
[----:B------:R-:W-:Y:S02]  /*1cbf0*/  ISETP.GE.AND P4, PT, R25, UR4, PT ;  /* 0x0000000419007c0c */ /* 0x000fe4000bf86270 */
[----:B------:R-:W-:Y:S02]  /*1cc00*/  ISETP.GE.AND P5, PT, R27, UR4, PT ;  /* 0x000000041b007c0c */ /* 0x000fe4000bfa6270 */
[----:B------:R-:W-:-:S05]  /*1cc10*/  ISETP.GE.AND P3, PT, R29, UR4, PT ;  /* 0x000000041d007c0c */ /* 0x000fca000bf66270 */
        /* <DEDUP_REMOVED lines=18> */
[-C--:B-1----:R-:W-:Y:S02]  /*1cd40*/  @!P1 LEA R8, P5, R67, R6.reuse, 0x2 ;  /* 0x0000000643089211 */ /* 0x082fe400078a10ff */
[----:B------:R-:W-:Y:S01]  /*1cd50*/  @!P0 LEA R6, P6, R69, R6, 0x2 ;  /* 0x0000000645068211 */ /* 0x000fe200078c10ff */
[----:B------:R2:W-:Y:S01]  /*1cd60*/  @!P3 ST.E.64 desc[UR44][R2.64], R38 ;  /* 0x000000260200b985 */ /* 0x0005e2000c101b2c */
[-C--:B------:R-:W-:Y:S02]  /*1cd70*/  @!P1 LEA.HI.X R9, R67, R7.reuse, R62, 0x2, P5 ;  /* 0x0000000743099211 */ /* 0x080fe400028f143e */
[----:B------:R-:W-:Y:S01]  /*1cd80*/  @!P0 LEA.HI.X R7, R69, R7, R64, 0x2, P6 ;  /* 0x0000000745078211 */ /* 0x000fe200030f1440 */
[----:B------:R2:W-:Y:S04]  /*1cd90*/  @!P2 ST.E.64 desc[UR44][R14.64], R40 ;  /* 0x000000280e00a985 */ /* 0x0005e8000c101b2c */
[----:B------:R2:W-:Y:S04]  /*1cda0*/  @!P1 ST.E.64 desc[UR44][R8.64], R42 ;  /* 0x0000002a08009985 */ /* 0x0005e8000c101b2c */
[----:B------:R2:W-:Y:S02]  /*1cdb0*/  @!P0 ST.E.64 desc[UR44][R6.64], R44 ;  /* 0x0000002c06008985 */ /* 0x0005e4000c101b2c */
.L_x_1260:
[----:B------:R-:W-:Y:S05]  /*1cdc0*/  BSYNC B1 ;  /* 0x0000000000017941 */ /* 0x000fea0003800000 */
.L_x_1259:
[----:B------:R-:W-:Y:S01]  /*1cdd0*/  ISETP.GE.AND P0, PT, R4, R63, PT ;  /* 0x0000003f0400720c */ /* 0x000fe20003f06270 */
[----:B--2---:R0:W1:Y:S04]  /*1cde0*/  SHFL.IDX PT, R7, R5, 0x1, 0x1c1f ;  /* 0x003c1f0005077f89 */ /* 0x00406800000e0000 */
[----:B------:R0:W2:Y:S08]  /*1cdf0*/  SHFL.IDX PT, R6, R0, 0x1, 0x1c1f ;  /* 0x003c1f0000067f89 */ /* 0x0000b000000e0000 */
[----:B0-----:R-:W-:Y:S05]  /*1ce00*/  @P0 BRA `(.L_x_1258) ;  /* 0x0000000800f00947 */ /* 0x001fea0003800000 */
[----:B------:R-:W-:Y:S02]  /*1ce10*/  ULDC UR4, c[0x0][0xac8] ;  /* 0x0002b20000047ab9 */ /* 0x000fe40000000800 */
[----:B------:R-:W-:Y:S02]  /*1ce20*/  ISETP.GE.AND P0, PT, R68, UR4, PT ;  /* 0x0000000444007c0c */ /* 0x000fe4000bf06270 */
[----:B------:R-:W-:Y:S02]  /*1ce30*/  ISETP.GE.AND P4, PT, R21, UR4, PT ;  /* 0x0000000415007c0c */ /* 0x000fe4000bf86270 */
[----:B------:R-:W-:Y:S02]  /*1ce40*/  ISETP.GE.AND P3, PT, R25, UR4, PT ;  /* 0x0000000419007c0c */ /* 0x000fe4000bf66270 */
[----:B------:R-:W-:Y:S02]  /*1ce50*/  ISETP.GE.AND P2, PT, R27, UR4, PT ;  /* 0x000000041b007c0c */ /* 0x000fe4000bf46270 */
[----:B------:R-:W-:-:S05]  /*1ce60*/  ISETP.GE.AND P1, PT, R29, UR4, PT ;  /* 0x000000041d007c0c */ /* 0x000fca000bf26270 */
[----:B-12---:R-:W-:Y:S02]  /*1ce70*/  @!P0 IMAD.WIDE R2, R68, 0x4, R6 ;  /* 0x0000000444028825 */ /* 0x006fe400078e0206 */
[-C--:B------:R-:W-:Y:S02]  /*1ce80*/  @!P4 LEA R4, P5, R21, R6.reuse, 0x2 ;  /* 0x000000061504c211 */ /* 0x080fe400078a10ff */
        /* <DEDUP_REMOVED lines=26> */
.L_x_1255:
[----:B0-----:R-:W2:Y:S01]  /*1d030*/  LDL R8, [R1+0x78] ;  /* 0x0000780001087983 */ /* 0x001ea20000100800 */
[----:B------:R-:W-:Y:S01]  /*1d040*/  ULDC.64 UR4, c[0x0][0xc08] ;  /* 0x0003020000047ab9 */ /* 0x000fe20000000a00 */
[----:B------:R-:W2:Y:S01]  /*1d050*/  LDC.64 R4, c[0x0][0xc00] ;  /* 0x00030000ff047b82 */ /* 0x000ea20000000a00 */
[----:B------:R-:W-:Y:S01]  /*1d060*/  ISETP.NE.U32.AND P0, PT, RZ, UR4, PT ;  /* 0x00000004ff007c0c */ /* 0x000fe2000bf05070 */
[----:B------:R-:W-:-:S03]  /*1d070*/  IMAD.MOV.U32 R15, RZ, RZ, RZ ;  /* 0x000000ffff0f7224 */ /* 0x000fc600078e00ff */
[----:B------:R-:W-:Y:S01]  /*1d080*/  ISETP.NE.AND.EX P1, PT, RZ, UR5, PT, P0 ;  /* 0x00000005ff007c0c */ /* 0x000fe2000bf25300 */
[----:B------:R-:W-:Y:S02]  /*1d090*/  ULDC.64 UR4, c[0x0][0xc00] ;  /* 0x0003000000047ab9 */ /* 0x000fe40000000a00 */
[----:B------:R-:W-:-:S04]  /*1d0a0*/  ISETP.NE.U32.AND P0, PT, RZ, UR4, PT ;  /* 0x00000004ff007c0c */ /* 0x000fc8000bf05070 */
[----:B------:R-:W-:-:S06]  /*1d0b0*/  ISETP.NE.AND.EX P0, PT, RZ, UR5, PT, P0 ;  /* 0x00000005ff007c0c */ /* 0x000fcc000bf05300 */
[----:B------:R-:W0:Y:S01]  /*1d0c0*/  @P1 LDC.64 R6, c[0x0][0xc08] ;  /* 0x00030200ff061b82 */ /* 0x000e220000000a00 */
[----:B------:R-:W-:Y:S02]  /*1d0d0*/  ULDC UR4, c[0x0][0xa88] ;  /* 0x0002a20000047ab9 */ /* 0x000fe40000000800 */
[----:B------:R-:W-:Y:S02]  /*1d0e0*/  IMAD.U32 R2, RZ, RZ, UR4 ;  /* 0x00000004ff027e24 */ /* 0x000fe4000f8e00ff */
[----:B--2---:R-:W-:-:S04]  /*1d0f0*/  IMAD.WIDE R4, R8, 0x4, R4 ;  /* 0x0000000408047825 */ /* 0x004fc800078e0204 */
[----:B0-----:R-:W-:Y:S01]  /*1d100*/  @P1 IMAD.WIDE R6, R8, 0x4, R6 ;  /* 0x0000000408061825 */ /* 0x001fe200078e0206 */
[----:B------:R0:W5:Y:S04]  /*1d110*/  @P0 LDG.E R15, desc[UR44][R4.64] ;  /* 0x0000002c040f0981 */ /* 0x000168000c1e1900 */
[----:B------:R0:W5:Y:S01]  /*1d120*/  @P1 LDG.E R2, desc[UR44][R6.64] ;  /* 0x0000002c06021981 */ /* 0x000162000c1e1900 */
[----:B------:R-:W-:Y:S02]  /*1d130*/  ISETP.GT.AND P3, PT, R63, 0xbf, PT ;  /* 0x000000bf3f00780c */ /* 0x000fe40003f64270 */
[----:B------:R-:W-:Y:S02]  /*1d140*/  ISETP.GT.AND P2, PT, R77, 0x1, PT ;  /* 0x000000014d00780c */ /* 0x000fe40003f44270 */
[----:B------:R-:W-:Y:S01]  /*1d150*/  SHF.R.S32.HI R24, RZ, 0x1f, R8 ;  /* 0x0000001fff187819 */ /* 0x000fe20000011408 */
[----:B------:R-:W-:Y:S10]  /*1d160*/  @P1 BRA `(.L_x_1261) ;  /* 0x0000000000101947 */ /* 0x000ff40003800000 */
[----:B------:R-:W-:Y:S05]  /*1d170*/  @!P0 BRA `(.L_x_1261) ;  /* 0x00000000000c8947 */ /* 0x000fea0003800000 */
[----:B0-----:R-:W2:Y:S04]  /*1d180*/  LDG.E R7, desc[UR44][R4.64] ;  /* 0x0000002c04077981 */ /* 0x001ea8000c1e1900 */
[----:B-----5:R-:W2:Y:S02]  /*1d190*/  LDG.E R2, desc[UR44][R4.64+0x4] ;  /* 0x0000042c04027981 */ /* 0x020ea4000c1e1900 */
[----:B--2---:R-:W-:-:S07]  /*1d1a0*/  IMAD.IADD R2, R2, 0x1, -R7 ;  /* 0x0000000102027824 */ /* 0x004fce00078e0a07 */
.L_x_1261:
[----:B------:R-:W-:Y:S01]  /*1d1b0*/  BSSY B1, `(.L_x_1262) ;  /* 0x0000038000017945 */ /* 0x000fe20003800000 */
[----:B------:R-:W-:Y:S02]  /*1d1c0*/  SEL R27, R8, RZ, !P0 ;  /* 0x000000ff081b7207 */ /* 0x000fe40004000000 */
[----:B------:R-:W-:Y:S02]  /*1d1d0*/  SEL R24, R24, RZ, !P0 ;  /* 0x000000ff18187207 */ /* 0x000fe40004000000 */
[----:B-----5:R-:W-:Y:S01]  /*1d1e0*/  SHF.R.S32.HI R20, RZ, 0x1f, R15 ;  /* 0x0000001fff147819 */ /* 0x020fe2000001140f */
[----:B------:R-:W-:Y:S06]  /*1d1f0*/  @P3 BRA `(.L_x_1263) ;  /* 0x0000000000cc3947 */ /* 0x000fec0003800000 */
[----:B0-----:R-:W2:Y:S01]  /*1d200*/  LDL R5, [R1+0x38] ;  /* 0x0000380001057983 */ /* 0x001ea20000100800 */
[----:B------:R-:W0:Y:S02]  /*1d210*/  LDC R31, c[0x0][0xbe8] ;  /* 0x0002fa00ff1f7b82 */ /* 0x000e240000000800 */
[----:B0-----:R-:W-:Y:S01]  /*1d220*/  IMAD R4, R2, R31, RZ ;  /* 0x0000001f02047224 */ /* 0x001fe200078e02ff */
[----:B--2---:R-:W-:-:S04]  /*1d230*/  IADD3 R29, R5, -0x80, R79 ;  /* 0xffffff80051d7810 */ /* 0x004fc80007ffe04f */
[----:B------:R-:W-:-:S13]  /*1d240*/  ISETP.GE.AND P0, PT, R29, R4, PT ;  /* 0x000000041d00720c */ /* 0x000fda0003f06270 */
[----:B------:R-:W-:Y:S05]  /*1d250*/  @P0 BRA `(.L_x_1263) ;  /* 0x0000000000b40947 */ /* 0x000fea0003800000 */
[----:B------:R-:W2:Y:S01]  /*1d260*/  LDL R12, [R1+0x58] ;  /* 0x00005800010c7983 */ /* 0x000ea20000100800 */
[----:B------:R-:W-:Y:S01]  /*1d270*/  IMAD.MOV.U32 R4, RZ, RZ, 0x9b8 ;  /* 0x000009b8ff047424 */ /* 0x000fe200078e00ff */
[----:B------:R-:W-:Y:S01]  /*1d280*/  ISETP.GT.AND P3, PT, R77, 0x1, PT ;  /* 0x000000014d00780c */ /* 0x000fe20003f64270 */
[----:B------:R-:W0:Y:S01]  /*1d290*/  LDC.64 R32, c[0x0][0xba8] ;  /* 0x0002ea00ff207b82 */ /* 0x000e220000000a00 */
[----:B------:R-:W3:Y:S01]  /*1d2a0*/  LDL.LU R28, [R1+0x80] ;  /* 0x00008000011c7983 */ /* 0x000ee20000300800 */
[----:B------:R-:W-:Y:S01]  /*1d2b0*/  ISETP.NE.AND P0, PT, R31, 0x1, PT ;  /* 0x000000011f00780c */ /* 0x000fe20003f05270 */
[----:B------:R-:W-:Y:S01]  /*1d2c0*/  IMAD.MOV.U32 R25, RZ, RZ, R29 ;  /* 0x000000ffff197224 */ /* 0x000fe200078e001d */
[----:B------:R-:W-:-:S04]  /*1d2d0*/  SEL R26, R4, 0x978, P3 ;  /* 0x00000978041a7807 */ /* 0x000fc80001800000 */
        /* <DEDUP_REMOVED lines=37> */
.L_x_1263:
[----:B------:R-:W-:Y:S05]  /*1d530*/  BSYNC B1 ;  /* 0x0000000000017941 */ /* 0x000fea0003800000 */
.L_x_1262:
[----:B------:R-:W-:Y:S05]  /*1d540*/  @P2 BRA `(.L_x_1258) ;  /* 0x0000000400202947 */ /* 0x000fea0003800000 */
[----:B------:R-:W2:Y:S01]  /*1d550*/  LDL.LU R12, [R1+0x58] ;  /* 0x00005800010c7983 */ /* 0x000ea20000300800 */
[----:B------:R-:W3:Y:S01]  /*1d560*/  LDC R13, c[0x0][0xbe8] ;  /* 0x0002fa00ff0d7b82 */ /* 0x000ee20000000800 */
[----:B------:R-:W-:Y:S01]  /*1d570*/  ULDC.64 UR4, c[0x0][0xaa0] ;  /* 0x0002a80000047ab9 */ /* 0x000fe20000000a00 */
[----:B------:R-:W-:Y:S01]  /*1d580*/  IMAD R62, R62, 0x30, R21 ;  /* 0x000000303e3e7824 */ /* 0x000fe200078e0215 */
[----:B------:R-:W4:Y:S01]  /*1d590*/  LDL.LU R10, [R1+0x38] ;  /* 0x00003800010a7983 */ /* 0x000f220000300800 */
[----:B0-----:R-:W-:Y:S01]  /*1d5a0*/  IMAD R4, R20, UR4, RZ ;  /* 0x0000000414047c24 */ /* 0x001fe2000f8e02ff */
[----:B------:R-:W-:Y:S02]  /*1d5b0*/  ULDC.64 UR6, c[0x0][0xaf0] ;  /* 0x0002bc0000067ab9 */ /* 0x000fe40000000a00 */
[----:B------:R-:W-:Y:S02]  /*1d5c0*/  IMAD R8, R24, UR6, RZ ;  /* 0x0000000618087c24 */ /* 0x000fe4000f8e02ff */
[----:B-1----:R-:W-:-:S02]  /*1d5d0*/  IMAD R7, R15, UR5, R4 ;  /* 0x000000050f077c24 */ /* 0x002fc4000f8e0204 */
[----:B------:R-:W-:Y:S01]  /*1d5e0*/  IMAD.WIDE.U32 R4, R15, UR4, RZ ;  /* 0x000000040f047c25 */ /* 0x000fe2000f8e00ff */
[----:B------:R-:W-:-:S03]  /*1d5f0*/  ULDC.64 UR4, c[0x0][0xae8] ;  /* 0x0002ba0000047ab9 */ /* 0x000fc60000000a00 */
[----:B------:R-:W-:Y:S01]  /*1d600*/  IMAD.IADD R5, R5, 0x1, R7 ;  /* 0x0000000105057824 */ /* 0x000fe200078e0207 */
[----:B---3--:R-:W-:Y:S01]  /*1d610*/  ISETP.NE.AND P0, PT, R13, 0x1, PT ;  /* 0x000000010d00780c */ /* 0x008fe20003f05270 */
[----:B------:R-:W-:-:S12]  /*1d620*/  IMAD R25, R2, R13, RZ ;  /* 0x0000000d02197224 */ /* 0x000fd800078e02ff */
[----:B------:R-:W0:Y:S08]  /*1d630*/  @P0 LDC R9, c[0x0][0xbec] ;  /* 0x0002fb00ff090b82 */ /* 0x000e300000000800 */
[----:B------:R-:W1:Y:S01]  /*1d640*/  @P0 LDC R11, c[0x0][0xbf0] ;  /* 0x0002fc00ff0b0b82 */ /* 0x000e620000000800 */
[----:B--2---:R-:W-:-:S04]  /*1d650*/  IMAD.WIDE.U32 R4, R12, UR4, R4 ;  /* 0x000000040c047c25 */ /* 0x004fc8000f8e0004 */
[----:B----4-:R-:W-:Y:S02]  /*1d660*/  IMAD.IADD R62, R10, 0x1, R62 ;  /* 0x000000010a3e7824 */ /* 0x010fe400078e023e */
[----:B------:R-:W-:Y:S01]  /*1d670*/  IMAD R5, R12, UR5, R5 ;  /* 0x000000050c057c24 */ /* 0x000fe2000f8e0205 */
[----:B------:R-:W-:Y:S01]  /*1d680*/  ULDC.64 UR4, c[0x0][0xae0] ;  /* 0x0002b80000047ab9 */ /* 0x000fe20000000a00 */
[----:B0-----:R-:W-:-:S04]  /*1d690*/  @P0 IMAD.HI.U32 R6, R62, R9, RZ ;  /* 0x000000093e060227 */ /* 0x001fc800078e00ff */
[----:B------:R-:W-:Y:S01]  /*1d6a0*/  IMAD.MOV.U32 R7, RZ, RZ, R62 ;  /* 0x000000ffff077224 */ /* 0x000fe200078e003e */
[----:B-1----:R-:W-:Y:S01]  /*1d6b0*/  @P0 SHF.R.U32.HI R7, RZ, R11, R6 ;  /* 0x0000000bff070219 */ /* 0x002fe20000011606 */
[C---:B------:R-:W-:Y:S02]  /*1d6c0*/  IMAD R11, R27.reuse, UR7, R8 ;  /* 0x000000071b0b7c24 */ /* 0x040fe4000f8e0208 */
[----:B------:R-:W-:Y:S01]  /*1d6d0*/  IMAD.WIDE.U32 R4, R27, UR6, R4 ;  /* 0x000000061b047c25 */ /* 0x000fe2000f8e0004 */
[----:B------:R-:W-:-:S03]  /*1d6e0*/  SHF.R.S32.HI R6, RZ, 0x1f, R7 ;  /* 0x0000001fff067819 */ /* 0x000fc60000011407 */
[----:B------:R-:W-:Y:S02]  /*1d6f0*/  IMAD.MOV R9, RZ, RZ, -R7 ;  /* 0x000000ffff097224 */ /* 0x000fe400078e0a07 */
[----:B------:R-:W-:Y:S02]  /*1d700*/  IMAD R6, R6, UR4, RZ ;  /* 0x0000000406067c24 */ /* 0x000fe4000f8e02ff */
[----:B------:R-:W-:Y:S02]  /*1d710*/  IMAD R9, R13, R9, R62 ;  /* 0x000000090d097224 */ /* 0x000fe400078e023e */
[----:B------:R-:W-:Y:S02]  /*1d720*/  IMAD.IADD R5, R5, 0x1, R11 ;  /* 0x0000000105057824 */ /* 0x000fe400078e020b */
[C---:B------:R-:W-:Y:S01]  /*1d730*/  IMAD R11, R7.reuse, UR5, R6 ;  /* 0x00000005070b7c24 */ /* 0x040fe2000f8e0206 */
[----:B------:R-:W-:Y:S01]  /*1d740*/  SHF.R.S32.HI R6, RZ, 0x1f, R9 ;  /* 0x0000001fff067819 */ /* 0x000fe20000011409 */
[----:B------:R-:W-:Y:S01]  /*1d750*/  IMAD.WIDE.U32 R4, R7, UR4, R4 ;  /* 0x0000000407047c25 */ /* 0x000fe2000f8e0004 */
[----:B------:R-:W-:-:S03]  /*1d760*/  ULDC.64 UR4, c[0x0][0xad8] ;  /* 0x0002b60000047ab9 */ /* 0x000fc60000000a00 */
[----:B------:R-:W-:Y:S02]  /*1d770*/  IMAD R6, R6, UR4, RZ ;  /* 0x0000000406067c24 */ /* 0x000fe4000f8e02ff */
[----:B------:R-:W-:Y:S02]  /*1d780*/  IMAD.IADD R5, R5, 0x1, R11 ;  /* 0x0000000105057824 */ /* 0x000fe400078e020b */
[C---:B------:R-:W-:Y:S02]  /*1d790*/  IMAD R7, R9.reuse, UR5, R6 ;  /* 0x0000000509077c24 */ /* 0x040fe4000f8e0206 */
[----:B------:R-:W-:Y:S01]  /*1d7a0*/  IMAD.WIDE.U32 R4, R9, UR4, R4 ;  /* 0x0000000409047c25 */ /* 0x000fe2000f8e0004 */
[----:B------:R-:W-:-:S03]  /*1d7b0*/  ULDC.64 UR4, c[0x0][0xa80] ;  /* 0x0002a00000047ab9 */ /* 0x000fc60000000a00 */
[----:B------:R-:W-:Y:S01]  /*1d7c0*/  IMAD.IADD R5, R5, 0x1, R7 ;  /* 0x0000000105057824 */ /* 0x000fe200078e0207 */
[C---:B------:R-:W-:Y:S01]  /*1d7d0*/  LEA R6, P0, R4.reuse, UR4, 0x1 ;  /* 0x0000000404067c11 */ /* 0x040fe2000f8008ff */
[----:B------:R-:W-:Y:S01]  /*1d7e0*/  IMAD.IADD R8, R21, 0x1, R10 ;  /* 0x0000000115087824 */ /* 0x000fe200078e020a */
[----:B------:R-:W-:Y:S02]  /*1d7f0*/  ULDC UR4, c[0x0][0xac8] ;  /* 0x0002b20000047ab9 */ /* 0x000fe40000000800 */
[----:B------:R-:W-:Y:S01]  /*1d800*/  LEA.HI.X R10, R4, UR5, R5, 0x1, P0 ;  /* 0x00000005040a7c11 */ /* 0x000fe200080f0c05 */
[----:B------:R-:W0:Y:S01]  /*1d810*/  SHFL.IDX PT, R9, R6, RZ, 0x181f ;  /* 0x00181fff06097589 */ /* 0x000e2200000e0000 */
[----:B------:R-:W-:Y:S01]  /*1d820*/  ISETP.GE.AND P0, PT, R0, UR4, PT ;  /* 0x0000000400007c0c */ /* 0x000fe2000bf06270 */
[C---:B------:R-:W-:Y:S02]  /*1d830*/  VIADD R2, R8.reuse, 0x30 ;  /* 0x0000003008027836 */ /* 0x040fe40000000000 */
[----:B------:R-:W1:Y:S01]  /*1d840*/  SHFL.IDX PT, R13, R6, 0x1, 0x181f ;  /* 0x00381f00060d7f89 */ /* 0x000e6200000e0000 */
[C---:B------:R-:W-:Y:S01]  /*1d850*/  VIADD R4, R8.reuse, 0x60 ;  /* 0x0000006008047836 */ /* 0x040fe20000000000 */
[CC--:B------:R-:W-:Y:S01]  /*1d860*/  ISETP.GE.OR P3, PT, R8.reuse, R25.reuse, P0 ;  /* 0x000000190800720c */ /* 0x0c0fe20000766670 */
[----:B------:R-:W-:Y:S01]  /*1d870*/  VIADD R5, R8, 0x90 ;  /* 0x0000009008057836 */ /* 0x000fe20000000000 */
[----:B------:R-:W2:Y:S01]  /*1d880*/  SHFL.IDX PT, R15, R6, 0x2, 0x181f ;  /* 0x00581f00060f7f89 */ /* 0x000ea200000e0000 */
[----:B------:R-:W-:-:S02]  /*1d890*/  ISETP.GE.OR P2, PT, R2, R25, P0 ;  /* 0x000000190200720c */ /* 0x000fc40000746670 */
[-C--:B------:R-:W-:Y:S01]  /*1d8a0*/  ISETP.GE.OR P1, PT, R4, R25.reuse, P0 ;  /* 0x000000190400720c */ /* 0x080fe20000726670 */
[----:B------:R-:W3:Y:S01]  /*1d8b0*/  SHFL.IDX PT, R7, R10, RZ, 0x181f ;  /* 0x00181fff0a077589 */ /* 0x000ee200000e0000 */
[----:B------:R-:W-:-:S03]  /*1d8c0*/  ISETP.GE.OR P0, PT, R5, R25, P0 ;  /* 0x000000190500720c */ /* 0x000fc60000706670 */
[----:B------:R1:W4:Y:S04]  /*1d8d0*/  SHFL.IDX PT, R21, R6, 0x3, 0x181f ;  /* 0x00781f0006157f89 */ /* 0x00032800000e0000 */
[----:B------:R-:W5:Y:S04]  /*1d8e0*/  SHFL.IDX PT, R11, R10, 0x1, 0x181f ;  /* 0x00381f000a0b7f89 */ /* 0x000f6800000e0000 */
[----:B------:R-:W5:Y:S01]  /*1d8f0*/  SHFL.IDX PT, R12, R10, 0x2, 0x181f ;  /* 0x00581f000a0c7f89 */ /* 0x000f6200000e0000 */
[----:B0-----:R-:W-:-:S03]  /*1d900*/  @!P3 LEA R4, P6, R0, R9, 0x1 ;  /* 0x000000090004b211 */ /* 0x001fc600078c08ff */
[----:B------:R-:W0:Y:S01]  /*1d910*/  SHFL.IDX PT, R14, R10, 0x3, 0x181f ;  /* 0x00781f000a0e7f89 */ /* 0x000e2200000e0000 */
        /* <DEDUP_REMOVED lines=11> */
.L_x_1258:
[----:B------:R-:W-:Y:S05]  /*1d9d0*/  BSYNC B0 ;  /* 0x0000000000007941 */ /* 0x000fea0003800000 */
.L_x_1254:
[----:B------:R-:W3:Y:S01]  /*1d9e0*/  LDL R0, [R1+0x6c] ;  /* 0x00006c0001007983 */ /* 0x000ee20000100800 */
[----:B------:R-:W-:Y:S02]  /*1d9f0*/  ULDC UR4, c[0x0][0xc3c] ;  /* 0x00030f0000047ab9 */ /* 0x000fe40000000800 */
[----:B---3--:R-:W-:-:S13]  /*1da00*/  ISETP.GE.AND P0, PT, R0, UR4, PT ;  /* 0x0000000400007c0c */ /* 0x008fda000bf06270 */
[----:B------:R-:W-:Y:S05]  /*1da10*/  @!P0 BRA `(.L_x_1264) ;  /* 0xfffffe3400608947 */ /* 0x000fea000383ffff */
[----:B------:R-:W-:Y:S05]  /*1da20*/  BRA `(.L_x_1082) ;  /* 0x0000007000547947 */ /* 0x000fea0003800000 */
.L_x_1080:
[----:B------:R-:W-:-:S08]  /*1da30*/  NOP ;  /* 0x0000000000007918 */ /* 0x000fd00000000000 */
[----:B0-----:R-:W0:-:S00]  /*1da40*/  USETMAXREG.DEALLOC.CTAPOOL 0x20 ;  /* 0x00000020000079c8 */ /* 0x001e0000080e0500 */
        /* <DEDUP_REMOVED lines=11> */
[----:B------:R-:W1:Y:S01]  /*1db00*/  LDS.128 R24, [UR4+0x132d0] ;  /* 0x0132d004ff187984 */ /* 0x000e620008000c00 */
[----:B------:R-:W-:Y:S06]  /*1db10*/  BAR.ARV 0x4, 0x200 ;  /* 0x0108000000007b1d */ /* 0x000fec0000002000 */
[----:B------:R-:W-:Y:S05]  /*1db20*/  BRA `(.L_x_1266) ;  /* 0x0000000c008c7947 */ /* 0x000fea0003800000 */
.L_x_1265:
        /* <DEDUP_REMOVED lines=44> */
.L_x_1269:
[----:B------:R-:W0:Y:S01]  /*1ddf0*/  LDC R2, c[0x0][0xc3c] ;  /* 0x00030f00ff027b82 */ /* 0x000e220000000800 */
[----:B------:R-:W-:Y:S01]  /*1de00*/  UIADD3 UR4, UR4, 0x1f, URZ ;  /* 0x0000001f04047890 */ /* 0x000fe2000fffe03f */
[----:B------:R-:W-:Y:S02]  /*1de10*/  ULDC UR7, c[0x0][0xc3c] ;  /* 0x00030f0000077ab9 */ /* 0x000fe40000000800 */
[----:B------:R-:W-:-:S03]  /*1de20*/  IMAD.U32 R27, RZ, RZ, UR7 ;  /* 0x00000007ff1b7e24 */ /* 0x000fc6000f8e00ff */
[----:B0-----:R-:W-:-:S13]  /*1de30*/  ISETP.LE.AND P6, PT, R2, UR4, PT ;  /* 0x0000000402007c0c */ /* 0x001fda000bfc3270 */
[----:B------:R-:W-:Y:S05]  /*1de40*/  @P6 BRA `(.L_x_1268) ;  /* 0x0000000800a06947 */ /* 0x000fea0003800000 */
[----:B------:R-:W-:Y:S02]  /*1de50*/  VIADD R9, R0, UR4 ;  /* 0x0000000400097c36 */ /* 0x000fe40008000000 */
[----:B------:R-:W-:Y:S02]  /*1de60*/  IMAD.MOV.U32 R25, RZ, RZ, RZ ;  /* 0x000000ffff197224 */ /* 0x000fe400078e00ff */
[----:B------:R-:W-:Y:S01]  /*1de70*/  IMAD.MOV.U32 R6, RZ, RZ, RZ ;  /* 0x000000ffff067224 */ /* 0x000fe200078e00ff */
[----:B------:R-:W-:-:S13]  /*1de80*/  ISETP.GE.OR P6, PT, R9, R2, !P0 ;  /* 0x000000020900720c */ /* 0x000fda00047c6670 */
[----:B------:R-:W0:Y:S08]  /*1de90*/  @!P6 LDC.64 R4, c[0x0][0xc80] ;  /* 0x00032000ff04eb82 */ /* 0x000e300000000a00 */
[----:B------:R-:W1:Y:S01]  /*1dea0*/  @!P6 LDC.64 R2, c[0x0][0xc78] ;  /* 0x00031e00ff02eb82 */ /* 0x000e620000000a00 */
[----:B0-----:R-:W-:-:S05]  /*1deb0*/  @!P6 IMAD.WIDE R4, R9, 0x4, R4 ;  /* 0x000000040904e825 */ /* 0x001fca00078e0204 */
[----:B------:R-:W2:Y:S01]  /*1dec0*/  @!P6 LDG.E R25, desc[UR44][R4.64] ;  /* 0x0000002c0419e981 */ /* 0x000ea2000c1e1900 */
[----:B-1----:R-:W-:-:S05]  /*1ded0*/  @!P6 IMAD.WIDE R2, R9, 0x4, R2 ;  /* 0x000000040902e825 */ /* 0x002fca00078e0202 */
        /* <DEDUP_REMOVED lines=22> */
.L_x_1267:
        /* <DEDUP_REMOVED lines=8> */
[----:B------:R1:W2:Y:S01]  /*1e0c0*/  SHFL.IDX PT, R25, R25, R27, 0x1f ;  /* 0x00001f1b19197589 */ /* 0x0002a200000e0000 */
[----:B0-----:R-:W-:-:S07]  /*1e0d0*/  ISETP.NE.AND P1, PT, R6, 0x1, PT ;  /* 0x000000010600780c */ /* 0x001fce0003f25270 */
[----:B-1----:R-:W-:Y:S06]  /*1e0e0*/  @!P0 BRA `(.L_x_1270) ;  /* 0x0000000000088947 */ /* 0x002fec0003800000 */
[----:B------:R-:W-:-:S05]  /*1e0f0*/  VIADD R3, R27, 0xffffffff ;  /* 0xffffffff1b037836 */ /* 0x000fca0000000000 */
[----:B------:R0:W1:Y:S02]  /*1e100*/  SHFL.IDX PT, R24, R2, R3, 0x1f ;  /* 0x00001f0302187589 */ /* 0x00006400000e0000 */
.L_x_1270:
[----:B-1----:R-:W-:Y:S02]  /*1e110*/  IMAD R24, R24, UR5, R5 ;  /* 0x0000000518187c24 */ /* 0x002fe4000f8e0205 */
[----:B------:R-:W-:-:S03]  /*1e120*/  VIADD R27, R27, UR4 ;  /* 0x000000041b1b7c36 */ /* 0x000fc60008000000 */
[----:B------:R-:W-:Y:S01]  /*1e130*/  IADD3 R4, -R24, UR6, RZ ;  /* 0x0000000618047c10 */ /* 0x000fe2000fffe1ff */
[----:B------:R-:W-:Y:S06]  /*1e140*/  @!P1 BRA `(.L_x_1271) ;  /* 0x0000000000e49947 */ /* 0x000fec0003800000 */
[----:B--2---:R-:W-:Y:S02]  /*1e150*/  IABS R7, R25 ;  /* 0x0000001900077213 */ /* 0x004fe40000000000 */
[----:B------:R-:W-:Y:S02]  /*1e160*/  IABS R5, R6 ;  /* 0x0000000600057213 */ /* 0x000fe40000000000 */
[----:B------:R-:W1:Y:S08]  /*1e170*/  I2F.RP R8, R7 ;  /* 0x0000000700087306 */ /* 0x000e700000209400 */
[----:B-1----:R-:W0:Y:S02]  /*1e180*/  MUFU.RCP R8, R8 ;  /* 0x0000000800087308 */ /* 0x002e240000001000 */
[----:B0-----:R-:W-:Y:S01]  /*1e190*/  VIADD R2, R8, 0xffffffe ;  /* 0x0ffffffe08027836 */ /* 0x001fe20000000000 */
[----:B------:R-:W-:-:S05]  /*1e1a0*/  IABS R8, R4 ;  /* 0x0000000400087213 */ /* 0x000fca0000000000 */
[----:B------:R0:W1:Y:S02]  /*1e1b0*/  F2I.FTZ.U32.TRUNC.NTZ R3, R2 ;  /* 0x0000000200037305 */ /* 0x000064000021f000 */
[----:B0-----:R-:W-:Y:S02]  /*1e1c0*/  IMAD.MOV.U32 R2, RZ, RZ, RZ ;  /* 0x000000ffff027224 */ /* 0x001fe400078e00ff */
[----:B-1----:R-:W-:-:S04]  /*1e1d0*/  IMAD.MOV R10, RZ, RZ, -R3 ;  /* 0x000000ffff0a7224 */ /* 0x002fc800078e0a03 */
[----:B------:R-:W-:Y:S01]  /*1e1e0*/  IMAD R9, R10, R7, RZ ;  /* 0x000000070a097224 */ /* 0x000fe200078e02ff */
[----:B------:R-:W-:-:S03]  /*1e1f0*/  IABS R10, R25 ;  /* 0x00000019000a7213 */ /* 0x000fc60000000000 */
[----:B------:R-:W-:Y:S02]  /*1e200*/  IMAD.HI.U32 R3, R3, R9, R2 ;  /* 0x0000000903037227 */ /* 0x000fe400078e0002 */
[----:B------:R-:W0:Y:S02]  /*1e210*/  I2F.RP R9, R5 ;  /* 0x0000000500097306 */ /* 0x000e240000209400 */
[----:B------:R-:W-:Y:S02]  /*1e220*/  IMAD.MOV R11, RZ, RZ, -R10 ;  /* 0x000000ffff0b7224 */ /* 0x000fe400078e0a0a */
[----:B------:R-:W-:-:S04]  /*1e230*/  IMAD.HI.U32 R2, R3, R8, RZ ;  /* 0x0000000803027227 */ /* 0x000fc800078e00ff */
[----:B------:R-:W-:-:S05]  /*1e240*/  IMAD R8, R2, R11, R8 ;  /* 0x0000000b02087224 */ /* 0x000fca00078e0208 */
[----:B------:R-:W-:Y:S01]  /*1e250*/  ISETP.GT.U32.AND P1, PT, R7, R8, PT ;  /* 0x000000080700720c */ /* 0x000fe20003f24070 */
[----:B0-----:R-:W0:-:S12]  /*1e260*/  MUFU.RCP R9, R9 ;  /* 0x0000000900097308 */ /* 0x001e180000001000 */
[----:B------:R-:W-:Y:S02]  /*1e270*/  @!P1 IMAD.IADD R8, R8, 0x1, -R7 ;  /* 0x0000000108089824 */ /* 0x000fe400078e0a07 */
[----:B------:R-:W-:Y:S01]  /*1e280*/  @!P1 VIADD R2, R2, 0x1 ;  /* 0x0000000102029836 */ /* 0x000fe20000000000 */
[----:B------:R-:W-:Y:S02]  /*1e290*/  ISETP.NE.AND P1, PT, R25, RZ, PT ;  /* 0x000000ff1900720c */ /* 0x000fe40003f25270 */
[----:B------:R-:W-:Y:S01]  /*1e2a0*/  ISETP.GE.U32.AND P0, PT, R8, R7, PT ;  /* 0x000000070800720c */ /* 0x000fe20003f06070 */
[----:B0-----:R-:W-:Y:S01]  /*1e2b0*/  VIADD R3, R9, 0xffffffe ;  /* 0x0ffffffe09037836 */ /* 0x001fe20000000000 */
[----:B------:R-:W-:-:S04]  /*1e2c0*/  LOP3.LUT R7, R4, R25, RZ, 0x3c, !PT ;  /* 0x0000001904077212 */ /* 0x000fc800078e3cff */
[----:B------:R-:W-:Y:S01]  /*1e2d0*/  ISETP.GE.AND P2, PT, R7, RZ, PT ;  /* 0x000000ff0700720c */ /* 0x000fe20003f46270 */
[----:B------:R-:W0:Y:S06]  /*1e2e0*/  F2I.FTZ.U32.TRUNC.NTZ R3, R3 ;  /* 0x0000000300037305 */ /* 0x000e2c000021f000 */
[----:B------:R-:W-:-:S04]  /*1e2f0*/  @P0 VIADD R2, R2, 0x1 ;  /* 0x0000000102020836 */ /* 0x000fc80000000000 */
[----:B------:R-:W-:-:S04]  /*1e300*/  IMAD.MOV.U32 R7, RZ, RZ, R2 ;  /* 0x000000ffff077224 */ /* 0x000fc800078e0002 */
[----:B------:R-:W-:Y:S01]  /*1e310*/  @!P2 IMAD.MOV R7, RZ, RZ, -R7 ;  /* 0x000000ffff07a224 */ /* 0x000fe200078e0a07 */
[----:B------:R-:W-:Y:S01]  /*1e320*/  @!P1 LOP3.LUT R7, RZ, R25, RZ, 0x33, !PT ;  /* 0x00000019ff079212 */ /* 0x000fe200078e33ff */
[----:B0-----:R-:W-:-:S04]  /*1e330*/  IMAD.MOV R8, RZ, RZ, -R3 ;  /* 0x000000ffff087224 */ /* 0x001fc800078e0a03 */
[----:B------:R-:W-:Y:S01]  /*1e340*/  IMAD.MOV.U32 R2, RZ, RZ, R8 ;  /* 0x000000ffff027224 */ /* 0x000fe200078e0008 */
[----:B------:R-:W-:-:S03]  /*1e350*/  IABS R8, R6 ;  /* 0x0000000600087213 */ /* 0x000fc60000000000 */
[----:B------:R-:W-:Y:S02]  /*1e360*/  IMAD R9, R2, R5, RZ ;  /* 0x0000000502097224 */ /* 0x000fe400078e02ff */
[----:B------:R-:W-:Y:S02]  /*1e370*/  IMAD.MOV.U32 R2, RZ, RZ, RZ ;  /* 0x000000ffff027224 */ /* 0x000fe400078e00ff */
[----:B------:R-:W-:Y:S02]  /*1e380*/  IMAD.MOV R8, RZ, RZ, -R8 ;  /* 0x000000ffff087224 */ /* 0x000fe400078e0a08 */
[----:B------:R-:W-:Y:S01]  /*1e390*/  IMAD.HI.U32 R2, R3, R9, R2 ;  /* 0x0000000903027227 */ /* 0x000fe200078e0002 */
[----:B------:R-:W-:-:S05]  /*1e3a0*/  IABS R3, R7 ;  /* 0x0000000700037213 */ /* 0x000fca0000000000 */
[----:B------:R-:W-:-:S04]  /*1e3b0*/  IMAD.HI.U32 R2, R2, R3, RZ ;  /* 0x0000000302027227 */ /* 0x000fc800078e00ff */
[----:B------:R-:W-:Y:S01]  /*1e3c0*/  IMAD R8, R2, R8, R3 ;  /* 0x0000000802087224 */ /* 0x000fe200078e0203 */
[----:B------:R-:W-:-:S04]  /*1e3d0*/  LOP3.LUT R3, R7, R6, RZ, 0x3c, !PT ;  /* 0x0000000607037212 */ /* 0x000fc800078e3cff */
[----:B------:R-:W-:Y:S02]  /*1e3e0*/  ISETP.GT.U32.AND P1, PT, R5, R8, PT ;  /* 0x000000080500720c */ /* 0x000fe40003f24070 */
[----:B------:R-:W-:Y:S01]  /*1e3f0*/  ISETP.GE.AND P2, PT, R3, RZ, PT ;  /* 0x000000ff0300720c */ /* 0x000fe20003f46270 */
[----:B------:R-:W-:-:S10]  /*1e400*/  IMAD.MOV R3, RZ, RZ, -R7 ;  /* 0x000000ffff037224 */ /* 0x000fd400078e0a07 */
        /* <DEDUP_REMOVED lines=13> */
.L_x_1271:
[----:B0-----:R-:W0:Y:S02]  /*1e4e0*/  LDC.64 R2, c[0x0][0xc90] ;  /* 0x00032400ff027b82 */ /* 0x001e240000000a00 */
[----:B0-----:R-:W-:-:S05]  /*1e4f0*/  IMAD.WIDE R2, R27, 0x4, R2 ;  /* 0x000000041b027825 */ /* 0x001fca00078e0202 */
[----:B------:R0:W2:Y:S02]  /*1e500*/  LDG.E R8, desc[UR44][R2.64] ;  /* 0x0000002c02087981 */ /* 0x0000a4000c1e1900 */
[----:B0-----:R-:W-:Y:S02]  /*1e510*/  IMAD.MOV.U32 R2, RZ, RZ, RZ ;  /* 0x000000ffff027224 */ /* 0x001fe400078e00ff */
[----:B--2---:R-:W-:-:S05]  /*1e520*/  IMAD R5, R25, R8, RZ ;  /* 0x0000000819057224 */ /* 0x004fca00078e02ff */
[----:B------:R-:W-:-:S04]  /*1e530*/  IABS R10, R5 ;  /* 0x00000005000a7213 */ /* 0x000fc80000000000 */
[----:B------:R-:W0:Y:S08]  /*1e540*/  I2F.RP R6, R10 ;  /* 0x0000000a00067306 */ /* 0x000e300000209400 */
[----:B0-----:R-:W0:Y:S02]  /*1e550*/  MUFU.RCP R6, R6 ;  /* 0x0000000600067308 */ /* 0x001e240000001000 */
[----:B0-----:R-:W-:-:S06]  /*1e560*/  VIADD R7, R6, 0xffffffe ;  /* 0x0ffffffe06077836 */ /* 0x001fcc0000000000 */
[----:B------:R-:W0:Y:S02]  /*1e570*/  F2I.FTZ.U32.TRUNC.NTZ R3, R7 ;  /* 0x0000000700037305 */ /* 0x000e24000021f000 */
[----:B0-----:R-:W-:-:S04]  /*1e580*/  IMAD.MOV R9, RZ, RZ, -R3 ;  /* 0x000000ffff097224 */ /* 0x001fc800078e0a03 */
[----:B------:R-:W-:-:S04]  /*1e590*/  IMAD R9, R9, R10, RZ ;  /* 0x0000000a09097224 */ /* 0x000fc800078e02ff */
[----:B------:R-:W-:Y:S01]  /*1e5a0*/  IMAD.HI.U32 R2, R3, R9, R2 ;  /* 0x0000000903027227 */ /* 0x000fe200078e0002 */
[----:B------:R-:W-:Y:S02]  /*1e5b0*/  IABS R9, R4 ;  /* 0x0000000400097213 */ /* 0x000fe40000000000 */
[----:B------:R-:W-:-:S03]  /*1e5c0*/  IABS R3, R5 ;  /* 0x0000000500037213 */ /* 0x000fc60000000000 */
[----:B------:R-:W-:-:S04]  /*1e5d0*/  IMAD.HI.U32 R2, R2, R9, RZ ;  /* 0x0000000902027227 */ /* 0x000fc800078e00ff */
[----:B------:R-:W-:-:S04]  /*1e5e0*/  IMAD.MOV R3, RZ, RZ, -R3 ;  /* 0x000000ffff037224 */ /* 0x000fc800078e0a03 */
        /* <DEDUP_REMOVED lines=14> */
[----:B------:R-:W-:Y:S02]  /*1e6d0*/  IMAD R4, R5, R2, R4 ;  /* 0x0000000205047224 */ /* 0x000fe400078e0204 */
[----:B------:R-:W-:Y:S01]  /*1e6e0*/  IMAD.MOV.U32 R2, RZ, RZ, RZ ;  /* 0x000000ffff027224 */ /* 0x000fe200078e00ff */
[----:B------:R-:W-:-:S04]  /*1e6f0*/  VIADDMNMX R7, R7, UR5, R8, PT ;  /* 0x0000000507077c46 */ /* 0x000fc8000b800108 */
[----:B------:R-:W-:Y:S01]  /*1e700*/  IABS R8, R7 ;  /* 0x0000000700087213 */ /* 0x000fe20000000000 */
[----:B------:R-:W-:-:S03]  /*1e710*/  IMAD.MOV R26, RZ, RZ, -R7 ;  /* 0x000000ffff1a7224 */ /* 0x000fc600078e0a07 */
[----:B------:R-:W0:Y:S08]  /*1e720*/  I2F.RP R9, R8 ;  /* 0x0000000800097306 */ /* 0x000e300000209400 */
[----:B0-----:R-:W0:Y:S02]  /*1e730*/  MUFU.RCP R9, R9 ;  /* 0x0000000900097308 */ /* 0x001e240000001000 */
[----:B0-----:R-:W-:Y:S01]  /*1e740*/  VIADD R3, R9, 0xffffffe ;  /* 0x0ffffffe09037836 */ /* 0x001fe20000000000 */
[----:B------:R-:W-:-:S05]  /*1e750*/  IABS R9, R7 ;  /* 0x0000000700097213 */ /* 0x000fca0000000000 */
[----:B------:R-:W0:Y:S02]  /*1e760*/  F2I.FTZ.U32.TRUNC.NTZ R3, R3 ;  /* 0x0000000300037305 */ /* 0x000e24000021f000 */
[----:B0-----:R-:W-:-:S04]  /*1e770*/  IMAD.MOV R11, RZ, RZ, -R3 ;  /* 0x000000ffff0b7224 */ /* 0x001fc800078e0a03 */
        /* <DEDUP_REMOVED lines=12> */
[----:B------:R-:W-:Y:S02]  /*1e840*/  ISETP.GE.AND P2, PT, R3, RZ, PT ;  /* 0x000000ff0300720c */ /* 0x000fe40003f46270 */
[----:B------:R-:W-:-:S05]  /*1e850*/  IADD3 R3, R6, 0x1000000, R4 ;  /* 0x0100000006037810 */ /* 0x000fca0007ffe004 */
[----:B------:R-:W-:-:S06]  /*1e860*/  @P0 VIADD R2, R2, 0x1 ;  /* 0x0000000102020836 */ /* 0x000fcc0000000000 */
[----:B------:R-:W-:Y:S01]  /*1e870*/  @!P2 IMAD.MOV R2, RZ, RZ, -R2 ;  /* 0x000000ffff02a224 */ /* 0x000fe200078e0a02 */
[----:B------:R-:W-:-:S05]  /*1e880*/  @!P1 LOP3.LUT R2, RZ, R7, RZ, 0x33, !PT ;  /* 0x00000007ff029212 */ /* 0x000fca00078e33ff */
[----:B------:R-:W-:-:S07]  /*1e890*/  IMAD R26, R2, R26, R3 ;  /* 0x0000001a021a7224 */ /* 0x000fce00078e0203 */
.L_x_1272:
[----:B------:R-:W-:-:S05]  /*1e8a0*/  LOP3.LUT R2, RZ, R2, RZ, 0x33, !PT ;  /* 0x00000002ff027212 */ /* 0x000fca00078e33ff */
[----:B------:R-:W-:Y:S01]  /*1e8b0*/  IMAD.IADD R25, R25, 0x1, R2 ;  /* 0x0000000119197824 */ /* 0x000fe200078e0202 */
[----:B------:R-:W-:Y:S06]  /*1e8c0*/  BRA `(.L_x_1273) ;  /* 0x00000000000c7947 */ /* 0x000fec0003800000 */
.L_x_1268:
[----:B------:R-:W-:Y:S02]  /*1e8d0*/  IMAD.MOV.U32 R25, RZ, RZ, RZ ;  /* 0x000000ffff197224 */ /* 0x000fe400078e00ff */
[----:B------:R-:W-:Y:S02]  /*1e8e0*/  IMAD.U32 R24, RZ, RZ, UR6 ;  /* 0x00000006ff187e24 */ /* 0x000fe4000f8e00ff */
[----:B------:R-:W-:-:S07]  /*1e8f0*/  IMAD.MOV.U32 R26, RZ, RZ, RZ ;  /* 0x000000ffff1a7224 */ /* 0x000fce00078e00ff */
.L_x_1273:
[----:B------:R-:W-:-:S13]  /*1e900*/  ISETP.NE.AND P0, PT, R0, RZ, PT ;  /* 0x000000ff0000720c */ /* 0x000fda0003f05270 */
[----:B------:R-:W0:Y:S01]  /*1e910*/  @!P0 S2R R3, SR_CgaCtaId ;  /* 0x0000000000038919 */ /* 0x000e220000008800 */
[----:B------:R-:W-:-:S04]  /*1e920*/  @!P0 MOV R0, 0x400 ;  /* 0x0000040000008802 */ /* 0x000fc80000000f00 */
[----:B0-----:R-:W-:-:S05]  /*1e930*/  @!P0 LEA R0, R3, R0, 0x18 ;  /* 0x0000000003008211 */ /* 0x001fca00078ec0ff */
[----:B------:R0:W-:Y:S01]  /*1e940*/  @!P0 STS.128 [R0+0x132d0], R24 ;  /* 0x0132d01800008388 */ /* 0x0001e20000000c00 */
[----:B------:R-:W-:Y:S06]  /*1e950*/  BAR.ARV 0x5, 0x200 ;  /* 0x0148000000007b1d */ /* 0x000fec0000002000 */
.L_x_1266:
[----:B------:R2:W-:Y:S01]  /*1e960*/  STL [R1+0x40], RZ ;  /* 0x000040ff01007387 */ /* 0x0005e20000100800 */
[----:B------:R-:W-:Y:S01]  /*1e970*/  ULDC UR4, c[0x0][0xc3c] ;  /* 0x00030f0000047ab9 */ /* 0x000fe20000000800 */
[----:B------:R-:W-:Y:S01]  /*1e980*/  IMAD.MOV.U32 R28, RZ, RZ, 0x1 ;  /* 0x00000001ff1c7424 */ /* 0x000fe200078e00ff */
[----:B-1----:R-:W-:Y:S01]  /*1e990*/  ISETP.GE.AND P0, PT, R27, UR4, PT ;  /* 0x000000041b007c0c */ /* 0x002fe2000bf06270 */
[----:B------:R-:W-:-:S12]  /*1e9a0*/  IMAD.MOV.U32 R22, RZ, RZ, RZ ;  /* 0x000000ffff167224 */ /* 0x000fd800078e00ff */
[----:B--2---:R-:W-:Y:S05]  /*1e9b0*/  @P0 BRA `(.L_x_1274) ;  /* 0x0000005c00780947 */ /* 0x004fea0003800000 */
[----:B------:R-:W2:Y:S01]  /*1e9c0*/  LDL R10, [R1+0x38] ;  /* 0x00003800010a7983 */ /* 0x000ea20000100800 */
[----:B------:R-:W1:Y:S01]  /*1e9d0*/  S2R R12, SR_TID.X ;  /* 0x00000000000c7919 */ /* 0x000e620000002100 */
[----:B------:R-:W3:Y:S01]  /*1e9e0*/  S2UR UR5, SR_CgaCtaId ;  /* 0x00000000000579c3 */ /* 0x000ee20000008800 */
[----:B------:R-:W-:Y:S01]  /*1e9f0*/  UMOV UR4, 0x400 ;  /* 0x0000040000047882 */ /* 0x000fe20000000000 */
[C---:B-1----:R-:W-:Y:S01]  /*1ea00*/  IMAD.SHL.U32 R3, R12.reuse, 0x40, RZ ;  /* 0x000000400c037824 */ /* 0x042fe200078e00ff */
[C---:B------:R-:W-:Y:S01]  /*1ea10*/  LOP3.LUT R11, R12.reuse, 0x7f, RZ, 0xc0, !PT ;  /* 0x0000007f0c0b7812 */ /* 0x040fe200078ec0ff */
[C---:B------:R-:W-:Y:S01]  /*1ea20*/  IMAD.SHL.U32 R2, R12.reuse, 0x10, RZ ;  /* 0x000000100c027824 */ /* 0x040fe200078e00ff */
[----:B------:R-:W-:Y:S02]  /*1ea30*/  SHF.R.U32.HI R5, RZ, 0x1, R12 ;  /* 0x00000001ff057819 */ /* 0x000fe4000001160c */
[----:B------:R-:W-:Y:S01]  /*1ea40*/  LOP3.LUT R4, R3, 0x180, RZ, 0xc0, !PT ;  /* 0x0000018003047812 */ /* 0x000fe200078ec0ff */
[----:B0-----:R-:W-:-:S02]  /*1ea50*/  IMAD.SHL.U32 R0, R12, 0x20, RZ ;  /* 0x000000200c007824 */ /* 0x001fc400078e00ff */
[----:B------:R-:W-:Y:S01]  /*1ea60*/  IMAD.SHL.U32 R7, R11, 0x10, RZ ;  /* 0x000000100b077824 */ /* 0x000fe200078e00ff */
[----:B------:R-:W-:Y:S01]  /*1ea70*/  LOP3.LUT R4, R4, 0x30, R5, 0xf8, !PT ;  /* 0x0000003004047812 */ /* 0x000fe200078ef805 */
[----:B------:R-:W-:Y:S01]  /*1ea80*/  IMAD.SHL.U32 R9, R12, 0x2, RZ ;  /* 0x000000020c097824 */ /* 0x000fe200078e00ff */
[----:B------:R-:W-:Y:S01]  /*1ea90*/  LOP3.LUT R8, R2, 0x1b0, RZ, 0xc0, !PT ;  /* 0x000001b002087812 */ /* 0x000fe200078ec0ff */
[----:B------:R-:W-:Y:S01]  /*1eaa0*/  IMAD.SHL.U32 R5, R12, 0x8, RZ ;  /* 0x000000080c057824 */ /* 0x000fe200078e00ff */
[----:B------:R-:W-:Y:S02]  /*1eab0*/  LOP3.LUT R6, R0, 0x80, RZ, 0xc0, !PT ;  /* 0x0000008000067812 */ /* 0x000fe400078ec0ff */
[----:B------:R-:W-:Y:S02]  /*1eac0*/  LOP3.LUT R7, R7, 0x600, RZ, 0xc0, !PT ;  /* 0x0000060007077812 */ /* 0x000fe400078ec0ff */
[----:B------:R-:W-:Y:S01]  /*1ead0*/  LOP3.LUT R8, R8, 0x30, R9, 0x78, !PT ;  /* 0x0000003008087812 */ /* 0x000fe200078e7809 */
[----:B------:R-:W-:Y:S01]  /*1eae0*/  IMAD.SHL.U32 R9, R12, 0x4, RZ ;  /* 0x000000040c097824 */ /* 0x000fe200078e00ff */
[----:B------:R-:W-:-:S02]  /*1eaf0*/  LOP3.LUT R4, R4, 0x30, R5, 0x78, !PT ;  /* 0x0000003004047812 */ /* 0x000fc400078e7805 */
[----:B------:R-:W-:Y:S02]  /*1eb00*/  LOP3.LUT R6, R6, 0x10, R12, 0xf8, !PT ;  /* 0x0000001006067812 */ /* 0x000fe400078ef80c */
[--C-:B------:R-:W-:Y:S01]  /*1eb10*/  LOP3.LUT R5, R7, 0x60, R0.reuse, 0xf8, !PT ;  /* 0x0000006007057812 */ /* 0x100fe200078ef800 */
[----:B---3--:R-:W-:Y:S01]  /*1eb20*/  ULEA UR4, UR5, UR4, 0x18 ;  /* 0x0000000405047291 */ /* 0x008fe2000f8ec03f */
[----:B------:R-:W-:Y:S02]  /*1eb30*/  LOP3.LUT R6, R6, 0x10, R9, 0x78, !PT ;  /* 0x0000001006067812 */ /* 0x000fe400078e7809 */
[----:B------:R-:W-:Y:S02]  /*1eb40*/  LOP3.LUT R5, R5, 0x100, R0, 0xf8, !PT ;  /* 0x0000010005057812 */ /* 0x000fe400078ef800 */
[----:B------:R-:W-:Y:S02]  /*1eb50*/  LOP3.LUT R3, R4, 0x640, R3, 0xf8, !PT ;  /* 0x0000064004037812 */ /* 0x000fe400078ef803 */
[----:B------:R-:W-:-:S02]  /*1eb60*/  LOP3.LUT R7, R7, 0x40, R2, 0xf8, !PT ;  /* 0x0000004007077812 */ /* 0x000fc400078ef802 */
        /* <DEDUP_REMOVED lines=9> */
[----:B------:R-:W-:Y:S01]  /*1ec00*/  IMAD.MOV.U32 R29, RZ, RZ, 0x1 ;  /* 0x00000001ff1d7424 */ /* 0x000fe200078e00ff */
[----:B------:R-:W-:Y:S01]  /*1ec10*/  CS2R R22, SRZ ;  /* 0x0000000000167805 */ /* 0x000fe2000001ff00 */
[----:B------:R-:W-:Y:S01]  /*1ec20*/  IMAD.MOV.U32 R28, RZ, RZ, 0x1 ;  /* 0x00000001ff1c7424 */ /* 0x000fe200078e00ff */
[----:B------:R-:W-:Y:S01]  /*1ec30*/  ULDC.64 UR38, c[0x0][0x198] ;  /* 0x0000660000267ab9 */ /* 0x000fe20000000a00 */
[----:B------:R-:W-:Y:S01]  /*1ec40*/  ULDC UR36, c[0x0][0xc] ;  /* 0x0000030000247ab9 */ /* 0x000fe20000000800 */
[C---:B--2---:R-:W-:Y:S02]  /*1ec50*/  LOP3.LUT R4, R10.reuse, 0x1, RZ, 0xfc, !PT ;  /* 0x000000010a047812 */ /* 0x044fe400078efcff */
[----:B------:R-:W-:-:S03]  /*1ec60*/  LOP3.LUT R0, R10, 0x2, RZ, 0xfc, !PT ;  /* 0x000000020a007812 */ /* 0x000fc600078efcff */
[----:B------:R0:W-:Y:S04]  /*1ec70*/  STL [R1+0x44], R4 ;  /* 0x0000440401007387 */ /* 0x0001e80000100800 */
[----:B------:R0:W-:Y:S04]  /*1ec80*/  STL [R1+0x30], R2 ;  /* 0x0000300201007387 */ /* 0x0001e80000100800 */
[----:B------:R0:W-:Y:S04]  /*1ec90*/  STL [R1+0x1c], R0 ;  /* 0x00001c0001007387 */ /* 0x0001e80000100800 */
[----:B------:R0:W-:Y:S02]  /*1eca0*/  STL [R1+0x40], RZ ;  /* 0x000040ff01007387 */ /* 0x0001e40000100800 */
.L_x_1396:
[----:B------:R-:W-:Y:S05]  /*1ecb0*/  YIELD ;  /* 0x0000000000007946 */ /* 0x000fea0003800000 */
[----:B------:R-:W-:Y:S01]  /*1ecc0*/  ULDC.64 UR4, c[0x0][0xa28] ;  /* 0x00028a0000047ab9 */ /* 0x000fe20000000a00 */
[----:B------:R-:W-:Y:S02]  /*1ecd0*/  CS2R R6, SRZ ;  /* 0x0000000000067805 */ /* 0x000fe4000001ff00 */
[----:B------:R-:W-:Y:S01]  /*1ece0*/  ISETP.NE.U32.AND P0, PT, RZ, UR4, PT ;  /* 0x00000004ff007c0c */ /* 0x000fe2000bf05070 */
[----:B01----:R-:W1:Y:S01]  /*1ecf0*/  LDC.64 R10, c[0x0][0xa00] ;  /* 0x00028000ff0a7b82 */ /* 0x003e620000000a00 */
[----:B0-----:R-:W-:Y:S01]  /*1ed00*/  IMAD.MOV.U32 R0, RZ, RZ, RZ ;  /* 0x000000ffff007224 */ /* 0x001fe200078e00ff */
[----:B------:R-:W-:Y:S01]  /*1ed10*/  ULDC.64 UR6, c[0x0][0xa08] ;  /* 0x0002820000067ab9 */ /* 0x000fe20000000a00 */
[----:B------:R-:W-:Y:S01]  /*1ed20*/  ISETP.NE.AND.EX P0, PT, RZ, UR5, PT, P0 ;  /* 0x00000005ff007c0c */ /* 0x000fe2000bf05300 */
[----:B------:R-:W-:Y:S01]  /*1ed30*/  ULDC.64 UR4, c[0x0][0xa18] ;  /* 0x0002860000047ab9 */ /* 0x000fe20000000a00 */
[----:B------:R-:W-:-:S03]  /*1ed40*/  ULDC.64 UR8, c[0x0][0xa10] ;  /* 0x0002840000087ab9 */ /* 0x000fc60000000a00 */
[----:B------:R-:W0:Y:S08]  /*1ed50*/  LDC.64 R4, c[0x0][0xa08] ;  /* 0x00028200ff047b82 */ /* 0x000e300000000a00 */
[----:B--2---:R-:W2:Y:S02]  /*1ed60*/  @P0 LDC.64 R2, c[0x0][0xa28] ;  /* 0x00028a00ff020b82 */ /* 0x004ea40000000a00 */
[----:B--2---:R-:W-:-:S05]  /*1ed70*/  @P0 IMAD.WIDE R2, R27, 0x4, R2 ;  /* 0x000000041b020825 */ /* 0x004fca00078e0202 */
[----:B------:R2:W5:Y:S01]  /*1ed80*/  @P0 LDG.E R7, desc[UR44][R2.64] ;  /* 0x0000002c02070981 */ /* 0x000562000c1e1900 */
[----:B------:R-:W-:Y:S01]  /*1ed90*/  ISETP.NE.U32.AND P0, PT, RZ, UR4, PT ;  /* 0x00000004ff007c0c */ /* 0x000fe2000bf05070 */
[C---:B-1----:R-:W-:Y:S01]  /*1eda0*/  IMAD.WIDE R10, R27.reuse, 0x4, R10 ;  /* 0x000000041b0a7825 */ /* 0x042fe200078e020a */
[----:B------:R-:W-:Y:S02]  /*1edb0*/  ISETP.NE.U32.AND P2, PT, RZ, UR6, PT ;  /* 0x00000006ff007c0c */ /* 0x000fe4000bf45070 */
[----:B------:R-:W-:Y:S01]  /*1edc0*/  ISETP.NE.AND.EX P0, PT, RZ, UR5, PT, P0 ;  /* 0x00000005ff007c0c */ /* 0x000fe2000bf05300 */
[----:B------:R-:W-:Y:S01]  /*1edd0*/  ULDC.64 UR4, c[0x0][0xa00] ;  /* 0x0002800000047ab9 */ /* 0x000fe20000000a00 */
[----:B------:R-:W-:Y:S01]  /*1ede0*/  ISETP.NE.U32.AND P4, PT, RZ, UR8, PT ;  /* 0x00000008ff007c0c */ /* 0x000fe2000bf85070 */
[----:B------:R-:W-:Y:S01]  /*1edf0*/  IMAD.MOV.U32 R12, RZ, RZ, RZ ;  /* 0x000000ffff0c7224 */ /* 0x000fe200078e00ff */
[----:B------:R-:W-:Y:S01]  /*1ee00*/  ISETP.NE.U32.AND P1, PT, RZ, UR4, PT ;  /* 0x00000004ff007c0c */ /* 0x000fe2000bf25070 */
[----:B--2---:R-:W1:Y:S01]  /*1ee10*/  LDC.64 R2, c[0x0][0xa10] ;  /* 0x00028400ff027b82 */ /* 0x004e620000000a00 */
[----:B0-----:R-:W-:-:S02]  /*1ee20*/  IMAD.WIDE R4, R27, 0x4, R4 ;  /* 0x000000041b047825 */ /* 0x001fc400078e0204 */
[----:B------:R-:W-:-:S05]  /*1ee30*/  ISETP.NE.AND.EX P3, PT, RZ, UR5, PT, P1 ;  /* 0x00000005ff007c0c */ /* 0x000fca000bf65310 */
[----:B------:R-:W0:Y:S01]  /*1ee40*/  @P0 LDC.64 R8, c[0x0][0xa18] ;  /* 0x00028600ff080b82 */ /* 0x000e220000000a00 */
[----:B------:R-:W-:Y:S01]  /*1ee50*/  ULDC UR4, c[0x0][0x288] ;  /* 0x0000a20000047ab9 */ /* 0x000fe20000000800 */
[----:B------:R-:W-:Y:S02]  /*1ee60*/  ISETP.NE.AND.EX P1, PT, RZ, UR7, PT, P2 ;  /* 0x00000007ff007c0c */ /* 0x000fe4000bf25320 */
[----:B------:R-:W-:-:S04]  /*1ee70*/  ISETP.NE.AND.EX P2, PT, RZ, UR9, PT, P4 ;  /* 0x00000009ff007c0c */ /* 0x000fc8000bf45340 */
[----:B------:R-:W2:Y:S07]  /*1ee80*/  @P3 LDG.E R0, desc[UR44][R10.64] ;  /* 0x0000002c0a003981 */ /* 0x000eae000c1e1900 */
[----:B------:R-:W5:Y:S01]  /*1ee90*/  @P1 LDG.E R12, desc[UR44][R4.64] ;  /* 0x0000002c040c1981 */ /* 0x000f62000c1e1900 */
[----:B-1----:R-:W-:-:S05]  /*1eea0*/  IMAD.WIDE R2, R27, 0x4, R2 ;  /* 0x000000041b027825 */ /* 0x002fca00078e0202 */
[----:B------:R-:W5:Y:S01]  /*1eeb0*/  @P2 LDG.E R6, desc[UR44][R2.64] ;  /* 0x0000002c02062981 */ /* 0x000f62000c1e1900 */
[----:B0-----:R-:W-:-:S03]  /*1eec0*/  @P0 IMAD.WIDE R8, R27, 0x4, R8 ;  /* 0x000000041b080825 */ /* 0x001fc600078e0208 */
        /* <DEDUP_REMOVED lines=10> */
[----:B------:R-:W-:Y:S02]  /*1ef70*/  ULDC UR5, c[0x0][0x348] ;  /* 0x0000d20000057ab9 */ /* 0x000fe40000000800 */
[----:B0-----:R-:W-:Y:S02]  /*1ef80*/  IMAD.U32 R8, RZ, RZ, UR5 ;  /* 0x00000005ff087e24 */ /* 0x001fe4000f8e00ff */
[----:B------:R-:W-:Y:S01]  /*1ef90*/  IMAD.U32 R9, RZ, RZ, UR4 ;  /* 0x00000004ff097e24 */ /* 0x000fe2000f8e00ff */
[----:B--2---:R0:W-:Y:S01]  /*1efa0*/  STL [R1+0x14], R0 ;  /* 0x0000140001007387 */ /* 0x0041e20000100800 */
[----:B------:R-:W-:Y:S01]  /*1efb0*/  IMAD.MOV.U32 R13, RZ, RZ, R0 ;  /* 0x000000ffff0d7224 */ /* 0x000fe200078e0000 */
[----:B------:R-:W-:Y:S06]  /*1efc0*/  @P0 BRA `(.L_x_1275) ;  /* 0x0000000000140947 */ /* 0x000fec0003800000 */
[----:B------:R-:W-:Y:S05]  /*1efd0*/  @!P3 BRA `(.L_x_1275) ;  /* 0x000000000010b947 */ /* 0x000fea0003800000 */
[----:B0-----:R-:W2:Y:S04]  /*1efe0*/  LDG.E R0, desc[UR44][R10.64] ;  /* 0x0000002c0a007981 */ /* 0x001ea8000c1e1900 */
[----:B------:R-:W2:Y:S02]  /*1eff0*/  LDG.E R10, desc[UR44][R10.64+0x4] ;  /* 0x0000042c0a0a7981 */ /* 0x000ea4000c1e1900 */
[----:B--2---:R-:W-:-:S05]  /*1f000*/  IMAD.IADD R13, R10, 0x1, -R0 ;  /* 0x000000010a0d7824 */ /* 0x004fca00078e0a00 */
[----:B------:R1:W-:Y:S02]  /*1f010*/  STL [R1+0x14], R13 ;  /* 0x0000140d01007387 */ /* 0x0003e40000100800 */
.L_x_1275:
        /* <DEDUP_REMOVED lines=8> */
[----:B------:R-:W-:Y:S02]  /*1f0a0*/  LOP3.LUT R17, R26, 0xffff, RZ, 0xc0, !PT ;  /* 0x0000ffff1a117812 */ /* 0x000fe400078ec0ff */
[----:B------:R0:W-:Y:S09]  /*1f0b0*/  STL [R1+0x4], R10 ;  /* 0x0000040a01007387 */ /* 0x0001f20000100800 */
[----:B------:R-:W-:Y:S05]  /*1f0c0*/  @!P0 BRA `(.L_x_1276) ;  /* 0x0000000000108947 */ /* 0x000fea0003800000 */
[----:B------:R-:W2:Y:S02]  /*1f0d0*/  LDC.64 R4, c[0x0][0xa20] ;  /* 0x00028800ff047b82 */ /* 0x000ea40000000a00 */
[----:B--2---:R-:W-:-:S05]  /*1f0e0*/  IMAD.WIDE R4, R27, 0x4, R4 ;  /* 0x000000041b047825 */ /* 0x004fca00078e0204 */
[----:B------:R2:W5:Y:S01]  /*1f0f0*/  LDG.E R9, desc[UR44][R4.64] ;  /* 0x0000002c04097981 */ /* 0x000562000c1e1900 */
[----:B------:R-:W-:Y:S05]  /*1f100*/  BRA `(.L_x_1277) ;  /* 0x0000000000107947 */ /* 0x000fea0003800000 */
.L_x_1276:
[----:B------:R-:W-:Y:S05]  /*1f110*/  @!P1 BRA `(.L_x_1277) ;  /* 0x00000000000c9947 */ /* 0x000fea0003800000 */
[----:B------:R-:W2:Y:S04]  /*1f120*/  LDG.E R9, desc[UR44][R4.64] ;  /* 0x0000002c04097981 */ /* 0x000ea8000c1e1900 */
[----:B------:R-:W2:Y:S02]  /*1f130*/  LDG.E R4, desc[UR44][R4.64+0x4] ;  /* 0x0000042c04047981 */ /* 0x000ea4000c1e1900 */
[----:B--2---:R-:W-:-:S07]  /*1f140*/  IMAD.IADD R9, R4, 0x1, -R9 ;  /* 0x0000000104097824 */ /* 0x004fce00078e0a09 */
.L_x_1277:
[----:B--2---:R-:W2:Y:S04]  /*1f150*/  @P2 LDG.E R4, desc[UR44][R2.64] ;  /* 0x0000002c02042981 */ /* 0x004ea8000c1e1900 */
[----:B------:R3:W2:Y:S01]  /*1f160*/  @P2 LDG.E R5, desc[UR44][R2.64+0x4] ;  /* 0x0000042c02052981 */ /* 0x0006a2000c1e1900 */
[----:B-----5:R-:W-:Y:S02]  /*1f170*/  IMAD.IADD R7, R9, 0x1, -R7 ;  /* 0x0000000109077824 */ /* 0x020fe400078e0a07 */
[----:B------:R-:W-:-:S04]  /*1f180*/  IMAD R11, R25, 0xc0, RZ ;  /* 0x000000c0190b7824 */ /* 0x000fc800078e02ff */
[----:B------:R-:W-:Y:S01]  /*1f190*/  VIADD R9, R11, 0xbf ;  /* 0x000000bf0b097836 */ /* 0x000fe20000000000 */
[----:B------:R4:W-:Y:S01]  /*1f1a0*/  STL [R1+0x10], R11 ;  /* 0x0000100b01007387 */ /* 0x0009e20000100800 */
[----:B---3--:R-:W3:Y:S02]  /*1f1b0*/  LDC R2, c[0x0][0x448] ;  /* 0x00011200ff027b82 */ /* 0x008ee40000000800 */
[----:B---3--:R-:W-:-:S13]  /*1f1c0*/  ISETP.NE.AND P1, PT, R2, 0x1, PT ;  /* 0x000000010200780c */ /* 0x008fda0003f25270 */
[----:B------:R-:W3:Y:S08]  /*1f1d0*/  @P1 LDC R2, c[0x0][0x44c] ;  /* 0x00011300ff021b82 */ /* 0x000ef00000000800 */
[----:B------:R-:W0:Y:S01]  /*1f1e0*/  @P1 LDC R3, c[0x0][0x450] ;  /* 0x00011400ff031b82 */ /* 0x000e220000000800 */
[----:B---3--:R-:W-:-:S05]  /*1f1f0*/  @P1 IMAD.HI.U32 R2, R9, R2, RZ ;  /* 0x0000000209021227 */ /* 0x008fca00078e00ff */
[----:B0-----:R-:W-:Y:S01]  /*1f200*/  @P1 SHF.R.U32.HI R9, RZ, R3, R2 ;  /* 0x00000003ff091219 */ /* 0x001fe20000011602 */
[----:B--2---:R-:W-:-:S04]  /*1f210*/  @P2 IMAD.IADD R8, R5, 0x1, -R4 ;  /* 0x0000000105082824 */ /* 0x004fc800078e0a04 */
[----:B------:R-:W-:-:S04]  /*1f220*/  IMAD.IADD R20, R7, 0x1, R8 ;  /* 0x0000000107147824 */ /* 0x000fc800078e0208 */
[C---:B------:R-:W-:Y:S01]  /*1f230*/  VIADD R21, R20.reuse, 0x9f ;  /* 0x0000009f14157836 */ /* 0x040fe20000000000 */
[----:B------:R-:W-:-:S03]  /*1f240*/  IADD3 R18, R20, 0x1, -R13 ;  /* 0x0000000114127810 */ /* 0x000fc60007ffe80d */
[----:B------:R-:W-:-:S04]  /*1f250*/  IMAD.HI R21, R21, 0x66666667, RZ ;  /* 0x6666666715157827 */ /* 0x000fc800078e02ff */
[----:B------:R-:W-:Y:S01]  /*1f260*/  IMAD.IADD R9, R18, 0x1, R9 ;  /* 0x0000000112097824 */ /* 0x000fe200078e0209 */
[----:B------:R-:W-:-:S04]  /*1f270*/  SHF.R.U32.HI R2, RZ, 0x1f, R21 ;  /* 0x0000001fff027819 */ /* 0x000fc80000011615 */
[----:B------:R-:W-:Y:S02]  /*1f280*/  LEA.HI.SX32 R21, R21, R2, 0x1a ;  /* 0x0000000215157211 */ /* 0x000fe400078fd2ff */
[----:B------:R-:W0:Y:S02]  /*1f290*/  LDC.64 R2, c[0x0][0x9e0] ;  /* 0x00027800ff027b82 */ /* 0x000e240000000a00 */
[----:B0-----:R-:W-:Y:S01]  /*1f2a0*/  ISETP.GE.AND P3, PT, R3, 0x1, PT ;  /* 0x000000010300780c */ /* 0x001fe20003f66270 */
[----:B------:R-:W-:-:S12]  /*1f2b0*/  IMAD.IADD R2, R9, 0x1, R2 ;  /* 0x0000000109027824 */ /* 0x000fd800078e0202 */
[----:B----4-:R-:W-:Y:S05]  /*1f2c0*/  @!P3 BRA `(.L_x_1278) ;  /* 0x000000000048b947 */ /* 0x010fea0003800000 */
        /* <DEDUP_REMOVED lines=11> */
.L_x_1280:
[----:B------:R-:W-:-:S13]  /*1f380*/  ISETP.NE.AND P0, PT, R3, 0x1, PT ;  /* 0x000000010300780c */ /* 0x000fda0003f05270 */
[----:B------:R-:W0:Y:S02]  /*1f390*/  @P0 LDC.64 R4, c[0x0][0x9e8] ;  /* 0x00027a00ff040b82 */ /* 0x000e240000000a00 */
[----:B0-----:R-:W-:-:S05]  /*1f3a0*/  @P0 IMAD.HI.U32 R4, R10, R4, RZ ;  /* 0x000000040a040227 */ /* 0x001fca00078e00ff */
[----:B------:R-:W-:-:S07]  /*1f3b0*/  @P0 SHF.R.U32.HI R10, RZ, R5, R4 ;  /* 0x00000005ff0a0219 */ /* 0x000fce0000011604 */
.L_x_1281:
[----:B------:R-:W-:Y:S05]  /*1f3c0*/  BSYNC B0 ;  /* 0x0000000000007941 */ /* 0x000fea0003800000 */
.L_x_1279:
[----:B------:R-:W-:-:S05]  /*1f3d0*/  IMAD R10, R10, R3, R3 ;  /* 0x000000030a0a7224 */ /* 0x000fca00078e0203 */
[----:B------:R-:W-:-:S07]  /*1f3e0*/  VIMNMX R2, R2, R10, PT ;  /* 0x0000000a02027248 */ /* 0x000fce0003fe0100 */
.L_x_1278:
[----:B------:R-:W0:Y:S01]  /*1f3f0*/  @P1 LDC R5, c[0x0][0x44c] ;  /* 0x00011300ff051b82 */ /* 0x000e220000000800 */
[----:B------:R-:W-:Y:S01]  /*1f400*/  VIADD R2, R2, 0x9f ;  /* 0x0000009f02027836 */ /* 0x000fe20000000000 */
[----:B------:R-:W-:Y:S01]  /*1f410*/  ULDC UR4, c[0x0][0x9dc] ;  /* 0x0002770000047ab9 */ /* 0x000fe20000000800 */
[----:B------:R-:W-:Y:S02]  /*1f420*/  IMAD.MOV.U32 R4, RZ, RZ, R11 ;  /* 0x000000ffff047224 */ /* 0x000fe400078e000b */
[----:B------:R-:W-:-:S03]  /*1f430*/  IMAD.HI R2, R2, 0x66666667, RZ ;  /* 0x6666666702027827 */ /* 0x000fc600078e02ff */
[----:B------:R-:W2:Y:S01]  /*1f440*/  @P1 LDC R9, c[0x0][0x450] ;  /* 0x00011400ff091b82 */ /* 0x000ea20000000800 */
[----:B------:R-:W-:Y:S02]  /*1f450*/  IMAD.IADD R20, R20, 0x1, -R13 ;  /* 0x0000000114147824 */ /* 0x000fe400078e0a0d */
[----:B0-----:R-:W-:-:S05]  /*1f460*/  @P1 IMAD.HI.U32 R5, R11, R5, RZ ;  /* 0x000000050b051227 */ /* 0x001fca00078e00ff */
[----:B--2---:R-:W-:Y:S02]  /*1f470*/  @P1 SHF.R.U32.HI R4, RZ, R9, R5 ;  /* 0x00000009ff041219 */ /* 0x004fe40000011605 */
[----:B------:R-:W-:-:S03]  /*1f480*/  SHF.R.U32.HI R9, RZ, 0x1f, R2 ;  /* 0x0000001fff097819 */ /* 0x000fc60000011602 */
[----:B------:R-:W-:Y:S01]  /*1f490*/  IMAD.IADD R10, R20, 0x1, R4 ;  /* 0x00000001140a7824 */ /* 0x000fe200078e0204 */
[----:B------:R-:W-:-:S03]  /*1f4a0*/  LEA.HI.SX32 R9, R2, R9, 0x1a ;  /* 0x0000000902097211 */ /* 0x000fc600078fd2ff */
[----:B------:R-:W-:Y:S01]  /*1f4b0*/  VIADD R2, R10, -UR4 ;  /* 0x800000040a027c36 */ /* 0x000fe20008000000 */
[----:B------:R-:W-:Y:S01]  /*1f4c0*/  VIMNMX R9, R21, R9, PT ;  /* 0x0000000915097248 */ /* 0x000fe20003fe0100 */
        /* <DEDUP_REMOVED lines=11> */
.L_x_1284:
[----:B------:R-:W-:-:S13]  /*1f580*/  ISETP.NE.AND P0, PT, R3, 0x1, PT ;  /* 0x000000010300780c */ /* 0x000fda0003f05270 */
[----:B------:R-:W0:Y:S02]  /*1f590*/  @P0 LDC.64 R4, c[0x0][0x9e8] ;  /* 0x00027a00ff040b82 */ /* 0x000e240000000a00 */
[----:B0-----:R-:W-:-:S05]  /*1f5a0*/  @P0 IMAD.HI.U32 R4, R10, R4, RZ ;  /* 0x000000040a040227 */ /* 0x001fca00078e00ff */
[----:B------:R-:W-:-:S07]  /*1f5b0*/  @P0 SHF.R.U32.HI R10, RZ, R5, R4 ;  /* 0x00000005ff0a0219 */ /* 0x000fce0000011604 */
.L_x_1285:
[----:B------:R-:W-:Y:S05]  /*1f5c0*/  BSYNC B0 ;  /* 0x0000000000007941 */ /* 0x000fea0003800000 */
.L_x_1283:
[----:B------:R-:W-:-:S05]  /*1f5d0*/  IMAD R3, R10, R3, RZ ;  /* 0x000000030a037224 */ /* 0x000fca00078e02ff */
[----:B------:R-:W-:-:S07]  /*1f5e0*/  VIMNMX R2, R2, R3, !PT ;  /* 0x0000000302027248 */ /* 0x000fce0007fe0100 */
.L_x_1282:
[----:B------:R-:W-:Y:S01]  /*1f5f0*/  IMAD.HI R2, R2, 0x66666667, RZ ;  /* 0x6666666702027827 */ /* 0x000fe200078e02ff */
[----:B------:R-:W-:Y:S01]  /*1f600*/  BSSY B0, `(.L_x_1286) ;  /* 0x0000027000007945 */ /* 0x000fe20003800000 */
[----:B------:R-:W-:Y:S02]  /*1f610*/  LOP3.LUT R26, R0, 0xff, RZ, 0xc0, !PT ;  /* 0x000000ff001a7812 */ /* 0x000fe400078ec0ff */
[----:B------:R-:W-:Y:S02]  /*1f620*/  SHF.R.U32.HI R0, RZ, 0x10, R0 ;  /* 0x00000010ff007819 */ /* 0x000fe40000011600 */
[----:B------:R-:W-:-:S04]  /*1f630*/  SHF.R.U32.HI R3, RZ, 0x1f, R2 ;  /* 0x0000001fff037819 */ /* 0x000fc80000011602 */
[----:B------:R-:W-:Y:S01]  /*1f640*/  LEA.HI.SX32 R3, R2, R3, 0x1a ;  /* 0x0000000302037211 */ /* 0x000fe200078fd2ff */
[----:B------:R-:W-:-:S03]  /*1f650*/  IMAD.MOV.U32 R2, RZ, RZ, RZ ;  /* 0x000000ffff027224 */ /* 0x000fc600078e00ff */
[----:B------:R-:W-:-:S04]  /*1f660*/  VIMNMX R4, RZ, R3, !PT ;  /* 0x00000003ff047248 */ /* 0x000fc80007fe0100 */
[----:B------:R-:W-:-:S13]  /*1f670*/  ISETP.GT.AND P0, PT, R9, R4, PT ;  /* 0x000000040900720c */ /* 0x000fda0003f04270 */
[----:B------:R-:W-:Y:S05]  /*1f680*/  @!P0 BRA `(.L_x_1287) ;  /* 0x0000000000788947 */ /* 0x000fea0003800000 */
[----:B------:R-:W-:Y:S01]  /*1f690*/  ISETP.NE.AND P0, PT, R0, RZ, PT ;  /* 0x000000ff0000720c */ /* 0x000fe20003f05270 */
[----:B------:R-:W-:-:S03]  /*1f6a0*/  ULDC UR4, c[0x0][0x9f0] ;  /* 0x00027c0000047ab9 */ /* 0x000fc60000000800 */
[----:B------:R-:W-:-:S04]  /*1f6b0*/  SEL R5, R0, UR4, P0 ;  /* 0x0000000400057c07 */ /* 0x000fc80008000000 */
[----:B------:R-:W-:Y:S02]  /*1f6c0*/  IABS R10, R5 ;  /* 0x00000005000a7213 */ /* 0x000fe40000000000 */
[----:B------:R-:W-:Y:S02]  /*1f6d0*/  IADD3 R11, R5, -0x1, R9 ;  /* 0xffffffff050b7810 */ /* 0x000fe40007ffe009 */
[----:B------:R-:W0:Y:S03]  /*1f6e0*/  I2F.RP R2, R10 ;  /* 0x0000000a00027306 */ /* 0x000e260000209400 */
[----:B------:R-:W-:-:S05]  /*1f6f0*/  IMAD.IADD R11, R11, 0x1, -R4 ;  /* 0x000000010b0b7824 */ /* 0x000fca00078e0a04 */
[----:B0-----:R-:W0:Y:S02]  /*1f700*/  MUFU.RCP R2, R2 ;  /* 0x0000000200027308 */ /* 0x001e240000001000 */
[----:B0-----:R-:W-:-:S06]  /*1f710*/  VIADD R2, R2, 0xffffffe ;  /* 0x0ffffffe02027836 */ /* 0x001fcc0000000000 */
[----:B------:R0:W2:Y:S02]  /*1f720*/  F2I.FTZ.U32.TRUNC.NTZ R3, R2 ;  /* 0x0000000200037305 */ /* 0x0000a4000021f000 */
[----:B0-----:R-:W-:-:S04]  /*1f730*/  LOP3.LUT R2, R11, R5, RZ, 0x3c, !PT ;  /* 0x000000050b027212 */ /* 0x001fc800078e3cff */
[----:B------:R-:W-:Y:S01]  /*1f740*/  ISETP.GE.AND P3, PT, R2, RZ, PT ;  /* 0x000000ff0200720c */ /* 0x000fe20003f66270 */
[----:B--2---:R-:W-:-:S04]  /*1f750*/  IMAD.MOV R2, RZ, RZ, -R3 ;  /* 0x000000ffff027224 */ /* 0x004fc800078e0a03 */
[----:B------:R-:W-:Y:S02]  /*1f760*/  IMAD R12, R2, R10, RZ ;  /* 0x0000000a020c7224 */ /* 0x000fe400078e02ff */
        /* <DEDUP_REMOVED lines=16> */
.L_x_1287:
[----:B------:R-:W-:Y:S05]  /*1f870*/  BSYNC B0 ;  /* 0x0000000000007941 */ /* 0x000fea0003800000 */
.L_x_1286:
[-C--:B------:R-:W-:Y:S01]  /*1f880*/  IMAD R4, R26, R2.reuse, R4 ;  /* 0x000000021a047224 */ /* 0x080fe200078e0204 */
[----:B------:R-:W-:Y:S04]  /*1f890*/  BSSY B0, `(.L_x_1288) ;  /* 0x00000d5000007945 */ /* 0x000fe80003800000 */
        /* <DEDUP_REMOVED lines=23> */
.L_x_1431:
[----:B--2---:R-:W-:Y:S02]  /*1fa10*/  ISETP.NE.AND P0, PT, R14, RZ, PT ;  /* 0x000000ff0e00720c */ /* 0x004fe40003f05270 */
[----:B------:R-:W-:-:S11]  /*1fa20*/  PLOP3.LUT P6, PT, PT, PT, PT, 0x8, 0x0 ;  /* 0x000000000000781c */ /* 0x000fd60003fce170 */
[----:B------:R-:W-:Y:S05]  /*1fa30*/  @P0 BRA `(.L_x_1291) ;  /* 0x00000000000c0947 */ /* 0x000fea0003800000 */
[----:B------:R-:W-:-:S03]  /*1fa40*/  UMOV UR4, 0xffffffff ;  /* 0xffffffff00047882 */ /* 0x000fc60000000000 */
[----:B------:R-:W-:Y:S05]  /*1fa50*/  BRA.DIV UR4, `(.L_x_1292) ;  /* 0x0000005a04747947 */ /* 0x000fea000b800000 */
[----:B------:R-:W-:-:S13]  /*1fa60*/  ELECT P6, URZ, PT ;  /* 0x00000000003f782f */ /* 0x000fda00038c0000 */
.L_x_1291:
        /* <DEDUP_REMOVED lines=9> */
.L_x_1434:
[----:B------:R-:W-:Y:S05]  /*1fb00*/  BSYNC B1 ;  /* 0x0000000000017941 */ /* 0x000fea0003800000 */
.L_x_1293:
[----:B------:R-:W-:Y:S04]  /*1fb10*/  BSSY B1, `(.L_x_1295) ;  /* 0x000004d000017945 */ /* 0x000fe80003800000 */
[----:B------:R-:W-:Y:S05]  /*1fb20*/  @!P6 BRA `(.L_x_1296) ;  /* 0x00000004002ce947 */ /* 0x000fea0003800000 */
[----:B------:R-:W2:Y:S01]  /*1fb30*/  S2R R7, SR_TID.X ;  /* 0x0000000000077919 */ /* 0x000ea20000002100 */
[----:B0-----:R-:W-:Y:S01]  /*1fb40*/  IMAD R5, R23, 0x8, R19 ;  /* 0x0000000817057824 */ /* 0x001fe200078e0213 */
[----:B------:R-:W-:Y:S01]  /*1fb50*/  BSSY B2, `(.L_x_1297) ;  /* 0x0000006000027945 */ /* 0x000fe20003800000 */
[----:B--2---:R-:W-:Y:S02]  /*1fb60*/  LOP3.LUT R8, R7, 0x7f, RZ, 0xc0, !PT ;  /* 0x0000007f07087812 */ /* 0x004fe400078ec0ff */
[----:B------:R-:W-:Y:S02]  /*1fb70*/  SHF.L.U32 R7, R29, 0x1f, RZ ;  /* 0x0000001f1d077819 */ /* 0x000fe400000006ff */
[----:B------:R-:W-:Y:S02]  /*1fb80*/  ISETP.NE.AND P1, PT, R8, RZ, PT ;  /* 0x000000ff0800720c */ /* 0x000fe40003f25270 */
[----:B------:R-:W0:Y:S02]  /*1fb90*/  SYNCS.PHASECHK.TRANS64.TRYWAIT P0, [R5+URZ+0x132a0], R7 ;  /* 0x0132a007050075a7 */ /* 0x000e24000800017f */
[----:B0-----:R-:W-:Y:S09]  /*1fba0*/  @!P0 BRA `(.L_x_1298) ;  /* 0x0000005800548947 */ /* 0x001ff20003800000 */
.L_x_1435:
[----:B------:R-:W-:Y:S05]  /*1fbb0*/  BSYNC B2 ;  /* 0x0000000000027941 */ /* 0x000fea0003800000 */
.L_x_1297:
        /* <DEDUP_REMOVED lines=9> */
.L_x_1300:
[----:B------:R-:W-:Y:S05]  /*1fc50*/  BSYNC B2 ;  /* 0x0000000000027941 */ /* 0x000fea0003800000 */
.L_x_1299:
        /* <DEDUP_REMOVED lines=10> */
[----:B------:R-:W-:Y:S01]  /*1fd00*/  VIADD R11, R8, 0xe000 ;  /* 0x0000e000080b7836 */ /* 0x000fe20000000000 */
[----:B------:R-:W-:-:S09]  /*1fd10*/  UMOV UR7, 0x12f00000 ;  /* 0x12f0000000077882 */ /* 0x000fd20000000000 */
.L_x_1301:
        /* <DEDUP_REMOVED lines=13> */
.L_x_1436:
[----:B------:R-:W-:Y:S05]  /*1fdf0*/  BSYNC B2 ;  /* 0x0000000000027941 */ /* 0x000fea0003800000 */
.L_x_1302:
[----:B------:R-:W-:Y:S01]  /*1fe00*/  BSSY B2, `(.L_x_1304) ;  /* 0x000000b000027945 */ /* 0x000fe20003800000 */
[----:B------:R-:W-:Y:S02]  /*1fe10*/  IMAD.MOV.U32 R10, RZ, RZ, 0x0 ;  /* 0x00000000ff0a7424 */ /* 0x000fe400078e00ff */
[----:B------:R-:W-:Y:S01]  /*1fe20*/  IMAD.MOV.U32 R11, RZ, RZ, 0x12f00000 ;  /* 0x12f00000ff0b7424 */ /* 0x000fe200078e00ff */
[----:B------:R-:W-:Y:S06]  /*1fe30*/  @P1 BRA `(.L_x_1305) ;  /* 0x00000000001c1947 */ /* 0x000fec0003800000 */
[----:B-1----:R-:W1:Y:S01]  /*1fe40*/  S2R R13, SR_TID.X ;  /* 0x00000000000d7919 */ /* 0x002e620000002100 */
[----:B0-2---:R-:W-:-:S04]  /*1fe50*/  IMAD.MOV.U32 R7, RZ, RZ, 0x2800 ;  /* 0x00002800ff077424 */ /* 0x005fc800078e00ff */
[----:B------:R3:W-:Y:S01]  /*1fe60*/  SYNCS.ARRIVE.TRANS64 RZ, [R5+URZ+0x132b0], R7 ;  /* 0x0132b00705ff79a7 */ /* 0x0007e2000800003f */
[----:B-1----:R-:W-:-:S04]  /*1fe70*/  LOP3.LUT R13, R13, 0x1f, RZ, 0xc0, !PT ;  /* 0x0000001f0d0d7812 */ /* 0x002fc800078ec0ff */
[----:B------:R-:W-:-:S13]  /*1fe80*/  ISETP.NE.AND P0, PT, R13, RZ, PT ;  /* 0x000000ff0d00720c */ /* 0x000fda0003f05270 */
[----:B---3--:R-:W-:Y:S05]  /*1fe90*/  @!P0 BRA `(.L_x_1305) ;  /* 0x0000000000048947 */ /* 0x008fea0003800000 */
[----:B------:R-:W-:Y:S01]  /*1fea0*/  BPT.TRAP 0x1 ;  /* 0x000000040000795c */ /* 0x000fe20000300000 */
.L_x_1305:
[----:B------:R-:W-:Y:S05]  /*1feb0*/  BSYNC B2 ;  /* 0x0000000000027941 */ /* 0x000fea0003800000 */
.L_x_1304:
        /* <DEDUP_REMOVED lines=8> */
.L_x_1306:
        /* <DEDUP_REMOVED lines=10> */
.L_x_1296:
[----:B------:R-:W-:Y:S05]  /*1ffe0*/  BSYNC B1 ;  /* 0x0000000000017941 */ /* 0x000fea0003800000 */
.L_x_1295:
        /* <DEDUP_REMOVED lines=9> */
.L_x_1319:
[----:B------:R-:W-:Y:S05]  /*20080*/  YIELD ;  /* 0x0000000000007946 */ /* 0x000fea0003800000 */
[----:B------:R-:W-:Y:S04]  /*20090*/  BSSY B1, `(.L_x_1307) ;  /* 0x000004c000017945 */ /* 0x000fe80003800000 */
[----:B------:R-:W-:Y:S05]  /*200a0*/  @!P6 BRA `(.L_x_1308) ;  /* 0x000000040028e947 */ /* 0x000fea0003800000 */
[----:B------:R-:W0:Y:S01]  /*200b0*/  S2R R5, SR_TID.X ;  /* 0x0000000000057919 */ /* 0x000e220000002100 */
[----:B------:R-:W-:Y:S01]  /*200c0*/  SHF.L.U32 R7, R29, 0x1f, RZ ;  /* 0x0000001f1d077819 */ /* 0x000fe200000006ff */
[----:B------:R-:W-:Y:S01]  /*200d0*/  BSSY B2, `(.L_x_1309) ;  /* 0x0000006000027945 */ /* 0x000fe20003800000 */
[----:B0-----:R-:W-:Y:S01]  /*200e0*/  LOP3.LUT R8, R5, 0x7f, RZ, 0xc0, !PT ;  /* 0x0000007f05087812 */ /* 0x001fe200078ec0ff */
[----:B------:R-:W-:-:S03]  /*200f0*/  IMAD R5, R23, 0x8, R19 ;  /* 0x0000000817057824 */ /* 0x000fc600078e0213 */
[----:B------:R-:W-:Y:S01]  /*20100*/  ISETP.NE.AND P2, PT, R8, RZ, PT ;  /* 0x000000ff0800720c */ /* 0x000fe20003f45270 */
[----:B------:R-:W0:Y:S02]  /*20110*/  SYNCS.PHASECHK.TRANS64.TRYWAIT P1, [R5+URZ+0x132a0], R7 ;  /* 0x0132a007050075a7 */ /* 0x000e24000802017f */
[----:B0-----:R-:W-:Y:S10]  /*20120*/  @!P1 BRA `(.L_x_1310) ;  /* 0x00000054001c9947 */ /* 0x001ff40003800000 */
.L_x_1437:
[----:B------:R-:W-:Y:S05]  /*20130*/  BSYNC B2 ;  /* 0x0000000000027941 */ /* 0x000fea0003800000 */
.L_x_1309:
        /* <DEDUP_REMOVED lines=9> */
.L_x_1312:
[----:B------:R-:W-:Y:S05]  /*201d0*/  BSYNC B2 ;  /* 0x0000000000027941 */ /* 0x000fea0003800000 */
.L_x_1311:
        /* <DEDUP_REMOVED lines=11> */
.L_x_1313:
        /* <DEDUP_REMOVED lines=13> */
.L_x_1438:
[----:B------:R-:W-:Y:S05]  /*20360*/  BSYNC B2 ;  /* 0x0000000000027941 */ /* 0x000fea0003800000 */
.L_x_1314:
        /* <DEDUP_REMOVED lines=11> */
.L_x_1317:
[----:B------:R-:W-:Y:S05]  /*20420*/  BSYNC B2 ;  /* 0x0000000000027941 */ /* 0x000fea0003800000 */
.L_x_1316:
        /* <DEDUP_REMOVED lines=8> */
.L_x_1318:
        /* <DEDUP_REMOVED lines=10> */
.L_x_1308:
[----:B------:R-:W-:Y:S05]  /*20550*/  BSYNC B1 ;  /* 0x0000000000017941 */ /* 0x000fea0003800000 */
.L_x_1307:
[----:B------:R-:W-:Y:S01]  /*20560*/  ISETP.GT.AND P2, PT, R3, R4, PT ;  /* 0x000000040300720c */ /* 0x000fe20003f44270 */
[----:B------:R-:W-:Y:S02]  /*20570*/  VIADD R23, R23, 0x1 ;  /* 0x0000000117177836 */ /* 0x000fe40000000000 */
[----:B------:R-:W-:-:S03]  /*20580*/  VIADD R3, R3, 0xffffffff ;  /* 0xffffffff03037836 */ /* 0x000fc60000000000 */
[----:B------:R-:W-:-:S04]  /*20590*/  ISETP.NE.AND P1, PT, R23, 0x2, PT ;  /* 0x000000021700780c */ /* 0x000fc80003f25270 */
[----:B------:R-:W-:Y:S02]  /*205a0*/  SEL R5, RZ, 0x1, P1 ;  /* 0x00000001ff057807 */ /* 0x000fe40000800000 */
[----:B------:R-:W-:Y:S02]  /*205b0*/  SEL R23, R23, RZ, P1 ;  /* 0x000000ff17177207 */ /* 0x000fe40000800000 */
[----:B------:R-:W-:Y:S01]  /*205c0*/  LOP3.LUT R29, R29, R5, RZ, 0x3c, !PT ;  /* 0x000000051d1d7212 */ /* 0x000fe200078e3cff */
[----:B------:R-:W-:Y:S06]  /*205d0*/  @P2 BRA `(.L_x_1319) ;  /* 0xfffffff800a82947 */ /* 0x000fec000383ffff */
.L_x_1289:
[----:B------:R-:W-:Y:S05]  /*205e0*/  BSYNC B0 ;  /* 0x0000000000007941 */ /* 0x000fea0003800000 */
.L_x_1288:
[----:B------:R-:W2:Y:S01]  /*205f0*/  LDL R7, [R1+0x10] ;  /* 0x0000100001077983 */ /* 0x000ea20000100800 */
[----:B------:R-:W0:Y:S01]  /*20600*/  LDC R2, c[0x0][0x448] ;  /* 0x00011200ff027b82 */ /* 0x000e220000000800 */
[----:B------:R-:W-:Y:S07]  /*20610*/  @!P0 WARPSYNC.ALL ;  /* 0x0000000000008948 */ /* 0x000fee0003800000 */
[----:B------:R-:W-:Y:S01]  /*20620*/  @!P0 BAR.SYNC.DEFER_BLOCKING 0xc, 0x200 ;  /* 0x0308000000008b1d */ /* 0x000fe20000010000 */
[----:B0-----:R-:W-:-:S13]  /*20630*/  ISETP.NE.AND P1, PT, R2, 0x1, PT ;  /* 0x000000010200780c */ /* 0x001fda0003f25270 */
[----:B------:R-:W0:Y:S08]  /*20640*/  @P1 LDC R4, c[0x0][0x44c] ;  /* 0x00011300ff041b82 */ /* 0x000e300000000800 */
[----:B------:R-:W3:Y:S01]  /*20650*/  @P1 LDC R2, c[0x0][0x450] ;  /* 0x00011400ff021b82 */ /* 0x000ee20000000800 */
[----:B--2---:R-:W-:-:S04]  /*20660*/  VIADD R3, R7, 0xbf ;  /* 0x000000bf07037836 */ /* 0x004fc80000000000 */
[----:B0-----:R-:W-:-:S05]  /*20670*/  @P1 IMAD.HI.U32 R4, R3, R4, RZ ;  /* 0x0000000403041227 */ /* 0x001fca00078e00ff */
[----:B---3--:R-:W-:-:S05]  /*20680*/  @P1 SHF.R.U32.HI R3, RZ, R2, R4 ;  /* 0x00000002ff031219 */ /* 0x008fca0000011604 */
[----:B------:R-:W-:Y:S02]  /*20690*/  IMAD.IADD R18, R18, 0x1, R3 ;  /* 0x0000000112127824 */ /* 0x000fe400078e0203 */
[----:B------:R-:W0:Y:S02]  /*206a0*/  LDC.64 R2, c[0x0][0x9e0] ;  /* 0x00027800ff027b82 */ /* 0x000e240000000a00 */
[----:B0-----:R-:W-:Y:S01]  /*206b0*/  ISETP.GE.AND P2, PT, R3, 0x1, PT ;  /* 0x000000010300780c */ /* 0x001fe20003f46270 */
[----:B------:R-:W-:-:S12]  /*206c0*/  IMAD.IADD R2, R18, 0x1, R2 ;  /* 0x0000000112027824 */ /* 0x000fd800078e0202 */
[----:B------:R-:W-:Y:S05]  /*206d0*/  @!P2 BRA `(.L_x_1320) ;  /* 0x000000000048a947 */ /* 0x000fea0003800000 */
        /* <DEDUP_REMOVED lines=11> */
.L_x_1322:
[----:B------:R-:W-:-:S13]  /*20790*/  ISETP.NE.AND P0, PT, R3, 0x1, PT ;  /* 0x000000010300780c */ /* 0x000fda0003f05270 */
[----:B------:R-:W0:Y:S02]  /*207a0*/  @P0 LDC.64 R4, c[0x0][0x9e8] ;  /* 0x00027a00ff040b82 */ /* 0x000e240000000a00 */
[----:B0-----:R-:W-:-:S05]  /*207b0*/  @P0 IMAD.HI.U32 R4, R6, R4, RZ ;  /* 0x0000000406040227 */ /* 0x001fca00078e00ff */
[----:B------:R-:W-:-:S07]  /*207c0*/  @P0 SHF.R.U32.HI R6, RZ, R5, R4 ;  /* 0x00000005ff060219 */ /* 0x000fce0000011604 */
.L_x_1323:
[----:B------:R-:W-:Y:S05]  /*207d0*/  BSYNC B0 ;  /* 0x0000000000007941 */ /* 0x000fea0003800000 */
.L_x_1321:
[----:B------:R-:W-:-:S05]  /*207e0*/  IMAD R6, R6, R3, R3 ;  /* 0x0000000306067224 */ /* 0x000fca00078e0203 */
[----:B------:R-:W-:-:S07]  /*207f0*/  VIMNMX R2, R2, R6, PT ;  /* 0x0000000602027248 */ /* 0x000fce0003fe0100 */
.L_x_1320:
[----:B------:R-:W-:Y:S01]  /*20800*/  VIADD R2, R2, 0x9f ;  /* 0x0000009f02027836 */ /* 0x000fe20000000000 */
[----:B------:R-:W-:Y:S01]  /*20810*/  ULDC UR4, c[0x0][0x9dc] ;  /* 0x0002770000047ab9 */ /* 0x000fe20000000800 */
[----:B------:R-:W-:Y:S02]  /*20820*/  IMAD.MOV.U32 R5, RZ, RZ, R7 ;  /* 0x000000ffff057224 */ /* 0x000fe400078e0007 */
[----:B------:R-:W-:-:S05]  /*20830*/  IMAD.HI R2, R2, 0x66666667, RZ ;  /* 0x6666666702027827 */ /* 0x000fca00078e02ff */
[----:B------:R-:W-:-:S04]  /*20840*/  SHF.R.U32.HI R4, RZ, 0x1f, R2 ;  /* 0x0000001fff047819 */ /* 0x000fc80000011602 */
[----:B------:R-:W-:Y:S02]  /*20850*/  LEA.HI.SX32 R4, R2, R4, 0x1a ;  /* 0x0000000402047211 */ /* 0x000fe400078fd2ff */
[----:B------:R-:W0:Y:S02]  /*20860*/  @P1 LDC R2, c[0x0][0x450] ;  /* 0x00011400ff021b82 */ /* 0x000e240000000800 */
[----:B------:R-:W-:-:S06]  /*20870*/  VIMNMX R21, R21, R4, PT ;  /* 0x0000000415157248 */ /* 0x000fcc0003fe0100 */
[----:B------:R-:W2:Y:S02]  /*20880*/  @P1 LDC R4, c[0x0][0x44c] ;  /* 0x00011300ff041b82 */ /* 0x000ea40000000800 */
[----:B--2---:R-:W-:-:S05]  /*20890*/  @P1 IMAD.HI.U32 R4, R7, R4, RZ ;  /* 0x0000000407041227 */ /* 0x004fca00078e00ff */
[----:B0-----:R-:W-:-:S05]  /*208a0*/  @P1 SHF.R.U32.HI R5, RZ, R2, R4 ;  /* 0x00000002ff051219 */ /* 0x001fca0000011604 */
        /* <DEDUP_REMOVED lines=13> */
.L_x_1326:
[----:B------:R-:W-:-:S13]  /*20980*/  ISETP.NE.AND P0, PT, R3, 0x1, PT ;  /* 0x000000010300780c */ /* 0x000fda0003f05270 */
[----:B------:R-:W0:Y:S02]  /*20990*/  @P0 LDC.64 R4, c[0x0][0x9e8] ;  /* 0x00027a00ff040b82 */ /* 0x000e240000000a00 */
[----:B0-----:R-:W-:-:S05]  /*209a0*/  @P0 IMAD.HI.U32 R4, R6, R4, RZ ;  /* 0x0000000406040227 */ /* 0x001fca00078e00ff */
[----:B------:R-:W-:-:S07]  /*209b0*/  @P0 SHF.R.U32.HI R6, RZ, R5, R4 ;  /* 0x00000005ff060219 */ /* 0x000fce0000011604 */
.L_x_1327:
[----:B------:R-:W-:Y:S05]  /*209c0*/  BSYNC B0 ;  /* 0x0000000000007941 */ /* 0x000fea0003800000 */
.L_x_1325:
[----:B------:R-:W-:-:S05]  /*209d0*/  IMAD R3, R6, R3, RZ ;  /* 0x0000000306037224 */ /* 0x000fca00078e02ff */
[----:B------:R-:W-:-:S07]  /*209e0*/  VIMNMX R2, R2, R3, !PT ;  /* 0x0000000302027248 */ /* 0x000fce0007fe0100 */
.L_x_1324:
[----:B------:R-:W-:Y:S01]  /*209f0*/  ISETP.NE.AND P1, PT, R0, RZ, PT ;  /* 0x000000ff0000720c */ /* 0x000fe20003f25270 */
[----:B------:R-:W-:Y:S01]  /*20a00*/  IMAD.HI R2, R2, 0x66666667, RZ ;  /* 0x6666666702027827 */ /* 0x000fe200078e02ff */
[----:B------:R-:W-:Y:S04]  /*20a10*/  BSSY B0, `(.L_x_1328) ;  /* 0x0000023000007945 */ /* 0x000fe80003800000 */
[----:B------:R-:W-:-:S04]  /*20a20*/  SHF.R.U32.HI R3, RZ, 0x1f, R2 ;  /* 0x0000001fff037819 */ /* 0x000fc80000011602 */
[----:B------:R-:W-:Y:S01]  /*20a30*/  LEA.HI.SX32 R3, R2, R3, 0x1a ;  /* 0x0000000302037211 */ /* 0x000fe200078fd2ff */
[----:B------:R-:W-:Y:S02]  /*20a40*/  IMAD.MOV.U32 R2, RZ, RZ, RZ ;  /* 0x000000ffff027224 */ /* 0x000fe400078e00ff */
[----:B------:R-:W0:Y:S01]  /*20a50*/  @!P1 LDC R0, c[0x0][0x9f0] ;  /* 0x00027c00ff009b82 */ /* 0x000e220000000800 */
[----:B------:R-:W-:-:S04]  /*20a60*/  VIMNMX R4, RZ, R3, !PT ;  /* 0x00000003ff047248 */ /* 0x000fc80007fe0100 */
[----:B------:R-:W-:-:S13]  /*20a70*/  ISETP.GT.AND P0, PT, R21, R4, PT ;  /* 0x000000041500720c */ /* 0x000fda0003f04270 */
[----:B------:R-:W-:Y:S05]  /*20a80*/  @!P0 BRA `(.L_x_1329) ;  /* 0x00000000006c8947 */ /* 0x000fea0003800000 */
        /* <DEDUP_REMOVED lines=11> */
[----:B------:R-:W-:-:S05]  /*20b40*/  IADD3 R3, R0, -0x1, R21 ;  /* 0xffffffff00037810 */ /* 0x000fca0007ffe015 */
[----:B------:R-:W-:-:S05]  /*20b50*/  IMAD.IADD R3, R3, 0x1, -R4 ;  /* 0x0000000103037824 */ /* 0x000fca00078e0a04 */
        /* <DEDUP_REMOVED lines=14> */
.L_x_1329:
[----:B------:R-:W-:Y:S05]  /*20c40*/  BSYNC B0 ;  /* 0x0000000000007941 */ /* 0x000fea0003800000 */
.L_x_1328:
[----:B------:R-:W-:-:S05]  /*20c50*/  IMAD R26, R26, R2, R4 ;  /* 0x000000021a1a7224 */ /* 0x000fca00078e0204 */
[----:B0-----:R-:W-:-:S04]  /*20c60*/  VIADDMNMX R0, R26, R2, R21, PT ;  /* 0x000000021a007246 */ /* 0x001fc80003800115 */
        /* <DEDUP_REMOVED lines=20> */
.L_x_1330:
        /* <DEDUP_REMOVED lines=9> */
[----:B------:R-:W0:Y:S01]  /*20e40*/  LDC.64 R2, c[0x4][R2] ;  /* 0x0100000002027b82 */ /* 0x000e220000000a00 */
[----:B------:R-:W-:Y:S02]  /*20e50*/  IMAD.U32 R5, RZ, RZ, UR7 ;  /* 0x00000007ff057e24 */ /* 0x000fe4000f8e00ff */
[----:B------:R-:W-:Y:S02]  /*20e60*/  IMAD.U32 R6, RZ, RZ, UR8 ;  /* 0x00000008ff067e24 */ /* 0x000fe4000f8e00ff */
[----:B------:R-:W-:-:S02]  /*20e70*/  IMAD.U32 R7, RZ, RZ, UR9 ;  /* 0x00000009ff077e24 */ /* 0x000fc4000f8e00ff */
[----:B------:R-:W-:Y:S02]  /*20e80*/  IMAD.U32 R10, RZ, RZ, UR4 ;  /* 0x00000004ff0a7e24 */ /* 0x000fe4000f8e00ff */
[----:B------:R-:W-:Y:S02]  /*20e90*/  IMAD.U32 R11, RZ, RZ, UR5 ;  /* 0x00000005ff0b7e24 */ /* 0x000fe4000f8e00ff */
[----:B------:R-:W-:Y:S02]  /*20ea0*/  IMAD.MOV.U32 R8, RZ, RZ, 0x70 ;  /* 0x00000070ff087424 */ /* 0x000fe400078e00ff */
[----:B------:R-:W-:Y:S02]  /*20eb0*/  IMAD.MOV.U32 R12, RZ, RZ, 0x1 ;  /* 0x00000001ff0c7424 */ /* 0x000fe400078e00ff */
[----:B-1----:R-:W-:-:S07]  /*20ec0*/  IMAD.MOV.U32 R13, RZ, RZ, RZ ;  /* 0x000000ffff0d7224 */ /* 0x002fce00078e00ff */
[----:B------:R-:W-:-:S07]  /*20ed0*/  LEPC R20, `(.L_x_1333) ;  /* 0x000000001014794e */ /* 0x000fce0000000000 */
[----:B0-----:R-:W-:Y:S05]  /*20ee0*/  CALL.ABS.NOINC R2 ;  /* 0x0000000002007343 */ /* 0x001fea0003c00000 */
.L_x_1333:
[----:B------:R-:W-:Y:S05]  /*20ef0*/  BSYNC B6 ;  /* 0x0000000000067941 */ /* 0x000fea0003800000 */
.L_x_1332:
        /* <DEDUP_REMOVED lines=22> */
.L_x_1335:
[----:B------:R-:W-:Y:S05]  /*21060*/  BSYNC B6 ;  /* 0x0000000000067941 */ /* 0x000fea0003800000 */
.L_x_1334:
        /* <DEDUP_REMOVED lines=20> */
.L_x_1337:
[----:B------:R-:W-:Y:S05]  /*211b0*/  BSYNC B6 ;  /* 0x0000000000067941 */ /* 0x000fea0003800000 */
.L_x_1336:
        /* <DEDUP_REMOVED lines=19> */
.L_x_1339:
[----:B------:R-:W-:Y:S05]  /*212f0*/  BSYNC B6 ;  /* 0x0000000000067941 */ /* 0x000fea0003800000 */
.L_x_1338:
[----:B------:R-:W-:Y:S01]  /*21300*/  ULDC.64 UR4, c[0x0][0x9f8] ;  /* 0x00027e0000047ab9 */ /* 0x000fe20000000a00 */
[----:B------:R-:W-:Y:S01]  /*21310*/  IMAD.MOV.U32 R25, RZ, RZ, R27 ;  /* 0x000000ffff197224 */ /* 0x000fe200078e001b */
[----:B------:R-:W-:-:S04]  /*21320*/  ISETP.NE.U32.AND P0, PT, RZ, UR4, PT ;  /* 0x00000004ff007c0c */ /* 0x000fc8000bf05070 */
[----:B------:R-:W-:Y:S01]  /*21330*/  ISETP.NE.AND.EX P0, PT, RZ, UR5, PT, P0 ;  /* 0x00000005ff007c0c */ /* 0x000fe2000bf05300 */
[----:B------:R-:W-:-:S12]  /*21340*/  ULDC.64 UR4, c[0x0][0xa08] ;  /* 0x0002820000047ab9 */ /* 0x000fd80000000a00 */
[----:B------:R-:W0:Y:S02]  /*21350*/  @P0 LDC.64 R2, c[0x0][0x9f8] ;  /* 0x00027e00ff020b82 */ /* 0x000e240000000a00 */
[----:B0-----:R-:W-:-:S05]  /*21360*/  @P0 IMAD.WIDE R2, R27, 0x4, R2 ;  /* 0x000000041b020825 */ /* 0x001fca00078e0202 */
[----:B------:R0:W2:Y:S02]  /*21370*/  @P0 LDG.E R25, desc[UR44][R2.64] ;  /* 0x0000002c02190981 */ /* 0x0000a4000c1e1900 */
[----:B0-----:R-:W0:Y:S02]  /*21380*/  LDC.64 R2, c[0x0][0x418] ;  /* 0x00010600ff027b82 */ /* 0x001e240000000a00 */
[----:B0-----:R-:W-:Y:S01]  /*21390*/  LOP3.LUT P0, RZ, R2, UR4, RZ, 0xfc, !PT ;  /* 0x0000000402ff7c12 */ /* 0x001fe2000f80fcff */
[----:B------:R-:W-:-:S03]  /*213a0*/  UMOV UR4, 0xffffffff ;  /* 0xffffffff00047882 */ /* 0x000fc60000000000 */
[----:B------:R-:W-:Y:S02]  /*213b0*/  LOP3.LUT P0, RZ, R3, UR5, RZ, 0xfc, P0 ;  /* 0x0000000503ff7c12 */ /* 0x000fe4000800fcff */
[----:B--2---:R-:W-:Y:S02]  /*213c0*/  SHF.R.S32.HI R8, RZ, 0x1f, R25 ;  /* 0x0000001fff087819 */ /* 0x004fe40000011419 */
[----:B------:R-:W-:-:S03]  /*213d0*/  SEL R18, R25, RZ, !P0 ;  /* 0x000000ff19127207 */ /* 0x000fc60004000000 */
[----:B------:R0:W-:Y:S01]  /*213e0*/  STL [R1], R8 ;  /* 0x0000000801007387 */ /* 0x0001e20000100800 */
[----:B------:R-:W-:Y:S05]  /*213f0*/  BRA.DIV UR4, `(.L_x_1340) ;  /* 0x0000004204907947 */ /* 0x000fea000b800000 */
[----:B------:R-:W2:Y:S02]  /*21400*/  S2R R0, SR_TID.X ;  /* 0x0000000000007919 */ /* 0x000ea40000002100 */
[----:B--2---:R-:W-:-:S04]  /*21410*/  SHF.R.U32.HI R0, RZ, 0x5, R0 ;  /* 0x00000005ff007819 */ /* 0x004fc80000011600 */
[----:B------:R-:W-:-:S05]  /*21420*/  LOP3.LUT R0, R0, 0x3, RZ, 0xc0, !PT ;  /* 0x0000000300007812 */ /* 0x000fca00078ec0ff */
[----:B------:R2:W3:Y:S02]  /*21430*/  SHFL.IDX PT, R14, R0, RZ, 0x1f ;  /* 0x00001fff000e7589 */ /* 0x0004e400000e0000 */
.L_x_1441:
        /* <DEDUP_REMOVED lines=8> */
.L_x_1444:
        /* <DEDUP_REMOVED lines=23> */
.L_x_1343:
[----:B------:R-:W-:Y:S01]  /*21630*/  IMAD R4, R22, 0x8, R19 ;  /* 0x0000000816047824 */ /* 0x000fe200078e0213 */
[----:B--2---:R-:W-:Y:S01]  /*21640*/  SHF.L.U32 R3, R28, 0x1f, RZ ;  /* 0x0000001f1c037819 */ /* 0x004fe200000006ff */
[----:B------:R-:W2:Y:S03]  /*21650*/  S2R R2, SR_TID.X ;  /* 0x0000000000027919 */ /* 0x000ea60000002100 */
[----:B------:R-:W3:Y:S01]  /*21660*/  SYNCS.PHASECHK.TRANS64.TRYWAIT P0, [R4+URZ+0x13280], R3 ;  /* 0x01328003040075a7 */ /* 0x000ee2000800017f */
[----:B--2---:R-:W-:-:S04]  /*21670*/  LOP3.LUT R2, R2, 0x7f, RZ, 0xc0, !PT ;  /* 0x0000007f02027812 */ /* 0x004fc800078ec0ff */
[----:B------:R-:W-:Y:S01]  /*21680*/  ISETP.NE.AND P1, PT, R2, RZ, PT ;  /* 0x000000ff0200720c */ /* 0x000fe20003f25270 */
[----:B---3--:R-:W-:-:S12]  /*21690*/  @!P0 BRA `(.L_x_1344) ;  /* 0x00000040003c8947 */ /* 0x008fd80003800000 */
.L_x_1445:
        /* <DEDUP_REMOVED lines=8> */
.L_x_1345:
        /* <DEDUP_REMOVED lines=18> */
.L_x_1446:
        /* <DEDUP_REMOVED lines=8> */
.L_x_1347:
        /* <DEDUP_REMOVED lines=17> */
.L_x_1341:
[----:B--23--:R-:W2:Y:S01]  /*219d0*/  LDL.LU R3, [R1+0x18] ;  /* 0x0000180001037983 */ /* 0x00cea20000300800 */
[----:B------:R-:W-:Y:S05]  /*219e0*/  WARPSYNC.ALL ;  /* 0x0000000000007948 */ /* 0x000fea0003800000 */
[----:B------:R-:W-:Y:S01]  /*219f0*/  ULDC.64 UR4, c[0x0][0x298] ;  /* 0x0000a60000047ab9 */ /* 0x000fe20000000a00 */
[----:B------:R-:W-:Y:S01]  /*21a00*/  VIADD R0, R19, 0xb000 ;  /* 0x0000b00013007836 */ /* 0x000fe20000000000 */
[----:B------:R-:W-:Y:S01]  /*21a10*/  ULDC.64 UR6, c[0x0][0xa00] ;  /* 0x0002800000067ab9 */ /* 0x000fe20000000a00 */
[----:B------:R-:W-:Y:S01]  /*21a20*/  BSSY B6, `(.L_x_1348) ;  /* 0x0000022000067945 */ /* 0x000fe20003800000 */
[----:B------:R-:W-:Y:S01]  /*21a30*/  BAR.SYNC.DEFER_BLOCKING 0x8, 0x200 ;  /* 0x0208000000007b1d */ /* 0x000fe20000010000 */
[----:B------:R-:W-:-:S02]  /*21a40*/  ISETP.NE.U32.AND P0, PT, RZ, UR6, PT ;  /* 0x00000006ff007c0c */ /* 0x000fc4000bf05070 */
[----:B------:R-:W-:Y:S02]  /*21a50*/  LOP3.LUT P1, RZ, R0, 0x1bf, RZ, 0xc0, !PT ;  /* 0x000001bf00ff7812 */ /* 0x000fe4000782c0ff */
[----:B------:R-:W-:Y:S02]  /*21a60*/  ISETP.NE.AND.EX P0, PT, RZ, UR7, PT, P0 ;  /* 0x00000007ff007c0c */ /* 0x000fe4000bf05300 */
[----:B--2---:R-:W-:Y:S01]  /*21a70*/  SHF.R.S32.HI R2, RZ, 0x1f, R3 ;  /* 0x0000001fff027819 */ /* 0x004fe20000011403 */
[----:B------:R-:W-:-:S04]  /*21a80*/  IMAD.WIDE.U32 R4, R3, UR4, RZ ;  /* 0x0000000403047c25 */ /* 0x000fc8000f8e00ff */
[----:B------:R-:W-:Y:S01]  /*21a90*/  IMAD R2, R2, UR4, RZ ;  /* 0x0000000402027c24 */ /* 0x000fe2000f8e02ff */
[----:B------:R2:W-:Y:S03]  /*21aa0*/  STL.64 [R1+0x28], R4 ;  /* 0x0000280401007387 */ /* 0x0005e60000100a00 */
[----:B------:R-:W-:Y:S01]  /*21ab0*/  IMAD R0, R3, UR5, R2 ;  /* 0x0000000503007c24 */ /* 0x000fe2000f8e0202 */
[----:B------:R-:W-:-:S03]  /*21ac0*/  SHF.R.S32.HI R2, RZ, 0x1f, R27 ;  /* 0x0000001fff027819 */ /* 0x000fc6000001141b */
[----:B------:R-:W-:Y:S01]  /*21ad0*/  IMAD.IADD R3, R5, 0x1, R0 ;  /* 0x0000000105037824 */ /* 0x000fe200078e0200 */
[----:B------:R-:W-:Y:S02]  /*21ae0*/  SEL R0, R27, RZ, !P0 ;  /* 0x000000ff1b007207 */ /* 0x000fe40004000000 */
[----:B------:R-:W-:Y:S02]  /*21af0*/  SEL R2, R2, RZ, !P0 ;  /* 0x000000ff02027207 */ /* 0x000fe40004000000 */
        /* <DEDUP_REMOVED lines=13> */
[----:B------:R-:W-:Y:S02]  /*21bd0*/  IMAD.U32 R10, RZ, RZ, UR8 ;  /* 0x00000008ff0a7e24 */ /* 0x000fe4000f8e00ff */
[----:B------:R-:W-:Y:S02]  /*21be0*/  IMAD.U32 R11, RZ, RZ, UR9 ;  /* 0x00000009ff0b7e24 */ /* 0x000fe4000f8e00ff */
[----:B0-----:R-:W-:Y:S02]  /*21bf0*/  IMAD.MOV.U32 R8, RZ, RZ, 0x70 ;  /* 0x00000070ff087424 */ /* 0x001fe400078e00ff */
[----:B------:R-:W-:Y:S02]  /*21c00*/  IMAD.MOV.U32 R12, RZ, RZ, 0x1 ;  /* 0x00000001ff0c7424 */ /* 0x000fe400078e00ff */
[----:B-1----:R-:W-:-:S07]  /*21c10*/  IMAD.MOV.U32 R13, RZ, RZ, RZ ;  /* 0x000000ffff0d7224 */ /* 0x002fce00078e00ff */
[----:B------:R-:W-:-:S07]  /*21c20*/  LEPC R20, `(.L_x_1349) ;  /* 0x000000001014794e */ /* 0x000fce0000000000 */
[----:B--2---:R-:W-:Y:S05]  /*21c30*/  CALL.ABS.NOINC R2 ;  /* 0x0000000002007343 */ /* 0x004fea0003c00000 */
.L_x_1349:
[----:B------:R-:W-:Y:S05]  /*21c40*/  BSYNC B6 ;  /* 0x0000000000067941 */ /* 0x000fea0003800000 */
.L_x_1348:
[----:B------:R-:W3:Y:S01]  /*21c50*/  LDL.LU R20, [R1+0x34] ;  /* 0x0000340001147983 */ /* 0x000ee20000300800 */
[----:B------:R-:W-:Y:S01]  /*21c60*/  ULDC.64 UR6, c[0x0][0x2e0] ;  /* 0x0000b80000067ab9 */ /* 0x000fe20000000a00 */
[----:B------:R-:W4:Y:S01]  /*21c70*/  LDC R9, c[0x0][0x448] ;  /* 0x00011200ff097b82 */ /* 0x000f220000000800 */
[----:B------:R-:W-:Y:S01]  /*21c80*/  ULDC.64 UR4, c[0x0][0x2d8] ;  /* 0x0000b60000047ab9 */ /* 0x000fe20000000a00 */
[----:B--2---:R-:W3:Y:S01]  /*21c90*/  LDL.LU.64 R2, [R1+0x28] ;  /* 0x0000280001027983 */ /* 0x004ee20000300a00 */
[----:B------:R-:W-:-:S03]  /*21ca0*/  ULDC.64 UR8, c[0x0][0x280] ;  /* 0x0000a00000087ab9 */ /* 0x000fc60000000a00 */
[----:B------:R-:W2:Y:S04]  /*21cb0*/  LDL.LU R21, [R1+0x3c] ;  /* 0x00003c0001157983 */ /* 0x000ea80000300800 */
[----:B------:R-:W2:Y:S04]  /*21cc0*/  LDL.LU R4, [R1+0x18] ;  /* 0x0000180001047983 */ /* 0x000ea80000300800 */
[----:B------:R-:W2:Y:S01]  /*21cd0*/  LDL R12, [R1+0x10] ;  /* 0x00001000010c7983 */ /* 0x000ea20000100800 */
[----:B----4-:R-:W-:-:S13]  /*21ce0*/  ISETP.NE.AND P1, PT, R9, 0x1, PT ;  /* 0x000000010900780c */ /* 0x010fda0003f25270 */
[----:B------:R-:W4:Y:S08]  /*21cf0*/  @P1 LDC R5, c[0x0][0x450] ;  /* 0x00011400ff051b82 */ /* 0x000f300000000800 */
[----:B0-----:R-:W0:Y:S01]  /*21d00*/  @P1 LDC R8, c[0x0][0x450] ;  /* 0x00011400ff081b82 */ /* 0x001e220000000800 */
[----:B---3--:R-:W-:Y:S02]  /*21d10*/  IMAD.MOV.U32 R3, RZ, RZ, R20 ;  /* 0x000000ffff037224 */ /* 0x008fe400078e0014 */
[----:B------:R-:W3:Y:S01]  /*21d20*/  S2R R20, SR_TID.X ;  /* 0x0000000000147919 */ /* 0x000ee20000002100 */
[----:B--2---:R-:W-:-:S02]  /*21d30*/  IMAD R0, R21, UR6, RZ ;  /* 0x0000000615007c24 */ /* 0x004fc4000f8e02ff */
[----:B------:R-:W-:-:S04]  /*21d40*/  IMAD.WIDE.U32 R2, R17, UR4, R2 ;  /* 0x0000000411027c25 */ /* 0x000fc8000f8e0002 */
[----:B------:R-:W-:Y:S01]  /*21d50*/  IMAD R3, R17, UR5, R3 ;  /* 0x0000000511037c24 */ /* 0x000fe2000f8e0203 */
[----:B------:R-:W-:Y:S01]  /*21d60*/  ULDC.64 UR4, c[0x0][0x2d0] ;  /* 0x0000b40000047ab9 */ /* 0x000fe20000000a00 */
[C---:B------:R-:W-:Y:S02]  /*21d70*/  IMAD R0, R4.reuse, UR7, R0 ;  /* 0x0000000704007c24 */ /* 0x040fe4000f8e0200 */
[----:B------:R-:W-:Y:S01]  /*21d80*/  IMAD.WIDE.U32 R2, R4, UR6, R2 ;  /* 0x0000000604027c25 */ /* 0x000fe2000f8e0002 */
[----:B------:R-:W-:Y:S01]  /*21d90*/  ULDC.64 UR6, c[0x0][0x2c8] ;  /* 0x0000b20000067ab9 */ /* 0x000fe20000000a00 */
[----:B------:R-:W2:Y:S02]  /*21da0*/  @P1 LDC R4, c[0x0][0x44c] ;  /* 0x00011300ff041b82 */ /* 0x000ea40000000800 */
[----:B------:R-:W-:Y:S01]  /*21db0*/  IMAD.IADD R3, R3, 0x1, R0 ;  /* 0x0000000103037824 */ /* 0x000fe200078e0200 */
[C---:B---3--:R-:W-:Y:S01]  /*21dc0*/  LOP3.LUT R21, R20.reuse, 0x7f, RZ, 0xc0, !PT ;  /* 0x0000007f14157812 */ /* 0x048fe200078ec0ff */
[----:B------:R-:W-:-:S03]  /*21dd0*/  IMAD.SHL.U32 R20, R20, 0x20, RZ ;  /* 0x0000002014147824 */ /* 0x000fc600078e00ff */
[----:B------:R-:W-:-:S04]  /*21de0*/  SHF.R.U32.HI R21, RZ, 0x2, R21 ;  /* 0x00000002ff157819 */ /* 0x000fc80000011615 */
[----:B------:R-:W-:-:S05]  /*21df0*/  LOP3.LUT R20, R21, 0x60, R20, 0xf8, !PT ;  /* 0x0000006015147812 */ /* 0x000fca00078ef814 */
[----:B------:R-:W-:Y:S02]  /*21e00*/  IMAD.IADD R6, R20, 0x1, R12 ;  /* 0x0000000114067824 */ /* 0x000fe400078e020c */
[----:B------:R3:W5:Y:S02]  /*21e10*/  LDL R20, [R1+0x30] ;  /* 0x0000300001147983 */ /* 0x0007640000100800 */
[----:B--2---:R-:W-:Y:S01]  /*21e20*/  @P1 IMAD.HI.U32 R0, R6, R4, RZ ;  /* 0x0000000406001227 */ /* 0x004fe200078e00ff */
[----:B------:R-:W2:Y:S03]  /*21e30*/  S2R R10, SR_TID.X ;  /* 0x00000000000a7919 */ /* 0x000ea60000002100 */
        /* <DEDUP_REMOVED lines=11> */
[----:B------:R-:W-:Y:S02]  /*21ef0*/  IMAD R7, R7, UR6, RZ ;  /* 0x0000000607077c24 */ /* 0x000fe4000f8e02ff */
[----:B--2---:R-:W-:Y:S02]  /*21f00*/  IMAD.SHL.U32 R21, R10, 0x10, RZ ;  /* 0x000000100a157824 */ /* 0x004fe400078e00ff */
[----:B------:R-:W-:Y:S01]  /*21f10*/  IMAD R7, R0, UR7, R7 ;  /* 0x0000000700077c24 */ /* 0x000fe2000f8e0207 */
[----:B------:R-:W-:Y:S02]  /*21f20*/  IADD3 R0, P0, R4, UR8, RZ ;  /* 0x0000000804007c10 */ /* 0x000fe4000ff1e0ff */
[----:B------:R-:W-:Y:S02]  /*21f30*/  LOP3.LUT R21, R21, 0x30, RZ, 0xc0, !PT ;  /* 0x0000003015157812 */ /* 0x000fe400078ec0ff */
[----:B------:R-:W-:Y:S01]  /*21f40*/  IADD3.X R4, R5, UR9, R7, P0, !PT ;  /* 0x0000000905047c10 */ /* 0x000fe200087fe407 */
[----:B------:R-:W-:Y:S01]  /*21f50*/  VIADD R5, R6, 0x80 ;  /* 0x0000008006057836 */ /* 0x000fe20000000000 */
[----:B------:R-:W2:Y:S03]  /*21f60*/  @P1 LDC R7, c[0x0][0x44c] ;  /* 0x00011300ff071b82 */ /* 0x000ea60000000800 */
[----:B------:R-:W-:-:S02]  /*21f70*/  IMAD.MOV.U32 R6, RZ, RZ, R5 ;  /* 0x000000ffff067224 */ /* 0x000fc400078e0005 */
[----:B--2---:R-:W-:-:S05]  /*21f80*/  @P1 IMAD.HI.U32 R7, R5, R7, RZ ;  /* 0x0000000705071227 */ /* 0x004fca00078e00ff */
[----:B0-----:R-:W-:-:S05]  /*21f90*/  @P1 SHF.R.U32.HI R6, RZ, R8, R7 ;  /* 0x00000008ff061219 */ /* 0x001fca0000011607 */
[----:B------:R-:W-:Y:S02]  /*21fa0*/  IMAD.MOV R7, RZ, RZ, -R6 ;  /* 0x000000ffff077224 */ /* 0x000fe400078e0a06 */
[----:B------:R-:W-:-:S04]  /*21fb0*/  IMAD.WIDE.U32 R2, R6, UR4, R2 ;  /* 0x0000000406027c25 */ /* 0x000fc8000f8e0002 */
[----:B------:R-:W-:Y:S01]  /*21fc0*/  IMAD R5, R9, R7, R5 ;  /* 0x0000000709057224 */ /* 0x000fe200078e0205 */
[----:B------:R-:W-:-:S05]  /*21fd0*/  SHF.R.S32.HI R7, RZ, 0x1f, R6 ;  /* 0x0000001fff077819 */ /* 0x000fca0000011406 */
[----:B------:R-:W-:Y:S01]  /*21fe0*/  IMAD R7, R7, UR4, RZ ;  /* 0x0000000407077c24 */ /* 0x000fe2000f8e02ff */
[----:B------:R-:W-:Y:S02]  /*21ff0*/  ULDC UR4, c[0x0][0x2b8] ;  /* 0x0000ae0000047ab9 */ /* 0x000fe40000000800 */
[----:B------:R-:W-:Y:S01]  /*22000*/  ISETP.GE.AND P0, PT, R21, UR4, PT ;  /* 0x0000000415007c0c */ /* 0x000fe2000bf06270 */
[----:B------:R-:W-:Y:S01]  /*22010*/  IMAD R7, R6, UR5, R7 ;  /* 0x0000000506077c24 */ /* 0x000fe2000f8e0207 */
[----:B------:R-:W-:Y:S01]  /*22020*/  SHF.R.S32.HI R6, RZ, 0x1f, R5 ;  /* 0x0000001fff067819 */ /* 0x000fe20000011405 */
[----:B------:R-:W-:Y:S02]  /*22030*/  UMOV UR4, 0xffffffff ;  /* 0xffffffff00047882 */ /* 0x000fe40000000000 */
[----:B------:R-:W-:Y:S02]  /*22040*/  IMAD.IADD R3, R3, 0x1, R7 ;  /* 0x0000000103037824 */ /* 0x000fe400078e0207 */
[----:B------:R-:W-:-:S02]  /*22050*/  IMAD R6, R6, UR6, RZ ;  /* 0x0000000606067c24 */ /* 0x000fc4000f8e02ff */
[----:B------:R-:W-:-:S04]  /*22060*/  IMAD.WIDE.U32 R2, R5, UR6, R2 ;  /* 0x0000000605027c25 */ /* 0x000fc8000f8e0002 */
[----:B------:R-:W-:Y:S01]  /*22070*/  IMAD R6, R5, UR7, R6 ;  /* 0x0000000705067c24 */ /* 0x000fe2000f8e0206 */
[----:B------:R-:W-:-:S04]  /*22080*/  IADD3 R2, P1, R2, UR8, RZ ;  /* 0x0000000802027c10 */ /* 0x000fc8000ff3e0ff */
[----:B------:R-:W-:Y:S01]  /*22090*/  IADD3.X R3, R3, UR9, R6, P1, !PT ;  /* 0x0000000903037c10 */ /* 0x000fe20008ffe406 */
[----:B---3--:R-:W-:Y:S08]  /*220a0*/  BRA.DIV UR4, `(.L_x_1350) ;  /* 0x0000003604e07947 */ /* 0x008ff0000b800000 */
[----:B------:R-:W0:Y:S02]  /*220b0*/  S2R R7, SR_TID.X ;  /* 0x0000000000077919 */ /* 0x000e240000002100 */
[----:B0-----:R-:W-:Y:S02]  /*220c0*/  LOP3.LUT R8, R7, 0x7f, RZ, 0xc0, !PT ;  /* 0x0000007f07087812 */ /* 0x001fe400078ec0ff */
[----:B------:R-:W2:Y:S04]  /*220d0*/  LDL.LU R7, [R1+0x14] ;  /* 0x0000140001077983 */ /* 0x000ea80000300800 */
[----:B------:R-:W3:Y:S01]  /*220e0*/  LDL.LU R11, [R1+0x10] ;  /* 0x00001000010b7983 */ /* 0x000ee20000300800 */
[----:B------:R-:W-:-:S03]  /*220f0*/  SHF.R.U32.HI R10, RZ, 0x2, R8 ;  /* 0x00000002ff0a7819 */ /* 0x000fc60000011608 */
[----:B------:R-:W0:Y:S01]  /*22100*/  SHFL.IDX PT, R8, R0, RZ, 0x1c1f ;  /* 0x001c1fff00087589 */ /* 0x000e2200000e0000 */
[----:B--2---:R-:W-:-:S03]  /*22110*/  IMAD R5, R7, R9, RZ ;  /* 0x0000000907057224 */ /* 0x004fc600078e02ff */
[----:B------:R-:W2:Y:S01]  /*22120*/  SHFL.IDX PT, R7, R4, RZ, 0x1c1f ;  /* 0x001c1fff04077589 */ /* 0x000ea200000e0000 */
[----:B---3--:R-:W-:-:S05]  /*22130*/  IMAD.IADD R6, R10, 0x1, R11 ;  /* 0x000000010a067824 */ /* 0x008fca00078e020b */
[----:B------:R-:W-:-:S13]  /*22140*/  ISETP.GE.AND P1, PT, R6, R5, PT ;  /* 0x000000050600720c */ /* 0x000fda0003f26270 */
[----:B0-----:R-:W-:-:S05]  /*22150*/  @!P1 IADD3 R8, P2, R21, R8, RZ ;  /* 0x0000000815089210 */ /* 0x001fca0007f5e0ff */
[----:B--2---:R-:W-:-:S04]  /*22160*/  @!P1 IMAD.X R7, RZ, RZ, R7, P2 ;  /* 0x000000ffff079224 */ /* 0x004fc800010e0607 */
[----:B------:R-:W-:Y:S02]  /*22170*/  @!P1 IMAD.MOV.U32 R9, RZ, RZ, R7 ;  /* 0x000000ffff099224 */ /* 0x000fe400078e0007 */
[----:B------:R-:W-:-:S03]  /*22180*/  VIADD R7, R6, 0x20 ;  /* 0x0000002006077836 */ /* 0x000fc60000000000 */
[----:B------:R-:W-:Y:S01]  /*22190*/  @!PT LDS RZ, [RZ] ;  /* 0x00000000fffff984 */ /* 0x000fe20000000800 */
[----:B-----5:R0:W-:Y:S02]  /*221a0*/  @!P1 LDGSTS.E.BYPASS.LTC128B.128 [R20+0xb000], desc[UR44][R8.64], !P0 ;  /* 0x0b00000008149fae */ /* 0x0201e4000c101d6c */
[----:B------:R-:W-:Y:S02]  /*221b0*/  ISETP.GE.AND P1, PT, R7, R5, PT ;  /* 0x000000050700720c */ /* 0x000fe40003f26270 */
[----:B------:R-:W-:Y:S04]  /*221c0*/  SHFL.IDX PT, R7, R4, 0x1, 0x1c1f ;  /* 0x003c1f0004077f89 */ /* 0x000fe800000e0000 */
[----:B0-----:R-:W0:Y:S07]  /*221d0*/  SHFL.IDX PT, R8, R0, 0x1, 0x1c1f ;  /* 0x003c1f0000087f89 */ /* 0x001e2e00000e0000 */
[----:B0-----:R-:W-:-:S05]  /*221e0*/  @!P1 IADD3 R8, P2, R21, R8, RZ ;  /* 0x0000000815089210 */ /* 0x001fca0007f5e0ff */
[----:B------:R-:W-:-:S04]  /*221f0*/  @!P1 IMAD.X R7, RZ, RZ, R7, P2 ;  /* 0x000000ffff079224 */ /* 0x000fc800010e0607 */
[----:B------:R-:W-:Y:S02]  /*22200*/  @!P1 IMAD.MOV.U32 R9, RZ, RZ, R7 ;  /* 0x000000ffff099224 */ /* 0x000fe400078e0007 */
[----:B------:R-:W-:-:S03]  /*22210*/  VIADD R7, R6, 0x40 ;  /* 0x0000004006077836 */ /* 0x000fc60000000000 */
[----:B------:R0:W-:Y:S02]  /*22220*/  @!P1 LDGSTS.E.BYPASS.LTC128B.128 [R20+0xb800], desc[UR44][R8.64], !P0 ;  /* 0x0b80000008149fae */ /* 0x0001e4000c101d6c */
[----:B------:R-:W-:Y:S02]  /*22230*/  ISETP.GE.AND P1, PT, R7, R5, PT ;  /* 0x000000050700720c */ /* 0x000fe40003f26270 */
[----:B------:R-:W-:Y:S04]  /*22240*/  SHFL.IDX PT, R7, R4, 0x2, 0x1c1f ;  /* 0x005c1f0004077f89 */ /* 0x000fe800000e0000 */
[----:B------:R-:W-:Y:S04]  /*22250*/  SHFL.IDX PT, R4, R4, 0x3, 0x1c1f ;  /* 0x007c1f0004047f89 */ /* 0x000fe800000e0000 */
[----:B0-----:R-:W0:Y:S03]  /*22260*/  SHFL.IDX PT, R8, R0, 0x2, 0x1c1f ;  /* 0x005c1f0000087f89 */ /* 0x001e2600000e0000 */
[----:B0-----:R-:W-:-:S05]  /*22270*/  @!P1 IADD3 R8, P2, R21, R8, RZ ;  /* 0x0000000815089210 */ /* 0x001fca0007f5e0ff */
[----:B------:R-:W-:-:S04]  /*22280*/  @!P1 IMAD.X R7, RZ, RZ, R7, P2 ;  /* 0x000000ffff079224 */ /* 0x000fc800010e0607 */
[----:B------:R-:W-:Y:S02]  /*22290*/  @!P1 IMAD.MOV.U32 R9, RZ, RZ, R7 ;  /* 0x000000ffff099224 */ /* 0x000fe400078e0007 */
[----:B------:R-:W-:Y:S04]  /*222a0*/  SHFL.IDX PT, R7, R2, RZ, 0x1c1f ;  /* 0x001c1fff02077589 */ /* 0x000fe800000e0000 */
[----:B------:R0:W-:Y:S04]  /*222b0*/  @!P1 LDGSTS.E.BYPASS.LTC128B.128 [R20+0xc000], desc[UR44][R8.64], !P0 ;  /* 0x0c00000008149fae */ /* 0x0001e8000c101d6c */
[----:B------:R-:W-:Y:S04]  /*222c0*/  SHFL.IDX PT, R2, R2, 0x1, 0x1c1f ;  /* 0x003c1f0002027f89 */ /* 0x000fe800000e0000 */
        /* <DEDUP_REMOVED lines=10> */
[----:B------:R2:W-:Y:S01]  /*22370*/  @!P1 LDGSTS.E.BYPASS.LTC128B.128 [R20+0xc800], desc[UR44][R8.64], !P0 ;  /* 0x0c80000008149fae */ /* 0x0005e2000c101d6c */
[----:B------:R-:W-:-:S05]  /*22380*/  @!P2 IADD3 R7, P1, R21, R7, RZ ;  /* 0x000000071507a210 */ /* 0x000fca0007f3e0ff */
[----:B0-----:R-:W-:Y:S02]  /*22390*/  @!P2 IMAD.X R0, RZ, RZ, R0, P1 ;  /* 0x000000ffff00a224 */ /* 0x001fe400008e0600 */
[----:B--2---:R-:W-:Y:S02]  /*223a0*/  @!P2 IMAD.MOV.U32 R8, RZ, RZ, R7 ;  /* 0x000000ffff08a224 */ /* 0x004fe400078e0007 */
[----:B------:R-:W-:-:S05]  /*223b0*/  @!P2 IMAD.MOV.U32 R9, RZ, RZ, R0 ;  /* 0x000000ffff09a224 */ /* 0x000fca00078e0000 */
[----:B---3--:R0:W-:Y:S02]  /*223c0*/  @!P2 LDGSTS.E.BYPASS.LTC128B.128 [R20+0xd000], desc[UR44][R8.64], !P0 ;  /* 0x0d0000000814afae */ /* 0x0081e4000c101d6c */
.L_x_1459:
        /* <DEDUP_REMOVED lines=10> */
.L_x_1351:
        /* <DEDUP_REMOVED lines=18> */
.L_x_1460:
[----:B------:R-:W-:Y:S05]  /*22590*/  BSYNC B0 ;  /* 0x0000000000007941 */ /* 0x000fea0003800000 */
.L_x_1352:
[----:B------:R-:W2:Y:S02]  /*225a0*/  LDL.LU R2, [R1+0x20] ;  /* 0x0000200001027983 */ /* 0x000ea40000300800 */
[----:B--2---:R-:W-:-:S05]  /*225b0*/  VIADD R0, R2, 0xfffffffe ;  /* 0xfffffffe02007836 */ /* 0x004fca0000000000 */
[----:B------:R-:W-:-:S13]  /*225c0*/  ISETP.GE.AND P0, PT, R0, R26, PT ;  /* 0x0000001a0000720c */ /* 0x000fda0003f06270 */
[----:B------:R-:W-:Y:S05]  /*225d0*/  @!P0 BRA `(.L_x_1354) ;  /* 0x0000000800ec8947 */ /* 0x000fea0003800000 */
[----:B------:R-:W-:Y:S02]  /*225e0*/  IMAD.MOV.U32 R6, RZ, RZ, R22 ;  /* 0x000000ffff067224 */ /* 0x000fe400078e0016 */
[----:B------:R-:W-:-:S07]  /*225f0*/  IMAD.MOV.U32 R7, RZ, RZ, R28 ;  /* 0x000000ffff077224 */ /* 0x000fce00078e001c */
.L_x_1374:
        /* <DEDUP_REMOVED lines=10> */
[----:B0-----:R-:W-:Y:S01]  /*226a0*/  IMAD.MOV.U32 R8, RZ, RZ, R0 ;  /* 0x000000ffff087224 */ /* 0x001fe200078e0000 */
[----:B------:R-:W-:-:S04]  /*226b0*/  ISETP.NE.U32.AND P0, PT, RZ, UR4, PT ;  /* 0x00000004ff007c0c */ /* 0x000fc8000bf05070 */
[----:B------:R-:W-:-:S13]  /*226c0*/  ISETP.NE.AND.EX P0, PT, RZ, UR5, PT, P0 ;  /* 0x00000005ff007c0c */ /* 0x000fda000bf05300 */
[----:B------:R-:W-:Y:S05]  /*226d0*/  @!P0 BRA `(.L_x_1357) ;  /* 0x0000000000488947 */ /* 0x000fea0003800000 */
[----:B------:R-:W2:Y:S01]  /*226e0*/  LDL R5, [R1] ;  /* 0x0000000001057983 */ /* 0x000ea20000100800 */
[----:B------:R-:W0:Y:S01]  /*226f0*/  LDC R8, c[0x0][0x43c] ;  /* 0x00010f00ff087b82 */ /* 0x000e220000000800 */
[----:B------:R-:W-:Y:S01]  /*22700*/  ULDC.64 UR6, c[0x0][0x428] ;  /* 0x00010a0000067ab9 */ /* 0x000fe20000000a00 */
[----:B0-----:R-:W-:-:S13]  /*22710*/  ISETP.NE.AND P0, PT, R8, 0x1, PT ;  /* 0x000000010800780c */ /* 0x001fda0003f05270 */
[----:B------:R-:W0:Y:S02]  /*22720*/  @P0 LDC.64 R2, c[0x0][0x440] ;  /* 0x00011000ff020b82 */ /* 0x000e240000000a00 */
[----:B0-----:R-:W-:-:S04]  /*22730*/  @P0 IMAD.HI.U32 R4, R0, R2, RZ ;  /* 0x0000000200040227 */ /* 0x001fc800078e00ff */
[----:B------:R-:W-:Y:S01]  /*22740*/  IMAD.MOV.U32 R2, RZ, RZ, R0 ;  /* 0x000000ffff027224 */ /* 0x000fe200078e0000 */
[----:B------:R-:W-:-:S05]  /*22750*/  @P0 SHF.R.U32.HI R2, RZ, R3, R4 ;  /* 0x00000003ff020219 */ /* 0x000fca0000011604 */
[----:B------:R-:W-:-:S04]  /*22760*/  IMAD.MOV R3, RZ, RZ, -R2 ;  /* 0x000000ffff037224 */ /* 0x000fc800078e0a02 */
[----:B------:R-:W-:Y:S01]  /*22770*/  IMAD R8, R8, R3, R0 ;  /* 0x0000000308087224 */ /* 0x000fe200078e0200 */
[----:B------:R-:W-:-:S03]  /*22780*/  SHF.R.S32.HI R3, RZ, 0x1f, R2 ;  /* 0x0000001fff037819 */ /* 0x000fc60000011402 */
[----:B------:R-:W-:-:S04]  /*22790*/  IMAD.WIDE.U32 R2, R25, UR6, R2 ;  /* 0x0000000619027c25 */ /* 0x000fc8000f8e0002 */
[----:B--2---:R-:W-:-:S04]  /*227a0*/  IMAD R4, R5, UR6, RZ ;  /* 0x0000000605047c24 */ /* 0x004fc8000f8e02ff */
[----:B------:R-:W-:-:S04]  /*227b0*/  IMAD R4, R25, UR7, R4 ;  /* 0x0000000719047c24 */ /* 0x000fc8000f8e0204 */
[----:B------:R-:W-:Y:S01]  /*227c0*/  IMAD.IADD R3, R4, 0x1, R3 ;  /* 0x0000000104037824 */ /* 0x000fe200078e0203 */
[----:B------:R-:W-:-:S04]  /*227d0*/  LEA R4, P0, R2, UR4, 0x2 ;  /* 0x0000000402047c11 */ /* 0x000fc8000f8010ff */
[----:B------:R-:W-:-:S05]  /*227e0*/  LEA.HI.X R5, R2, UR5, R3, 0x2, P0 ;  /* 0x0000000502057c11 */ /* 0x000fca00080f1403 */
[----:B------:R0:W5:Y:S04]  /*227f0*/  LDG.E R18, desc[UR44][R4.64] ;  /* 0x0000002c04127981 */ /* 0x000168000c1e1900 */
.L_x_1357:
[----:B0-----:R-:W-:Y:S01]  /*22800*/  IMAD R4, R22, 0x8, R19 ;  /* 0x0000000816047824 */ /* 0x001fe200078e0213 */
[----:B------:R-:W-:Y:S01]  /*22810*/  SHF.L.U32 R3, R28, 0x1f, RZ ;  /* 0x0000001f1c037819 */ /* 0x000fe200000006ff */
[----:B------:R-:W0:Y:S01]  /*22820*/  S2R R2, SR_TID.X ;  /* 0x0000000000027919 */ /* 0x000e220000002100 */
[----:B------:R-:W-:Y:S02]  /*22830*/  BSSY B1, `(.L_x_1358) ;  /* 0x0000005000017945 */ /* 0x000fe40003800000 */
[----:B------:R-:W2:Y:S01]  /*22840*/  SYNCS.PHASECHK.TRANS64.TRYWAIT P0, [R4+URZ+0x13280], R3 ;  /* 0x01328003040075a7 */ /* 0x000ea2000800017f */
[----:B0-----:R-:W-:-:S04]  /*22850*/  LOP3.LUT R2, R2, 0x7f, RZ, 0xc0, !PT ;  /* 0x0000007f02027812 */ /* 0x001fc800078ec0ff */
[----:B------:R-:W-:Y:S01]  /*22860*/  ISETP.NE.AND P1, PT, R2, RZ, PT ;  /* 0x000000ff0200720c */ /* 0x000fe20003f25270 */
[----:B--2---:R-:W-:-:S12]  /*22870*/  @!P0 BRA `(.L_x_1359) ;  /* 0x0000003400e08947 */ /* 0x004fd80003800000 */
.L_x_1461:
[----:B------:R-:W-:Y:S05]  /*22880*/  BSYNC B1 ;  /* 0x0000000000017941 */ /* 0x000fea0003800000 */
.L_x_1358:
        /* <DEDUP_REMOVED lines=9> */
.L_x_1361:
[----:B------:R-:W-:Y:S05]  /*22920*/  BSYNC B1 ;  /* 0x0000000000017941 */ /* 0x000fea0003800000 */
.L_x_1360:
        /* <DEDUP_REMOVED lines=12> */
.L_x_1362:
        /* <DEDUP_REMOVED lines=13> */
.L_x_1462:
[----:B------:R-:W-:Y:S05]  /*22ac0*/  BSYNC B1 ;  /* 0x0000000000017941 */ /* 0x000fea0003800000 */
.L_x_1363:
[----:B------:R-:W-:Y:S01]  /*22ad0*/  BSSY B1, `(.L_x_1365) ;  /* 0x000000b000017945 */ /* 0x000fe20003800000 */
[----:B------:R-:W-:Y:S02]  /*22ae0*/  IMAD.MOV.U32 R8, RZ, RZ, 0x0 ;  /* 0x00000000ff087424 */ /* 0x000fe400078e00ff */
[----:B------:R-:W-:Y:S01]  /*22af0*/  IMAD.MOV.U32 R9, RZ, RZ, 0x14f00000 ;  /* 0x14f00000ff097424 */ /* 0x000fe200078e00ff */
[----:B------:R-:W-:Y:S06]  /*22b00*/  @P1 BRA `(.L_x_1366) ;  /* 0x00000000001c1947 */ /* 0x000fec0003800000 */
[----:B------:R-:W3:Y:S01]  /*22b10*/  S2R R11, SR_TID.X ;  /* 0x00000000000b7919 */ /* 0x000ee20000002100 */
[----:B0-2---:R-:W-:-:S04]  /*22b20*/  IMAD.MOV.U32 R3, RZ, RZ, 0x2800 ;  /* 0x00002800ff037424 */ /* 0x005fc800078e00ff */
[----:B------:R4:W-:Y:S01]  /*22b30*/  SYNCS.ARRIVE.TRANS64 RZ, [R4+URZ+0x13230], R3 ;  /* 0x0132300304ff79a7 */ /* 0x0009e2000800003f */
[----:B---3--:R-:W-:-:S04]  /*22b40*/  LOP3.LUT R11, R11, 0x1f, RZ, 0xc0, !PT ;  /* 0x0000001f0b0b7812 */ /* 0x008fc800078ec0ff */
[----:B------:R-:W-:-:S13]  /*22b50*/  ISETP.NE.AND P0, PT, R11, RZ, PT ;  /* 0x000000ff0b00720c */ /* 0x000fda0003f05270 */
[----:B----4-:R-:W-:Y:S05]  /*22b60*/  @!P0 BRA `(.L_x_1366) ;  /* 0x0000000000048947 */ /* 0x010fea0003800000 */
[----:B------:R-:W-:Y:S01]  /*22b70*/  BPT.TRAP 0x1 ;  /* 0x000000040000795c */ /* 0x000fe20000300000 */
.L_x_1366:
[----:B------:R-:W-:Y:S05]  /*22b80*/  BSYNC B1 ;  /* 0x0000000000017941 */ /* 0x000fea0003800000 */
.L_x_1365:
        /* <DEDUP_REMOVED lines=8> */
.L_x_1367:
        /* <DEDUP_REMOVED lines=10> */
.L_x_1356:
[----:B------:R-:W-:Y:S05]  /*22cb0*/  BSYNC B0 ;  /* 0x0000000000007941 */ /* 0x000fea0003800000 */
.L_x_1355:
[----:B------:R-:W2:Y:S02]  /*22cc0*/  LDL R3, [R1+0x44] ;  /* 0x0000440001037983 */ /* 0x000ea40000100800 */
[----:B--2---:R-:W-:-:S13]  /*22cd0*/  ISETP.NE.AND P0, PT, R3, 0x3, PT ;  /* 0x000000030300780c */ /* 0x004fda0003f05270 */
[----:B------:R-:W-:Y:S05]  /*22ce0*/  @!P0 BRA `(.L_x_1368) ;  /* 0x0000000000048947 */ /* 0x000fea0003800000 */
[----:B------:R-:W-:Y:S01]  /*22cf0*/  BPT.TRAP 0x1 ;  /* 0x000000040000795c */ /* 0x000fe20000300000 */
.L_x_1368:
[----:B------:R-:W2:Y:S01]  /*22d00*/  LDL R4, [R1+0x1c] ;  /* 0x00001c0001047983 */ /* 0x000ea20000100800 */
[----:B------:R-:W-:Y:S01]  /*22d10*/  LOP3.LUT R2, R7, 0x1, RZ, 0x3c, !PT ;  /* 0x0000000107027812 */ /* 0x000fe200078e3cff */
[----:B------:R-:W-:Y:S01]  /*22d20*/  IMAD R3, R6, 0x8, R19 ;  /* 0x0000000806037824 */ /* 0x000fe200078e0213 */
[----:B------:R-:W-:Y:S02]  /*22d30*/  BSSY B0, `(.L_x_1369) ;  /* 0x0000005000007945 */ /* 0x000fe40003800000 */
[----:B------:R-:W-:-:S04]  /*22d40*/  SHF.L.U32 R2, R2, 0x1f, RZ ;  /* 0x0000001f02027819 */ /* 0x000fc800000006ff */
[----:B------:R-:W3:Y:S01]  /*22d50*/  SYNCS.PHASECHK.TRANS64.TRYWAIT P0, [R3+URZ+0x13270], R2 ;  /* 0x01327002030075a7 */ /* 0x000ee2000800017f */
[----:B--2---:R-:W-:Y:S01]  /*22d60*/  ISETP.NE.AND P1, PT, R4, 0x3, PT ;  /* 0x000000030400780c */ /* 0x004fe20003f25270 */
[----:B---3--:R-:W-:-:S12]  /*22d70*/  @!P0 BRA `(.L_x_1370) ;  /* 0x0000003000c88947 */ /* 0x008fd80003800000 */
.L_x_1463:
[----:B------:R-:W-:Y:S05]  /*22d80*/  BSYNC B0 ;  /* 0x0000000000007941 */ /* 0x000fea0003800000 */
.L_x_1369:
[----:B------:R-:W-:Y:S05]  /*22d90*/  @!P1 BRA `(.L_x_1371) ;  /* 0x0000000000049947 */ /* 0x000fea0003800000 */
[----:B------:R-:W-:Y:S01]  /*22da0*/  BPT.TRAP 0x1 ;  /* 0x000000040000795c */ /* 0x000fe20000300000 */
.L_x_1371:
[----:B--2---:R-:W-:Y:S01]  /*22db0*/  SHF.L.U32 R2, R7, 0x1f, RZ ;  /* 0x0000001f07027819 */ /* 0x004fe200000006ff */
[----:B------:R-:W-:-:S03]  /*22dc0*/  IMAD R10, R6, 0x2800, RZ ;  /* 0x00002800060a7824 */ /* 0x000fc600078e02ff */
[----:B------:R-:W2:Y:S02]  /*22dd0*/  SYNCS.PHASECHK.TRANS64.TRYWAIT P0, [R3+URZ+0x13260], R2 ;  /* 0x01326002030075a7 */ /* 0x000ea4000800017f */
[----:B--2---:R-:W-:Y:S05]  /*22de0*/  @!P0 BRA `(.L_x_1372) ;  /* 0x0000003000c08947 */ /* 0x004fea0003800000 */
.L_x_1464:
[----:B------:R-:W2:Y:S04]  /*22df0*/  LDL R4, [R1+0xc] ;  /* 0x00000c0001047983 */ /* 0x000ea80000100800 */
[----:B------:R-:W3:Y:S01]  /*22e00*/  LDL R11, [R1+0x8] ;  /* 0x00000800010b7983 */ /* 0x000ee20000100800 */
[----:B------:R-:W-:Y:S05]  /*22e10*/  WARPSYNC.ALL ;  /* 0x0000000000007948 */ /* 0x000fea0003800000 */
[----:B--2---:R-:W-:-:S02]  /*22e20*/  LOP3.LUT R2, R10, R4, RZ, 0xfc, !PT ;  /* 0x000000040a027212 */ /* 0x004fc400078efcff */
[----:B---3--:R-:W-:-:S03]  /*22e30*/  LOP3.LUT R12, R10, R11, RZ, 0xfc, !PT ;  /* 0x0000000b0a0c7212 */ /* 0x008fc600078efcff */
        /* <DEDUP_REMOVED lines=40> */
.L_x_1373:
[----:B------:R-:W3:Y:S01]  /*230c0*/  S2R R2, SR_TID.X ;  /* 0x0000000000027919 */ /* 0x000ee20000002100 */
[----:B--2---:R2:W-:Y:S01]  /*230d0*/  SYNCS.ARRIVE.TRANS64.A1T0 RZ, [R3+URZ+0x13250], RZ ;  /* 0x013250ff03ff79a7 */ /* 0x0045e2000810003f */
[----:B------:R-:W-:Y:S02]  /*230e0*/  IMAD.MOV.U32 R6, RZ, RZ, R22 ;  /* 0x000000ffff067224 */ /* 0x000fe400078e0016 */
[----:B------:R-:W-:Y:S01]  /*230f0*/  IMAD.MOV.U32 R7, RZ, RZ, R28 ;  /* 0x000000ffff077224 */ /* 0x000fe200078e001c */
[----:B---3--:R-:W-:Y:S01]  /*23100*/  LOP3.LUT R2, R2, 0x7f, RZ, 0xc0, !PT ;  /* 0x0000007f02027812 */ /* 0x008fe200078ec0ff */
[----:B------:R-:W-:Y:S03]  /*23110*/  BAR.SYNC.DEFER_BLOCKING 0x2, 0x80 ;  /* 0x0082000000007b1d */ /* 0x000fe60000010000 */
[----:B------:R-:W-:-:S13]  /*23120*/  ISETP.NE.AND P0, PT, R2, RZ, PT ;  /* 0x000000ff0200720c */ /* 0x000fda0003f05270 */
[----:B--2---:R-:W-:-:S05]  /*23130*/  @!P0 VIADD R3, R3, 0x13280 ;  /* 0x0001328003038836 */ /* 0x004fca0000000000 */
[----:B------:R-:W-:-:S04]  /*23140*/  @!P0 PRMT R3, RZ, 0x654, R3 ;  /* 0x00000654ff038816 */ /* 0x000fc80000000003 */
[----:B------:R2:W-:Y:S01]  /*23150*/  @!P0 SYNCS.ARRIVE.TRANS64.RED.A1T0 RZ, [R3+URZ], RZ ;  /* 0x000000ff03ff89a7 */ /* 0x0005e2000810043f */
[C---:B------:R-:W-:Y:S01]  /*23160*/  ISETP.GT.AND P0, PT, R0.reuse, R26, PT ;  /* 0x0000001a0000720c */ /* 0x040fe20003f04270 */
[----:B------:R-:W-:-:S12]  /*23170*/  VIADD R0, R0, 0xffffffff ;  /* 0xffffffff00007836 */ /* 0x000fd80000000000 */
[----:B--2---:R-:W-:Y:S05]  /*23180*/  @P0 BRA `(.L_x_1374) ;  /* 0xfffffff4001c0947 */ /* 0x004fea000383ffff */
.L_x_1354:
        /* <DEDUP_REMOVED lines=16> */
[----:B------:R-:W3:Y:S01]  /*23290*/  POPC R7, R4 ;  /* 0x0000000400077309 */ /* 0x000ee20000000000 */
[----:B--2---:R-:W3:Y:S02]  /*232a0*/  SHFL.IDX PT, R0, R3, R0, 0x1f ;  /* 0x00001f0003007589 */ /* 0x004ee400000e0000 */
[----:B---3--:R-:W-:-:S07]  /*232b0*/  IADD3 R24, R0, UR36, R7 ;  /* 0x0000002400187c10 */ /* 0x008fce000fffe007 */
.L_x_1376:
[----:B------:R-:W-:Y:S05]  /*232c0*/  BSYNC B0 ;  /* 0x0000000000007941 */ /* 0x000fea0003800000 */
.L_x_1375:
[----:B------:R-:W-:Y:S05]  /*232d0*/  @!P2 BRA `(.L_x_1377) ;  /* 0x000000000004a947 */ /* 0x000fea0003800000 */
[----:B------:R-:W-:Y:S01]  /*232e0*/  BPT.TRAP 0x1 ;  /* 0x000000040000795c */ /* 0x000fe20000300000 */
.L_x_1377:
        /* <DEDUP_REMOVED lines=8> */
.L_x_1465:
[----:B------:R-:W-:Y:S05]  /*23370*/  BSYNC B0 ;  /* 0x0000000000007941 */ /* 0x000fea0003800000 */
.L_x_1378:
[----:B------:R-:W-:Y:S05]  /*23380*/  @!P2 BRA `(.L_x_1380) ;  /* 0x000000000004a947 */ /* 0x000fea0003800000 */
[----:B------:R-:W-:Y:S01]  /*23390*/  BPT.TRAP 0x1 ;  /* 0x000000040000795c */ /* 0x000fe20000300000 */
.L_x_1380:
[----:B--2---:R-:W-:-:S04]  /*233a0*/  SHF.L.U32 R0, R28, 0x1f, RZ ;  /* 0x0000001f1c007819 */ /* 0x004fc800000006ff */
[----:B------:R-:W2:Y:S02]  /*233b0*/  SYNCS.PHASECHK.TRANS64.TRYWAIT P1, [R3+URZ+0x13260], R0 ;  /* 0x01326000030075a7 */ /* 0x000ea4000802017f */
[----:B--2---:R-:W-:Y:S05]  /*233c0*/  @!P1 BRA `(.L_x_1381) ;  /* 0x0000002c00709947 */ /* 0x004fea0003800000 */
.L_x_1466:
[----:B------:R-:W2:Y:S04]  /*233d0*/  LDL R4, [R1+0xc] ;  /* 0x00000c0001047983 */ /* 0x000ea80000100800 */
[----:B0-----:R-:W3:Y:S01]  /*233e0*/  LDL R10, [R1+0x8] ;  /* 0x00000800010a7983 */ /* 0x001ee20000100800 */
[----:B------:R-:W-:Y:S01]  /*233f0*/  IMAD R2, R22, 0x2800, RZ ;  /* 0x0000280016027824 */ /* 0x000fe200078e02ff */
        /* <DEDUP_REMOVED lines=43> */
.L_x_1382:
[----:B--2---:R2:W-:Y:S01]  /*236b0*/  SYNCS.ARRIVE.TRANS64.A1T0 RZ, [R3+URZ+0x13250], RZ ;  /* 0x013250ff03ff79a7 */ /* 0x0045e2000810003f */
[----:B------:R-:W-:Y:S02]  /*236c0*/  @!P0 VIADD R0, R3, 0x13280 ;  /* 0x0001328003008836 */ /* 0x000fe40000000000 */
[----:B------:R-:W-:-:S03]  /*236d0*/  VIADD R22, R22, 0x1 ;  /* 0x0000000116167836 */ /* 0x000fc60000000000 */
[----:B------:R-:W-:Y:S01]  /*236e0*/  @!P0 PRMT R0, RZ, 0x654, R0 ;  /* 0x00000654ff008816 */ /* 0x000fe20000000000 */
[----:B------:R-:W-:Y:S06]  /*236f0*/  BAR.SYNC.DEFER_BLOCKING 0x2, 0x80 ;  /* 0x0082000000007b1d */ /* 0x000fec0000010000 */
[----:B------:R3:W-:Y:S01]  /*23700*/  @!P0 SYNCS.ARRIVE.TRANS64.RED.A1T0 RZ, [R0+URZ], RZ ;  /* 0x000000ff00ff89a7 */ /* 0x0007e2000810043f */
[----:B------:R-:W-:-:S04]  /*23710*/  ISETP.NE.AND P0, PT, R22, 0x2, PT ;  /* 0x000000021600780c */ /* 0x000fc80003f05270 */
[----:B--2---:R-:W-:Y:S02]  /*23720*/  SEL R3, RZ, 0x1, P0 ;  /* 0x00000001ff037807 */ /* 0x004fe40000000000 */
[----:B------:R-:W-:Y:S02]  /*23730*/  SEL R22, R22, RZ, P0 ;  /* 0x000000ff16167207 */ /* 0x000fe40000000000 */
[----:B---3--:R-:W-:-:S07]  /*23740*/  LOP3.LUT R28, R28, R3, RZ, 0x3c, !PT ;  /* 0x000000031c1c7212 */ /* 0x008fce00078e3cff */
.L_x_1331:
        /* <DEDUP_REMOVED lines=11> */
.L_x_1383:
        /* <DEDUP_REMOVED lines=15> */
[C---:B------:R-:W-:Y:S01]  /*238f0*/  ISETP.GE.U32.AND P2, PT, R10.reuse, 0x2, PT ;  /* 0x000000020a00780c */ /* 0x040fe20003f46070 */
[----:B------:R-:W-:Y:S01]  /*23900*/  IMAD.MOV.U32 R5, RZ, RZ, RZ ;  /* 0x000000ffff057224 */ /* 0x000fe200078e00ff */
[C---:B------:R-:W-:Y:S01]  /*23910*/  ISETP.GE.U32.AND P3, PT, R10.reuse, 0x4, PT ;  /* 0x000000040a00780c */ /* 0x040fe20003f66070 */
[----:B------:R-:W-:Y:S01]  /*23920*/  SHFL.IDX PT, R0, R24, RZ, 0x1f ;  /* 0x00001fff18007589 */ /* 0x000fe200000e0000 */
[C---:B------:R-:W-:Y:S02]  /*23930*/  ISETP.GE.U32.AND P4, PT, R10.reuse, 0x8, PT ;  /* 0x000000080a00780c */ /* 0x040fe40003f86070 */
[----:B------:R-:W-:Y:S01]  /*23940*/  ISETP.GE.U32.AND P5, PT, R10, 0x10, PT ;  /* 0x000000100a00780c */ /* 0x000fe20003fa6070 */
[----:B------:R0:W-:Y:S02]  /*23950*/  SHFL.IDX PT, R6, R24, 0x1, 0x1f ;  /* 0x00201f0018067f89 */ /* 0x0001e400000e0000 */
[----:B0-----:R-:W-:-:S02]  /*23960*/  IMAD.MOV.U32 R24, RZ, RZ, RZ ;  /* 0x000000ffff187224 */ /* 0x001fc400078e00ff */
[----:B---3--:R-:W-:Y:S02]  /*23970*/  @!P1 IMAD.MOV.U32 R25, RZ, RZ, R7 ;  /* 0x000000ffff199224 */ /* 0x008fe400078e0007 */
[----:B--2---:R-:W-:Y:S01]  /*23980*/  @!P1 IMAD.MOV.U32 R5, RZ, RZ, R4 ;  /* 0x000000ffff059224 */ /* 0x004fe200078e0004 */
        /* <DEDUP_REMOVED lines=18> */
.L_x_1476:
[----:B------:R-:W-:Y:S02]  /*23ab0*/  ULDC UR4, c[0x0][0xc38] ;  /* 0x00030e0000047ab9 */ /* 0x000fe40000000800 */
[----:B------:R-:W-:-:S04]  /*23ac0*/  IMAD.U32 R4, RZ, RZ, UR4 ;  /* 0x00000004ff047e24 */ /* 0x000fc8000f8e00ff */
[----:B--2---:R-:W-:-:S04]  /*23ad0*/  IMAD R3, R14, R4, RZ ;  /* 0x000000040e037224 */ /* 0x004fc800078e02ff */
[----:B------:R-:W-:-:S05]  /*23ae0*/  IMAD.IADD R6, R6, 0x1, R3 ;  /* 0x0000000106067824 */ /* 0x000fca00078e0203 */
[----:B------:R-:W-:-:S13]  /*23af0*/  ISETP.GT.AND P6, PT, R6, R0, PT ;  /* 0x000000000600720c */ /* 0x000fda0003fc4270 */
[----:B------:R-:W-:Y:S05]  /*23b00*/  @P6 BRA `(.L_x_1386) ;  /* 0x0000000000a46947 */ /* 0x000fea0003800000 */
.L_x_1389:
[----:B0-----:R-:W0:Y:S01]  /*23b10*/  LDC R2, c[0x0][0xc3c] ;  /* 0x00030f00ff027b82 */ /* 0x001e220000000800 */
[----:B------:R-:W-:-:S05]  /*23b20*/  VIADD R27, R27, 0x1f ;  /* 0x0000001f1b1b7836 */ /* 0x000fca0000000000 */
[----:B0-----:R-:W-:-:S13]  /*23b30*/  ISETP.GE.AND P6, PT, R27, R2, PT ;  /* 0x000000021b00720c */ /* 0x001fda0003fc6270 */
[----:B------:R-:W-:Y:S05]  /*23b40*/  @P6 BRA `(.L_x_1387) ;  /* 0x0000000800c06947 */ /* 0x000fea0003800000 */
[----:B------:R-:W0:Y:S01]  /*23b50*/  S2R R3, SR_TID.X ;  /* 0x0000000000037919 */ /* 0x000e220000002100 */
[----:B------:R-:W-:Y:S01]  /*23b60*/  IMAD.MOV.U32 R25, RZ, RZ, RZ ;  /* 0x000000ffff197224 */ /* 0x000fe200078e00ff */
[----:B0-----:R-:W-:-:S05]  /*23b70*/  LOP3.LUT R3, R3, 0x1f, RZ, 0xc0, !PT ;  /* 0x0000001f03037812 */ /* 0x001fca00078ec0ff */
[----:B------:R-:W-:-:S05]  /*23b80*/  IMAD.IADD R4, R27, 0x1, R3 ;  /* 0x000000011b047824 */ /* 0x000fca00078e0203 */
        /* <DEDUP_REMOVED lines=27> */
.L_x_1484:
[----:B------:R-:W-:Y:S02]  /*23d40*/  ULDC UR4, c[0x0][0xc38] ;  /* 0x00030e0000047ab9 */ /* 0x000fe40000000800 */
[----:B------:R-:W-:-:S04]  /*23d50*/  IMAD.U32 R4, RZ, RZ, UR4 ;  /* 0x00000004ff047e24 */ /* 0x000fc8000f8e00ff */
[----:B--2---:R-:W-:-:S04]  /*23d60*/  IMAD R3, R14, R4, RZ ;  /* 0x000000040e037224 */ /* 0x004fc800078e02ff */
[----:B------:R-:W-:-:S05]  /*23d70*/  IMAD.IADD R6, R3, 0x1, R6 ;  /* 0x0000000103067824 */ /* 0x000fca00078e0206 */
[----:B------:R-:W-:-:S13]  /*23d80*/  ISETP.GT.AND P6, PT, R6, R0, PT ;  /* 0x000000000600720c */ /* 0x000fda0003fc4270 */
[----:B------:R-:W-:Y:S05]  /*23d90*/  @!P6 BRA `(.L_x_1389) ;  /* 0xfffffffc005ce947 */ /* 0x000fea000383ffff */
.L_x_1386:
[----:B------:R-:W-:Y:S01]  /*23da0*/  IMAD.IADD R6, R6, 0x1, -R3 ;  /* 0x0000000106067824 */ /* 0x000fe200078e0a03 */
[----:B------:R-:W-:-:S03]  /*23db0*/  UMOV UR4, 0xffffffff ;  /* 0xffffffff00047882 */ /* 0x000fc60000000000 */
[----:B------:R-:W-:-:S05]  /*23dc0*/  IMAD R3, R2, R4, R6 ;  /* 0x0000000402037224 */ /* 0x000fca00078e0206 */
[----:B------:R-:W-:Y:S01]  /*23dd0*/  ISETP.GT.AND P6, PT, R3, R0, PT ;  /* 0x000000000300720c */ /* 0x000fe20003fc4270 */
[----:B------:R-:W-:-:S12]  /*23de0*/  BRA.DIV UR4, `(.L_x_1390) ;  /* 0x0000002a04f87947 */ /* 0x000fd8000b800000 */
[----:B------:R-:W-:-:S04]  /*23df0*/  VOTE.ANY R3, PT, !P6 ;  /* 0x0000000000037806 */ /* 0x000fc800070e0100 */
[----:B------:R-:W2:Y:S02]  /*23e00*/  POPC R7, R3 ;  /* 0x0000000300077309 */ /* 0x000ea40000000000 */
[----:B--2---:R2:W3:Y:S01]  /*23e10*/  SHFL.IDX PT, R25, R25, R7, 0x1f ;  /* 0x00001f0719197589 */ /* 0x0044e200000e0000 */
[----:B------:R-:W-:-:S03]  /*23e20*/  IMAD.IADD R27, R7, 0x1, R27 ;  /* 0x00000001071b7824 */ /* 0x000fc600078e021b */
[----:B------:R2:W4:Y:S04]  /*23e30*/  SHFL.IDX PT, R5, R5, R7, 0x1f ;  /* 0x00001f0705057589 */ /* 0x00052800000e0000 */
.L_x_1489:
[----:B------:R-:W-:-:S13]  /*23e40*/  ISETP.NE.AND P0, PT, R3, RZ, PT ;  /* 0x000000ff0300720c */ /* 0x000fda0003f05270 */
[----:B------:R-:W-:Y:S05]  /*23e50*/  @!P0 BRA `(.L_x_1391) ;  /* 0x0000000000108947 */ /* 0x000fea0003800000 */
[----:B------:R-:W-:Y:S01]  /*23e60*/  UMOV UR4, 0xffffffff ;  /* 0xffffffff00047882 */ /* 0x000fe20000000000 */
[----:B------:R-:W-:Y:S02]  /*23e70*/  VIADD R12, R7, 0xffffffff ;  /* 0xffffffff070c7836 */ /* 0x000fe40000000000 */
[----:B------:R-:W-:Y:S05]  /*23e80*/  BRA.DIV UR4, `(.L_x_1392) ;  /* 0x0000002e04307947 */ /* 0x000fea000b800000 */
[----:B------:R0:W0:Y:S02]  /*23e90*/  SHFL.IDX PT, R24, R2, R12, 0x1f ;  /* 0x00001f0c02187589 */ /* 0x00002400000e0000 */
.L_x_1391:
[----:B----4-:R-:W-:Y:S01]  /*23ea0*/  ISETP.NE.AND P0, PT, R5, 0x1, PT ;  /* 0x000000010500780c */ /* 0x010fe20003f05270 */
[----:B0-----:R-:W-:-:S04]  /*23eb0*/  IMAD R24, R24, R4, R6 ;  /* 0x0000000418187224 */ /* 0x001fc800078e0206 */
[----:B------:R-:W-:-:S08]  /*23ec0*/  IMAD.IADD R0, R0, 0x1, -R24 ;  /* 0x0000000100007824 */ /* 0x000fd000078e0a18 */
[----:B------:R-:W-:Y:S05]  /*23ed0*/  @!P0 BRA `(.L_x_1393) ;  /* 0x0000000000dc8947 */ /* 0x000fea0003800000 */
[-C--:B---3--:R-:W-:Y:S01]  /*23ee0*/  IABS R4, R25.reuse ;  /* 0x0000001900047213 */ /* 0x088fe20000000000 */
[----:B------:R-:W-:Y:S01]  /*23ef0*/  IMAD.MOV.U32 R2, RZ, RZ, RZ ;  /* 0x000000ffff027224 */ /* 0x000fe200078e00ff */
[----:B------:R-:W-:Y:S02]  /*23f00*/  IABS R8, R25 ;  /* 0x0000001900087213 */ /* 0x000fe40000000000 */
[----:B------:R-:W0:Y:S03]  /*23f10*/  I2F.RP R6, R4 ;  /* 0x0000000400067306 */ /* 0x000e260000209400 */
[----:B------:R-:W-:-:S05]  /*23f20*/  IMAD.MOV R8, RZ, RZ, -R8 ;  /* 0x000000ffff087224 */ /* 0x000fca00078e0a08 */
[----:B0-----:R-:W2:Y:S02]  /*23f30*/  MUFU.RCP R6, R6 ;  /* 0x0000000600067308 */ /* 0x001ea40000001000 */
[----:B--2---:R-:W-:-:S06]  /*23f40*/  VIADD R7, R6, 0xffffffe ;  /* 0x0ffffffe06077836 */ /* 0x004fcc0000000000 */
[----:B------:R-:W0:Y:S02]  /*23f50*/  F2I.FTZ.U32.TRUNC.NTZ R3, R7 ;  /* 0x0000000700037305 */ /* 0x000e24000021f000 */
[----:B0-----:R-:W-:-:S04]  /*23f60*/  IMAD.MOV R9, RZ, RZ, -R3 ;  /* 0x000000ffff097224 */ /* 0x001fc800078e0a03 */
[----:B------:R-:W-:-:S04]  /*23f70*/  IMAD R9, R9, R4, RZ ;  /* 0x0000000409097224 */ /* 0x000fc800078e02ff */
[----:B------:R-:W-:Y:S01]  /*23f80*/  IMAD.HI.U32 R2, R3, R9, R2 ;  /* 0x0000000903027227 */ /* 0x000fe200078e0002 */
[----:B------:R-:W-:-:S05]  /*23f90*/  IABS R3, R0 ;  /* 0x0000000000037213 */ /* 0x000fca0000000000 */
[----:B------:R-:W-:-:S04]  /*23fa0*/  IMAD.HI.U32 R6, R2, R3, RZ ;  /* 0x0000000302067227 */ /* 0x000fc800078e00ff */
[----:B------:R-:W-:Y:S02]  /*23fb0*/  IMAD R3, R6, R8, R3 ;  /* 0x0000000806037224 */ /* 0x000fe400078e0203 */
[----:B------:R-:W-:-:S03]  /*23fc0*/  IMAD.MOV.U32 R2, RZ, RZ, RZ ;  /* 0x000000ffff027224 */ /* 0x000fc600078e00ff */
[----:B------:R-:W-:-:S13]  /*23fd0*/  ISETP.GT.U32.AND P1, PT, R4, R3, PT ;  /* 0x000000030400720c */ /* 0x000fda0003f24070 */
[----:B------:R-:W-:Y:S02]  /*23fe0*/  @!P1 IMAD.IADD R3, R3, 0x1, -R4 ;  /* 0x0000000103039824 */ /* 0x000fe400078e0a04 */
[----:B------:R-:W-:Y:S01]  /*23ff0*/  @!P1 VIADD R6, R6, 0x1 ;  /* 0x0000000106069836 */ /* 0x000fe20000000000 */
[----:B------:R-:W-:Y:S02]  /*24000*/  ISETP.NE.AND P1, PT, R25, RZ, PT ;  /* 0x000000ff1900720c */ /* 0x000fe40003f25270 */
[----:B------:R-:W-:Y:S02]  /*24010*/  ISETP.GE.U32.AND P0, PT, R3, R4, PT ;  /* 0x000000040300720c */ /* 0x000fe40003f06070 */
[----:B------:R-:W-:-:S04]  /*24020*/  IABS R4, R5 ;  /* 0x0000000500047213 */ /* 0x000fc80000000000 */
[----:B------:R-:W0:Y:S07]  /*24030*/  I2F.RP R7, R4 ;  /* 0x0000000400077306 */ /* 0x000e2e0000209400 */
[----:B------:R-:W-:Y:S01]  /*24040*/  @P0 VIADD R6, R6, 0x1 ;  /* 0x0000000106060836 */ /* 0x000fe20000000000 */
[----:B0-----:R-:W0:Y:S02]  /*24050*/  MUFU.RCP R7, R7 ;  /* 0x0000000700077308 */ /* 0x001e240000001000 */
[----:B0-----:R-:W-:-:S06]  /*24060*/  VIADD R8, R7, 0xffffffe ;  /* 0x0ffffffe07087836 */ /* 0x001fcc0000000000 */
[----:B------:R0:W2:Y:S02]  /*24070*/  F2I.FTZ.U32.TRUNC.NTZ R3, R8 ;  /* 0x0000000800037305 */ /* 0x0000a4000021f000 */
[----:B0-----:R-:W-:-:S05]  /*24080*/  IABS R8, R5 ;  /* 0x0000000500087213 */ /* 0x001fca0000000000 */
[----:B------:R-:W-:Y:S02]  /*24090*/  IMAD.MOV R8, RZ, RZ, -R8 ;  /* 0x000000ffff087224 */ /* 0x000fe400078e0a08 */
[----:B--2---:R-:W-:-:S04]  /*240a0*/  IMAD.MOV R9, RZ, RZ, -R3 ;  /* 0x000000ffff097224 */ /* 0x004fc800078e0a03 */
[----:B------:R-:W-:-:S04]  /*240b0*/  IMAD R9, R9, R4, RZ ;  /* 0x0000000409097224 */ /* 0x000fc800078e02ff */
[----:B------:R-:W-:Y:S01]  /*240c0*/  IMAD.HI.U32 R2, R3, R9, R2 ;  /* 0x0000000903027227 */ /* 0x000fe200078e0002 */
[----:B------:R-:W-:-:S04]  /*240d0*/  LOP3.LUT R3, R0, R25, RZ, 0x3c, !PT ;  /* 0x0000001900037212 */ /* 0x000fc800078e3cff */
[----:B------:R-:W-:-:S13]  /*240e0*/  ISETP.GE.AND P2, PT, R3, RZ, PT ;  /* 0x000000ff0300720c */ /* 0x000fda0003f46270 */
        /* <DEDUP_REMOVED lines=9> */
[----:B------:R-:W-:Y:S01]  /*24180*/  ISETP.GE.U32.AND P0, PT, R3, R4, PT ;  /* 0x000000040300720c */ /* 0x000fe20003f06070 */
[----:B------:R-:W-:-:S04]  /*24190*/  IMAD.MOV R3, RZ, RZ, -R6 ;  /* 0x000000ffff037224 */ /* 0x000fc800078e0a06 */
[----:B------:R-:W-:Y:S01]  /*241a0*/  IMAD R0, R25, R3, R0 ;  /* 0x0000000319007224 */ /* 0x000fe200078e0200 */
[----:B------:R-:W-:-:S04]  /*241b0*/  LOP3.LUT R3, R6, R5, RZ, 0x3c, !PT ;  /* 0x0000000506037212 */ /* 0x000fc800078e3cff */
[----:B------:R-:W-:-:S03]  /*241c0*/  ISETP.GE.AND P2, PT, R3, RZ, PT ;  /* 0x000000ff0300720c */ /* 0x000fc60003f46270 */
[----:B------:R-:W-:-:S10]  /*241d0*/  @P0 VIADD R2, R2, 0x1 ;  /* 0x0000000102020836 */ /* 0x000fd40000000000 */
[----:B------:R-:W-:Y:S01]  /*241e0*/  @!P2 IMAD.MOV R2, RZ, RZ, -R2 ;  /* 0x000000ffff02a224 */ /* 0x000fe200078e0a02 */
[----:B------:R-:W-:-:S05]  /*241f0*/  @!P1 LOP3.LUT R2, RZ, R5, RZ, 0x33, !PT ;  /* 0x00000005ff029212 */ /* 0x000fca00078e33ff */
[----:B------:R-:W-:-:S04]  /*24200*/  IMAD.MOV R3, RZ, RZ, -R2 ;  /* 0x000000ffff037224 */ /* 0x000fc800078e0a02 */
[C---:B------:R-:W-:Y:S02]  /*24210*/  IMAD R6, R5.reuse, R3, R6 ;  /* 0x0000000305067224 */ /* 0x040fe400078e0206 */
[----:B------:R-:W-:-:S04]  /*24220*/  IMAD R5, R5, 0x1000000, R2 ;  /* 0x0100000005057824 */ /* 0x000fc800078e0202 */
[----:B------:R-:W-:Y:S01]  /*24230*/  IMAD R26, R6, 0x10000, R5 ;  /* 0x00010000061a7824 */ /* 0x000fe200078e0205 */
[----:B------:R-:W-:Y:S06]  /*24240*/  BRA `(.L_x_1394) ;  /* 0x0000000000f47947 */ /* 0x000fec0003800000 */
.L_x_1393:
[----:B------:R-:W0:Y:S02]  /*24250*/  LDC.64 R2, c[0x0][0xc90] ;  /* 0x00032400ff027b82 */ /* 0x000e240000000a00 */
[----:B0-----:R-:W-:-:S05]  /*24260*/  IMAD.WIDE R2, R27, 0x4, R2 ;  /* 0x000000041b027825 */ /* 0x001fca00078e0202 */
[----:B------:R-:W3:Y:S02]  /*24270*/  LDG.E R6, desc[UR44][R2.64] ;  /* 0x0000002c02067981 */ /* 0x000ee4000c1e1900 */
[----:B---3--:R-:W-:-:S05]  /*24280*/  IMAD R5, R25, R6, RZ ;  /* 0x0000000619057224 */ /* 0x008fca00078e02ff */
[----:B--2---:R-:W-:-:S04]  /*24290*/  IABS R7, R5 ;  /* 0x0000000500077213 */ /* 0x004fc80000000000 */
[----:B------:R-:W0:Y:S08]  /*242a0*/  I2F.RP R9, R7 ;  /* 0x0000000700097306 */ /* 0x000e300000209400 */
[----:B0-----:R-:W0:Y:S02]  /*242b0*/  MUFU.RCP R9, R9 ;  /* 0x0000000900097308 */ /* 0x001e240000001000 */
[----:B0-----:R-:W-:-:S06]  /*242c0*/  VIADD R10, R9, 0xffffffe ;  /* 0x0ffffffe090a7836 */ /* 0x001fcc0000000000 */
[----:B------:R-:W0:Y:S02]  /*242d0*/  F2I.FTZ.U32.TRUNC.NTZ R3, R10 ;  /* 0x0000000a00037305 */ /* 0x000e24000021f000 */
[----:B0-----:R-:W-:-:S04]  /*242e0*/  IMAD.MOV R2, RZ, RZ, -R3 ;  /* 0x000000ffff027224 */ /* 0x001fc800078e0a03 */
[----:B------:R-:W-:Y:S02]  /*242f0*/  IMAD R8, R2, R7, RZ ;  /* 0x0000000702087224 */ /* 0x000fe400078e02ff */
[----:B------:R-:W-:-:S04]  /*24300*/  IMAD.MOV.U32 R2, RZ, RZ, RZ ;  /* 0x000000ffff027224 */ /* 0x000fc800078e00ff */
[----:B------:R-:W-:Y:S01]  /*24310*/  IMAD.HI.U32 R2, R3, R8, R2 ;  /* 0x0000000803027227 */ /* 0x000fe200078e0002 */
[----:B------:R-:W-:Y:S02]  /*24320*/  IABS R3, R0 ;  /* 0x0000000000037213 */ /* 0x000fe40000000000 */
[----:B------:R-:W-:-:S03]  /*24330*/  IABS R8, R5 ;  /* 0x0000000500087213 */ /* 0x000fc60000000000 */
[----:B------:R-:W-:-:S04]  /*24340*/  IMAD.HI.U32 R2, R2, R3, RZ ;  /* 0x0000000302027227 */ /* 0x000fc800078e00ff */
[----:B------:R-:W-:-:S04]  /*24350*/  IMAD.MOV R8, RZ, RZ, -R8 ;  /* 0x000000ffff087224 */ /* 0x000fc800078e0a08 */
        /* <DEDUP_REMOVED lines=11> */
[----:B------:R-:W-:Y:S02]  /*24410*/  IMAD R7, R6, R2, RZ ;  /* 0x0000000206077224 */ /* 0x000fe400078e02ff */
[----:B------:R-:W-:Y:S02]  /*24420*/  IMAD.MOV R2, RZ, RZ, -R2 ;  /* 0x000000ffff027224 */ /* 0x000fe400078e0a02 */
[----:B------:R-:W-:Y:S02]  /*24430*/  IMAD.MOV R3, RZ, RZ, -R7 ;  /* 0x000000ffff037224 */ /* 0x000fe400078e0a07 */
[----:B------:R-:W-:Y:S02]  /*24440*/  IMAD R0, R5, R2, R0 ;  /* 0x0000000205007224 */ /* 0x000fe400078e0200 */
[----:B------:R-:W-:Y:S01]  /*24450*/  IMAD.MOV.U32 R2, RZ, RZ, RZ ;  /* 0x000000ffff027224 */ /* 0x000fe200078e00ff */
[----:B------:R-:W-:-:S04]  /*24460*/  VIADDMNMX R4, R3, R4, R6, PT ;  /* 0x0000000403047246 */ /* 0x000fc80003800106 */
        /* <DEDUP_REMOVED lines=12> */
[----:B------:R-:W-:Y:S01]  /*24530*/  IMAD R3, R5, R3, R2 ;  /* 0x0000000305037224 */ /* 0x000fe200078e0202 */
[----:B------:R-:W-:Y:S02]  /*24540*/  LOP3.LUT R2, R0, R4, RZ, 0x3c, !PT ;  /* 0x0000000400027212 */ /* 0x000fe400078e3cff */
[----:B------:R-:W-:Y:S02]  /*24550*/  IADD3 R0, R7, 0x1000000, R0 ;  /* 0x0100000007007810 */ /* 0x000fe40007ffe000 */
        /* <DEDUP_REMOVED lines=10> */
[----:B------:R-:W-:Y:S02]  /*24600*/  IMAD R26, R5, R4, R0 ;  /* 0x00000004051a7224 */ /* 0x000fe400078e0200 */
[----:B------:R-:W-:-:S07]  /*24610*/  IMAD.MOV.U32 R0, RZ, RZ, R5 ;  /* 0x000000ffff007224 */ /* 0x000fce00078e0005 */
.L_x_1394:
[----:B------:R-:W-:-:S05]  /*24620*/  LOP3.LUT R0, RZ, R0, RZ, 0x33, !PT ;  /* 0x00000000ff007212 */ /* 0x000fca00078e33ff */
[----:B------:R-:W-:Y:S01]  /*24630*/  IMAD.IADD R25, R25, 0x1, R0 ;  /* 0x0000000119197824 */ /* 0x000fe200078e0200 */
[----:B------:R-:W-:Y:S06]  /*24640*/  BRA `(.L_x_1395) ;  /* 0x00000000001c7947 */ /* 0x000fec0003800000 */
.L_x_1387:
[----:B------:R-:W-:Y:S01]  /*24650*/  UMOV UR4, URZ ;  /* 0x0000003f00047c82 */ /* 0x000fe20008000000 */
[----:B------:R-:W-:Y:S01]  /*24660*/  UMOV UR5, URZ ;  /* 0x0000003f00057c82 */ /* 0x000fe20008000000 */
[----:B------:R-:W-:Y:S01]  /*24670*/  ULDC UR6, c[0x0][0xc3c] ;  /* 0x00030f0000067ab9 */ /* 0x000fe20000000800 */
[----:B------:R-:W-:Y:S02]  /*24680*/  IMAD.MOV.U32 R24, RZ, RZ, R0 ;  /* 0x000000ffff187224 */ /* 0x000fe400078e0000 */
[----:B------:R-:W-:Y:S02]  /*24690*/  IMAD.U32 R25, RZ, RZ, UR4 ;  /* 0x00000004ff197e24 */ /* 0x000fe4000f8e00ff */
[----:B------:R-:W-:Y:S02]  /*246a0*/  IMAD.U32 R26, RZ, RZ, UR5 ;  /* 0x00000005ff1a7e24 */ /* 0x000fe4000f8e00ff */
[----:B------:R-:W-:-:S07]  /*246b0*/  IMAD.U32 R27, RZ, RZ, UR6 ;  /* 0x00000006ff1b7e24 */ /* 0x000fce000f8e00ff */
.L_x_1395:
        /* <DEDUP_REMOVED lines=10> */
.L_x_1384:
[----:B------:R-:W-:Y:S02]  /*24760*/  ULDC UR4, c[0x0][0xc3c] ;  /* 0x00030f0000047ab9 */ /* 0x000fe40000000800 */
[----:B---3--:R-:W-:-:S13]  /*24770*/  ISETP.GE.AND P0, PT, R27, UR4, PT ;  /* 0x000000041b007c0c */ /* 0x008fda000bf06270 */
[----:B------:R-:W-:Y:S05]  /*24780*/  @!P0 BRA `(.L_x_1396) ;  /* 0xffffffa400488947 */ /* 0x000fea000383ffff */
[----:B------:R-:W-:Y:S05]  /*24790*/  BSYNC B7 ;  /* 0x0000000000077941 */ /* 0x000fea0003800000 */
.L_x_1274:
[----:B0-----:R-:W3:Y:S01]  /*247a0*/  LDL.LU R0, [R1+0x40] ;  /* 0x0000400001007983 */ /* 0x001ee20000300800 */
[----:B------:R-:W-:Y:S01]  /*247b0*/  BSSY B0, `(.L_x_1397) ;  /* 0x000000b000007945 */ /* 0x000fe20003800000 */
[----:B------:R-:W0:Y:S01]  /*247c0*/  S2R R5, SR_CgaCtaId ;  /* 0x0000000000057919 */ /* 0x000e220000008800 */
[----:B---3--:R-:W-:-:S05]  /*247d0*/  VIADD R0, R0, 0x1 ;  /* 0x0000000100007836 */ /* 0x008fca0000000000 */
        /* <DEDUP_REMOVED lines=8> */
.L_x_1492:
[----:B------:R-:W-:Y:S05]  /*24860*/  BSYNC B0 ;  /* 0x0000000000007941 */ /* 0x000fea0003800000 */
.L_x_1397:
[----:B------:R-:W-:-:S03]  /*24870*/  UMOV UR4, 0xffffffff ;  /* 0xffffffff00047882 */ /* 0x000fc60000000000 */
[----:B------:R-:W-:Y:S05]  /*24880*/  BRA.DIV UR4, `(.L_x_1399) ;  /* 0x0000002204ec7947 */ /* 0x000fea000b800000 */
[----:B0-----:R-:W0:Y:S02]  /*24890*/  S2R R0, SR_TID.X ;  /* 0x0000000000007919 */ /* 0x001e240000002100 */
[----:B0-----:R-:W-:-:S04]  /*248a0*/  SHF.R.U32.HI R0, RZ, 0x5, R0 ;  /* 0x00000005ff007819 */ /* 0x001fc80000011600 */
[----:B------:R-:W-:-:S05]  /*248b0*/  LOP3.LUT R0, R0, 0x3, RZ, 0xc0, !PT ;  /* 0x0000000300007812 */ /* 0x000fca00078ec0ff */
[----:B------:R0:W3:Y:S02]  /*248c0*/  SHFL.IDX PT, R14, R0, RZ, 0x1f ;  /* 0x00001fff000e7589 */ /* 0x0000e400000e0000 */
.L_x_1495:
[----:B---3--:R-:W-:-:S13]  /*248d0*/  ISETP.NE.AND P0, PT, R14, RZ, PT ;  /* 0x000000ff0e00720c */ /* 0x008fda0003f05270 */
[----:B------:R-:W-:Y:S05]  /*248e0*/  @P0 BRA `(.L_x_1082) ;  /* 0x0000000000a40947 */ /* 0x000fea0003800000 */
[----:B------:R-:W-:-:S03]  /*248f0*/  UMOV UR4, 0xffffffff ;  /* 0xffffffff00047882 */ /* 0x000fc60000000000 */
[----:B------:R-:W-:Y:S05]  /*24900*/  BRA.DIV UR4, `(.L_x_1400) ;  /* 0x0000002604007947 */ /* 0x000fea000b800000 */
[----:B------:R-:W-:-:S13]  /*24910*/  ELECT P6, URZ, PT ;  /* 0x00000000003f782f */ /* 0x000fda00038c0000 */
.L_x_1498:
[----:B------:R-:W-:Y:S05]  /*24920*/  @!P6 BRA `(.L_x_1082) ;  /* 0x000000000094e947 */ /* 0x000fea0003800000 */
[----:B0-----:R-:W3:Y:S02]  /*24930*/  LDL.LU R0, [R1+0x38] ;  /* 0x0000380001007983 */ /* 0x001ee40000300800 */
[----:B---3--:R-:W-:-:S04]  /*24940*/  LOP3.LUT R0, R0, 0x2, RZ, 0xfc, !PT ;  /* 0x0000000200007812 */ /* 0x008fc800078efcff */
[----:B------:R-:W-:-:S13]  /*24950*/  ISETP.NE.AND P0, PT, R0, 0x3, PT ;  /* 0x000000030000780c */ /* 0x000fda0003f05270 */
[----:B------:R-:W-:Y:S05]  /*24960*/  @!P0 BRA `(.L_x_1401) ;  /* 0x0000000000048947 */ /* 0x000fea0003800000 */
[----:B------:R-:W-:Y:S01]  /*24970*/  BPT.TRAP 0x1 ;  /* 0x000000040000795c */ /* 0x000fe20000300000 */
.L_x_1401:
        /* <DEDUP_REMOVED lines=12> */
.L_x_1499:
[----:B------:R-:W3:Y:S02]  /*24a40*/  SYNCS.PHASECHK.TRANS64.TRYWAIT P1, [R3+URZ], R0 ;  /* 0x00000000030075a7 */ /* 0x000ee4000802017f */
[----:B---3--:R-:W-:Y:S05]  /*24a50*/  @!P1 BRA `(.L_x_1403) ;  /* 0x0000002000e09947 */ /* 0x008fea0003800000 */
.L_x_1500:
[----:B------:R-:W-:Y:S05]  /*24a60*/  @!P0 BRA `(.L_x_1404) ;  /* 0x0000000000048947 */ /* 0x000fea0003800000 */
[----:B------:R-:W-:Y:S01]  /*24a70*/  BPT.TRAP 0x1 ;  /* 0x000000040000795c */ /* 0x000fe20000300000 */
.L_x_1404:
[----:B---3--:R-:W-:-:S04]  /*24a80*/  IMAD R3, R22, 0x8, R9 ;  /* 0x0000000816037824 */ /* 0x008fc800078e0209 */
[----:B------:R-:W3:Y:S02]  /*24a90*/  SYNCS.PHASECHK.TRANS64.TRYWAIT P1, [R3+URZ+0x13260], R2 ;  /* 0x01326002030075a7 */ /* 0x000ee4000802017f */
[----:B---3--:R-:W-:Y:S05]  /*24aa0*/  @!P1 BRA `(.L_x_1405) ;  /* 0x0000002000e09947 */ /* 0x008fea0003800000 */
.L_x_1501:
[----:B------:R-:W-:Y:S05]  /*24ab0*/  @!P0 BRA `(.L_x_1406) ;  /* 0x0000000000048947 */ /* 0x000fea0003800000 */
[----:B------:R-:W-:Y:S01]  /*24ac0*/  BPT.TRAP 0x1 ;  /* 0x000000040000795c */ /* 0x000fe20000300000 */
.L_x_1406:
[----:B------:R-:W-:-:S04]  /*24ad0*/  IMAD R5, R4, 0x8, R9 ;  /* 0x0000000804057824 */ /* 0x000fc800078e0209 */
[----:B------:R-:W4:Y:S02]  /*24ae0*/  SYNCS.PHASECHK.TRANS64.TRYWAIT P1, [R5+URZ+0x13260], R0 ;  /* 0x01326000050075a7 */ /* 0x000f24000802017f */
[----:B----4-:R-:W-:Y:S05]  /*24af0*/  @!P1 BRA `(.L_x_1407) ;  /* 0x0000002000e09947 */ /* 0x010fea0003800000 */
.L_x_1502:
[----:B------:R-:W-:Y:S05]  /*24b00*/  @!P0 BRA `(.L_x_1408) ;  /* 0x0000000000048947 */ /* 0x000fea0003800000 */
[----:B------:R-:W-:Y:S01]  /*24b10*/  BPT.TRAP 0x1 ;  /* 0x000000040000795c */ /* 0x000fe20000300000 */
.L_x_1408:
[----:B------:R-:W5:Y:S02]  /*24b20*/  SYNCS.PHASECHK.TRANS64.TRYWAIT P0, [R3+URZ+0x13280], R2 ;  /* 0x01328002030075a7 */ /* 0x000f64000800017f */
[----:B-----5:R-:W-:Y:S05]  /*24b30*/  @!P0 BRA `(.L_x_1409) ;  /* 0x0000002000e48947 */ /* 0x020fea0003800000 */
.L_x_1410:
[----:B------:R0:W0:Y:S02]  /*24b40*/  SYNCS.PHASECHK.TRANS64.TRYWAIT P0, [R5+URZ+0x13280], R0 ;  /* 0x01328000050075a7 */ /* 0x000024000800017f */
[----:B0-----:R-:W-:Y:S05]  /*24b50*/  @!P0 NANOSLEEP.SYNCS 0x989680 ;  /* 0x009896800000895d */ /* 0x001fea0003900000 */
[----:B------:R-:W0:Y:S02]  /*24b60*/  @!P0 SYNCS.PHASECHK.TRANS64 P0, [R5+URZ+0x13280], R0 ;  /* 0x01328000050085a7 */ /* 0x000e24000800007f */
[----:B0-----:R-:W-:Y:S05]  /*24b70*/  @!P0 BRA `(.L_x_1410) ;  /* 0xfffffffc00f08947 */ /* 0x001fea000383ffff */
.L_x_1082:
[----:B------:R-:W-:Y:S05]  /*24b80*/  BSYNC B8 ;  /* 0x0000000000087941 */ /* 0x000fea0003800000 */
.L_x_1079:
[----:B------:R-:W-:Y:S05]  /*24b90*/  EXIT ;  /* 0x000000000000794d */ /* 0x000fea0003800000 */
.L_x_1108:
[----:B0-----:R0:W1:Y:S02]  /*24ba0*/  SYNCS.PHASECHK.TRANS64.TRYWAIT P5, [R76+URZ+0x13290], R77 ;  /* 0x0132904d4c0075a7 */ /* 0x00106400080a017f */
[----:B-1----:R-:W-:Y:S05]  /*24bb0*/  @!P5 NANOSLEEP.SYNCS 0x989680 ;  /* 0x009896800000d95d */ /* 0x002fea0003900000 */
[----:B------:R-:W1:Y:S02]  /*24bc0*/  @!P5 SYNCS.PHASECHK.TRANS64 P5, [R76+URZ+0x13290], R77 ;  /* 0x0132904d4c00d5a7 */ /* 0x000e6400080a007f */
[----:B-1----:R-:W-:Y:S05]  /*24bd0*/  @!P5 BRA `(.L_x_1108) ;  /* 0xfffffffc00f0d947 */ /* 0x002fea000383ffff */
[----:B------:R-:W-:Y:S05]  /*24be0*/  BRA `(.L_x_1411) ;  /* 0xfffffde000187947 */ /* 0x000fea000383ffff */
.L_x_1118:
[----:B0-----:R0:W1:Y:S02]  /*24bf0*/  SYNCS.PHASECHK.TRANS64.TRYWAIT P5, [R76+URZ+0x13290], R77 ;  /* 0x0132904d4c0075a7 */ /* 0x00106400080a017f */
[----:B-1----:R-:W-:Y:S05]  /*24c00*/  @!P5 NANOSLEEP.SYNCS 0x989680 ;  /* 0x009896800000d95d */ /* 0x002fea0003900000 */
[----:B------:R-:W1:Y:S02]  /*24c10*/  @!P5 SYNCS.PHASECHK.TRANS64 P5, [R76+URZ+0x13290], R77 ;  /* 0x0132904d4c00d5a7 */ /* 0x000e6400080a007f */
[----:B-1----:R-:W-:Y:S05]  /*24c20*/  @!P5 BRA `(.L_x_1118) ;  /* 0xfffffffc00f0d947 */ /* 0x002fea000383ffff */
[----:B------:R-:W-:Y:S05]  /*24c30*/  BRA `(.L_x_1412) ;  /* 0xfffffdf000447947 */ /* 0x000fea000383ffff */
.L_x_1123:
[----:B0-----:R0:W1:Y:S02]  /*24c40*/  SYNCS.PHASECHK.TRANS64.TRYWAIT P1, [R76+URZ+0x13290], R77 ;  /* 0x0132904d4c0075a7 */ /* 0x001064000802017f */
[----:B-1----:R-:W-:Y:S05]  /*24c50*/  @!P1 NANOSLEEP.SYNCS 0x989680 ;  /* 0x009896800000995d */ /* 0x002fea0003900000 */
[----:B------:R-:W1:Y:S02]  /*24c60*/  @!P1 SYNCS.PHASECHK.TRANS64 P1, [R76+URZ+0x13290], R77 ;  /* 0x0132904d4c0095a7 */ /* 0x000e64000802007f */
[----:B-1----:R-:W-:Y:S05]  /*24c70*/  @!P1 BRA `(.L_x_1123) ;  /* 0xfffffffc00f09947 */ /* 0x002fea000383ffff */
[----:B------:R-:W-:Y:S05]  /*24c80*/  BRA `(.L_x_1413) ;  /* 0xfffffe00005c7947 */ /* 0x000fea000383ffff */
.L_x_1127:
[----:B------:R0:W0:Y:S02]  /*24c90*/  SYNCS.PHASECHK.TRANS64.TRYWAIT P0, [R76+URZ+0x132b0], R77 ;  /* 0x0132b04d4c0075a7 */ /* 0x000024000800017f */
[----:B0-----:R-:W-:Y:S05]  /*24ca0*/  @!P0 NANOSLEEP.SYNCS 0x989680 ;  /* 0x009896800000895d */ /* 0x001fea0003900000 */
[----:B------:R-:W0:Y:S02]  /*24cb0*/  @!P0 SYNCS.PHASECHK.TRANS64 P0, [R76+URZ+0x132b0], R77 ;  /* 0x0132b04d4c0085a7 */ /* 0x000e24000800007f */
[----:B0-----:R-:W-:Y:S05]  /*24cc0*/  @!P0 BRA `(.L_x_1127) ;  /* 0xfffffffc00f08947 */ /* 0x001fea000383ffff */
[----:B------:R-:W-:Y:S05]  /*24cd0*/  BRA `(.L_x_1414) ;  /* 0xfffffe0000d07947 */ /* 0x000fea000383ffff */
.L_x_1155:
[----:B------:R-:W-:Y:S01]  /*24ce0*/  BSSY B1, `(.L_x_1415) ;  /* 0x0000007000017945 */ /* 0x000fe20003800000 */
[----:B------:R-:W-:Y:S02]  /*24cf0*/  IMAD.MOV.U32 R12, RZ, RZ, RZ ;  /* 0x000000ffff0c7224 */ /* 0x000fe400078e00ff */
[----:B------:R-:W-:Y:S02]  /*24d00*/  IMAD.MOV.U32 R11, RZ, RZ, 0x1e1f ;  /* 0x00001e1fff0b7424 */ /* 0x000fe400078e00ff */
[----:B------:R-:W-:-:S07]  /*24d10*/  IMAD.MOV.U32 R15, RZ, RZ, -0x1 ;  /* 0xffffffffff0f7424 */ /* 0x000fce00078e00ff */
[----:B------:R-:W-:Y:S05]  /*24d20*/  WARPSYNC.COLLECTIVE R15, `(.L_x_1416) ;  /* 0x000000000f087348 */ /* 0x000fea0003c00000 */
[----:B------:R0:W1:Y:S02]  /*24d30*/  SHFL.IDX P6, R14, R13, R12, R11 ;  /* 0x0000000c0d0e7389 */ /* 0x00006400000c000b */
[----:B01----:R-:W-:Y:S01]  /*24d40*/  ENDCOLLECTIVE ;  /* 0x000000000000791b */ /* 0x003fe20003800000 */
.L_x_1416:
[----:B------:R-:W-:Y:S05]  /*24d50*/  BSYNC B1 ;  /* 0x0000000000017941 */ /* 0x000fea0003800000 */
.L_x_1415:
        /* <DEDUP_REMOVED lines=8> */
.L_x_1417:
[----:B------:R-:W-:Y:S02]  /*24de0*/  IMAD.MOV.U32 R13, RZ, RZ, R4 ;  /* 0x000000ffff0d7224 */ /* 0x000fe400078e0004 */
[----:B------:R-:W-:-:S07]  /*24df0*/  IMAD.MOV.U32 R3, RZ, RZ, R14 ;  /* 0x000000ffff037224 */ /* 0x000fce00078e000e */
[----:B------:R-:W-:Y:S05]  /*24e00*/  WARPSYNC.COLLECTIVE R15, `(.L_x_1418) ;  /* 0x000000000f087348 */ /* 0x000fea0003c00000 */
[----:B------:R0:W1:Y:S02]  /*24e10*/  SHFL.IDX P6, R14, R13, R12, R11 ;  /* 0x0000000c0d0e7389 */ /* 0x00006400000c000b */
[----:B01----:R-:W-:Y:S01]  /*24e20*/  ENDCOLLECTIVE ;  /* 0x000000000000791b */ /* 0x003fe20003800000 */
.L_x_1418:
[----:B------:R-:W-:Y:S02]  /*24e30*/  IMAD.MOV.U32 R13, RZ, RZ, R5 ;  /* 0x000000ffff0d7224 */ /* 0x000fe400078e0005 */
[----:B------:R-:W-:-:S07]  /*24e40*/  IMAD.MOV.U32 R4, RZ, RZ, R14 ;  /* 0x000000ffff047224 */ /* 0x000fce00078e000e */
[----:B------:R-:W-:Y:S05]  /*24e50*/  WARPSYNC.COLLECTIVE R15, `(.L_x_1419) ;  /* 0x000000000f087348 */ /* 0x000fea0003c00000 */
[----:B------:R0:W1:Y:S02]  /*24e60*/  SHFL.IDX P6, R14, R13, R12, R11 ;  /* 0x0000000c0d0e7389 */ /* 0x00006400000c000b */
[----:B01----:R-:W-:Y:S01]  /*24e70*/  ENDCOLLECTIVE ;  /* 0x000000000000791b */ /* 0x003fe20003800000 */
.L_x_1419:
[----:B------:R-:W-:Y:S05]  /*24e80*/  BRA `(.L_x_1420) ;  /* 0xfffffe1400ac7947 */ /* 0x000fea000383ffff */
.L_x_1159:
[----:B-1----:R1:W2:Y:S02]  /*24e90*/  SYNCS.PHASECHK.TRANS64.TRYWAIT P0, [R18+URZ+0x13200], R5 ;  /* 0x01320005120075a7 */ /* 0x0022a4000800017f */
[----:B--2---:R-:W-:Y:S05]  /*24ea0*/  @!P0 NANOSLEEP.SYNCS 0x989680 ;  /* 0x009896800000895d */ /* 0x004fea0003900000 */
[----:B------:R-:W2:Y:S02]  /*24eb0*/  @!P0 SYNCS.PHASECHK.TRANS64 P0, [R18+URZ+0x13200], R5 ;  /* 0x01320005120085a7 */ /* 0x000ea4000800007f */
[----:B--2---:R-:W-:Y:S05]  /*24ec0*/  @!P0 BRA `(.L_x_1159) ;  /* 0xfffffffc00f08947 */ /* 0x004fea000383ffff */
[----:B------:R-:W-:Y:S05]  /*24ed0*/  BRA `(.L_x_1421) ;  /* 0xfffffe18004c7947 */ /* 0x000fea000383ffff */
.L_x_1163:
[----:B------:R-:W-:Y:S01]  /*24ee0*/  BSSY B1, `(.L_x_1422) ;  /* 0x0000007000017945 */ /* 0x000fe20003800000 */
[----:B------:R-:W-:Y:S02]  /*24ef0*/  IMAD.MOV.U32 R12, RZ, RZ, RZ ;  /* 0x000000ffff0c7224 */ /* 0x000fe400078e00ff */
[----:B------:R-:W-:Y:S02]  /*24f00*/  IMAD.MOV.U32 R11, RZ, RZ, 0x1e1f ;  /* 0x00001e1fff0b7424 */ /* 0x000fe400078e00ff */
[----:B------:R-:W-:-:S07]  /*24f10*/  IMAD.MOV.U32 R15, RZ, RZ, -0x1 ;  /* 0xffffffffff0f7424 */ /* 0x000fce00078e00ff */
[----:B------:R-:W-:Y:S05]  /*24f20*/  WARPSYNC.COLLECTIVE R15, `(.L_x_1423) ;  /* 0x000000000f087348 */ /* 0x000fea0003c00000 */
[----:B------:R0:W1:Y:S02]  /*24f30*/  SHFL.IDX P6, R14, R13, R12, R11 ;  /* 0x0000000c0d0e7389 */ /* 0x00006400000c000b */
[----:B01----:R-:W-:Y:S01]  /*24f40*/  ENDCOLLECTIVE ;  /* 0x000000000000791b */ /* 0x003fe20003800000 */
.L_x_1423:
[----:B------:R-:W-:Y:S05]  /*24f50*/  BSYNC B1 ;  /* 0x0000000000017941 */ /* 0x000fea0003800000 */
.L_x_1422:
        /* <DEDUP_REMOVED lines=8> */
.L_x_1424:
[----:B------:R-:W-:Y:S02]  /*24fe0*/  IMAD.MOV.U32 R13, RZ, RZ, R20 ;  /* 0x000000ffff0d7224 */ /* 0x000fe400078e0014 */
[----:B------:R-:W-:-:S07]  /*24ff0*/  IMAD.MOV.U32 R3, RZ, RZ, R14 ;  /* 0x000000ffff037224 */ /* 0x000fce00078e000e */
[----:B------:R-:W-:Y:S05]  /*25000*/  WARPSYNC.COLLECTIVE R15, `(.L_x_1425) ;  /* 0x000000000f087348 */ /* 0x000fea0003c00000 */
[----:B------:R0:W1:Y:S02]  /*25010*/  SHFL.IDX P6, R14, R13, R12, R11 ;  /* 0x0000000c0d0e7389 */ /* 0x00006400000c000b */
[----:B01----:R-:W-:Y:S01]  /*25020*/  ENDCOLLECTIVE ;  /* 0x000000000000791b */ /* 0x003fe20003800000 */
.L_x_1425:
[----:B------:R-:W-:Y:S02]  /*25030*/  IMAD.MOV.U32 R13, RZ, RZ, R4 ;  /* 0x000000ffff0d7224 */ /* 0x000fe400078e0004 */
[----:B------:R-:W-:-:S07]  /*25040*/  IMAD.MOV.U32 R20, RZ, RZ, R14 ;  /* 0x000000ffff147224 */ /* 0x000fce00078e000e */
[----:B------:R-:W-:Y:S05]  /*25050*/  WARPSYNC.COLLECTIVE R15, `(.L_x_1426) ;  /* 0x000000000f087348 */ /* 0x000fea0003c00000 */
[----:B------:R0:W1:Y:S02]  /*25060*/  SHFL.IDX P6, R14, R13, R12, R11 ;  /* 0x0000000c0d0e7389 */ /* 0x00006400000c000b */
[----:B01----:R-:W-:Y:S01]  /*25070*/  ENDCOLLECTIVE ;  /* 0x000000000000791b */ /* 0x003fe20003800000 */
.L_x_1426:
[----:B------:R-:W-:Y:S05]  /*25080*/  BRA `(.L_x_1427) ;  /* 0xfffffe2800807947 */ /* 0x000fea000383ffff */
.L_x_1167:
[----:B0-----:R0:W1:Y:S02]  /*25090*/  SYNCS.PHASECHK.TRANS64.TRYWAIT P1, [R18+URZ+0x13200], R21 ;  /* 0x01320015120075a7 */ /* 0x001064000802017f */
[----:B-1----:R-:W-:Y:S05]  /*250a0*/  @!P1 NANOSLEEP.SYNCS 0x989680 ;  /* 0x009896800000995d */ /* 0x002fea0003900000 */
[----:B------:R-:W1:Y:S02]  /*250b0*/  @!P1 SYNCS.PHASECHK.TRANS64 P1, [R18+URZ+0x13200], R21 ;  /* 0x01320015120095a7 */ /* 0x000e64000802007f */
[----:B-1----:R-:W-:Y:S05]  /*250c0*/  @!P1 BRA `(.L_x_1167) ;  /* 0xfffffffc00f09947 */ /* 0x002fea000383ffff */
[----:B------:R-:W-:Y:S05]  /*250d0*/  BRA `(.L_x_1428) ;  /* 0xfffffe2c000c7947 */ /* 0x000fea000383ffff */
.L_x_1171:
[----:B-1----:R1:W2:Y:S02]  /*250e0*/  SYNCS.PHASECHK.TRANS64.TRYWAIT P1, [R12+URZ+0x13230], R3 ;  /* 0x013230030c0075a7 */ /* 0x0022a4000802017f */
[----:B--2---:R-:W-:Y:S05]  /*250f0*/  @!P1 NANOSLEEP.SYNCS 0x989680 ;  /* 0x009896800000995d */ /* 0x004fea0003900000 */
[----:B------:R-:W2:Y:S02]  /*25100*/  @!P1 SYNCS.PHASECHK.TRANS64 P1, [R12+URZ+0x13230], R3 ;  /* 0x013230030c0095a7 */ /* 0x000ea4000802007f */
[----:B--2---:R-:W-:Y:S05]  /*25110*/  @!P1 BRA `(.L_x_1171) ;  /* 0xfffffffc00f09947 */ /* 0x004fea000383ffff */
[----:B------:R-:W-:Y:S05]  /*25120*/  BRA `(.L_x_1170) ;  /* 0xfffffe3c00607947 */ /* 0x000fea000383ffff */
.L_x_1191:
[----:B-1----:R1:W2:Y:S02]  /*25130*/  SYNCS.PHASECHK.TRANS64.TRYWAIT P1, [R0+URZ+0x13230], R13 ;  /* 0x0132300d000075a7 */ /* 0x0022a4000802017f */
[----:B--2---:R-:W-:Y:S05]  /*25140*/  @!P1 NANOSLEEP.SYNCS 0x989680 ;  /* 0x009896800000995d */ /* 0x004fea0003900000 */
[----:B------:R-:W2:Y:S02]  /*25150*/  @!P1 SYNCS.PHASECHK.TRANS64 P1, [R0+URZ+0x13230], R13 ;  /* 0x0132300d000095a7 */ /* 0x000ea4000802007f */
[----:B--2---:R-:W-:Y:S05]  /*25160*/  @!P1 BRA `(.L_x_1191) ;  /* 0xfffffffc00f09947 */ /* 0x004fea000383ffff */
[----:B------:R-:W-:Y:S05]  /*25170*/  BRA `(.L_x_1190) ;  /* 0xfffffe8800087947 */ /* 0x000fea000383ffff */
.L_x_1196:
[----:B-1----:R1:W2:Y:S02]  /*25180*/  SYNCS.PHASECHK.TRANS64.TRYWAIT P1, [R20+URZ+0x13250], R12 ;  /* 0x0132500c140075a7 */ /* 0x0022a4000802017f */
[----:B--2---:R-:W-:Y:S05]  /*25190*/  @!P1 NANOSLEEP.SYNCS 0x989680 ;  /* 0x009896800000995d */ /* 0x004fea0003900000 */
[----:B------:R-:W2:Y:S02]  /*251a0*/  @!P1 SYNCS.PHASECHK.TRANS64 P1, [R20+URZ+0x13250], R12 ;  /* 0x0132500c140095a7 */ /* 0x000ea4000802007f */
[----:B--2---:R-:W-:Y:S05]  /*251b0*/  @!P1 BRA `(.L_x_1196) ;  /* 0xfffffffc00f09947 */ /* 0x004fea000383ffff */
[----:B------:R-:W-:Y:S05]  /*251c0*/  BRA `(.L_x_1195) ;  /* 0xfffffe8c00787947 */ /* 0x000fea000383ffff */
.L_x_1217:
[----:B-1----:R1:W2:Y:S02]  /*251d0*/  SYNCS.PHASECHK.TRANS64.TRYWAIT P1, [R0+URZ+0x13230], R3 ;  /* 0x01323003000075a7 */ /* 0x0022a4000802017f */
[----:B--2---:R-:W-:Y:S05]  /*251e0*/  @!P1 NANOSLEEP.SYNCS 0x989680 ;  /* 0x009896800000995d */ /* 0x004fea0003900000 */
[----:B------:R-:W2:Y:S02]  /*251f0*/  @!P1 SYNCS.PHASECHK.TRANS64 P1, [R0+URZ+0x13230], R3 ;  /* 0x01323003000095a7 */ /* 0x000ea4000802007f */
[----:B--2---:R-:W-:Y:S05]  /*25200*/  @!P1 BRA `(.L_x_1217) ;  /* 0xfffffffc00f09947 */ /* 0x004fea000383ffff */
[----:B------:R-:W-:Y:S05]  /*25210*/  BRA `(.L_x_1216) ;  /* 0xfffffed400e47947 */ /* 0x000fea000383ffff */
.L_x_1222:
[----:B-1----:R1:W2:Y:S02]  /*25220*/  SYNCS.PHASECHK.TRANS64.TRYWAIT P1, [R20+URZ+0x13250], R0 ;  /* 0x01325000140075a7 */ /* 0x0022a4000802017f */
[----:B--2---:R-:W-:Y:S05]  /*25230*/  @!P1 NANOSLEEP.SYNCS 0x989680 ;  /* 0x009896800000995d */ /* 0x004fea0003900000 */
[----:B------:R-:W2:Y:S02]  /*25240*/  @!P1 SYNCS.PHASECHK.TRANS64 P1, [R20+URZ+0x13250], R0 ;  /* 0x01325000140095a7 */ /* 0x000ea4000802007f */
[----:B--2---:R-:W-:Y:S05]  /*25250*/  @!P1 BRA `(.L_x_1222) ;  /* 0xfffffffc00f09947 */ /* 0x004fea000383ffff */
[----:B------:R-:W-:Y:S05]  /*25260*/  BRA `(.L_x_1221) ;  /* 0xfffffedc00547947 */ /* 0x000fea000383ffff */
.L_x_1232:
[----:B--2---:R2:W3:Y:S02]  /*25270*/  SYNCS.PHASECHK.TRANS64.TRYWAIT P1, [R0+URZ+0x13230], R13 ;  /* 0x0132300d000075a7 */ /* 0x0044e4000802017f */
[----:B---3--:R-:W-:Y:S05]  /*25280*/  @!P1 NANOSLEEP.SYNCS 0x989680 ;  /* 0x009896800000995d */ /* 0x008fea0003900000 */
[----:B------:R-:W3:Y:S02]  /*25290*/  @!P1 SYNCS.PHASECHK.TRANS64 P1, [R0+URZ+0x13230], R13 ;  /* 0x0132300d000095a7 */ /* 0x000ee4000802007f */
[----:B---3--:R-:W-:Y:S05]  /*252a0*/  @!P1 BRA `(.L_x_1232) ;  /* 0xfffffffc00f09947 */ /* 0x008fea000383ffff */
[----:B------:R-:W-:Y:S05]  /*252b0*/  BRA `(.L_x_1231) ;  /* 0xffffff0400d07947 */ /* 0x000fea000383ffff */
.L_x_1237:
[----:B--2---:R2:W3:Y:S02]  /*252c0*/  SYNCS.PHASECHK.TRANS64.TRYWAIT P1, [R20+URZ+0x13250], R12 ;  /* 0x0132500c140075a7 */ /* 0x0044e4000802017f */
[----:B---3--:R-:W-:Y:S05]  /*252d0*/  @!P1 NANOSLEEP.SYNCS 0x989680 ;  /* 0x009896800000995d */ /* 0x008fea0003900000 */
[----:B------:R-:W3:Y:S02]  /*252e0*/  @!P1 SYNCS.PHASECHK.TRANS64 P1, [R20+URZ+0x13250], R12 ;  /* 0x0132500c140095a7 */ /* 0x000ee4000802007f */
[----:B---3--:R-:W-:Y:S05]  /*252f0*/  @!P1 BRA `(.L_x_1237) ;  /* 0xfffffffc00f09947 */ /* 0x008fea000383ffff */
[----:B------:R-:W-:Y:S05]  /*25300*/  BRA `(.L_x_1236) ;  /* 0xffffff0c00407947 */ /* 0x000fea000383ffff */
.L_x_1252:
[----:B---3--:R3:W4:Y:S02]  /*25310*/  SYNCS.PHASECHK.TRANS64.TRYWAIT P1, [R9+URZ+0x13250], R2 ;  /* 0x01325002090075a7 */ /* 0x008724000802017f */
[----:B----4-:R-:W-:Y:S05]  /*25320*/  @!P1 NANOSLEEP.SYNCS 0x989680 ;  /* 0x009896800000995d */ /* 0x010fea0003900000 */
[----:B------:R-:W4:Y:S02]  /*25330*/  @!P1 SYNCS.PHASECHK.TRANS64 P1, [R9+URZ+0x13250], R2 ;  /* 0x01325002090095a7 */ /* 0x000f24000802007f */
[----:B----4-:R-:W-:Y:S05]  /*25340*/  @!P1 BRA `(.L_x_1252) ;  /* 0xfffffffc00f09947 */ /* 0x010fea000383ffff */
[----:B------:R-:W-:Y:S05]  /*25350*/  BRA `(.L_x_1251) ;  /* 0xffffff5000b87947 */ /* 0x000fea000383ffff */
.L_x_1290:
[----:B------:R-:W0:Y:S01]  /*25360*/  S2R R10, SR_TID.X ;  /* 0x00000000000a7919 */ /* 0x000e220000002100 */
[----:B------:R-:W-:Y:S01]  /*25370*/  BSSY B1, `(.L_x_1429) ;  /* 0x000000a000017945 */ /* 0x000fe20003800000 */
[----:B------:R-:W-:Y:S02]  /*25380*/  IMAD.MOV.U32 R12, RZ, RZ, RZ ;  /* 0x000000ffff0c7224 */ /* 0x000fe400078e00ff */
[----:B------:R-:W-:Y:S02]  /*25390*/  IMAD.MOV.U32 R11, RZ, RZ, 0x1f ;  /* 0x0000001fff0b7424 */ /* 0x000fe400078e00ff */
[----:B------:R-:W-:Y:S01]  /*253a0*/  IMAD.MOV.U32 R15, RZ, RZ, -0x1 ;  /* 0xffffffffff0f7424 */ /* 0x000fe200078e00ff */
[----:B0-----:R-:W-:-:S04]  /*253b0*/  SHF.R.U32.HI R10, RZ, 0x5, R10 ;  /* 0x00000005ff0a7819 */ /* 0x001fc8000001160a */
[----:B------:R-:W-:-:S05]  /*253c0*/  LOP3.LUT R10, R10, 0x3, RZ, 0xc0, !PT ;  /* 0x000000030a0a7812 */ /* 0x000fca00078ec0ff */
[----:B-1----:R-:W-:-:S07]  /*253d0*/  IMAD.MOV.U32 R13, RZ, RZ, R10 ;  /* 0x000000ffff0d7224 */ /* 0x002fce00078e000a */
[----:B------:R-:W-:Y:S05]  /*253e0*/  WARPSYNC.COLLECTIVE R15, `(.L_x_1430) ;  /* 0x000000000f087348 */ /* 0x000fea0003c00000 */
[----:B------:R0:W1:Y:S02]  /*253f0*/  SHFL.IDX P6, R14, R13, R12, R11 ;  /* 0x0000000c0d0e7389 */ /* 0x00006400000c000b */
[----:B01----:R-:W-:Y:S01]  /*25400*/  ENDCOLLECTIVE ;  /* 0x000000000000791b */ /* 0x003fe20003800000 */
.L_x_1430:
[----:B------:R-:W-:Y:S05]  /*25410*/  BSYNC B1 ;  /* 0x0000000000017941 */ /* 0x000fea0003800000 */
.L_x_1429:
[----:B------:R-:W-:Y:S05]  /*25420*/  BRA `(.L_x_1431) ;  /* 0xffffffa400787947 */ /* 0x000fea000383ffff */
.L_x_1292:
[----:B------:R-:W-:Y:S01]  /*25430*/  BSSY B1, `(.L_x_1432) ;  /* 0x0000006000017945 */ /* 0x000fe20003800000 */
[----:B------:R-:W-:-:S07]  /*25440*/  IMAD.MOV.U32 R15, RZ, RZ, -0x1 ;  /* 0xffffffffff0f7424 */ /* 0x000fce00078e00ff */
[----:B01----:R-:W-:Y:S05]  /*25450*/  WARPSYNC.COLLECTIVE R15, `(.L_x_1433) ;  /* 0x000000000f0c7348 */ /* 0x003fea0003c00000 */
[----:B------:R-:W-:Y:S02]  /*25460*/  ELECT P6, UR62, PT ;  /* 0x00000000003e782f */ /* 0x000fe400038c0000 */
[----:B------:R-:W-:Y:S01]  /*25470*/  MOV R14, UR62 ;  /* 0x0000003e000e7c02 */ /* 0x000fe20008000f00 */
[----:B01----:R-:W-:Y:S10]  /*25480*/  ENDCOLLECTIVE ;  /* 0x000000000000791b */ /* 0x003ff40003800000 */
.L_x_1433:
[----:B------:R-:W-:Y:S05]  /*25490*/  BSYNC B1 ;  /* 0x0000000000017941 */ /* 0x000fea0003800000 */
.L_x_1432:
[----:B------:R-:W-:Y:S05]  /*254a0*/  BRA `(.L_x_1291) ;  /* 0xffffffa400707947 */ /* 0x000fea000383ffff */
.L_x_1294:
[----:B0-----:R0:W2:Y:S02]  /*254b0*/  SYNCS.PHASECHK.TRANS64.TRYWAIT P0, [R19+URZ+0x13220], R5 ;  /* 0x01322005130075a7 */ /* 0x0010a4000800017f */
[----:B--2---:R-:W-:Y:S05]  /*254c0*/  @!P0 NANOSLEEP.SYNCS 0x989680 ;  /* 0x009896800000895d */ /* 0x004fea0003900000 */
[----:B------:R-:W2:Y:S02]  /*254d0*/  @!P0 SYNCS.PHASECHK.TRANS64 P0, [R19+URZ+0x13220], R5 ;  /* 0x01322005130085a7 */ /* 0x000ea4000800007f */
[----:B--2---:R-:W-:Y:S05]  /*254e0*/  @!P0 BRA `(.L_x_1294) ;  /* 0xfffffffc00f08947 */ /* 0x004fea000383ffff */
[----:B------:R-:W-:Y:S05]  /*254f0*/  BRA `(.L_x_1434) ;  /* 0xffffffa400807947 */ /* 0x000fea000383ffff */
.L_x_1298:
[----:B0-----:R0:W2:Y:S02]  /*25500*/  SYNCS.PHASECHK.TRANS64.TRYWAIT P0, [R5+URZ+0x132a0], R7 ;  /* 0x0132a007050075a7 */ /* 0x0010a4000800017f */
[----:B--2---:R-:W-:Y:S05]  /*25510*/  @!P0 NANOSLEEP.SYNCS 0x989680 ;  /* 0x009896800000895d */ /* 0x004fea0003900000 */
[----:B------:R-:W2:Y:S02]  /*25520*/  @!P0 SYNCS.PHASECHK.TRANS64 P0, [R5+URZ+0x132a0], R7 ;  /* 0x0132a007050085a7 */ /* 0x000ea4000800007f */
[----:B--2---:R-:W-:Y:S05]  /*25530*/  @!P0 BRA `(.L_x_1298) ;  /* 0xfffffffc00f08947 */ /* 0x004fea000383ffff */
[----:B------:R-:W-:Y:S05]  /*25540*/  BRA `(.L_x_1435) ;  /* 0xffffffa400987947 */ /* 0x000fea000383ffff */
.L_x_1303:
[----:B--2---:R2:W3:Y:S02]  /*25550*/  SYNCS.PHASECHK.TRANS64.TRYWAIT P0, [R5+URZ+0x132c0], R7 ;  /* 0x0132c007050075a7 */ /* 0x0044e4000800017f */
[----:B---3--:R-:W-:Y:S05]  /*25560*/  @!P0 NANOSLEEP.SYNCS 0x989680 ;  /* 0x009896800000895d */ /* 0x008fea0003900000 */
[----:B------:R-:W3:Y:S02]  /*25570*/  @!P0 SYNCS.PHASECHK.TRANS64 P0, [R5+URZ+0x132c0], R7 ;  /* 0x0132c007050085a7 */ /* 0x000ee4000800007f */
[----:B---3--:R-:W-:Y:S05]  /*25580*/  @!P0 BRA `(.L_x_1303) ;  /* 0xfffffffc00f08947 */ /* 0x008fea000383ffff */
[----:B------:R-:W-:Y:S05]  /*25590*/  BRA `(.L_x_1436) ;  /* 0xffffffa800147947 */ /* 0x000fea000383ffff */
.L_x_1310:
[----:B0-----:R0:W2:Y:S02]  /*255a0*/  SYNCS.PHASECHK.TRANS64.TRYWAIT P1, [R5+URZ+0x132a0], R7 ;  /* 0x0132a007050075a7 */ /* 0x0010a4000802017f */
[----:B--2---:R-:W-:Y:S05]  /*255b0*/  @!P1 NANOSLEEP.SYNCS 0x989680 ;  /* 0x009896800000995d */ /* 0x004fea0003900000 */
[----:B------:R-:W2:Y:S02]  /*255c0*/  @!P1 SYNCS.PHASECHK.TRANS64 P1, [R5+URZ+0x132a0], R7 ;  /* 0x0132a007050095a7 */ /* 0x000ea4000802007f */
[----:B--2---:R-:W-:Y:S05]  /*255d0*/  @!P1 BRA `(.L_x_1310) ;  /* 0xfffffffc00f09947 */ /* 0x004fea000383ffff */
[----:B------:R-:W-:Y:S05]  /*255e0*/  BRA `(.L_x_1437) ;  /* 0xffffffa800d07947 */ /* 0x000fea000383ffff */
.L_x_1315:
[----:B--2---:R2:W3:Y:S02]  /*255f0*/  SYNCS.PHASECHK.TRANS64.TRYWAIT P1, [R5+URZ+0x132c0], R7 ;  /* 0x0132c007050075a7 */ /* 0x0044e4000802017f */
[----:B---3--:R-:W-:Y:S05]  /*25600*/  @!P1 NANOSLEEP.SYNCS 0x989680 ;  /* 0x009896800000995d */ /* 0x008fea0003900000 */
[----:B------:R-:W3:Y:S02]  /*25610*/  @!P1 SYNCS.PHASECHK.TRANS64 P1, [R5+URZ+0x132c0], R7 ;  /* 0x0132c007050095a7 */ /* 0x000ee4000802007f */
[----:B---3--:R-:W-:Y:S05]  /*25620*/  @!P1 BRA `(.L_x_1315) ;  /* 0xfffffffc00f09947 */ /* 0x008fea000383ffff */
[----:B------:R-:W-:Y:S05]  /*25630*/  BRA `(.L_x_1438) ;  /* 0xffffffac00487947 */ /* 0x000fea000383ffff */
.L_x_1340:
[----:B------:R-:W2:Y:S01]  /*25640*/  S2R R20, SR_TID.X ;  /* 0x0000000000147919 */ /* 0x000ea20000002100 */
[----:B------:R-:W-:Y:S01]  /*25650*/  BSSY B0, `(.L_x_1439) ;  /* 0x000000a000007945 */ /* 0x000fe20003800000 */
[----:B------:R-:W-:Y:S02]  /*25660*/  IMAD.MOV.U32 R12, RZ, RZ, RZ ;  /* 0x000000ffff0c7224 */ /* 0x000fe400078e00ff */
[----:B------:R-:W-:Y:S02]  /*25670*/  IMAD.MOV.U32 R11, RZ, RZ, 0x1f ;  /* 0x0000001fff0b7424 */ /* 0x000fe400078e00ff */
[----:B------:R-:W-:Y:S01]  /*25680*/  IMAD.MOV.U32 R15, RZ, RZ, -0x1 ;  /* 0xffffffffff0f7424 */ /* 0x000fe200078e00ff */
[----:B--2---:R-:W-:-:S04]  /*25690*/  SHF.R.U32.HI R20, RZ, 0x5, R20 ;  /* 0x00000005ff147819 */ /* 0x004fc80000011614 */
[----:B------:R-:W-:-:S05]  /*256a0*/  LOP3.LUT R20, R20, 0x3, RZ, 0xc0, !PT ;  /* 0x0000000314147812 */ /* 0x000fca00078ec0ff */
[----:B-1----:R-:W-:-:S07]  /*256b0*/  IMAD.MOV.U32 R13, RZ, RZ, R20 ;  /* 0x000000ffff0d7224 */ /* 0x002fce00078e0014 */
[----:B0-----:R-:W-:Y:S05]  /*256c0*/  WARPSYNC.COLLECTIVE R15, `(.L_x_1440) ;  /* 0x000000000f087348 */ /* 0x001fea0003c00000 */
[----:B------:R1:W2:Y:S02]  /*256d0*/  SHFL.IDX P6, R14, R13, R12, R11 ;  /* 0x0000000c0d0e7389 */ /* 0x0002a400000c000b */
[----:B012---:R-:W-:Y:S01]  /*256e0*/  ENDCOLLECTIVE ;  /* 0x000000000000791b */ /* 0x007fe20003800000 */
.L_x_1440:
[----:B------:R-:W-:Y:S05]  /*256f0*/  BSYNC B0 ;  /* 0x0000000000007941 */ /* 0x000fea0003800000 */
.L_x_1439:
[----:B------:R-:W-:Y:S05]  /*25700*/  BRA `(.L_x_1441) ;  /* 0xffffffbc004c7947 */ /* 0x000fea000383ffff */
.L_x_1342:
[----:B------:R-:W-:Y:S01]  /*25710*/  BSSY B0, `(.L_x_1442) ;  /* 0x0000006000007945 */ /* 0x000fe20003800000 */
[----:B------:R-:W-:-:S07]  /*25720*/  IMAD.MOV.U32 R15, RZ, RZ, -0x1 ;  /* 0xffffffffff0f7424 */ /* 0x000fce00078e00ff */
[----:B012---:R-:W-:Y:S05]  /*25730*/  WARPSYNC.COLLECTIVE R15, `(.L_x_1443) ;  /* 0x000000000f0c7348 */ /* 0x007fea0003c00000 */
[----:B------:R-:W-:Y:S02]  /*25740*/  ELECT P6, UR62, PT ;  /* 0x00000000003e782f */ /* 0x000fe400038c0000 */
[----:B------:R-:W-:Y:S01]  /*25750*/  MOV R14, UR62 ;  /* 0x0000003e000e7c02 */ /* 0x000fe20008000f00 */
[----:B012---:R-:W-:Y:S10]  /*25760*/  ENDCOLLECTIVE ;  /* 0x000000000000791b */ /* 0x007ff40003800000 */
.L_x_1443:
[----:B------:R-:W-:Y:S05]  /*25770*/  BSYNC B0 ;  /* 0x0000000000007941 */ /* 0x000fea0003800000 */
.L_x_1442:
[----:B------:R-:W-:Y:S05]  /*25780*/  BRA `(.L_x_1444) ;  /* 0xffffffbc004c7947 */ /* 0x000fea000383ffff */
.L_x_1344:
[----:B--2---:R2:W3:Y:S02]  /*25790*/  SYNCS.PHASECHK.TRANS64.TRYWAIT P0, [R4+URZ+0x13280], R3 ;  /* 0x01328003040075a7 */ /* 0x0044e4000800017f */
[----:B---3--:R-:W-:Y:S05]  /*257a0*/  @!P0 NANOSLEEP.SYNCS 0x989680 ;  /* 0x009896800000895d */ /* 0x008fea0003900000 */
[----:B------:R-:W3:Y:S02]  /*257b0*/  @!P0 SYNCS.PHASECHK.TRANS64 P0, [R4+URZ+0x13280], R3 ;  /* 0x01328003040085a7 */ /* 0x000ee4000800007f */
[----:B---3--:R-:W-:Y:S05]  /*257c0*/  @!P0 BRA `(.L_x_1344) ;  /* 0xfffffffc00f08947 */ /* 0x008fea000383ffff */
[----:B------:R-:W-:Y:S05]  /*257d0*/  BRA `(.L_x_1445) ;  /* 0xffffffbc00b07947 */ /* 0x000fea000383ffff */
.L_x_1346:
[----:B---3--:R3:W4:Y:S02]  /*257e0*/  SYNCS.PHASECHK.TRANS64.TRYWAIT P0, [R4+URZ+0x13240], R3 ;  /* 0x01324003040075a7 */ /* 0x008724000800017f */
[----:B----4-:R-:W-:Y:S05]  /*257f0*/  @!P0 NANOSLEEP.SYNCS 0x989680 ;  /* 0x009896800000895d */ /* 0x010fea0003900000 */
[----:B------:R-:W4:Y:S02]  /*25800*/  @!P0 SYNCS.PHASECHK.TRANS64 P0, [R4+URZ+0x13240], R3 ;  /* 0x01324003040085a7 */ /* 0x000f24000800007f */
[----:B----4-:R-:W-:Y:S05]  /*25810*/  @!P0 BRA `(.L_x_1346) ;  /* 0xfffffffc00f08947 */ /* 0x010fea000383ffff */
[----:B------:R-:W-:Y:S05]  /*25820*/  BRA `(.L_x_1446) ;  /* 0xffffffc000047947 */ /* 0x000fea000383ffff */
.L_x_1350:
[----:B------:R-:W2:Y:S01]  /*25830*/  LDL.LU R11, [R1+0x14] ;  /* 0x00001400010b7983 */ /* 0x000ea20000300800 */
[----:B------:R-:W-:Y:S01]  /*25840*/  IMAD.MOV.U32 R6, RZ, RZ, R12 ;  /* 0x000000ffff067224 */ /* 0x000fe200078e000c */
[----:B------:R-:W-:Y:S01]  /*25850*/  LOP3.LUT R10, R10, 0x7f, RZ, 0xc0, !PT ;  /* 0x0000007f0a0a7812 */ /* 0x000fe200078ec0ff */
[----:B-1----:R-:W-:Y:S02]  /*25860*/  IMAD.MOV.U32 R13, RZ, RZ, R4 ;  /* 0x000000ffff0d7224 */ /* 0x002fe400078e0004 */
[----:B------:R-:W-:Y:S01]  /*25870*/  IMAD.MOV.U32 R12, RZ, RZ, RZ ;  /* 0x000000ffff0c7224 */ /* 0x000fe200078e00ff */
[----:B------:R-:W-:Y:S01]  /*25880*/  SHF.R.U32.HI R10, RZ, 0x2, R10 ;  /* 0x00000002ff0a7819 */ /* 0x000fe2000001160a */
[----:B------:R-:W-:-:S04]  /*25890*/  IMAD.MOV.U32 R15, RZ, RZ, -0x1 ;  /* 0xffffffffff0f7424 */ /* 0x000fc800078e00ff */
        /* <DEDUP_REMOVED lines=8> */
.L_x_1447:
[----:B------:R-:W-:Y:S02]  /*25920*/  IMAD.MOV.U32 R13, RZ, RZ, R0 ;  /* 0x000000ffff0d7224 */ /* 0x000fe400078e0000 */
[----:B------:R-:W-:-:S07]  /*25930*/  IMAD.MOV.U32 R7, RZ, RZ, R14 ;  /* 0x000000ffff077224 */ /* 0x000fce00078e000e */
[----:B------:R-:W-:Y:S05]  /*25940*/  WARPSYNC.COLLECTIVE R15, `(.L_x_1448) ;  /* 0x000000000f087348 */ /* 0x000fea0003c00000 */
[----:B------:R0:W1:Y:S02]  /*25950*/  SHFL.IDX P6, R14, R13, R12, R11 ;  /* 0x0000000c0d0e7389 */ /* 0x00006400000c000b */
[----:B01----:R-:W-:Y:S01]  /*25960*/  ENDCOLLECTIVE ;  /* 0x000000000000791b */ /* 0x003fe20003800000 */
.L_x_1448:
[----:B------:R-:W-:Y:S02]  /*25970*/  IMAD.MOV.U32 R13, RZ, RZ, R4 ;  /* 0x000000ffff0d7224 */ /* 0x000fe400078e0004 */
[----:B------:R-:W-:Y:S02]  /*25980*/  IMAD.MOV.U32 R12, RZ, RZ, 0x1 ;  /* 0x00000001ff0c7424 */ /* 0x000fe400078e00ff */
[----:B------:R-:W-:-:S07]  /*25990*/  IMAD.MOV.U32 R8, RZ, RZ, R14 ;  /* 0x000000ffff087224 */ /* 0x000fce00078e000e */
[----:B------:R-:W-:Y:S05]  /*259a0*/  WARPSYNC.COLLECTIVE R15, `(.L_x_1449) ;  /* 0x000000000f087348 */ /* 0x000fea0003c00000 */
[----:B------:R0:W1:Y:S02]  /*259b0*/  SHFL.IDX P6, R14, R13, R12, R11 ;  /* 0x0000000c0d0e7389 */ /* 0x00006400000c000b */
[----:B01----:R-:W-:Y:S01]  /*259c0*/  ENDCOLLECTIVE ;  /* 0x000000000000791b */ /* 0x003fe20003800000 */
.L_x_1449:
        /* <DEDUP_REMOVED lines=8> */
[----:B------:R-:W-:Y:S01]  /*25a50*/  ISETP.GE.AND P1, PT, R10, R5, PT ;  /* 0x000000050a00720c */ /* 0x000fe20003f26270 */
[----:B------:R-:W-:-:S12]  /*25a60*/  IMAD.MOV.U32 R7, RZ, RZ, R14 ;  /* 0x000000ffff077224 */ /* 0x000fd800078e000e */
[----:B0-----:R-:W-:Y:S05]  /*25a70*/  WARPSYNC.COLLECTIVE R15, `(.L_x_1450) ;  /* 0x000000000f087348 */ /* 0x001fea0003c00000 */
[----:B------:R1:W2:Y:S02]  /*25a80*/  SHFL.IDX P6, R14, R13, R12, R11 ;  /* 0x0000000c0d0e7389 */ /* 0x0002a400000c000b */
[----:B012---:R-:W-:Y:S01]  /*25a90*/  ENDCOLLECTIVE ;  /* 0x000000000000791b */ /* 0x007fe20003800000 */
.L_x_1450:
[----:B------:R-:W-:Y:S02]  /*25aa0*/  IMAD.MOV.U32 R13, RZ, RZ, R4 ;  /* 0x000000ffff0d7224 */ /* 0x000fe400078e0004 */
[----:B------:R-:W-:Y:S02]  /*25ab0*/  IMAD.MOV.U32 R12, RZ, RZ, 0x2 ;  /* 0x00000002ff0c7424 */ /* 0x000fe400078e00ff */
[----:B------:R-:W-:-:S07]  /*25ac0*/  IMAD.MOV.U32 R8, RZ, RZ, R14 ;  /* 0x000000ffff087224 */ /* 0x000fce00078e000e */
[----:B------:R-:W-:Y:S05]  /*25ad0*/  WARPSYNC.COLLECTIVE R15, `(.L_x_1451) ;  /* 0x000000000f087348 */ /* 0x000fea0003c00000 */
[----:B------:R0:W1:Y:S02]  /*25ae0*/  SHFL.IDX P6, R14, R13, R12, R11 ;  /* 0x0000000c0d0e7389 */ /* 0x00006400000c000b */
[----:B01----:R-:W-:Y:S01]  /*25af0*/  ENDCOLLECTIVE ;  /* 0x000000000000791b */ /* 0x003fe20003800000 */
.L_x_1451:
[----:B------:R-:W-:-:S05]  /*25b00*/  @!P1 IADD3 R8, P2, R21, R8, RZ ;  /* 0x0000000815089210 */ /* 0x000fca0007f5e0ff */
[----:B------:R-:W-:-:S04]  /*25b10*/  @!P1 IMAD.X R7, RZ, RZ, R7, P2 ;  /* 0x000000ffff079224 */ /* 0x000fc800010e0607 */
[----:B------:R-:W-:Y:S02]  /*25b20*/  @!P1 IMAD.MOV.U32 R9, RZ, RZ, R7 ;  /* 0x000000ffff099224 */ /* 0x000fe400078e0007 */
[----:B------:R-:W-:Y:S02]  /*25b30*/  VIADD R7, R6, 0x40 ;  /* 0x0000004006077836 */ /* 0x000fe40000000000 */
[----:B------:R-:W-:Y:S01]  /*25b40*/  IMAD.MOV.U32 R13, RZ, RZ, R0 ;  /* 0x000000ffff0d7224 */ /* 0x000fe200078e0000 */
[----:B------:R-:W-:Y:S01]  /*25b50*/  @!PT LDS RZ, [RZ] ;  /* 0x00000000fffff984 */ /* 0x000fe20000000800 */
[----:B------:R-:W-:Y:S01]  /*25b60*/  @!PT LDS RZ, [RZ] ;  /* 0x00000000fffff984 */ /* 0x000fe20000000800 */
[----:B------:R-:W-:Y:S01]  /*25b70*/  @!PT LDS RZ, [RZ] ;  /* 0x00000000fffff984 */ /* 0x000fe20000000800 */
[----:B------:R0:W-:Y:S02]  /*25b80*/  @!P1 LDGSTS.E.BYPASS.LTC128B.128 [R20+0xb800], desc[UR44][R8.64], !P0 ;  /* 0x0b80000008149fae */ /* 0x0001e4000c101d6c */
[----:B------:R-:W-:Y:S01]  /*25b90*/  ISETP.GE.AND P1, PT, R7, R5, PT ;  /* 0x000000050700720c */ /* 0x000fe20003f26270 */
[----:B------:R-:W-:-:S12]  /*25ba0*/  IMAD.MOV.U32 R7, RZ, RZ, R14 ;  /* 0x000000ffff077224 */ /* 0x000fd800078e000e */
[----:B0-----:R-:W-:Y:S05]  /*25bb0*/  WARPSYNC.COLLECTIVE R15, `(.L_x_1452) ;  /* 0x000000000f087348 */ /* 0x001fea0003c00000 */
[----:B------:R1:W2:Y:S02]  /*25bc0*/  SHFL.IDX P6, R14, R13, R12, R11 ;  /* 0x0000000c0d0e7389 */ /* 0x0002a400000c000b */
[----:B012---:R-:W-:Y:S01]  /*25bd0*/  ENDCOLLECTIVE ;  /* 0x000000000000791b */ /* 0x007fe20003800000 */
.L_x_1452:
[----:B------:R-:W-:Y:S02]  /*25be0*/  IMAD.MOV.U32 R13, RZ, RZ, R4 ;  /* 0x000000ffff0d7224 */ /* 0x000fe400078e0004 */
[----:B------:R-:W-:Y:S02]  /*25bf0*/  IMAD.MOV.U32 R12, RZ, RZ, 0x3 ;  /* 0x00000003ff0c7424 */ /* 0x000fe400078e00ff */
[----:B------:R-:W-:-:S07]  /*25c00*/  IMAD.MOV.U32 R8, RZ, RZ, R14 ;  /* 0x000000ffff087224 */ /* 0x000fce00078e000e */
[----:B------:R-:W-:Y:S05]  /*25c10*/  WARPSYNC.COLLECTIVE R15, `(.L_x_1453) ;  /* 0x000000000f087348 */ /* 0x000fea0003c00000 */
[----:B------:R0:W1:Y:S02]  /*25c20*/  SHFL.IDX P6, R14, R13, R12, R11 ;  /* 0x0000000c0d0e7389 */ /* 0x00006400000c000b */
[----:B01----:R-:W-:Y:S01]  /*25c30*/  ENDCOLLECTIVE ;  /* 0x000000000000791b */ /* 0x003fe20003800000 */
.L_x_1453:
[----:B------:R-:W-:-:S05]  /*25c40*/  @!P1 IADD3 R8, P2, R21, R8, RZ ;  /* 0x0000000815089210 */ /* 0x000fca0007f5e0ff */
[----:B------:R-:W-:-:S04]  /*25c50*/  @!P1 IMAD.X R7, RZ, RZ, R7, P2 ;  /* 0x000000ffff079224 */ /* 0x000fc800010e0607 */
        /* <DEDUP_REMOVED lines=12> */
.L_x_1454:
[----:B------:R-:W-:Y:S02]  /*25d20*/  IMAD.MOV.U32 R13, RZ, RZ, R3 ;  /* 0x000000ffff0d7224 */ /* 0x000fe400078e0003 */
[----:B------:R-:W-:Y:S02]  /*25d30*/  IMAD.MOV.U32 R12, RZ, RZ, RZ ;  /* 0x000000ffff0c7224 */ /* 0x000fe400078e00ff */
[----:B------:R-:W-:-:S07]  /*25d40*/  IMAD.MOV.U32 R8, RZ, RZ, R14 ;  /* 0x000000ffff087224 */ /* 0x000fce00078e000e */
[----:B------:R-:W-:Y:S05]  /*25d50*/  WARPSYNC.COLLECTIVE R15, `(.L_x_1455) ;  /* 0x000000000f087348 */ /* 0x000fea0003c00000 */
[----:B------:R0:W1:Y:S02]  /*25d60*/  SHFL.IDX P6, R14, R13, R12, R11 ;  /* 0x0000000c0d0e7389 */ /* 0x00006400000c000b */
[----:B01----:R-:W-:Y:S01]  /*25d70*/  ENDCOLLECTIVE ;  /* 0x000000000000791b */ /* 0x003fe20003800000 */
.L_x_1455:
        /* <DEDUP_REMOVED lines=14> */
.L_x_1456:
[----:B------:R-:W-:Y:S02]  /*25e60*/  IMAD.MOV.U32 R13, RZ, RZ, R3 ;  /* 0x000000ffff0d7224 */ /* 0x000fe400078e0003 */
[----:B------:R-:W-:Y:S02]  /*25e70*/  IMAD.MOV.U32 R12, RZ, RZ, 0x1 ;  /* 0x00000001ff0c7424 */ /* 0x000fe400078e00ff */
[----:B------:R-:W-:-:S07]  /*25e80*/  IMAD.MOV.U32 R7, RZ, RZ, R14 ;  /* 0x000000ffff077224 */ /* 0x000fce00078e000e */
[----:B------:R-:W-:Y:S05]  /*25e90*/  WARPSYNC.COLLECTIVE R15, `(.L_x_1457) ;  /* 0x000000000f087348 */ /* 0x000fea0003c00000 */
[----:B------:R0:W1:Y:S02]  /*25ea0*/  SHFL.IDX P6, R14, R13, R12, R11 ;  /* 0x0000000c0d0e7389 */ /* 0x00006400000c000b */
[----:B01----:R-:W-:Y:S01]  /*25eb0*/  ENDCOLLECTIVE ;  /* 0x000000000000791b */ /* 0x003fe20003800000 */
.L_x_1457:
[----:B------:R-:W-:-:S05]  /*25ec0*/  @!P2 IADD3 R7, P1, R21, R7, RZ ;  /* 0x000000071507a210 */ /* 0x000fca0007f3e0ff */
[----:B------:R-:W-:Y:S02]  /*25ed0*/  @!P2 IMAD.X R0, RZ, RZ, R0, P1 ;  /* 0x000000ffff00a224 */ /* 0x000fe400008e0600 */
[----:B------:R-:W-:Y:S02]  /*25ee0*/  @!P2 IMAD.MOV.U32 R8, RZ, RZ, R7 ;  /* 0x000000ffff08a224 */ /* 0x000fe400078e0007 */
        /* <DEDUP_REMOVED lines=10> */
.L_x_1458:
[----:B------:R-:W-:Y:S01]  /*25f90*/  IMAD.MOV.U32 R2, RZ, RZ, R14 ;  /* 0x000000ffff027224 */ /* 0x000fe200078e000e */
[----:B------:R-:W-:Y:S06]  /*25fa0*/  BRA `(.L_x_1459) ;  /* 0xffffffc400087947 */ /* 0x000fec000383ffff */
.L_x_1353:
[----:B--2---:R2:W3:Y:S02]  /*25fb0*/  SYNCS.PHASECHK.TRANS64.TRYWAIT P0, [R19+URZ+0x13220], R0 ;  /* 0x01322000130075a7 */ /* 0x0044e4000800017f */
[----:B---3--:R-:W-:Y:S05]  /*25fc0*/  @!P0 NANOSLEEP.SYNCS 0x989680 ;  /* 0x009896800000895d */ /* 0x008fea0003900000 */
[----:B------:R-:W3:Y:S02]  /*25fd0*/  @!P0 SYNCS.PHASECHK.TRANS64 P0, [R19+URZ+0x13220], R0 ;  /* 0x01322000130085a7 */ /* 0x000ee4000800007f */
[----:B---3--:R-:W-:Y:S05]  /*25fe0*/  @!P0 BRA `(.L_x_1353) ;  /* 0xfffffffc00f08947 */ /* 0x008fea000383ffff */
[----:B------:R-:W-:Y:S05]  /*25ff0*/  BRA `(.L_x_1460) ;  /* 0xffffffc400647947 */ /* 0x000fea000383ffff */
.L_x_1359:
[----:B0-----:R0:W2:Y:S02]  /*26000*/  SYNCS.PHASECHK.TRANS64.TRYWAIT P0, [R4+URZ+0x13280], R3 ;  /* 0x01328003040075a7 */ /* 0x0010a4000800017f */
[----:B--2---:R-:W-:Y:S05]  /*26010*/  @!P0 NANOSLEEP.SYNCS 0x989680 ;  /* 0x009896800000895d */ /* 0x004fea0003900000 */
[----:B------:R-:W2:Y:S02]  /*26020*/  @!P0 SYNCS.PHASECHK.TRANS64 P0, [R4+URZ+0x13280], R3 ;  /* 0x01328003040085a7 */ /* 0x000ea4000800007f */
[----:B--2---:R-:W-:Y:S05]  /*26030*/  @!P0 BRA `(.L_x_1359) ;  /* 0xfffffffc00f08947 */ /* 0x004fea000383ffff */
[----:B------:R-:W-:Y:S05]  /*26040*/  BRA `(.L_x_1461) ;  /* 0xffffffc8000c7947 */ /* 0x000fea000383ffff */
.L_x_1364:
[----:B--2---:R2:W3:Y:S02]  /*26050*/  SYNCS.PHASECHK.TRANS64.TRYWAIT P0, [R4+URZ+0x13240], R3 ;  /* 0x01324003040075a7 */ /* 0x0044e4000800017f */
[----:B---3--:R-:W-:Y:S05]  /*26060*/  @!P0 NANOSLEEP.SYNCS 0x989680 ;  /* 0x009896800000895d */ /* 0x008fea0003900000 */
[----:B------:R-:W3:Y:S02]  /*26070*/  @!P0 SYNCS.PHASECHK.TRANS64 P0, [R4+URZ+0x13240], R3 ;  /* 0x01324003040085a7 */ /* 0x000ee4000800007f */
[----:B---3--:R-:W-:Y:S05]  /*26080*/  @!P0 BRA `(.L_x_1364) ;  /* 0xfffffffc00f08947 */ /* 0x008fea000383ffff */
[----:B------:R-:W-:Y:S05]  /*26090*/  BRA `(.L_x_1462) ;  /* 0xffffffc800887947 */ /* 0x000fea000383ffff */
.L_x_1370:
[----:B--2---:R2:W3:Y:S02]  /*260a0*/  SYNCS.PHASECHK.TRANS64.TRYWAIT P0, [R3+URZ+0x13270], R2 ;  /* 0x01327002030075a7 */ /* 0x0044e4000800017f */
[----:B---3--:R-:W-:Y:S05]  /*260b0*/  @!P0 NANOSLEEP.SYNCS 0x989680 ;  /* 0x009896800000895d */ /* 0x008fea0003900000 */
[----:B------:R-:W3:Y:S02]  /*260c0*/  @!P0 SYNCS.PHASECHK.TRANS64 P0, [R3+URZ+0x13270], R2 ;  /* 0x01327002030085a7 */ /* 0x000ee4000800007f */
[----:B---3--:R-:W-:Y:S05]  /*260d0*/  @!P0 BRA `(.L_x_1370) ;  /* 0xfffffffc00f08947 */ /* 0x008fea000383ffff */
[----:B------:R-:W-:Y:S05]  /*260e0*/  BRA `(.L_x_1463) ;  /* 0xffffffcc00247947 */ /* 0x000fea000383ffff */
.L_x_1372:
[----:B--2---:R2:W3:Y:S02]  /*260f0*/  SYNCS.PHASECHK.TRANS64.TRYWAIT P0, [R3+URZ+0x13260], R2 ;  /* 0x01326002030075a7 */ /* 0x0044e4000800017f */
[----:B---3--:R-:W-:Y:S05]  /*26100*/  @!P0 NANOSLEEP.SYNCS 0x989680 ;  /* 0x009896800000895d */ /* 0x008fea0003900000 */
[----:B------:R-:W3:Y:S02]  /*26110*/  @!P0 SYNCS.PHASECHK.TRANS64 P0, [R3+URZ+0x13260], R2 ;  /* 0x01326002030085a7 */ /* 0x000ee4000800007f */
[----:B---3--:R-:W-:Y:S05]  /*26120*/  @!P0 BRA `(.L_x_1372) ;  /* 0xfffffffc00f08947 */ /* 0x008fea000383ffff */
[----:B------:R-:W-:Y:S05]  /*26130*/  BRA `(.L_x_1464) ;  /* 0xffffffcc002c7947 */ /* 0x000fea000383ffff */
.L_x_1379:
[----:B--2---:R2:W3:Y:S02]  /*26140*/  SYNCS.PHASECHK.TRANS64.TRYWAIT P1, [R3+URZ+0x13270], R0 ;  /* 0x01327000030075a7 */ /* 0x0044e4000802017f */
[----:B---3--:R-:W-:Y:S05]  /*26150*/  @!P1 NANOSLEEP.SYNCS 0x989680 ;  /* 0x009896800000995d */ /* 0x008fea0003900000 */
[----:B------:R-:W3:Y:S02]  /*26160*/  @!P1 SYNCS.PHASECHK.TRANS64 P1, [R3+URZ+0x13270], R0 ;  /* 0x01327000030095a7 */ /* 0x000ee4000802007f */
[----:B---3--:R-:W-:Y:S05]  /*26170*/  @!P1 BRA `(.L_x_1379) ;  /* 0xfffffffc00f09947 */ /* 0x008fea000383ffff */
[----:B------:R-:W-:Y:S05]  /*26180*/  BRA `(.L_x_1465) ;  /* 0xffffffd000787947 */ /* 0x000fea000383ffff */
.L_x_1381:
[----:B--2---:R2:W3:Y:S02]  /*26190*/  SYNCS.PHASECHK.TRANS64.TRYWAIT P1, [R3+URZ+0x13260], R0 ;  /* 0x01326000030075a7 */ /* 0x0044e4000802017f */
[----:B---3--:R-:W-:Y:S05]  /*261a0*/  @!P1 NANOSLEEP.SYNCS 0x989680 ;  /* 0x009896800000995d */ /* 0x008fea0003900000 */
[----:B------:R-:W3:Y:S02]  /*261b0*/  @!P1 SYNCS.PHASECHK.TRANS64 P1, [R3+URZ+0x13260], R0 ;  /* 0x01326000030095a7 */ /* 0x000ee4000802007f */
[----:B---3--:R-:W-:Y:S05]  /*261c0*/  @!P1 BRA `(.L_x_1381) ;  /* 0xfffffffc00f09947 */ /* 0x008fea000383ffff */
[----:B------:R-:W-:Y:S05]  /*261d0*/  BRA `(.L_x_1466) ;  /* 0xffffffd0007c7947 */ /* 0x000fea000383ffff */
.L_x_1385:
[----:B------:R-:W-:Y:S01]  /*261e0*/  BSSY B0, `(.L_x_1467) ;  /* 0x0000008000007945 */ /* 0x000fe20003800000 */
[----:B-1----:R-:W-:Y:S02]  /*261f0*/  IMAD.MOV.U32 R13, RZ, RZ, R24 ;  /* 0x000000ffff0d7224 */ /* 0x002fe400078e0018 */
[----:B------:R-:W-:Y:S02]  /*26200*/  IMAD.MOV.U32 R12, RZ, RZ, RZ ;  /* 0x000000ffff0c7224 */ /* 0x000fe400078e00ff */
[----:B------:R-:W-:Y:S02]  /*26210*/  IMAD.MOV.U32 R11, RZ, RZ, 0x1f ;  /* 0x0000001fff0b7424 */ /* 0x000fe400078e00ff */
[----:B------:R-:W-:-:S07]  /*26220*/  IMAD.MOV.U32 R15, RZ, RZ, -0x1 ;  /* 0xffffffffff0f7424 */ /* 0x000fce00078e00ff */
[----:B------:R-:W-:Y:S05]  /*26230*/  WARPSYNC.COLLECTIVE R15, `(.L_x_1468) ;  /* 0x000000000f087348 */ /* 0x000fea0003c00000 */
[----:B------:R0:W1:Y:S02]  /*26240*/  SHFL.IDX P6, R14, R13, R12, R11 ;  /* 0x0000000c0d0e7389 */ /* 0x00006400000c000b */
[----:B01----:R-:W-:Y:S01]  /*26250*/  ENDCOLLECTIVE ;  /* 0x000000000000791b */ /* 0x003fe20003800000 */
.L_x_1468:
[----:B------:R-:W-:Y:S05]  /*26260*/  BSYNC B0 ;  /* 0x0000000000007941 */ /* 0x000fea0003800000 */
.L_x_1467:
[----:B------:R-:W-:Y:S02]  /*26270*/  IMAD.MOV.U32 R13, RZ, RZ, R24 ;  /* 0x000000ffff0d7224 */ /* 0x000fe400078e0018 */
        /* <DEDUP_REMOVED lines=8> */
.L_x_1469:
[----:B------:R-:W-:Y:S02]  /*26300*/  ULDC UR4, c[0x0][0xc3c] ;  /* 0x00030f0000047ab9 */ /* 0x000fe40000000800 */
[----:B------:R-:W-:-:S13]  /*26310*/  ISETP.GE.OR P1, PT, R8, UR4, !P0 ;  /* 0x0000000408007c0c */ /* 0x000fda000c726670 */
[----:B------:R-:W0:Y:S08]  /*26320*/  @!P1 LDC.64 R2, c[0x0][0xc80] ;  /* 0x00032000ff029b82 */ /* 0x000e300000000a00 */
[----:B------:R-:W1:Y:S01]  /*26330*/  @!P1 LDC.64 R4, c[0x0][0xc78] ;  /* 0x00031e00ff049b82 */ /* 0x000e620000000a00 */
[----:B------:R-:W-:Y:S01]  /*26340*/  CS2R R24, SRZ ;  /* 0x0000000000187805 */ /* 0x000fe2000001ff00 */
[----:B------:R-:W-:-:S02]  /*26350*/  IMAD.MOV.U32 R11, RZ, RZ, RZ ;  /* 0x000000ffff0b7224 */ /* 0x000fc400078e00ff */
[----:B------:R-:W-:Y:S02]  /*26360*/  IMAD.MOV.U32 R6, RZ, RZ, R14 ;  /* 0x000000ffff067224 */ /* 0x000fe400078e000e */
[----:B0-----:R-:W-:-:S05]  /*26370*/  @!P1 IMAD.WIDE R2, R8, 0x4, R2 ;  /* 0x0000000408029825 */ /* 0x001fca00078e0202 */
[----:B------:R1:W2:Y:S02]  /*26380*/  @!P1 LDG.E R7, desc[UR44][R2.64] ;  /* 0x0000002c02079981 */ /* 0x0002a4000c1e1900 */
[----:B-1----:R-:W-:-:S05]  /*26390*/  @!P1 IMAD.WIDE R2, R8, 0x4, R4 ;  /* 0x0000000408029825 */ /* 0x002fca00078e0204 */
[----:B------:R-:W3:Y:S01]  /*263a0*/  @!P1 LDG.E R4, desc[UR44][R2.64] ;  /* 0x0000002c02049981 */ /* 0x000ee2000c1e1900 */
[----:B------:R-:W-:Y:S01]  /*263b0*/  IMAD.MOV.U32 R5, RZ, RZ, RZ ;  /* 0x000000ffff057224 */ /* 0x000fe200078e00ff */
[C---:B------:R-:W-:Y:S02]  /*263c0*/  ISETP.GE.U32.AND P2, PT, R10.reuse, 0x2, PT ;  /* 0x000000020a00780c */ /* 0x040fe40003f46070 */
[C---:B------:R-:W-:Y:S02]  /*263d0*/  ISETP.GE.U32.AND P3, PT, R10.reuse, 0x4, PT ;  /* 0x000000040a00780c */ /* 0x040fe40003f66070 */
[C---:B------:R-:W-:Y:S02]  /*263e0*/  ISETP.GE.U32.AND P4, PT, R10.reuse, 0x8, PT ;  /* 0x000000080a00780c */ /* 0x040fe40003f86070 */
[C---:B------:R-:W-:Y:S01]  /*263f0*/  ISETP.GE.U32.AND P5, PT, R10.reuse, 0x10, PT ;  /* 0x000000100a00780c */ /* 0x040fe20003fa6070 */
[----:B--2---:R-:W-:Y:S02]  /*26400*/  @!P1 IMAD.MOV.U32 R25, RZ, RZ, R7 ;  /* 0x000000ffff199224 */ /* 0x004fe400078e0007 */
[----:B---3--:R-:W-:Y:S01]  /*26410*/  @!P1 IMAD.MOV.U32 R5, RZ, RZ, R4 ;  /* 0x000000ffff059224 */ /* 0x008fe200078e0004 */
[----:B------:R-:W-:-:S03]  /*26420*/  ISETP.NE.AND P1, PT, R10, RZ, PT ;  /* 0x000000ff0a00720c */ /* 0x000fc60003f25270 */
[----:B------:R-:W-:-:S04]  /*26430*/  IMAD R2, R5, R25, RZ ;  /* 0x0000001905027224 */ /* 0x000fc800078e02ff */
[----:B------:R-:W-:-:S07]  /*26440*/  IMAD.MOV.U32 R13, RZ, RZ, R2 ;  /* 0x000000ffff0d7224 */ /* 0x000fce00078e0002 */
[----:B------:R-:W-:Y:S05]  /*26450*/  WARPSYNC.COLLECTIVE R15, `(.L_x_1470) ;  /* 0x000000000f087348 */ /* 0x000fea0003c00000 */
[----:B------:R0:W1:Y:S02]  /*26460*/  SHFL.UP P6, R14, R13, R12, R11 ;  /* 0x0400000c0d0e7389 */ /* 0x00006400000c000b */
[----:B01----:R-:W-:Y:S01]  /*26470*/  ENDCOLLECTIVE ;  /* 0x000000000000791b */ /* 0x003fe20003800000 */
.L_x_1470:
[----:B------:R-:W-:Y:S01]  /*26480*/  IMAD.MOV.U32 R12, RZ, RZ, 0x2 ;  /* 0x00000002ff0c7424 */ /* 0x000fe200078e00ff */
[----:B------:R-:W-:-:S05]  /*26490*/  SEL R3, R14, RZ, P1 ;  /* 0x000000ff0e037207 */ /* 0x000fca0000800000 */
[----:B------:R-:W-:-:S04]  /*264a0*/  IMAD.IADD R2, R2, 0x1, R3 ;  /* 0x0000000102027824 */ /* 0x000fc800078e0203 */
[----:B------:R-:W-:-:S07]  /*264b0*/  IMAD.MOV.U32 R13, RZ, RZ, R2 ;  /* 0x000000ffff0d7224 */ /* 0x000fce00078e0002 */
[----:B------:R-:W-:Y:S05]  /*264c0*/  WARPSYNC.COLLECTIVE R15, `(.L_x_1471) ;  /* 0x000000000f087348 */ /* 0x000fea0003c00000 */
[----:B------:R0:W1:Y:S02]  /*264d0*/  SHFL.UP P6, R14, R13, R12, R11 ;  /* 0x0400000c0d0e7389 */ /* 0x00006400000c000b */
[----:B01----:R-:W-:Y:S01]  /*264e0*/  ENDCOLLECTIVE ;  /* 0x000000000000791b */ /* 0x003fe20003800000 */
.L_x_1471:
[----:B------:R-:W-:Y:S01]  /*264f0*/  IMAD.MOV.U32 R12, RZ, RZ, 0x4 ;  /* 0x00000004ff0c7424 */ /* 0x000fe200078e00ff */
[----:B------:R-:W-:-:S05]  /*26500*/  SEL R3, R14, RZ, P2 ;  /* 0x000000ff0e037207 */ /* 0x000fca0001000000 */
[----:B------:R-:W-:-:S04]  /*26510*/  IMAD.IADD R2, R2, 0x1, R3 ;  /* 0x0000000102027824 */ /* 0x000fc800078e0203 */
[----:B------:R-:W-:-:S07]  /*26520*/  IMAD.MOV.U32 R13, RZ, RZ, R2 ;  /* 0x000000ffff0d7224 */ /* 0x000fce00078e0002 */
[----:B------:R-:W-:Y:S05]  /*26530*/  WARPSYNC.COLLECTIVE R15, `(.L_x_1472) ;  /* 0x000000000f087348 */ /* 0x000fea0003c00000 */
[----:B------:R0:W1:Y:S02]  /*26540*/  SHFL.UP P6, R14, R13, R12, R11 ;  /* 0x0400000c0d0e7389 */ /* 0x00006400000c000b */
[----:B01----:R-:W-:Y:S01]  /*26550*/  ENDCOLLECTIVE ;  /* 0x000000000000791b */ /* 0x003fe20003800000 */
.L_x_1472:
[----:B------:R-:W-:Y:S01]  /*26560*/  IMAD.MOV.U32 R12, RZ, RZ, 0x8 ;  /* 0x00000008ff0c7424 */ /* 0x000fe200078e00ff */
[----:B------:R-:W-:-:S05]  /*26570*/  SEL R3, R14, RZ, P3 ;  /* 0x000000ff0e037207 */ /* 0x000fca0001800000 */
[----:B------:R-:W-:-:S04]  /*26580*/  IMAD.IADD R2, R2, 0x1, R3 ;  /* 0x0000000102027824 */ /* 0x000fc800078e0203 */
[----:B------:R-:W-:-:S07]  /*26590*/  IMAD.MOV.U32 R13, RZ, RZ, R2 ;  /* 0x000000ffff0d7224 */ /* 0x000fce00078e0002 */
[----:B------:R-:W-:Y:S05]  /*265a0*/  WARPSYNC.COLLECTIVE R15, `(.L_x_1473) ;  /* 0x000000000f087348 */ /* 0x000fea0003c00000 */
[----:B------:R0:W1:Y:S02]  /*265b0*/  SHFL.UP P6, R14, R13, R12, R11 ;  /* 0x0400000c0d0e7389 */ /* 0x00006400000c000b */
[----:B01----:R-:W-:Y:S01]  /*265c0*/  ENDCOLLECTIVE ;  /* 0x000000000000791b */ /* 0x003fe20003800000 */
.L_x_1473:
[----:B------:R-:W-:Y:S01]  /*265d0*/  IMAD.MOV.U32 R12, RZ, RZ, 0x10 ;  /* 0x00000010ff0c7424 */ /* 0x000fe200078e00ff */
[----:B------:R-:W-:-:S05]  /*265e0*/  SEL R3, R14, RZ, P4 ;  /* 0x000000ff0e037207 */ /* 0x000fca0002000000 */
[----:B------:R-:W-:-:S04]  /*265f0*/  IMAD.IADD R2, R2, 0x1, R3 ;  /* 0x0000000102027824 */ /* 0x000fc800078e0203 */
[----:B------:R-:W-:-:S07]  /*26600*/  IMAD.MOV.U32 R13, RZ, RZ, R2 ;  /* 0x000000ffff0d7224 */ /* 0x000fce00078e0002 */
[----:B------:R-:W-:Y:S05]  /*26610*/  WARPSYNC.COLLECTIVE R15, `(.L_x_1474) ;  /* 0x000000000f087348 */ /* 0x000fea0003c00000 */
[----:B------:R0:W1:Y:S02]  /*26620*/  SHFL.UP P6, R14, R13, R12, R11 ;  /* 0x0400000c0d0e7389 */ /* 0x00006400000c000b */
[----:B01----:R-:W-:Y:S01]  /*26630*/  ENDCOLLECTIVE ;  /* 0x000000000000791b */ /* 0x003fe20003800000 */
.L_x_1474:
        /* <DEDUP_REMOVED lines=8> */
.L_x_1475:
[----:B------:R-:W-:Y:S05]  /*266c0*/  BRA `(.L_x_1476) ;  /* 0xffffffd000f87947 */ /* 0x000fea000383ffff */
.L_x_1388:
[----:B------:R-:W-:Y:S01]  /*266d0*/  BSSY B0, `(.L_x_1477) ;  /* 0x0000008000007945 */ /* 0x000fe20003800000 */
[----:B-1----:R-:W-:Y:S02]  /*266e0*/  IMAD.MOV.U32 R13, RZ, RZ, R2 ;  /* 0x000000ffff0d7224 */ /* 0x002fe400078e0002 */
[----:B------:R-:W-:Y:S02]  /*266f0*/  IMAD.MOV.U32 R12, RZ, RZ, 0x1 ;  /* 0x00000001ff0c7424 */ /* 0x000fe400078e00ff */
[----:B------:R-:W-:Y:S02]  /*26700*/  IMAD.MOV.U32 R11, RZ, RZ, RZ ;  /* 0x000000ffff0b7224 */ /* 0x000fe400078e00ff */
[----:B------:R-:W-:-:S07]  /*26710*/  IMAD.MOV.U32 R15, RZ, RZ, -0x1 ;  /* 0xffffffffff0f7424 */ /* 0x000fce00078e00ff */
[----:B------:R-:W-:Y:S05]  /*26720*/  WARPSYNC.COLLECTIVE R15, `(.L_x_1478) ;  /* 0x000000000f087348 */ /* 0x000fea0003c00000 */
[----:B------:R0:W1:Y:S02]  /*26730*/  SHFL.UP P6, R14, R13, R12, R11 ;  /* 0x0400000c0d0e7389 */ /* 0x00006400000c000b */
[----:B01----:R-:W-:Y:S01]  /*26740*/  ENDCOLLECTIVE ;  /* 0x000000000000791b */ /* 0x003fe20003800000 */
.L_x_1478:
[----:B------:R-:W-:Y:S05]  /*26750*/  BSYNC B0 ;  /* 0x0000000000007941 */ /* 0x000fea0003800000 */
.L_x_1477:
        /* <DEDUP_REMOVED lines=9> */
.L_x_1479:
[----:B------:R-:W-:Y:S01]  /*267f0*/  IMAD.MOV.U32 R12, RZ, RZ, 0x4 ;  /* 0x00000004ff0c7424 */ /* 0x000fe200078e00ff */
[----:B------:R-:W-:-:S05]  /*26800*/  SEL R3, R14, RZ, P2 ;  /* 0x000000ff0e037207 */ /* 0x000fca0001000000 */
[----:B------:R-:W-:-:S04]  /*26810*/  IMAD.IADD R2, R2, 0x1, R3 ;  /* 0x0000000102027824 */ /* 0x000fc800078e0203 */
[----:B------:R-:W-:-:S07]  /*26820*/  IMAD.MOV.U32 R13, RZ, RZ, R2 ;  /* 0x000000ffff0d7224 */ /* 0x000fce00078e0002 */
[----:B------:R-:W-:Y:S05]  /*26830*/  WARPSYNC.COLLECTIVE R15, `(.L_x_1480) ;  /* 0x000000000f087348 */ /* 0x000fea0003c00000 */
[----:B------:R0:W1:Y:S02]  /*26840*/  SHFL.UP P6, R14, R13, R12, R11 ;  /* 0x0400000c0d0e7389 */ /* 0x00006400000c000b */
[----:B01----:R-:W-:Y:S01]  /*26850*/  ENDCOLLECTIVE ;  /* 0x000000000000791b */ /* 0x003fe20003800000 */
.L_x_1480:
[----:B------:R-:W-:Y:S01]  /*26860*/  IMAD.MOV.U32 R12, RZ, RZ, 0x8 ;  /* 0x00000008ff0c7424 */ /* 0x000fe200078e00ff */
[----:B------:R-:W-:-:S05]  /*26870*/  SEL R3, R14, RZ, P3 ;  /* 0x000000ff0e037207 */ /* 0x000fca0001800000 */
[----:B------:R-:W-:-:S04]  /*26880*/  IMAD.IADD R2, R2, 0x1, R3 ;  /* 0x0000000102027824 */ /* 0x000fc800078e0203 */
[----:B------:R-:W-:-:S07]  /*26890*/  IMAD.MOV.U32 R13, RZ, RZ, R2 ;  /* 0x000000ffff0d7224 */ /* 0x000fce00078e0002 */
[----:B------:R-:W-:Y:S05]  /*268a0*/  WARPSYNC.COLLECTIVE R15, `(.L_x_1481) ;  /* 0x000000000f087348 */ /* 0x000fea0003c00000 */
[----:B------:R0:W1:Y:S02]  /*268b0*/  SHFL.UP P6, R14, R13, R12, R11 ;  /* 0x0400000c0d0e7389 */ /* 0x00006400000c000b */
[----:B01----:R-:W-:Y:S01]  /*268c0*/  ENDCOLLECTIVE ;  /* 0x000000000000791b */ /* 0x003fe20003800000 */
.L_x_1481:
[----:B------:R-:W-:Y:S01]  /*268d0*/  IMAD.MOV.U32 R12, RZ, RZ, 0x10 ;  /* 0x00000010ff0c7424 */ /* 0x000fe200078e00ff */
[----:B------:R-:W-:-:S05]  /*268e0*/  SEL R3, R14, RZ, P4 ;  /* 0x000000ff0e037207 */ /* 0x000fca0002000000 */
[----:B------:R-:W-:-:S04]  /*268f0*/  IMAD.IADD R2, R2, 0x1, R3 ;  /* 0x0000000102027824 */ /* 0x000fc800078e0203 */
[----:B------:R-:W-:-:S07]  /*26900*/  IMAD.MOV.U32 R13, RZ, RZ, R2 ;  /* 0x000000ffff0d7224 */ /* 0x000fce00078e0002 */
[----:B------:R-:W-:Y:S05]  /*26910*/  WARPSYNC.COLLECTIVE R15, `(.L_x_1482) ;  /* 0x000000000f087348 */ /* 0x000fea0003c00000 */
[----:B------:R0:W1:Y:S02]  /*26920*/  SHFL.UP P6, R14, R13, R12, R11 ;  /* 0x0400000c0d0e7389 */ /* 0x00006400000c000b */
[----:B01----:R-:W-:Y:S01]  /*26930*/  ENDCOLLECTIVE ;  /* 0x000000000000791b */ /* 0x003fe20003800000 */
.L_x_1482:
        /* <DEDUP_REMOVED lines=8> */
.L_x_1483:
[----:B------:R-:W-:Y:S05]  /*269c0*/  BRA `(.L_x_1484) ;  /* 0xffffffd000dc7947 */ /* 0x000fea000383ffff */
.L_x_1390:
[----:B------:R-:W-:Y:S01]  /*269d0*/  BSSY B0, `(.L_x_1485) ;  /* 0x0000006000007945 */ /* 0x000fe20003800000 */
[----:B------:R-:W-:Y:S01]  /*269e0*/  PLOP3.LUT P6, PT, P6, PT, PT, 0x8, 0x0 ;  /* 0x000000000000781c */ /* 0x000fe200037ce170 */
[----:B------:R-:W-:-:S12]  /*269f0*/  IMAD.MOV.U32 R15, RZ, RZ, -0x1 ;  /* 0xffffffffff0f7424 */ /* 0x000fd800078e00ff */
[----:B01----:R-:W-:Y:S05]  /*26a00*/  WARPSYNC.COLLECTIVE R15, `(.L_x_1486) ;  /* 0x000000000f087348 */ /* 0x003fea0003c00000 */
[----:B------:R-:W-:Y:S01]  /*26a10*/  VOTE.ANY R14, PT, P6 ;  /* 0x00000000000e7806 */ /* 0x000fe200030e0100 */
[----:B01----:R-:W-:Y:S06]  /*26a20*/  ENDCOLLECTIVE ;  /* 0x000000000000791b */ /* 0x003fec0003800000 */
.L_x_1486:
[----:B------:R-:W-:Y:S05]  /*26a30*/  BSYNC B0 ;  /* 0x0000000000007941 */ /* 0x000fea0003800000 */
.L_x_1485:
[----:B------:R-:W-:Y:S02]  /*26a40*/  IMAD.MOV.U32 R3, RZ, RZ, R14 ;  /* 0x000000ffff037224 */ /* 0x000fe400078e000e */
[----:B------:R-:W-:Y:S02]  /*26a50*/  IMAD.MOV.U32 R13, RZ, RZ, R25 ;  /* 0x000000ffff0d7224 */ /* 0x000fe400078e0019 */
[----:B------:R-:W0:Y:S01]  /*26a60*/  POPC R7, R3 ;  /* 0x0000000300077309 */ /* 0x000e220000000000 */
[----:B------:R-:W-:Y:S02]  /*26a70*/  IMAD.MOV.U32 R11, RZ, RZ, 0x1f ;  /* 0x0000001fff0b7424 */ /* 0x000fe400078e00ff */
[----:B------:R-:W-:Y:S02]  /*26a80*/  IMAD.MOV.U32 R15, RZ, RZ, -0x1 ;  /* 0xffffffffff0f7424 */ /* 0x000fe400078e00ff */
[----:B0-----:R-:W-:Y:S02]  /*26a90*/  IMAD.MOV.U32 R12, RZ, RZ, R7 ;  /* 0x000000ffff0c7224 */ /* 0x001fe400078e0007 */
[----:B------:R-:W-:-:S07]  /*26aa0*/  IMAD.IADD R27, R7, 0x1, R27 ;  /* 0x00000001071b7824 */ /* 0x000fce00078e021b */
[----:B------:R-:W-:Y:S05]  /*26ab0*/  WARPSYNC.COLLECTIVE R15, `(.L_x_1487) ;  /* 0x000000000f087348 */ /* 0x000fea0003c00000 */
[----:B------:R0:W1:Y:S02]  /*26ac0*/  SHFL.IDX P6, R14, R13, R12, R11 ;  /* 0x0000000c0d0e7389 */ /* 0x00006400000c000b */
[----:B01----:R-:W-:Y:S01]  /*26ad0*/  ENDCOLLECTIVE ;  /* 0x000000000000791b */ /* 0x003fe20003800000 */
.L_x_1487:
[----:B------:R-:W-:Y:S02]  /*26ae0*/  IMAD.MOV.U32 R13, RZ, RZ, R5 ;  /* 0x000000ffff0d7224 */ /* 0x000fe400078e0005 */
[----:B------:R-:W-:-:S07]  /*26af0*/  IMAD.MOV.U32 R25, RZ, RZ, R14 ;  /* 0x000000ffff197224 */ /* 0x000fce00078e000e */
[----:B------:R-:W-:Y:S05]  /*26b00*/  WARPSYNC.COLLECTIVE R15, `(.L_x_1488) ;  /* 0x000000000f087348 */ /* 0x000fea0003c00000 */
[----:B------:R0:W1:Y:S02]  /*26b10*/  SHFL.IDX P6, R14, R13, R12, R11 ;  /* 0x0000000c0d0e7389 */ /* 0x00006400000c000b */
[----:B01----:R-:W-:Y:S01]  /*26b20*/  ENDCOLLECTIVE ;  /* 0x000000000000791b */ /* 0x003fe20003800000 */
.L_x_1488:
[----:B------:R-:W-:Y:S01]  /*26b30*/  IMAD.MOV.U32 R5, RZ, RZ, R14 ;  /* 0x000000ffff057224 */ /* 0x000fe200078e000e */
[----:B------:R-:W-:Y:S06]  /*26b40*/  BRA `(.L_x_1489) ;  /* 0xffffffd000bc7947 */ /* 0x000fec000383ffff */
.L_x_1392:
[----:B------:R-:W-:Y:S01]  /*26b50*/  BSSY B0, `(.L_x_1490) ;  /* 0x0000007000007945 */ /* 0x000fe20003800000 */
[----:B-1----:R-:W-:Y:S02]  /*26b60*/  IMAD.MOV.U32 R13, RZ, RZ, R2 ;  /* 0x000000ffff0d7224 */ /* 0x002fe400078e0002 */
[----:B------:R-:W-:Y:S02]  /*26b70*/  IMAD.MOV.U32 R11, RZ, RZ, 0x1f ;  /* 0x0000001fff0b7424 */ /* 0x000fe400078e00ff */
[----:B------:R-:W-:-:S07]  /*26b80*/  IMAD.MOV.U32 R15, RZ, RZ, -0x1 ;  /* 0xffffffffff0f7424 */ /* 0x000fce00078e00ff */
[----:B0-234-:R-:W-:Y:S05]  /*26b90*/  WARPSYNC.COLLECTIVE R15, `(.L_x_1491) ;  /* 0x000000000f087348 */ /* 0x01dfea0003c00000 */
[----:B------:R1:W0:Y:S02]  /*26ba0*/  SHFL.IDX P6, R14, R13, R12, R11 ;  /* 0x0000000c0d0e7389 */ /* 0x00022400000c000b */
[----:B01234-:R-:W-:Y:S01]  /*26bb0*/  ENDCOLLECTIVE ;  /* 0x000000000000791b */ /* 0x01ffe20003800000 */
.L_x_1491:
[----:B------:R-:W-:Y:S05]  /*26bc0*/  BSYNC B0 ;  /* 0x0000000000007941 */ /* 0x000fea0003800000 */
.L_x_1490:
[----:B------:R-:W-:Y:S01]  /*26bd0*/  IMAD.MOV.U32 R24, RZ, RZ, R14 ;  /* 0x000000ffff187224 */ /* 0x000fe200078e000e */
[----:B------:R-:W-:Y:S06]  /*26be0*/  BRA `(.L_x_1391) ;  /* 0xffffffd000ac7947 */ /* 0x000fec000383ffff */
.L_x_1398:
[----:B0-----:R0:W3:Y:S02]  /*26bf0*/  SYNCS.PHASECHK.TRANS64.TRYWAIT P0, [R9+URZ+0x13220], R0 ;  /* 0x01322000090075a7 */ /* 0x0010e4000800017f */
[----:B---3--:R-:W-:Y:S05]  /*26c00*/  @!P0 NANOSLEEP.SYNCS 0x989680 ;  /* 0x009896800000895d */ /* 0x008fea0003900000 */
[----:B------:R-:W3:Y:S02]  /*26c10*/  @!P0 SYNCS.PHASECHK.TRANS64 P0, [R9+URZ+0x13220], R0 ;  /* 0x01322000090085a7 */ /* 0x000ee4000800007f */
[----:B---3--:R-:W-:Y:S05]  /*26c20*/  @!P0 BRA `(.L_x_1398) ;  /* 0xfffffffc00f08947 */ /* 0x008fea000383ffff */
[----:B------:R-:W-:Y:S05]  /*26c30*/  BRA `(.L_x_1492) ;  /* 0xffffffdc00087947 */ /* 0x000fea000383ffff */
.L_x_1399:
[----:B------:R-:W3:Y:S01]  /*26c40*/  S2R R2, SR_TID.X ;  /* 0x0000000000027919 */ /* 0x000ee20000002100 */
[----:B------:R-:W-:Y:S01]  /*26c50*/  BSSY B0, `(.L_x_1493) ;  /* 0x000000a000007945 */ /* 0x000fe20003800000 */
[----:B------:R-:W-:Y:S02]  /*26c60*/  IMAD.MOV.U32 R12, RZ, RZ, RZ ;  /* 0x000000ffff0c7224 */ /* 0x000fe400078e00ff */
[----:B------:R-:W-:Y:S02]  /*26c70*/  IMAD.MOV.U32 R11, RZ, RZ, 0x1f ;  /* 0x0000001fff0b7424 */ /* 0x000fe400078e00ff */
[----:B------:R-:W-:Y:S01]  /*26c80*/  IMAD.MOV.U32 R15, RZ, RZ, -0x1 ;  /* 0xffffffffff0f7424 */ /* 0x000fe200078e00ff */
[----:B---3--:R-:W-:-:S04]  /*26c90*/  SHF.R.U32.HI R2, RZ, 0x5, R2 ;  /* 0x00000005ff027819 */ /* 0x008fc80000011602 */
[----:B------:R-:W-:-:S05]  /*26ca0*/  LOP3.LUT R2, R2, 0x3, RZ, 0xc0, !PT ;  /* 0x0000000302027812 */ /* 0x000fca00078ec0ff */
[----:B-1----:R-:W-:-:S07]  /*26cb0*/  IMAD.MOV.U32 R13, RZ, RZ, R2 ;  /* 0x000000ffff0d7224 */ /* 0x002fce00078e0002 */
[----:B0-2---:R-:W-:Y:S05]  /*26cc0*/  WARPSYNC.COLLECTIVE R15, `(.L_x_1494) ;  /* 0x000000000f087348 */ /* 0x005fea0003c00000 */
[----:B------:R1:W3:Y:S02]  /*26cd0*/  SHFL.IDX P6, R14, R13, R12, R11 ;  /* 0x0000000c0d0e7389 */ /* 0x0002e400000c000b */
[----:B0123--:R-:W-:Y:S01]  /*26ce0*/  ENDCOLLECTIVE ;  /* 0x000000000000791b */ /* 0x00ffe20003800000 */
.L_x_1494:
[----:B------:R-:W-:Y:S05]  /*26cf0*/  BSYNC B0 ;  /* 0x0000000000007941 */ /* 0x000fea0003800000 */
.L_x_1493:
[----:B------:R-:W-:Y:S05]  /*26d00*/  BRA `(.L_x_1495) ;  /* 0xffffffd800f07947 */ /* 0x000fea000383ffff */
.L_x_1400:
[----:B------:R-:W-:Y:S01]  /*26d10*/  BSSY B0, `(.L_x_1496) ;  /* 0x0000006000007945 */ /* 0x000fe20003800000 */
[----:B------:R-:W-:-:S07]  /*26d20*/  IMAD.MOV.U32 R15, RZ, RZ, -0x1 ;  /* 0xffffffffff0f7424 */ /* 0x000fce00078e00ff */
[----:B012---:R-:W-:Y:S05]  /*26d30*/  WARPSYNC.COLLECTIVE R15, `(.L_x_1497) ;  /* 0x000000000f0c7348 */ /* 0x007fea0003c00000 */
[----:B------:R-:W-:Y:S02]  /*26d40*/  ELECT P6, UR62, PT ;  /* 0x00000000003e782f */ /* 0x000fe400038c0000 */
[----:B------:R-:W-:Y:S01]  /*26d50*/  MOV R14, UR62 ;  /* 0x0000003e000e7c02 */ /* 0x000fe20008000f00 */
[----:B012---:R-:W-:Y:S10]  /*26d60*/  ENDCOLLECTIVE ;  /* 0x000000000000791b */ /* 0x007ff40003800000 */
.L_x_1497:
[----:B------:R-:W-:Y:S05]  /*26d70*/  BSYNC B0 ;  /* 0x0000000000007941 */ /* 0x000fea0003800000 */
.L_x_1496:
[----:B------:R-:W-:Y:S05]  /*26d80*/  BRA `(.L_x_1498) ;  /* 0xffffffd800e47947 */ /* 0x000fea000383ffff */
.L_x_1402:
[----:B0-----:R0:W3:Y:S02]  /*26d90*/  SYNCS.PHASECHK.TRANS64.TRYWAIT P1, [R7+URZ], R2 ;  /* 0x00000002070075a7 */ /* 0x0010e4000802017f */
[----:B---3--:R-:W-:Y:S05]  /*26da0*/  @!P1 NANOSLEEP.SYNCS 0x989680 ;  /* 0x009896800000995d */ /* 0x008fea0003900000 */
[----:B------:R-:W3:Y:S02]  /*26db0*/  @!P1 SYNCS.PHASECHK.TRANS64 P1, [R7+URZ], R2 ;  /* 0x00000002070095a7 */ /* 0x000ee4000802007f */
[----:B---3--:R-:W-:Y:S05]  /*26dc0*/  @!P1 BRA `(.L_x_1402) ;  /* 0xfffffffc00f09947 */ /* 0x008fea000383ffff */
[----:B------:R-:W-:Y:S05]  /*26dd0*/  BRA `(.L_x_1499) ;  /* 0xffffffdc00187947 */ /* 0x000fea000383ffff */
.L_x_1403:
[----:B---3--:R3:W4:Y:S02]  /*26de0*/  SYNCS.PHASECHK.TRANS64.TRYWAIT P1, [R3+URZ], R0 ;  /* 0x00000000030075a7 */ /* 0x008724000802017f */
[----:B----4-:R-:W-:Y:S05]  /*26df0*/  @!P1 NANOSLEEP.SYNCS 0x989680 ;  /* 0x009896800000995d */ /* 0x010fea0003900000 */
[----:B------:R-:W4:Y:S02]  /*26e00*/  @!P1 SYNCS.PHASECHK.TRANS64 P1, [R3+URZ], R0 ;  /* 0x00000000030095a7 */ /* 0x000f24000802007f */
[----:B----4-:R-:W-:Y:S05]  /*26e10*/  @!P1 BRA `(.L_x_1403) ;  /* 0xfffffffc00f09947 */ /* 0x010fea000383ffff */
[----:B------:R-:W-:Y:S05]  /*26e20*/  BRA `(.L_x_1500) ;  /* 0xffffffdc000c7947 */ /* 0x000fea000383ffff */
.L_x_1405:
[----:B---3--:R3:W4:Y:S02]  /*26e30*/  SYNCS.PHASECHK.TRANS64.TRYWAIT P1, [R3+URZ+0x13260], R2 ;  /* 0x01326002030075a7 */ /* 0x008724000802017f */
[----:B----4-:R-:W-:Y:S05]  /*26e40*/  @!P1 NANOSLEEP.SYNCS 0x989680 ;  /* 0x009896800000995d */ /* 0x010fea0003900000 */
[----:B------:R-:W4:Y:S02]  /*26e50*/  @!P1 SYNCS.PHASECHK.TRANS64 P1, [R3+URZ+0x13260], R2 ;  /* 0x01326002030095a7 */ /* 0x000f24000802007f */
[----:B----4-:R-:W-:Y:S05]  /*26e60*/  @!P1 BRA `(.L_x_1405) ;  /* 0xfffffffc00f09947 */ /* 0x010fea000383ffff */
[----:B------:R-:W-:Y:S05]  /*26e70*/  BRA `(.L_x_1501) ;  /* 0xffffffdc000c7947 */ /* 0x000fea000383ffff */
.L_x_1407:
[----:B----4-:R4:W0:Y:S02]  /*26e80*/  SYNCS.PHASECHK.TRANS64.TRYWAIT P1, [R5+URZ+0x13260], R0 ;  /* 0x01326000050075a7 */ /* 0x010824000802017f */
[----:B0-----:R-:W-:Y:S05]  /*26e90*/  @!P1 NANOSLEEP.SYNCS 0x989680 ;  /* 0x009896800000995d */ /* 0x001fea0003900000 */
[----:B------:R-:W0:Y:S02]  /*26ea0*/  @!P1 SYNCS.PHASECHK.TRANS64 P1, [R5+URZ+0x13260], R0 ;  /* 0x01326000050095a7 */ /* 0x000e24000802007f */
[----:B0-----:R-:W-:Y:S05]  /*26eb0*/  @!P1 BRA `(.L_x_1407) ;  /* 0xfffffffc00f09947 */ /* 0x001fea000383ffff */
[----:B------:R-:W-:Y:S05]  /*26ec0*/  BRA `(.L_x_1502) ;  /* 0xffffffdc000c7947 */ /* 0x000fea000383ffff */
.L_x_1409:
[----:B------:R0:W0:Y:S02]  /*26ed0*/  SYNCS.PHASECHK.TRANS64.TRYWAIT P0, [R3+URZ+0x13280], R2 ;  /* 0x01328002030075a7 */ /* 0x000024000800017f */
[----:B0-----:R-:W-:Y:S05]  /*26ee0*/  @!P0 NANOSLEEP.SYNCS 0x989680 ;  /* 0x009896800000895d */ /* 0x001fea0003900000 */
[----:B------:R-:W0:Y:S02]  /*26ef0*/  @!P0 SYNCS.PHASECHK.TRANS64 P0, [R3+URZ+0x13280], R2 ;  /* 0x01328002030085a7 */ /* 0x000e24000800007f */
[----:B0-----:R-:W-:Y:S05]  /*26f00*/  @!P0 BRA `(.L_x_1409) ;  /* 0xfffffffc00f08947 */ /* 0x001fea000383ffff */
[----:B------:R-:W-:Y:S05]  /*26f10*/  BRA `(.L_x_1410) ;  /* 0xffffffdc00087947 */ /* 0x000fea000383ffff */
.L_x_1503:
        /* <DEDUP_REMOVED lines=14> */
.L_x_2192:


//--------------------- .text._ZN7cutlass13device_kernelIN5flash11enable_sm90INS1_16FlashAttnFwdSm90INS1_25CollectiveMainloopFwdSm90ILi2EN4cute5tupleIJNS5_1CILi1EEES8_S8_EEENS6_IJNS7_ILi192EEENS7_ILi160EEENS7_ILi64EEEEEELi64ENS_12float_e4m3_tEfNS_4arch4Sm90ELb1ELb0ELb1ELb0ELb0ELb0ELb0ELb1ELb1ELb1ELb1ELb0EEENS1_21CollectiveEpilogueFwdINS6_IJSA_SC_SB_EEES9_NS_10bfloat16_tESG_Li384ELb0ELb1ELb1ELb1EEENS1_19SingleTileSchedulerILb0ELb1ELb1ELi192EEEEEEEEEvNT_6ParamsE --------------------------
	.section	.text._ZN7cutlass13device_kernelIN5flash11enable_sm90INS1_16FlashAttnFwdSm90INS1_25CollectiveMainloopFwdSm90ILi2EN4cute5tupleIJNS5_1CILi1EEES8_S8_EEENS6_IJNS7_ILi192EEENS7_ILi160EEENS7_ILi64EEEEEELi64ENS_12float_e4m3_tEfNS_4arch4Sm90ELb1ELb0ELb1ELb0ELb0ELb0ELb0ELb1ELb1ELb1ELb1ELb0EEENS1_21CollectiveEpilogueFwdINS6_IJSA_SC_SB_EEES9_NS_10bfloat16_tESG_Li384ELb0ELb1ELb1ELb1EEENS1_19SingleTileSchedulerILb0ELb1ELb1ELi192EEEEEEEEEvNT_6ParamsE,"ax",@progbits
	.align	128
.text._ZN7cutlass13device_kernelIN5flash11enable_sm90INS1_16FlashAttnFwdSm90INS1_25CollectiveMainloopFwdSm90ILi2EN4cute5tupleIJNS5_1CILi1EEES8_S8_EEENS6_IJNS7_ILi192EEENS7_ILi160EEENS7_ILi64EEEEEELi64ENS_12float_e4m3_tEfNS_4arch4Sm90ELb1ELb0ELb1ELb0ELb0ELb0ELb0ELb1ELb1ELb1ELb1ELb0EEENS1_21CollectiveEpilogueFwdINS6_IJSA_SC_SB_EEES9_NS_10bfloat16_tESG_Li384ELb0ELb1ELb1ELb1EEENS1_19SingleTileSchedulerILb0ELb1ELb1ELi192EEEEEEEEEvNT_6ParamsE:
        .type           _ZN7cutlass13device_kernelIN5flash11enable_sm90INS1_16FlashAttnFwdSm90INS1_25CollectiveMainloopFwdSm90ILi2EN4cute5tupleIJNS5_1CILi1EEES8_S8_EEENS6_IJNS7_ILi192EEENS7_ILi160EEENS7_ILi64EEEEEELi64ENS_12float_e4m3_tEfNS_4arch4Sm90ELb1ELb0ELb1ELb0ELb0ELb0ELb0ELb1ELb1ELb1ELb1ELb0EEENS1_21CollectiveEpilogueFwdINS6_IJSA_SC_SB_EEES9_NS_10bfloat16_tESG_Li384ELb0ELb1ELb1ELb1EEENS1_19SingleTileSchedulerILb0ELb1ELb1ELi192EEEEEEEEEvNT_6ParamsE,@function
        .size           _ZN7cutlass13device_kernelIN5flash11enable_sm90INS1_16FlashAttnFwdSm90INS1_25CollectiveMainloopFwdSm90ILi2EN4cute5tupleIJNS5_1CILi1EEES8_S8_EEENS6_IJNS7_ILi192EEENS7_ILi160EEENS7_ILi64EEEEEELi64ENS_12float_e4m3_tEfNS_4arch4Sm90ELb1ELb0ELb1ELb0ELb0ELb0ELb0ELb1ELb1ELb1ELb1ELb0EEENS1_21CollectiveEpilogueFwdINS6_IJSA_SC_SB_EEES9_NS_10bfloat16_tESG_Li384ELb0ELb1ELb1ELb1EEENS1_19SingleTileSchedulerILb0ELb1ELb1ELi192EEEEEEEEEvNT_6ParamsE,(.L_x_2193 - _ZN7cutlass13device_kernelIN5flash11enable_sm90INS1_16FlashAttnFwdSm90INS1_25CollectiveMainloopFwdSm90ILi2EN4cute5tupleIJNS5_1CILi1EEES8_S8_EEENS6_IJNS7_ILi192EEENS7_ILi160EEENS7_ILi64EEEEEELi64ENS_12float_e4m3_tEfNS_4arch4Sm90ELb1ELb0ELb1ELb0ELb0ELb0ELb0ELb1ELb1ELb1ELb1ELb0EEENS1_21CollectiveEpilogueFwdINS6_IJSA_SC_SB_EEES9_NS_10bfloat16_tESG_Li384ELb0ELb1ELb1ELb1EEENS1_19SingleTileSchedulerILb0ELb1ELb1ELi192EEEEEEEEEvNT_6ParamsE)
        .other          _ZN7cutlass13device_kernelIN5flash11enable_sm90INS1_16FlashAttnFwdSm90INS1_25CollectiveMainloopFwdSm90ILi2EN4cute5tupleIJNS5_1CILi1EEES8_S8_EEENS6_IJNS7_ILi192EEENS7_ILi160EEENS7_ILi64EEEEEELi64ENS_12float_e4m3_tEfNS_4arch4Sm90ELb1ELb0ELb1ELb0ELb0ELb0ELb0ELb1ELb1ELb1ELb1ELb0EEENS1_21CollectiveEpilogueFwdINS6_IJSA_SC_SB_EEES9_NS_10bfloat16_tESG_Li384ELb0ELb1ELb1ELb1EEENS1_19SingleTileSchedulerILb0ELb1ELb1ELi192EEEEEEEEEvNT_6ParamsE,@"STO_CUDA_ENTRY STV_DEFAULT"
_ZN7cutlass13device_kernelIN5flash11enable_sm90INS1_16FlashAttnFwdSm90INS1_25CollectiveMainloopFwdSm90ILi2EN4cute5tupleIJNS5_1CILi1EEES8_S8_EEENS6_IJNS7_ILi192EEENS7_ILi160EEENS7_ILi64EEEEEELi64ENS_12float_e4m3_tEfNS_4arch4Sm90ELb1ELb0ELb1ELb0ELb0ELb0ELb0ELb1ELb1ELb1ELb1ELb0EEENS1_21CollectiveEpilogueFwdINS6_IJSA_SC_SB_EEES9_NS_10bfloat16_tESG_Li384ELb0ELb1ELb1ELb1EEENS1_19SingleTileSchedulerILb0ELb1ELb1ELi192EEEEEEEEEvNT_6ParamsE:
        /* <DEDUP_REMOVED lines=18> */
.L_x_1505:
[----:B------:R-:W-:Y:S05]  /*0120*/  BSYNC B0 ;  /* 0x0000000000007941 */ /* 0x000fea0003800000 */
.L_x_1504:
        /* <DEDUP_REMOVED lines=41> */
.L_x_1506:
        /* <DEDUP_REMOVED lines=22> */
.L_x_1507:
        /* <DEDUP_REMOVED lines=18> */
.L_x_1508:
        /* <DEDUP_REMOVED lines=22> */
.L_x_1509:
        /* <DEDUP_REMOVED lines=22> */
.L_x_1510:
        /* <DEDUP_REMOVED lines=9> */
.L_x_1513:
        /* <DEDUP_REMOVED lines=18> */
[----:B------:R-:W0:Y:S01]  /*0ab0*/  S2UR UR38, SR_CTAID.X ;  /* 0x00000000002679c3 */ /* 0x000e220000002500 */
[----:B------:R-:W-:Y:S01]  /*0ac0*/  ULDC UR4, c[0x0][0x448] ;  /* 0x0001120000047ab9 */ /* 0x000fe20000000800 */
[----:B------:R-:W-:Y:S01]  /*0ad0*/  ULDC UR45, c[0x0][0x424] ;  /* 0x00010900002d7ab9 */ /* 0x000fe20000000800 */
[----:B------:R-:W-:Y:S01]  /*0ae0*/  UISETP.NE.AND UP1, UPT, UR4, 0x1, UPT ;  /* 0x000000010400788c */ /* 0x000fe2000bf25270 */
[----:B------:R-:W-:Y:S02]  /*0af0*/  ULDC UR7, c[0x0][0x288] ;  /* 0x0000a20000077ab9 */ /* 0x000fe40000000800 */
[----:B------:R-:W-:Y:S01]  /*0b00*/  ULDC.64 UR4, c[0x0][0x418] ;  /* 0x0001060000047ab9 */ /* 0x000fe20000000a00 */
[----:B------:R-:W-:Y:S02]  /*0b10*/  UIADD3 UR7, -UR7, 0xa0, URZ ;  /* 0x000000a007077890 */ /* 0x000fe4000fffe13f */
[----:B------:R-:W-:Y:S01]  /*0b20*/  UISETP.NE.U32.AND UP0, UPT, UR4, URZ, UPT ;  /* 0x0000003f0400728c */ /* 0x000fe2000bf05070 */
[----:B------:R-:W-:Y:S01]  /*0b30*/  ULDC UR39, c[0x0][0x2f0] ;  /* 0x0000bc0000277ab9 */ /* 0x000fe20000000800 */
[----:B------:R-:W-:-:S02]  /*0b40*/  USHF.R.U32.HI UR10, URZ, 0x10, UR46 ;  /* 0x000000103f0a7899 */ /* 0x000fc4000801162e */
[----:B------:R-:W-:Y:S01]  /*0b50*/  UISETP.NE.AND.EX UP0, UPT, UR5, URZ, UPT, UP0 ;  /* 0x0000003f0500728c */ /* 0x000fe2000bf05300 */
[----:B------:R-:W-:Y:S02]  /*0b60*/  @UP1 ULDC UR8, c[0x0][0x450] ;  /* 0x0001140000081ab9 */ /* 0x000fe40000000800 */
[----:B------:R-:W-:Y:S01]  /*0b70*/  @UP1 ULDC UR5, c[0x0][0x44c] ;  /* 0x0001130000051ab9 */ /* 0x000fe20000000800 */
[----:B------:R-:W-:Y:S02]  /*0b80*/  USEL UR45, UR45, 0x1, UP0 ;  /* 0x000000012d2d7887 */ /* 0x000fe40008000000 */
[----:B------:R-:W-:Y:S02]  /*0b90*/  ULOP3.LUT UR46, UR46, 0xffff, URZ, 0xc0, !UPT ;  /* 0x0000ffff2e2e7892 */ /* 0x000fe4000f8ec03f */
[----:B------:R-:W-:Y:S02]  /*0ba0*/  UIMAD UR7, UR45, UR39, UR7 ;  /* 0x000000272d0772a4 */ /* 0x000fe4000f8e0207 */
[----:B0-----:R-:W-:-:S04]  /*0bb0*/  UIMAD UR38, UR38, 0xc0, URZ ;  /* 0x000000c0262678a4 */ /* 0x001fc8000f8e023f */
[----:B------:R-:W-:Y:S02]  /*0bc0*/  @UP1 UIADD3 UR4, UR38, 0xbf, URZ ;  /* 0x000000bf26041890 */ /* 0x000fe4000fffe03f */
[----:B------:R-:W-:Y:S02]  /*0bd0*/  UIADD3 UR6, UR38, 0xbf, URZ ;  /* 0x000000bf26067890 */ /* 0x000fe4000fffe03f */
[----:B------:R-:W-:Y:S02]  /*0be0*/  UIMAD.WIDE.U32 UR4, UR4, UR5, URZ ;  /* 0x00000005040472a5 */ /* 0x000fe4000f8e003f */
[----:B------:R-:W-:Y:S02]  /*0bf0*/  UIMAD UR4, UR45, UR39, 0x9f ;  /* 0x0000009f2d0474a4 */ /* 0x000fe4000f8e0227 */
[----:B------:R-:W-:Y:S02]  /*0c00*/  @UP1 USHF.R.U32.HI UR6, URZ, UR8, UR5 ;  /* 0x000000083f061299 */ /* 0x000fe40008011605 */
[----:B------:R-:W-:-:S02]  /*0c10*/  UIMAD.WIDE UR4, UR4, 0x66666667, URZ ;  /* 0x66666667040478a5 */ /* 0x000fc4000f8e023f */
[----:B------:R-:W-:Y:S02]  /*0c20*/  UIADD3 UR6, UR7, UR6, URZ ;  /* 0x0000000607067290 */ /* 0x000fe4000fffe03f */
[----:B------:R-:W-:Y:S02]  /*0c30*/  USHF.R.U32.HI UR4, URZ, 0x1f, UR5 ;  /* 0x0000001f3f047899 */ /* 0x000fe40008011605 */
[----:B------:R-:W-:Y:S02]  /*0c40*/  UIMAD.WIDE UR6, UR6, 0x66666667, URZ ;  /* 0x66666667060678a5 */ /* 0x000fe4000f8e023f */
[----:B------:R-:W-:Y:S02]  /*0c50*/  ULEA.HI.SX32 UR4, UR5, UR4, 0x1a ;  /* 0x0000000405047291 */ /* 0x000fe4000f8fd23f */
[----:B------:R-:W-:-:S04]  /*0c60*/  USHF.R.U32.HI UR6, URZ, 0x1f, UR7 ;  /* 0x0000001f3f067899 */ /* 0x000fc80008011607 */
[----:B------:R-:W-:-:S04]  /*0c70*/  ULEA.HI.SX32 UR6, UR7, UR6, 0x1a ;  /* 0x0000000607067291 */ /* 0x000fc8000f8fd23f */
[----:B------:R-:W-:-:S04]  /*0c80*/  UISETP.LT.AND UP0, UPT, UR4, UR6, UPT ;  /* 0x000000060400728c */ /* 0x000fc8000bf01270 */
[----:B------:R-:W-:Y:S02]  /*0c90*/  USEL UR9, UR4, UR6, UP0 ;  /* 0x0000000604097287 */ /* 0x000fe40008000000 */
[----:B------:R-:W-:Y:S02]  /*0ca0*/  UISETP.NE.AND UP0, UPT, UR10, URZ, UPT ;  /* 0x0000003f0a00728c */ /* 0x000fe4000bf05270 */
[----:B------:R-:W-:Y:S01]  /*0cb0*/  UISETP.GE.AND UP1, UPT, UR9, 0x1, UPT ;  /* 0x000000010900788c */ /* 0x000fe2000bf26270 */
[----:B------:R-:W-:-:S05]  /*0cc0*/  UMOV UR4, URZ ;  /* 0x0000003f00047c82 */ /* 0x000fca0008000000 */
[----:B------:R-:W-:-:S03]  /*0cd0*/  PLOP3.LUT P0, PT, PT, PT, UP1, 0x80, 0x0 ;  /* 0x000000000000781c */ /* 0x000fc60003f0f018 */
[----:B------:R-:W-:-:S10]  /*0ce0*/  @!UP0 ULDC UR10, c[0x0][0x9f0] ;  /* 0x00027c00000a8ab9 */ /* 0x000fd40000000800 */
[----:B------:R-:W-:Y:S05]  /*0cf0*/  @!P0 BRA `(.L_x_1515) ;  /* 0x0000000000848947 */ /* 0x000fea0003800000 */
[----:B------:R-:W-:Y:S01]  /*0d00*/  IMAD.U32 R3, RZ, RZ, UR10 ;  /* 0x0000000aff037e24 */ /* 0x000fe2000f8e00ff */
[----:B------:R-:W-:Y:S01]  /*0d10*/  UIADD3 UR6, UR10, -0x1, UR9 ;  /* 0xffffffff0a067890 */ /* 0x000fe2000fffe009 */
[----:B------:R-:W-:-:S03]  /*0d20*/  UMOV UR4, URZ ;  /* 0x0000003f00047c82 */ /* 0x000fc60008000000 */
        /* <DEDUP_REMOVED lines=30> */
.L_x_1515:
[----:B------:R-:W-:Y:S02]  /*0f10*/  UIMAD UR46, UR46, UR4, URZ ;  /* 0x000000042e2e72a4 */ /* 0x000fe4000f8e023f */
[----:B------:R-:W-:Y:S01]  /*0f20*/  IMAD.U32 R3, RZ, RZ, UR4 ;  /* 0x00000004ff037e24 */ /* 0x000fe2000f8e00ff */
[----:B------:R-:W-:Y:S01]  /*0f30*/  MOV R0, UR9 ;  /* 0x0000000900007c02 */ /* 0x000fe20008000f00 */
[----:B------:R-:W-:Y:S01]  /*0f40*/  USHF.R.S32.HI UR47, URZ, 0x1f, UR41 ;  /* 0x0000001f3f2f7899 */ /* 0x000fe20008011429 */
[----:B------:R-:W-:Y:S01]  /*0f50*/  VIADD R23, R28, 0xffffff80 ;  /* 0xffffff801c177836 */ /* 0x000fe20000000000 */
[----:B------:R-:W-:Y:S01]  /*0f60*/  UIMAD UR39, UR45, UR39, URZ ;  /* 0x000000272d2772a4 */ /* 0x000fe2000f8e023f */
[----:B------:R-:W-:Y:S02]  /*0f70*/  VIADDMNMX R0, R3, UR46, R0, PT ;  /* 0x0000002e03007c46 */ /* 0x000fe4000b800100 */
[----:B------:R-:W-:Y:S02]  /*0f80*/  CS2R R28, SRZ ;  /* 0x00000000001c7805 */ /* 0x000fe4000001ff00 */
[----:B------:R-:W-:-:S02]  /*0f90*/  PLOP3.LUT P0, PT, PT, PT, PT, 0x80, 0x0 ;  /* 0x000000000000781c */ /* 0x000fc40003f0f070 */
[----:B------:R-:W-:Y:S02]  /*0fa0*/  CS2R R4, SRZ ;  /* 0x0000000000047805 */ /* 0x000fe4000001ff00 */
[----:B------:R-:W-:Y:S01]  /*0fb0*/  R2UR UR49, R0 ;  /* 0x00000000003172ca */ /* 0x000fe200000e0000 */
[----:B------:R-:W-:Y:S01]  /*0fc0*/  IMAD.MOV.U32 R0, RZ, RZ, RZ ;  /* 0x000000ffff007224 */ /* 0x000fe200078e00ff */
[----:B------:R-:W-:Y:S02]  /*0fd0*/  CS2R R24, SRZ ;  /* 0x0000000000187805 */ /* 0x000fe4000001ff00 */
[----:B------:R-:W-:Y:S01]  /*0fe0*/  CS2R R30, SRZ ;  /* 0x00000000001e7805 */ /* 0x000fe2000001ff00 */
[----:B------:R-:W-:Y:S01]  /*0ff0*/  IMAD.MOV.U32 R26, RZ, RZ, RZ ;  /* 0x000000ffff1a7224 */ /* 0x000fe200078e00ff */
        /* <DEDUP_REMOVED lines=8> */
[----:B------:R-:W-:Y:S01]  /*1080*/  UISETP.GT.AND UP0, UPT, UR49, UR46, UPT ;  /* 0x0000002e3100728c */ /* 0x000fe2000bf04270 */
[----:B------:R-:W-:-:S02]  /*1090*/  CS2R R52, SRZ ;  /* 0x0000000000347805 */ /* 0x000fc4000001ff00 */
[----:B------:R-:W-:Y:S02]  /*10a0*/  CS2R R48, SRZ ;  /* 0x0000000000307805 */ /* 0x000fe4000001ff00 */
[----:B------:R-:W-:Y:S02]  /*10b0*/  CS2R R54, SRZ ;  /* 0x0000000000367805 */ /* 0x000fe4000001ff00 */
[----:B------:R-:W-:Y:S02]  /*10c0*/  CS2R R50, SRZ ;  /* 0x0000000000327805 */ /* 0x000fe4000001ff00 */
[----:B------:R-:W-:-:S13]  /*10d0*/  PLOP3.LUT P1, PT, PT, PT, UP0, 0x80, 0x0 ;  /* 0x000000000000781c */ /* 0x000fda0003f2f008 */
[----:B------:R-:W-:Y:S05]  /*10e0*/  @!P1 BRA `(.L_x_1516) ;  /* 0x000000b000149947 */ /* 0x000fea0003800000 */
        /* <DEDUP_REMOVED lines=29> */
[----:B------:R-:W-:Y:S02]  /*12c0*/  IMAD.U32 R7, RZ, RZ, UR5 ;  /* 0x00000005ff077e24 */ /* 0x000fe4000f8e00ff */
[----:B------:R-:W-:-:S02]  /*12d0*/  IMAD.U32 R11, RZ, RZ, UR7 ;  /* 0x00000007ff0b7e24 */ /* 0x000fc4000f8e00ff */
[----:B------:R-:W-:Y:S02]  /*12e0*/  IMAD.MOV.U32 R8, RZ, RZ, 0x70 ;  /* 0x00000070ff087424 */ /* 0x000fe400078e00ff */
[----:B------:R-:W-:Y:S02]  /*12f0*/  IMAD.MOV.U32 R12, RZ, RZ, 0x1 ;  /* 0x00000001ff0c7424 */ /* 0x000fe400078e00ff */
[----:B0-----:R-:W-:-:S07]  /*1300*/  IMAD.MOV.U32 R13, RZ, RZ, RZ ;  /* 0x000000ffff0d7224 */ /* 0x001fce00078e00ff */
[----:B------:R-:W-:-:S07]  /*1310*/  LEPC R20, `(.L_x_1517) ;  /* 0x000000001014794e */ /* 0x000fce0000000000 */
[----:B-1----:R-:W-:Y:S05]  /*1320*/  CALL.ABS.NOINC R2 ;  /* 0x0000000002007343 */ /* 0x002fea0003c00000 */
.L_x_1517:
[----:B------:R-:W-:Y:S01]  /*1330*/  ULDC.64 UR6, c[0x0][0x990] ;  /* 0x0002640000067ab9 */ /* 0x000fe20000000a00 */
[----:B------:R-:W-:Y:S01]  /*1340*/  ULDC.64 UR4, c[0x0][0x998] ;  /* 0x0002660000047ab9 */ /* 0x000fe20000000a00 */
[----:B------:R-:W-:Y:S01]  /*1350*/  UISETP.NE.U32.AND UP0, UPT, UR6, URZ, UPT ;  /* 0x0000003f0600728c */ /* 0x000fe2000bf05070 */
[----:B------:R-:W-:Y:S01]  /*1360*/  MOV R7, 0x3f800000 ;  /* 0x3f80000000077802 */ /* 0x000fe20000000f00 */
        /* <DEDUP_REMOVED lines=10> */
[----:B------:R-:W-:Y:S02]  /*1410*/  @UP1 UIMAD UR12, UR47, UR16, URZ ;  /* 0x000000102f0c12a4 */ /* 0x000fe4000f8e023f */
[----:B------:R-:W-:Y:S02]  /*1420*/  @UP0 UIMAD UR15, UR41, UR15, UR8 ;  /* 0x0000000f290f02a4 */ /* 0x000fe4000f8e0208 */
[----:B------:R-:W-:Y:S02]  /*1430*/  @UP1 UIMAD.WIDE.U32 UR8, UR41, UR16, URZ ;  /* 0x00000010290812a5 */ /* 0x000fe4000f8e003f */
[----:B------:R-:W-:-:S02]  /*1440*/  @UP0 UIMAD.WIDE.U32 UR10, UR41, UR14, URZ ;  /* 0x0000000e290a02a5 */ /* 0x000fc4000f8e003f */
[----:B------:R-:W-:Y:S02]  /*1450*/  @UP1 UIMAD UR16, UR41, UR17, UR12 ;  /* 0x00000011291012a4 */ /* 0x000fe4000f8e020c */
[----:B------:R-:W-:Y:S02]  /*1460*/  @UP1 USHF.R.S32.HI UR17, URZ, 0x1f, UR44 ;  /* 0x0000001f3f111899 */ /* 0x000fe4000801142c */
[----:B------:R-:W-:Y:S01]  /*1470*/  @UP0 USHF.R.S32.HI UR14, URZ, 0x1f, UR44 ;  /* 0x0000001f3f0e0899 */ /* 0x000fe2000801142c */
[----:B------:R-:W-:Y:S01]  /*1480*/  @UP1 ULDC.64 UR12, c[0x0][0x9c0] ;  /* 0x00027000000c1ab9 */ /* 0x000fe20000000a00 */
[----:B------:R-:W-:Y:S02]  /*1490*/  @UP0 UIADD3 UR11, UR11, UR15, URZ ;  /* 0x0000000f0b0b0290 */ /* 0x000fe4000fffe03f */
[----:B------:R-:W-:Y:S02]  /*14a0*/  @UP1 UIMAD UR15, UR17, UR12, URZ ;  /* 0x0000000c110f12a4 */ /* 0x000fe4000f8e023f */
[----:B------:R-:W-:-:S02]  /*14b0*/  @UP0 UIMAD UR14, UR14, UR18, URZ ;  /* 0x000000120e0e02a4 */ /* 0x000fc4000f8e023f */
[----:B------:R-:W-:Y:S02]  /*14c0*/  @UP1 UIADD3 UR9, UR9, UR16, URZ ;  /* 0x0000001009091290 */ /* 0x000fe4000fffe03f */
[----:B------:R-:W-:Y:S02]  /*14d0*/  @UP1 UIMAD UR15, UR44, UR13, UR15 ;  /* 0x0000000d2c0f12a4 */ /* 0x000fe4000f8e020f */
[----:B------:R-:W-:Y:S02]  /*14e0*/  @UP0 UIMAD UR14, UR44, UR19, UR14 ;  /* 0x000000132c0e02a4 */ /* 0x000fe4000f8e020e */
[----:B------:R-:W-:Y:S02]  /*14f0*/  @UP0 UIMAD.WIDE.U32 UR10, UR44, UR18, UR10 ;  /* 0x000000122c0a02a5 */ /* 0x000fe4000f8e000a */
        /* <DEDUP_REMOVED lines=19> */
.L_x_1608:
[----:B------:R-:W-:-:S06]  /*1630*/  ULOP3.LUT UR4, UR40, 0x1, URZ, 0xfc, !UPT ;  /* 0x0000000128047892 */ /* 0x000fcc000f8efc3f */
[----:B------:R-:W-:-:S05]  /*1640*/  IMAD.U32 R2, RZ, RZ, UR4 ;  /* 0x00000004ff027e24 */ /* 0x000fca000f8e00ff */
[----:B------:R-:W-:-:S13]  /*1650*/  ISETP.NE.AND P0, PT, R2, 0x3, PT ;  /* 0x000000030200780c */ /* 0x000fda0003f05270 */
[----:B------:R-:W-:Y:S05]  /*1660*/  @!P0 BRA `(.L_x_1519) ;  /* 0x0000000000048947 */ /* 0x000fea0003800000 */
[----:B------:R-:W-:Y:S01]  /*1670*/  BPT.TRAP 0x1 ;  /* 0x000000040000795c */ /* 0x000fe20000300000 */
.L_x_1519:
[----:B------:R1:W2:Y:S01]  /*1680*/  SYNCS.PHASECHK.TRANS64.TRYWAIT P2, [UR48+0x12430], R6 ;  /* 0x01243006ff0075a7 */ /* 0x0002a20008040170 */
[----:B------:R-:W-:Y:S05]  /*1690*/  @!P0 BRA `(.L_x_1520) ;  /* 0x0000000000048947 */ /* 0x000fea0003800000 */
[----:B------:R-:W-:Y:S01]  /*16a0*/  BPT.TRAP 0x1 ;  /* 0x000000040000795c */ /* 0x000fe20000300000 */
.L_x_1520:
[----:B------:R-:W-:Y:S01]  /*16b0*/  ISETP.NE.AND P1, PT, R27, RZ, PT ;  /* 0x000000ff1b00720c */ /* 0x000fe20003f25270 */
[----:B--2---:R-:W-:-:S12]  /*16c0*/  @P2 BRA `(.L_x_1521) ;  /* 0x0000000000082947 */ /* 0x004fd80003800000 */
[----:B------:R-:W2:Y:S02]  /*16d0*/  SYNCS.PHASECHK.TRANS64.TRYWAIT P2, [UR48+0x12430], R6 ;  /* 0x01243006ff0075a7 */ /* 0x000ea40008040170 */
[----:B--2---:R-:W-:Y:S05]  /*16e0*/  @!P2 BRA `(.L_x_1522) ;  /* 0x000000f40010a947 */ /* 0x004fea0003800000 */
.L_x_1521:
[----:B------:R-:W-:Y:S05]  /*16f0*/  WARPSYNC.ALL ;  /* 0x0000000000007948 */ /* 0x000fea0003800000 */
[----:B------:R-:W-:Y:S01]  /*1700*/  UIADD3 UR4, UR48, 0xd200, URZ ;  /* 0x0000d20030047890 */ /* 0x000fe2000fffe03f */
[----:B------:R-:W-:Y:S01]  /*1710*/  WARPGROUP.ARRIVE ;  /* 0x00000000000079c5 */ /* 0x000fe20000000000 */
[----:B------:R-:W-:Y:S01]  /*1720*/  UMOV UR5, UR37 ;  /* 0x0000002500057c82 */ /* 0x000fe20008000000 */
[----:B------:R-:W-:Y:S01]  /*1730*/  UMOV UR7, 0x80000020 ;  /* 0x8000002000077882 */ /* 0x000fe20000000000 */
[----:B------:R-:W-:Y:S01]  /*1740*/  USHF.R.U32.HI UR4, URZ, 0x4, UR4 ;  /* 0x000000043f047899 */ /* 0x000fe20008011604 */
[----:B------:R-:W-:Y:S01]  /*1750*/  LEA.HI R106, R106, R23, RZ, 0x2 ;  /* 0x000000176a6a7211 */ /* 0x000fe200078f10ff */
[----:B------:R-:W-:Y:S01]  /*1760*/  UMOV UR8, UR36 ;  /* 0x0000002400087c82 */ /* 0x000fe20008000000 */
[----:B------:R-:W-:Y:S01]  /*1770*/  UMOV UR9, UR37 ;  /* 0x0000002500097c82 */ /* 0x000fe20008000000 */
[----:B------:R-:W-:Y:S01]  /*1780*/  ULOP3.LUT UR4, UR4, 0x3fff, URZ, 0xc0, !UPT ;  /* 0x00003fff04047892 */ /* 0x000fe2000f8ec03f */
[----:B------:R-:W-:Y:S01]  /*1790*/  LOP3.LUT R106, R106, 0xfffffffc, RZ, 0xc0, !PT ;  /* 0xfffffffc6a6a7812 */ /* 0x000fe200078ec0ff */
[----:B------:R-:W-:Y:S01]  /*17a0*/  UMOV UR11, 0x80000020 ;  /* 0x80000020000b7882 */ /* 0x000fe20000000000 */
[----:B------:R-:W-:Y:S01]  /*17b0*/  ULDC UR16, c[0x0][0x988] ;  /* 0x0002620000107ab9 */ /* 0x000fe20000000800 */
[----:B------:R-:W-:Y:S01]  /*17c0*/  ULOP3.LUT UR6, UR4, 0x10000, URZ, 0xfc, !UPT ;  /* 0x0001000004067892 */ /* 0x000fe2000f8efc3f */
[----:B------:R-:W-:Y:S01]  /*17d0*/  STL [R1+0x24], RZ ;  /* 0x000024ff01007387 */ /* 0x000fe20000100800 */
[----:B------:R-:W-:Y:S01]  /*17e0*/  IMAD.IADD R106, R23, 0x1, -R106 ;  /* 0x00000001176a7824 */ /* 0x000fe200078e0a6a */
[----:B------:R-:W-:Y:S01]  /*17f0*/  UMOV UR4, UR36 ;  /* 0x0000002400047c82 */ /* 0x000fe20008000000 */
[----:B------:R-:W-:Y:S01]  /*1800*/  UIADD3 UR10, UR6, 0x80, URZ ;  /* 0x00000080060a7890 */ /* 0x000fe2000fffe03f */
[----:B------:R-:W-:Y:S01]  /*1810*/  STL [R1+0x20], RZ ;  /* 0x000020ff01007387 */ /* 0x000fe20000100800 */
[----:B------:R-:W-:Y:S01]  /*1820*/  UIADD3 UR20, UR49, -0x2, URZ ;  /* 0xfffffffe31147890 */ /* 0x000fe2000fffe03f */
[----:B------:R-:W-:-:S02]  /*1830*/  IMAD.MOV.U32 R157, RZ, RZ, RZ ;  /* 0x000000ffff9d7224 */ /* 0x000fc400078e00ff */
[----:B------:R-:W-:Y:S01]  /*1840*/  QGMMA.64x32x32.F32.E4M3.E4M3 R88, gdesc[UR4], RZ, !UPT, gsb0 ;  /* 0x00600000045879f3 */ /* 0x000fe2000c0008ff */
[----:B------:R-:W-:Y:S01]  /*1850*/  UIADD3 UR4, UR6, 0x100, URZ ;  /* 0x0000010006047890 */ /* 0x000fe2000fffe03f */
[----:B------:R-:W-:Y:S01]  /*1860*/  STL [R1+0x1c], RZ ;  /* 0x00001cff01007387 */ /* 0x000fe20000100800 */
[----:B------:R-:W-:Y:S01]  /*1870*/  UIADD3 UR5, UR6, 0x180, URZ ;  /* 0x0000018006057890 */ /* 0x000fe2000fffe03f */
[----:B------:R-:W-:Y:S01]  /*1880*/  IMAD.MOV.U32 R135, RZ, RZ, RZ ;  /* 0x000000ffff877224 */ /* 0x000fe200078e00ff */
[----:B------:R-:W-:Y:S01]  /*1890*/  UIADD3 UR7, UR36, 0x2, URZ ;  /* 0x0000000224077890 */ /* 0x000fe2000fffe03f */
[----:B------:R-:W-:Y:S04]  /*18a0*/  STL [R1+0x18], RZ ;  /* 0x000018ff01007387 */ /* 0x000fe80000100800 */
        /* <DEDUP_REMOVED lines=8> */
[----:B------:R-:W-:Y:S01]  /*1930*/  STL [R1], RZ ;  /* 0x000000ff01007387 */ /* 0x000fe20000100800 */
[----:B------:R-:W-:-:S02]  /*1940*/  WARPGROUP.DEPBAR.LE gsb0, 0x0 ;  /* 0x00008000000079c5 */ /* 0x000fc40000010000 */
        /* <DEDUP_REMOVED lines=24> */
[----:B------:R-:W-:-:S05]  /*1ad0*/  PLOP3.LUT P2, PT, PT, PT, UP0, 0x80, 0x0 ;  /* 0x000000000000781c */ /* 0x000fca0003f4f008 */
        /* <DEDUP_REMOVED lines=8> */
[----:B------:R-:W-:Y:S01]  /*1b60*/  UMOV UR5, 0xffffff60 ;  /* 0xffffff6000057882 */ /* 0x000fe20000000000 */
[----:B------:R-:W-:Y:S01]  /*1b70*/  ULDC UR7, c[0x0][0x288] ;  /* 0x0000a20000077ab9 */ /* 0x000fe20000000800 */
[----:B------:R-:W-:Y:S01]  /*1b80*/  UIMAD UR5, UR49, UR5, 0xa1 ;  /* 0x000000a1310574a4 */ /* 0x000fe2000f8e0205 */
        /* <DEDUP_REMOVED lines=8> */
[C---:B0-----:R-:W-:Y:S01]  /*1c10*/  FMUL.FTZ R3, R0.reuse, R90 ;  /* 0x0000005a00037220 */ /* 0x041fe20000410000 */
[C---:B------:R-:W-:Y:S01]  /*1c20*/  FMUL.FTZ R88, R0.reuse, R91 ;  /* 0x0000005b00587220 */ /* 0x040fe20000410000 */
[C---:B------:R-:W-:Y:S01]  /*1c30*/  FMUL.FTZ R90, R0.reuse, R94 ;  /* 0x0000005e005a7220 */ /* 0x040fe20000410000 */
[C---:B------:R-:W-:Y:S01]  /*1c40*/  FMUL.FTZ R8, R0.reuse, R89 ;  /* 0x0000005900087220 */ /* 0x040fe20000410000 */
[----:B------:R-:W-:Y:S01]  /*1c50*/  QGMMA.64x32x32.F32.E4M3.E4M3 R72, gdesc[UR8], R72, gsb0 ;  /* 0x00600000084879f3 */ /* 0x000fe20008000848 */
[----:B------:R-:W-:Y:S01]  /*1c60*/  UIADD3 UR10, UR6, 0x102, URZ ;  /* 0x00000102060a7890 */ /* 0x000fe2000fffe03f */
[----:B------:R-:W0:Y:S01]  /*1c70*/  MUFU.TANH R3, R3 ;  /* 0x0000000300037308 */ /* 0x000e220000002400 */
[----:B------:R-:W-:Y:S01]  /*1c80*/  UMOV UR11, 0x80000020 ;  /* 0x80000020000b7882 */ /* 0x000fe20000000000 */
[C---:B------:R-:W-:Y:S01]  /*1c90*/  FMUL.FTZ R89, R0.reuse, R95 ;  /* 0x0000005f00597220 */ /* 0x040fe20000410000 */
[C---:B------:R-:W-:Y:S01]  /*1ca0*/  FMUL.FTZ R91, R0.reuse, R98 ;  /* 0x00000062005b7220 */ /* 0x040fe20000410000 */
[C---:B------:R-:W-:Y:S01]  /*1cb0*/  FMUL.FTZ R9, R0.reuse, R92 ;  /* 0x0000005c00097220 */ /* 0x040fe20000410000 */
[C---:B------:R-:W-:Y:S01]  /*1cc0*/  FMUL.FTZ R92, R0.reuse, R99 ;  /* 0x00000063005c7220 */ /* 0x040fe20000410000 */
[C---:B-1----:R-:W-:Y:S01]  /*1cd0*/  FMUL.FTZ R6, R0.reuse, R93 ;  /* 0x0000005d00067220 */ /* 0x042fe20000410000 */
[C---:B------:R-:W-:Y:S01]  /*1ce0*/  FMUL.FTZ R93, R0.reuse, R102 ;  /* 0x00000066005d7220 */ /* 0x040fe20000410000 */
[----:B------:R-:W1:Y:S01]  /*1cf0*/  MUFU.TANH R88, R88 ;  /* 0x0000005800587308 */ /* 0x000e620000002400 */
[C---:B------:R-:W-:Y:S01]  /*1d00*/  FMUL.FTZ R7, R0.reuse, R96 ;  /* 0x0000006000077220 */ /* 0x040fe20000410000 */
[C---:B------:R-:W-:Y:S01]  /*1d10*/  FMUL.FTZ R94, R0.reuse, R103 ;  /* 0x00000067005e7220 */ /* 0x040fe20000410000 */
[C---:B------:R-:W-:Y:S01]  /*1d20*/  FMUL.FTZ R5, R0.reuse, R100 ;  /* 0x0000006400057220 */ /* 0x040fe20000410000 */
[C---:B------:R-:W-:Y:S01]  /*1d30*/  FMUL.FTZ R4, R0.reuse, R97 ;  /* 0x0000006100047220 */ /* 0x040fe20000410000 */
[----:B------:R-:W-:-:S03]  /*1d40*/  FMUL.FTZ R2, R0, R101 ;  /* 0x0000006500027220 */ /* 0x000fc60000410000 */
[----:B------:R-:W2:Y:S08]  /*1d50*/  MUFU.TANH R90, R90 ;  /* 0x0000005a005a7308 */ /* 0x000eb00000002400 */
        /* <DEDUP_REMOVED lines=26> */
[----:B------:R-:W-:-:S02]  /*1f00*/  FMUL.FTZ R17, R0, R85 ;  /* 0x0000005500117220 */ /* 0x000fc40000410000 */
[----:B------:R-:W5:Y:S08]  /*1f10*/  MUFU.TANH R84, R84 ;  /* 0x0000005400547308 */ /* 0x000f700000002400 */
[----:B------:R-:W5:Y:S08]  /*1f20*/  MUFU.TANH R74, R74 ;  /* 0x0000004a004a7308 */ /* 0x000f700000002400 */
[----:B------:R-:W5:Y:S08]  /*1f30*/  MUFU.TANH R80, R80 ;  /* 0x0000005000507308 */ /* 0x000f700000002400 */
[----:B------:R-:W5:Y:S08]  /*1f40*/  MUFU.TANH R78, R78 ;  /* 0x0000004e004e7308 */ /* 0x000f700000002400 */
[----:B------:R-:W5:Y:S08]  /*1f50*/  MUFU.TANH R76, R76 ;  /* 0x0000004c004c7308 */ /* 0x000f700000002400 */
[----:B------:R-:W5:Y:S01]  /*1f60*/  MUFU.TANH R75, R75 ;  /* 0x0000004b004b7308 */ /* 0x000f620000002400 */
[----:B------:R-:W-:-:S02]  /*1f70*/  WARPGROUP.DEPBAR.LE gsb0, 0x0 ;  /* 0x00008000000079c5 */ /* 0x000fc40000010000 */
[C---:B------:R-:W-:Y:S01]  /*1f80*/  FMUL.FTZ R21, R0.reuse, R60 ;  /* 0x0000003c00157220 */ /* 0x040fe20000410000 */
[----:B------:R-:W-:Y:S01]  /*1f90*/  LOP3.LUT R60, R105, 0xffffff80, RZ, 0xc0, !PT ;  /* 0xffffff80693c7812 */ /* 0x000fe200078ec0ff */
[C---:B------:R-:W-:Y:S01]  /*1fa0*/  FMUL.FTZ R19, R0.reuse, R57 ;  /* 0x0000003900137220 */ /* 0x040fe20000410000 */
[C---:B------:R-:W-:Y:S01]  /*1fb0*/  FMUL.FTZ R57, R0.reuse, R65 ;  /* 0x0000004100397220 */ /* 0x040fe20000410000 */
[C---:B------:R-:W-:Y:S01]  /*1fc0*/  FMUL.FTZ R20, R0.reuse, R56 ;  /* 0x0000003800147220 */ /* 0x040fe20000410000 */
[----:B------:R-:W-:Y:S01]  /*1fd0*/  IADD3 R156, R23, -R60, RZ ;  /* 0x8000003c179c7210 */ /* 0x000fe20007ffe0ff */
[C---:B------:R-:W-:Y:S01]  /*1fe0*/  FMUL.FTZ R56, R0.reuse, R64 ;  /* 0x0000004000387220 */ /* 0x040fe20000410000 */
[----:B------:R-:W-:Y:S01]  /*1ff0*/  FMUL.FTZ R22, R0, R61 ;  /* 0x0000003d00167220 */ /* 0x000fe20000410000 */
[----:B------:R-:W-:Y:S01]  /*2000*/  IMAD.HI R61, R104, 0x55555556, RZ ;  /* 0x55555556683d7827 */ /* 0x000fe200078e02ff */
[----:B------:R-:W-:Y:S01]  /*2010*/  SHF.R.S32.HI R23, RZ, 0x1f, R156 ;  /* 0x0000001fff177819 */ /* 0x000fe2000001149c */
[----:B------:R-:W-:-:S02]  /*2020*/  WARPGROUP.ARRIVE ;  /* 0x00000000000079c5 */ /* 0x000fc40000000000 */
[C---:B------:R-:W-:Y:S01]  /*2030*/  FMUL.FTZ R60, R0.reuse, R68 ;  /* 0x00000044003c7220 */ /* 0x040fe20000410000 */
[C---:B------:R-:W-:Y:S01]  /*2040*/  FMUL.FTZ R68, R0.reuse, R58 ;  /* 0x0000003a00447220 */ /* 0x040fe20000410000 */
[CC--:B------:R-:W-:Y:S01]  /*2050*/  LEA.HI R65, R23.reuse, R156.reuse, RZ, 0x2 ;  /* 0x0000009c17417211 */ /* 0x0c0fe200078f10ff */
[C---:B------:R-:W-:Y:S01]  /*2060*/  FMUL.FTZ R58, R0.reuse, R59 ;  /* 0x0000003b003a7220 */ /* 0x040fe20000410000 */
[----:B------:R-:W-:Y:S01]  /*2070*/  LEA.HI R64, R23, R156, RZ, 0x5 ;  /* 0x0000009c17407211 */ /* 0x000fe200078f28ff */
[----:B------:R-:W-:Y:S01]  /*2080*/  QGMMA.64x32x32.F32.E4M3.E4M3 R40, gdesc[UR8], R40, gsb0 ;  /* 0x00600000082879f3 */ /* 0x000fe20008000828 */
[--C-:B------:R-:W-:Y:S01]  /*2090*/  SHF.R.S32.HI R23, RZ, 0x2, R65.reuse ;  /* 0x00000002ff177819 */ /* 0x100fe20000011441 */
[----:B------:R-:W-:Y:S01]  /*20a0*/  FMUL.FTZ R59, R0, R63 ;  /* 0x0000003f003b7220 */ /* 0x000fe20000410000 */
[----:B------:R-:W-:Y:S01]  /*20b0*/  SHF.R.S32.HI R72, RZ, 0x1f, R65 ;  /* 0x0000001fff487819 */ /* 0x000fe20000011441 */
[----:B------:R-:W-:Y:S01]  /*20c0*/  UIADD3 UR10, UR6, 0x202, URZ ;  /* 0x00000202060a7890 */ /* 0x000fe2000fffe03f */
[----:B------:R-:W-:Y:S01]  /*20d0*/  SHF.R.S32.HI R64, RZ, 0x5, R64 ;  /* 0x00000005ff407819 */ /* 0x000fe20000011440 */
[----:B------:R-:W-:Y:S01]  /*20e0*/  UMOV UR11, 0x80000020 ;  /* 0x80000020000b7882 */ /* 0x000fe20000000000 */
[----:B------:R-:W-:Y:S01]  /*20f0*/  LEA.HI R72, R72, R23, RZ, 0x3 ;  /* 0x0000001748487211 */ /* 0x000fe200078f18ff */
[----:B------:R-:W5:Y:S01]  /*2100*/  MUFU.TANH R77, R77 ;  /* 0x0000004d004d7308 */ /* 0x000f620000002400 */
[----:B------:R-:W-:Y:S01]  /*2110*/  LEA.HI R79, R61, R61, RZ, 0x1 ;  /* 0x0000003d3d4f7211 */ /* 0x000fe200078f08ff */
[----:B------:R-:W-:Y:S01]  /*2120*/  FMUL.FTZ R61, R0, R69 ;  /* 0x00000045003d7220 */ /* 0x000fe20000410000 */
[----:B------:R-:W-:Y:S01]  /*2130*/  LEA R69, R64, UR38, 0x4 ;  /* 0x0000002640457c11 */ /* 0x000fe2000f8e20ff */
[----:B------:R-:W-:Y:S01]  /*2140*/  FMUL.FTZ R67, R0, R67 ;  /* 0x0000004300437220 */ /* 0x000fe20000410000 */
[----:B------:R-:W-:Y:S01]  /*2150*/  LOP3.LUT R72, R72, 0xfffffff8, RZ, 0xc0, !PT ;  /* 0xfffffff848487812 */ /* 0x000fe200078ec0ff */
[----:B------:R-:W-:Y:S01]  /*2160*/  IMAD R79, R79, -0x3, R104 ;  /* 0xfffffffd4f4f7824 */ /* 0x000fe200078e0268 */
[----:B------:R-:W-:Y:S01]  /*2170*/  LEA.HI R64, R106, R106, RZ, 0x1 ;  /* 0x0000006a6a407211 */ /* 0x000fe200078f08ff */
[----:B------:R-:W5:Y:S01]  /*2180*/  MUFU.TANH R68, R68 ;  /* 0x0000004400447308 */ /* 0x000f620000002400 */
[----:B------:R-:W-:Y:S01]  /*2190*/  IADD3 R72, R69, R23, -R72 ;  /* 0x0000001745487210 */ /* 0x000fe20007ffe848 */
[----:B------:R-:W-:Y:S01]  /*21a0*/  FMUL.FTZ R69, R0, R66 ;  /* 0x0000004200457220 */ /* 0x000fe20000410000 */
[----:B------:R-:W-:Y:S01]  /*21b0*/  LOP3.LUT R23, R64, 0x1ffffffe, RZ, 0xc0, !PT ;  /* 0x1ffffffe40177812 */ /* 0x000fe200078ec0ff */
[----:B------:R-:W-:Y:S01]  /*21c0*/  FMUL.FTZ R64, R0, R62 ;  /* 0x0000003e00407220 */ /* 0x000fe20000410000 */
[----:B------:R-:W-:Y:S01]  /*21d0*/  LOP3.LUT R65, R65, 0x7ffffffc, RZ, 0xc0, !PT ;  /* 0x7ffffffc41417812 */ /* 0x000fe200078ec0ff */
[----:B------:R-:W-:-:S02]  /*21e0*/  IMAD R72, R79, 0x40, R72 ;  /* 0x000000404f487824 */ /* 0x000fc400078e0248 */
[----:B------:R-:W-:Y:S01]  /*21f0*/  FMUL.FTZ R79, R0, R70 ;  /* 0x00000046004f7220 */ /* 0x000fe20000410000 */
[----:B------:R-:W-:Y:S01]  /*2200*/  IMAD.IADD R23, R106, 0x1, -R23 ;  /* 0x000000016a177824 */ /* 0x000fe200078e0a17 */
[----:B------:R-:W5:Y:S01]  /*2210*/  MUFU.TANH R58, R58 ;  /* 0x0000003a003a7308 */ /* 0x000f620000002400 */
[----:B------:R-:W-:Y:S01]  /*2220*/  IMAD.IADD R156, R156, 0x1, -R65 ;  /* 0x000000019c9c7824 */ /* 0x000fe200078e0a41 */
[----:B------:R-:W-:Y:S01]  /*2230*/  MOV R65, UR5 ;  /* 0x0000000500417c02 */ /* 0x000fe20008000f00 */
[----:B------:R-:W-:Y:S02]  /*2240*/  IMAD R23, R23, 0x8, R72 ;  /* 0x0000000817177824 */ /* 0x000fe400078e0248 */
[----:B------:R-:W-:Y:S01]  /*2250*/  FMUL.FTZ R71, R0, R71 ;  /* 0x0000004700477220 */ /* 0x000fe20000410000 */
[----:B------:R-:W-:Y:S01]  /*2260*/  IMAD.U32 R66, RZ, RZ, UR39 ;  /* 0x00000027ff427e24 */ /* 0x000fe2000f8e00ff */
[----:B------:R-:W0:Y:S01]  /*2270*/  S2UR UR5, SR_CgaCtaId ;  /* 0x00000000000579c3 */ /* 0x000e220000008800 */
[----:B------:R-:W-:Y:S01]  /*2280*/  @P2 IMAD.HI.U32 R62, R23, UR4, RZ ;  /* 0x00000004173e2c27 */ /* 0x000fe2000f8e00ff */
[----:B------:R-:W-:Y:S01]  /*2290*/  @UP0 ULDC UR4, c[0x0][0x450] ;  /* 0x0001140000040ab9 */ /* 0x000fe20000000800 */
[----:B------:R-:W5:Y:S02]  /*22a0*/  MUFU.TANH R64, R64 ;  /* 0x0000004000407308 */ /* 0x000f640000002400 */
[----:B------:R-:W-:Y:S01]  /*22b0*/  IMAD.MOV.U32 R63, RZ, RZ, R23 ;  /* 0x000000ffff3f7224 */ /* 0x000fe200078e0017 */
[----:B------:R-:W-:Y:S01]  /*22c0*/  @P2 SHF.R.U32.HI R63, RZ, UR4, R62 ;  /* 0x00000004ff3f2c19 */ /* 0x000fe2000801163e */
[----:B------:R-:W-:Y:S01]  /*22d0*/  UIMAD UR4, UR49, -0xa0, UR39 ;  /* 0xffffff60310478a4 */ /* 0x000fe2000f8e0227 */
[----:B------:R-:W-:-:S03]  /*22e0*/  IMAD R65, R156, -0x2, R65 ;  /* 0xfffffffe9c417824 */ /* 0x000fc600078e0241 */
[----:B------:R-:W1:Y:S01]  /*22f0*/  SHFL.IDX PT, R62, R63, 0x1, 0x1c1f ;  /* 0x003c1f003f3e7f89 */ /* 0x000e6200000e0000 */
[----:B------:R-:W-:Y:S01]  /*2300*/  UIADD3 UR4, UR4, 0xa0, URZ ;  /* 0x000000a004047890 */ /* 0x000fe2000fffe03f */
[----:B------:R-:W-:Y:S01]  /*2310*/  IADD3 R65, R65, -UR7, R66 ;  /* 0x8000000741417c10 */ /* 0x000fe2000fffe042 */
[----:B------:R-:W5:Y:S04]  /*2320*/  MUFU.TANH R59, R59 ;  /* 0x0000003b003b7308 */ /* 0x000f680000002400 */
[----:B------:R-:W-:Y:S01]  /*2330*/  IMAD.U32 R81, RZ, RZ, UR4 ;  /* 0x00000004ff517e24 */ /* 0x000fe2000f8e00ff */
[----:B------:R-:W-:-:S03]  /*2340*/  @UP0 ULDC UR4, c[0x0][0x450] ;  /* 0x0001140000040ab9 */ /* 0x000fc60000000800 */
[----:B------:R-:W-:Y:S01]  /*2350*/  IMAD R72, R156, -0x2, R81 ;  /* 0xfffffffe9c487824 */ /* 0x000fe200078e0251 */
[----:B------:R-:W5:Y:S01]  /*2360*/  MUFU.TANH R69, R69 ;  /* 0x0000004500457308 */ /* 0x000f620000002400 */
[----:B------:R-:W-:Y:S02]  /*2370*/  WARPGROUP.DEPBAR.LE gsb0, 0x0 ;  /* 0x00008000000079c5 */ /* 0x000fe40000010000 */
[----:B------:R-:W-:-:S05]  /*2380*/  WARPGROUP.ARRIVE ;  /* 0x00000000000079c5 */ /* 0x000fca0000000000 */
[----:B------:R-:W5:Y:S01]  /*2390*/  MUFU.TANH R67, R67 ;  /* 0x0000004300437308 */ /* 0x000f620000002400 */
[C---:B------:R-:W-:Y:S01]  /*23a0*/  FMUL.FTZ R42, R0.reuse, R42 ;  /* 0x0000002a002a7220 */ /* 0x040fe20000410000 */
[----:B------:R-:W-:Y:S01]  /*23b0*/  FMUL.FTZ R43, R0, R43 ;  /* 0x0000002b002b7220 */ /* 0x000fe20000410000 */
[----:B-1----:R-:W-:Y:S01]  /*23c0*/  VIADDMNMX R62, R62, R65, R72, PT ;  /* 0x000000413e3e7246 */ /* 0x002fe20003800148 */
[C---:B------:R-:W-:Y:S01]  /*23d0*/  FMUL.FTZ R47, R0.reuse, R47 ;  /* 0x0000002f002f7220 */ /* 0x040fe20000410000 */
[----:B------:R-:W-:Y:S01]  /*23e0*/  QGMMA.64x32x32.F32.E4M3.E4M3 R24, gdesc[UR8], R24, gsb0 ;  /* 0x00600000081879f3 */ /* 0x000fe20008000818 */
[----:B------:R-:W-:Y:S01]  /*23f0*/  FMUL.FTZ R46, R0, R46 ;  /* 0x0000002e002e7220 */ /* 0x000fe20000410000 */
[C---:B------:R-:W-:Y:S01]  /*2400*/  ISETP.GT.AND P3, PT, R62.reuse, RZ, PT ;  /* 0x000000ff3e00720c */ /* 0x040fe20003f64270 */
[----:B------:R-:W1:Y:S01]  /*2410*/  MUFU.TANH R79, R79 ;  /* 0x0000004f004f7308 */ /* 0x000e620000002400 */
[----:B------:R-:W-:Y:S01]  /*2420*/  ISETP.GT.AND P4, PT, R62, 0x1, PT ;  /* 0x000000013e00780c */ /* 0x000fe20003f84270 */
[----:B------:R-:W-:Y:S01]  /*2430*/  FMUL.FTZ R50, R0, R50 ;  /* 0x0000003200327220 */ /* 0x000fe20000410000 */
[----:B------:R-:W-:Y:S01]  /*2440*/  ISETP.GT.AND P5, PT, R62, 0x8, PT ;  /* 0x000000083e00780c */ /* 0x000fe20003fa4270 */
[C---:B------:R-:W-:Y:S01]  /*2450*/  FMUL.FTZ R54, R0.reuse, R54 ;  /* 0x0000003600367220 */ /* 0x040fe20000410000 */
[----:B0-----:R-:W-:Y:S01]  /*2460*/  FSEL R96, R3, -INF , P3 ;  /* 0xff80000003607808 */ /* 0x001fe20001800000 */
[----:B------:R-:W-:Y:S01]  /*2470*/  FMUL.FTZ R51, R0, R51 ;  /* 0x0000003300337220 */ /* 0x000fe20000410000 */
[----:B------:R-:W-:Y:S01]  /*2480*/  FSEL R88, R88, -INF , P4 ;  /* 0xff80000058587808 */ /* 0x000fe20002000000 */
[----:B------:R-:W0:Y:S01]  /*2490*/  MUFU.TANH R71, R71 ;  /* 0x0000004700477308 */ /* 0x000e220000002400 */
[----:B------:R-:W-:Y:S01]  /*24a0*/  ISETP.GT.AND P3, PT, R62, 0x9, PT ;  /* 0x000000093e00780c */ /* 0x000fe20003f64270 */
[----:B------:R-:W-:Y:S01]  /*24b0*/  FMUL.FTZ R55, R0, R55 ;  /* 0x0000003700377220 */ /* 0x000fe20000410000 */
[----:B--2---:R-:W-:Y:S01]  /*24c0*/  FSEL R90, R90, -INF , P5 ;  /* 0xff8000005a5a7808 */ /* 0x004fe20002800000 */
[----:B------:R-:W-:Y:S01]  /*24d0*/  FMUL.FTZ R40, R0, R40 ;  /* 0x0000002800287220 */ /* 0x000fe20000410000 */
[----:B------:R-:W-:Y:S01]  /*24e0*/  FMNMX.FTZ R3, R96, R88, !PT ;  /* 0x0000005860037209 */ /* 0x000fe20007810000 */
[----:B------:R-:W-:Y:S01]  /*24f0*/  FMUL.FTZ R41, R0, R41 ;  /* 0x0000002900297220 */ /* 0x000fe20000410000 */
[----:B------:R-:W-:Y:S01]  /*2500*/  ISETP.GT.AND P4, PT, R62, 0x10, PT ;  /* 0x000000103e00780c */ /* 0x000fe20003f84270 */
[----:B------:R-:W2:Y:S01]  /*2510*/  MUFU.TANH R81, R42 ;  /* 0x0000002a00517308 */ /* 0x000ea20000002400 */
[----:B---3--:R-:W-:Y:S01]  /*2520*/  FSEL R98, R89, -INF , P3 ;  /* 0xff80000059627808 */ /* 0x008fe20001800000 */
[----:B------:R-:W-:Y:S01]  /*2530*/  FMUL.FTZ R53, R0, R53 ;  /* 0x0000003500357220 */ /* 0x000fe20000410000 */
[----:B------:R-:W-:Y:S01]  /*2540*/  FMNMX.FTZ R3, R90, R3, !PT ;  /* 0x000000035a037209 */ /* 0x000fe20007810000 */
[----:B------:R-:W-:Y:S01]  /*2550*/  @UP0 ULDC UR10, c[0x0][0x44c] ;  /* 0x00011300000a0ab9 */ /* 0x000fe20000000800 */
[----:B------:R-:W-:Y:S01]  /*2560*/  ISETP.GT.AND P3, PT, R62, 0x11, PT ;  /* 0x000000113e00780c */ /* 0x000fe20003f64270 */
[----:B------:R-:W-:Y:S01]  /*2570*/  UIMAD.WIDE.U32 UR10, UR38, UR10, URZ ;  /* 0x0000000a260a72a5 */ /* 0x000fe2000f8e003f */
[----:B----4-:R-:W-:Y:S01]  /*2580*/  FSEL R100, R91, -INF , P4 ;  /* 0xff8000005b647808 */ /* 0x010fe20002000000 */
[----:B------:R-:W3:Y:S01]  /*2590*/  MUFU.TANH R83, R43 ;  /* 0x0000002b00537308 */ /* 0x000ee20000002400 */
[----:B------:R-:W-:Y:S01]  /*25a0*/  FMNMX.FTZ R3, R98, R3, !PT ;  /* 0x0000000362037209 */ /* 0x000fe20007810000 */
[----:B------:R-:W-:Y:S01]  /*25b0*/  @UP0 USHF.R.U32.HI UR38, URZ, UR4, UR11 ;  /* 0x000000043f260299 */ /* 0x000fe2000801160b */
[----:B------:R-:W-:-:S02]  /*25c0*/  ISETP.GT.AND P4, PT, R62, 0x18, PT ;  /* 0x000000183e00780c */ /* 0x000fc40003f84270 */
[----:B-----5:R-:W-:Y:S01]  /*25d0*/  FSEL R102, R92, -INF , P3 ;  /* 0xff8000005c667808 */ /* 0x020fe20001800000 */
[----:B------:R-:W-:Y:S01]  /*25e0*/  UIADD3 UR10, UR38, -UR7, UR39 ;  /* 0x80000007260a7290 */ /* 0x000fe2000fffe027 */
[----:B------:R-:W-:Y:S01]  /*25f0*/  FMNMX.FTZ R3, R100, R3, !PT ;  /* 0x0000000364037209 */ /* 0x000fe20007810000 */
[----:B------:R-:W-:Y:S01]  /*2600*/  MUFU.TANH R85, R47 ;  /* 0x0000002f00557308 */ /* 0x000fe20000002400 */
[----:B------:R-:W-:Y:S01]  /*2610*/  ISETP.GT.AND P3, PT, R62, 0x19, PT ;  /* 0x000000193e00780c */ /* 0x000fe20003f64270 */
[----:B------:R-:W-:Y:S01]  /*2620*/  UIMAD.WIDE UR10, UR10, 0x66666667, URZ ;  /* 0x666666670a0a78a5 */ /* 0x000fe2000f8e023f */
[----:B------:R-:W-:Y:S01]  /*2630*/  FSEL R92, R93, -INF , P4 ;  /* 0xff8000005d5c7808 */ /* 0x000fe20002000000 */
[----:B------:R-:W-:Y:S01]  /*2640*/  UMOV UR7, URZ ;  /* 0x0000003f00077c82 */ /* 0x000fe20008000000 */
[----:B------:R-:W-:Y:S01]  /*2650*/  FMNMX.FTZ R3, R102, R3, !PT ;  /* 0x0000000366037209 */ /* 0x000fe20007810000 */
[----:B------:R-:W-:Y:S01]  /*2660*/  USHF.R.U32.HI UR4, URZ, 0x1f, UR11 ;  /* 0x0000001f3f047899 */ /* 0x000fe2000801160b */
[----:B------:R-:W-:Y:S01]  /*2670*/  ISETP.GT.AND P4, PT, R62, 0x20, PT ;  /* 0x000000203e00780c */ /* 0x000fe20003f84270 */
[----:B------:R4:W-:Y:S01]  /*2680*/  MUFU.TANH R87, R50 ;  /* 0x0000003200577308 */ /* 0x0009e20000002400 */
[----:B------:R-:W-:Y:S01]  /*2690*/  FSEL R94, R94, -INF , P3 ;  /* 0xff8000005e5e7808 */ /* 0x000fe20001800000 */
[----:B------:R-:W-:Y:S01]  /*26a0*/  ULEA.HI.SX32 UR4, UR11, UR4, 0x1a ;  /* 0x000000040b047291 */ /* 0x000fe2000f8fd23f */
[----:B------:R-:W-:-:S02]  /*26b0*/  FMNMX.FTZ R3, R92, R3, !PT ;  /* 0x000000035c037209 */ /* 0x000fc40007810000 */
[----:B------:R-:W-:Y:S01]  /*26c0*/  ISETP.GT.AND P3, PT, R62, 0x21, PT ;  /* 0x000000213e00780c */ /* 0x000fe20003f64270 */
[----:B------:R-:W-:Y:S01]  /*26d0*/  UISETP.LT.AND UP1, UPT, UR46, UR4, UPT ;  /* 0x000000042e00728c */ /* 0x000fe2000bf21270 */
[----:B------:R-:W-:Y:S01]  /*26e0*/  FSEL R86, R73, -INF , P4 ;  /* 0xff80000049567808 */ /* 0x000fe20002000000 */
[----:B------:R-:W-:Y:S01]  /*26f0*/  MUFU.TANH R89, R55 ;  /* 0x0000003700597308 */ /* 0x000fe20000002400 */
[----:B------:R-:W-:Y:S01]  /*2700*/  FMNMX.FTZ R3, R94, R3, !PT ;  /* 0x000000035e037209 */ /* 0x000fe20007810000 */
[----:B------:R-:W-:Y:S01]  /*2710*/  USEL UR21, UR46, UR4, !UP1 ;  /* 0x000000042e157287 */ /* 0x000fe2000c800000 */
[----:B------:R-:W-:Y:S02]  /*2720*/  ISETP.GT.AND P4, PT, R62, 0x28, PT ;  /* 0x000000283e00780c */ /* 0x000fe40003f84270 */
[----:B------:R-:W-:Y:S01]  /*2730*/  FSEL R84, R84, -INF , P3 ;  /* 0xff80000054547808 */ /* 0x000fe20001800000 */
[----:B------:R-:W-:Y:S01]  /*2740*/  UISETP.GE.AND UP1, UPT, UR20, UR21, UPT ;  /* 0x000000151400728c */ /* 0x000fe2000bf26270 */
[----:B------:R-:W-:Y:S01]  /*2750*/  FMNMX.FTZ R3, R86, R3, !PT ;  /* 0x0000000356037209 */ /* 0x000fe20007810000 */
[----:B------:R5:W3:Y:S01]  /*2760*/  MUFU.TANH R73, R46 ;  /* 0x0000002e00497308 */ /* 0x000ae20000002400 */
[----:B------:R-:W-:Y:S01]  /*2770*/  ISETP.GT.AND P3, PT, R62, 0x29, PT ;  /* 0x000000293e00780c */ /* 0x000fe20003f64270 */
[----:B------:R-:W-:-:S02]  /*2780*/  WARPGROUP.DEPBAR.LE gsb0, 0x0 ;  /* 0x00008000000079c5 */ /* 0x000fc40000010000 */
[----:B------:R-:W-:Y:S01]  /*2790*/  FSEL R82, R74, -INF , P4 ;  /* 0xff8000004a527808 */ /* 0x000fe20002000000 */
[----:B----4-:R-:W-:Y:S01]  /*27a0*/  FMUL.FTZ R50, R0, R27 ;  /* 0x0000001b00327220 */ /* 0x010fe20000410000 */
[----:B------:R-:W-:Y:S01]  /*27b0*/  FMNMX.FTZ R3, R84, R3, !PT ;  /* 0x0000000354037209 */ /* 0x000fe20007810000 */
[----:B------:R-:W-:Y:S01]  /*27c0*/  FMUL.FTZ R91, R0, R36 ;  /* 0x00000024005b7220 */ /* 0x000fe20000410000 */
[----:B------:R-:W-:Y:S01]  /*27d0*/  ISETP.GT.AND P4, PT, R62, 0x30, PT ;  /* 0x000000303e00780c */ /* 0x000fe20003f84270 */
[----:B------:R-:W-:Y:S01]  /*27e0*/  SHFL.IDX PT, R36, R63, RZ, 0x1c1f ;  /* 0x001c1fff3f247589 */ /* 0x000fe200000e0000 */
[----:B------:R-:W-:Y:S01]  /*27f0*/  FSEL R80, R80, -INF , P3 ;  /* 0xff80000050507808 */ /* 0x000fe20001800000 */
[----:B------:R-:W-:Y:S01]  /*2800*/  MUFU.TANH R10, R10 ;  /* 0x0000000a000a7308 */ /* 0x000fe20000002400 */
[----:B------:R-:W-:Y:S01]  /*2810*/  FMNMX.FTZ R3, R82, R3, !PT ;  /* 0x0000000352037209 */ /* 0x000fe20007810000 */
[----:B------:R-:W-:Y:S01]  /*2820*/  UMOV UR4, URZ ;  /* 0x0000003f00047c82 */ /* 0x000fe20008000000 */
[----:B------:R-:W-:-:S02]  /*2830*/  ISETP.GT.AND P3, PT, R62, 0x31, PT ;  /* 0x000000313e00780c */ /* 0x000fc40003f64270 */
[----:B------:R-:W-:Y:S02]  /*2840*/  FSEL R78, R78, -INF , P4 ;  /* 0xff8000004e4e7808 */ /* 0x000fe40002000000 */
[----:B------:R-:W-:Y:S01]  /*2850*/  FMNMX.FTZ R3, R80, R3, !PT ;  /* 0x0000000350037209 */ /* 0x000fe20007810000 */
[----:B------:R-:W-:Y:S01]  /*2860*/  MUFU.TANH R8, R8 ;  /* 0x0000000800087308 */ /* 0x000fe20000002400 */
[----:B------:R-:W-:Y:S02]  /*2870*/  ISETP.GT.AND P4, PT, R62, 0x38, PT ;  /* 0x000000383e00780c */ /* 0x000fe40003f84270 */
[----:B------:R-:W-:Y:S02]  /*2880*/  FSEL R76, R76, -INF , P3 ;  /* 0xff8000004c4c7808 */ /* 0x000fe40001800000 */
[----:B------:R-:W-:Y:S02]  /*2890*/  FMNMX.FTZ R3, R78, R3, !PT ;  /* 0x000000034e037209 */ /* 0x000fe40007810000 */
[----:B------:R-:W-:Y:S01]  /*28a0*/  ISETP.GT.AND P3, PT, R62, 0x39, PT ;  /* 0x000000393e00780c */ /* 0x000fe20003f64270 */
[----:B------:R-:W-:Y:S01]  /*28b0*/  MUFU.TANH R9, R9 ;  /* 0x0000000900097308 */ /* 0x000fe20000002400 */
[----:B------:R-:W-:-:S02]  /*28c0*/  FSEL R74, R75, -INF , P4 ;  /* 0xff8000004b4a7808 */ /* 0x000fc40002000000 */
[----:B------:R-:W-:Y:S02]  /*28d0*/  FMNMX.FTZ R3, R76, R3, !PT ;  /* 0x000000034c037209 */ /* 0x000fe40007810000 */
[----:B------:R-:W-:Y:S02]  /*28e0*/  ISETP.GT.AND P4, PT, R62, 0x40, PT ;  /* 0x000000403e00780c */ /* 0x000fe40003f84270 */
[----:B------:R-:W-:Y:S01]  /*28f0*/  FSEL R70, R77, -INF , P3 ;  /* 0xff8000004d467808 */ /* 0x000fe20001800000 */
[----:B------:R-:W4:Y:S01]  /*2900*/  MUFU.TANH R75, R51 ;  /* 0x00000033004b7308 */ /* 0x000f220000002400 */
[----:B------:R-:W-:Y:S02]  /*2910*/  FMNMX.FTZ R3, R74, R3, !PT ;  /* 0x000000034a037209 */ /* 0x000fe40007810000 */
[----:B------:R-:W-:Y:S02]  /*2920*/  ISETP.GT.AND P3, PT, R62, 0x41, PT ;  /* 0x000000413e00780c */ /* 0x000fe40003f64270 */
[----:B------:R-:W-:-:S02]  /*2930*/  FSEL R68, R68, -INF , P4 ;  /* 0xff80000044447808 */ /* 0x000fc40002000000 */
[----:B------:R-:W-:Y:S01]  /*2940*/  FMNMX.FTZ R3, R70, R3, !PT ;  /* 0x0000000346037209 */ /* 0x000fe20007810000 */
[----:B------:R-:W4:Y:S01]  /*2950*/  MUFU.TANH R77, R54 ;  /* 0x00000036004d7308 */ /* 0x000f220000002400 */
        /* <DEDUP_REMOVED lines=9> */
[----:B------:R-:W-:Y:S01]  /*29f0*/  MUFU.TANH R7, R7 ;  /* 0x0000000700077308 */ /* 0x000fe20000002400 */
[----:B------:R-:W-:Y:S01]  /*2a00*/  FMNMX.FTZ R43, R64, R3, !PT ;  /* 0x00000003402b7209 */ /* 0x000fe20007810000 */
[----:B------:R-:W-:Y:S01]  /*2a10*/  FMUL.FTZ R3, R0, R26 ;  /* 0x0000001a00037220 */ /* 0x000fe20000410000 */
[----:B------:R-:W-:Y:S02]  /*2a20*/  ISETP.GT.AND P3, PT, R62, 0x51, PT ;  /* 0x000000513e00780c */ /* 0x000fe40003f64270 */
[----:B------:R-:W-:Y:S01]  /*2a30*/  FSEL R26, R69, -INF , P4 ;  /* 0xff800000451a7808 */ /* 0x000fe20002000000 */
[----:B------:R-:W-:Y:S01]  /*2a40*/  FMUL.FTZ R69, R0, R39 ;  /* 0x0000002700457220 */ /* 0x000fe20000410000 */
[----:B------:R-:W-:Y:S01]  /*2a50*/  FMNMX.FTZ R47, R42, R43, !PT ;  /* 0x0000002b2a2f7209 */ /* 0x000fe20007810000 */
[----:B------:R0:W4:Y:S01]  /*2a60*/  MUFU.TANH R59, R3 ;  /* 0x00000003003b7308 */ /* 0x0001220000002400 */
[----:B------:R-:W-:-:S02]  /*2a70*/  ISETP.GT.AND P4, PT, R62, 0x58, PT ;  /* 0x000000583e00780c */ /* 0x000fc40003f84270 */
[----:B------:R-:W-:Y:S02]  /*2a80*/  FSEL R43, R67, -INF , P3 ;  /* 0xff800000432b7808 */ /* 0x000fe40001800000 */
[----:B-----5:R-:W-:Y:S02]  /*2a90*/  FMNMX.FTZ R46, R26, R47, !PT ;  /* 0x0000002f1a2e7209 */ /* 0x020fe40007810000 */
[----:B------:R-:W-:Y:S01]  /*2aa0*/  ISETP.GT.AND P3, PT, R62, 0x59, PT ;  /* 0x000000593e00780c */ /* 0x000fe20003f64270 */
[----:B------:R-:W5:Y:S01]  /*2ab0*/  MUFU.TANH R67, R50 ;  /* 0x0000003200437308 */ /* 0x000f620000002400 */
[----:B-1----:R-:W-:Y:S01]  /*2ac0*/  FSEL R27, R79, -INF , P4 ;  /* 0xff8000004f1b7808 */ /* 0x002fe20002000000 */
[----:B0-----:R-:W-:Y:S01]  /*2ad0*/  FMUL.FTZ R3, R0, R30 ;  /* 0x0000001e00037220 */ /* 0x001fe20000410000 */
[----:B------:R-:W-:Y:S02]  /*2ae0*/  FMNMX.FTZ R54, R43, R46, !PT ;  /* 0x0000002e2b367209 */ /* 0x000fe40007810000 */
[----:B------:R-:W-:-:S02]  /*2af0*/  ISETP.GT.AND P4, PT, R62, 0x60, PT ;  /* 0x000000603e00780c */ /* 0x000fc40003f84270 */
[----:B------:R-:W-:Y:S01]  /*2b00*/  FSEL R46, R71, -INF , P3 ;  /* 0xff800000472e7808 */ /* 0x000fe20001800000 */
[----:B------:R-:W-:Y:S01]  /*2b10*/  MUFU.TANH R4, R4 ;  /* 0x0000000400047308 */ /* 0x000fe20000002400 */
[----:B------:R-:W-:Y:S01]  /*2b20*/  FMNMX.FTZ R47, R27, R54, !PT ;  /* 0x000000361b2f7209 */ /* 0x000fe20007810000 */
[----:B------:R-:W-:Y:S01]  /*2b30*/  FMUL.FTZ R54, R0, R31 ;  /* 0x0000001f00367220 */ /* 0x000fe20000410000 */
[----:B------:R-:W-:Y:S02]  /*2b40*/  ISETP.GT.AND P3, PT, R62, 0x61, PT ;  /* 0x000000613e00780c */ /* 0x000fe40003f64270 */
[----:B--2---:R-:W-:Y:S01]  /*2b50*/  FSEL R30, R81, -INF , P4 ;  /* 0xff800000511e7808 */ /* 0x004fe20002000000 */
[----:B------:R-:W-:Y:S01]  /*2b60*/  FMUL.FTZ R81, R0, R28 ;  /* 0x0000001c00517220 */ /* 0x000fe20000410000 */
[----:B------:R-:W-:Y:S01]  /*2b70*/  FMNMX.FTZ R51, R46, R47, !PT ;  /* 0x0000002f2e337209 */ /* 0x000fe20007810000 */
[----:B------:R0:W1:Y:S01]  /*2b80*/  MUFU.TANH R71, R3 ;  /* 0x0000000300477308 */ /* 0x0000620000002400 */
[----:B------:R-:W-:-:S02]  /*2b90*/  ISETP.GT.AND P4, PT, R62, 0x68, PT ;  /* 0x000000683e00780c */ /* 0x000fc40003f84270 */
[----:B---3--:R-:W-:Y:S01]  /*2ba0*/  FSEL R47, R83, -INF , P3 ;  /* 0xff800000532f7808 */ /* 0x008fe20001800000 */
[----:B------:R-:W-:Y:S01]  /*2bb0*/  FMUL.FTZ R83, R0, R29 ;  /* 0x0000001d00537220 */ /* 0x000fe20000410000 */
[----:B------:R-:W-:Y:S02]  /*2bc0*/  FMNMX.FTZ R58, R30, R51, !PT ;  /* 0x000000331e3a7209 */ /* 0x000fe40007810000 */
[----:B------:R-:W-:Y:S01]  /*2bd0*/  ISETP.GT.AND P3, PT, R62, 0x69, PT ;  /* 0x000000693e00780c */ /* 0x000fe20003f64270 */
[----:B------:R-:W-:Y:S01]  /*2be0*/  MUFU.TANH R5, R5 ;  /* 0x0000000500057308 */ /* 0x000fe20000002400 */
[----:B------:R-:W-:Y:S01]  /*2bf0*/  FSEL R31, R73, -INF , P4 ;  /* 0xff800000491f7808 */ /* 0x000fe20002000000 */
[----:B0-----:R-:W-:Y:S01]  /*2c00*/  FMUL.FTZ R3, R0, R34 ;  /* 0x0000002200037220 */ /* 0x001fe20000410000 */
[----:B------:R-:W-:Y:S02]  /*2c10*/  FMNMX.FTZ R58, R47, R58, !PT ;  /* 0x0000003a2f3a7209 */ /* 0x000fe40007810000 */
[----:B------:R-:W-:-:S02]  /*2c20*/  ISETP.GT.AND P4, PT, R62, 0x70, PT ;  /* 0x000000703e00780c */ /* 0x000fc40003f84270 */
[----:B------:R-:W-:Y:S01]  /*2c30*/  FSEL R50, R85, -INF , P3 ;  /* 0xff80000055327808 */ /* 0x000fe20001800000 */
[----:B------:R0:W2:Y:S01]  /*2c40*/  MUFU.TANH R73, R54 ;  /* 0x0000003600497308 */ /* 0x0000a20000002400 */
[----:B------:R-:W-:Y:S01]  /*2c50*/  FMNMX.FTZ R55, R31, R58, !PT ;  /* 0x0000003a1f377209 */ /* 0x000fe20007810000 */
[----:B------:R-:W-:Y:S01]  /*2c60*/  FMUL.FTZ R85, R0, R33 ;  /* 0x0000002100557220 */ /* 0x000fe20000410000 */
[----:B------:R-:W-:Y:S02]  /*2c70*/  ISETP.GT.AND P3, PT, R62, 0x71, PT ;  /* 0x000000713e00780c */ /* 0x000fe40003f64270 */
[----:B------:R-:W-:Y:S01]  /*2c80*/  FSEL R51, R87, -INF , P4 ;  /* 0xff80000057337808 */ /* 0x000fe20002000000 */
[----:B------:R-:W-:Y:S01]  /*2c90*/  FMUL.FTZ R87, R0, R32 ;  /* 0x0000002000577220 */ /* 0x000fe20000410000 */
[----:B------:R-:W-:Y:S01]  /*2ca0*/  FMNMX.FTZ R58, R50, R55, !PT ;  /* 0x00000037323a7209 */ /* 0x000fe20007810000 */
[----:B------:R3:W2:Y:S01]  /*2cb0*/  MUFU.TANH R79, R3 ;  /* 0x00000003004f7308 */ /* 0x0006a20000002400 */
[----:B------:R-:W-:-:S02]  /*2cc0*/  ISETP.GT.AND P4, PT, R62, 0x78, PT ;  /* 0x000000783e00780c */ /* 0x000fc40003f84270 */
[----:B----4-:R-:W-:Y:S02]  /*2cd0*/  FSEL R34, R75, -INF , P3 ;  /* 0xff8000004b227808 */ /* 0x010fe40001800000 */
[----:B------:R-:W-:Y:S01]  /*2ce0*/  FMNMX.FTZ R55, R51, R58, !PT ;  /* 0x0000003a33377209 */ /* 0x000fe20007810000 */
[----:B------:R-:W-:Y:S01]  /*2cf0*/  FMUL.FTZ R58, R0, R35 ;  /* 0x00000023003a7220 */ /* 0x000fe20000410000 */
[----:B------:R-:W-:Y:S01]  /*2d00*/  ISETP.GT.AND P3, PT, R62, 0x79, PT ;  /* 0x000000793e00780c */ /* 0x000fe20003f64270 */
[----:B------:R-:W-:Y:S01]  /*2d10*/  MUFU.TANH R2, R2 ;  /* 0x0000000200027308 */ /* 0x000fe20000002400 */
[----:B0-----:R-:W-:Y:S01]  /*2d20*/  FSEL R54, R77, -INF , P4 ;  /* 0xff8000004d367808 */ /* 0x001fe20002000000 */
[----:B---3--:R-:W-:Y:S01]  /*2d30*/  FMUL.FTZ R3, R0, R38 ;  /* 0x0000002600037220 */ /* 0x008fe20000410000 */
[----:B------:R-:W-:Y:S02]  /*2d40*/  FMNMX.FTZ R55, R34, R55, !PT ;  /* 0x0000003722377209 */ /* 0x000fe40007810000 */
[----:B------:R-:W-:-:S02]  /*2d50*/  ISETP.GT.AND P4, PT, R62, 0x80, PT ;  /* 0x000000803e00780c */ /* 0x000fc40003f84270 */
[----:B------:R-:W-:Y:S01]  /*2d60*/  FSEL R35, R89, -INF , P3 ;  /* 0xff80000059237808 */ /* 0x000fe20001800000 */
[----:B------:R2:W0:Y:S01]  /*2d70*/  MUFU.TANH R75, R58 ;  /* 0x0000003a004b7308 */ /* 0x0004220000002400 */
[----:B------:R-:W-:Y:S01]  /*2d80*/  FMNMX.FTZ R104, R54, R55, !PT ;  /* 0x0000003736687209 */ /* 0x000fe20007810000 */
[----:B------:R-:W-:Y:S01]  /*2d90*/  FMUL.FTZ R89, R0, R37 ;  /* 0x0000002500597220 */ /* 0x000fe20000410000 */
[----:B------:R-:W-:Y:S02]  /*2da0*/  ISETP.GT.AND P3, PT, R62, 0x81, PT ;  /* 0x000000813e00780c */ /* 0x000fe40003f64270 */
[----:B------:R-:W-:Y:S02]  /*2db0*/  FSEL R55, R59, -INF , P4 ;  /* 0xff8000003b377808 */ /* 0x000fe40002000000 */
[----:B------:R-:W-:Y:S01]  /*2dc0*/  FMNMX.FTZ R104, R35, R104, !PT ;  /* 0x0000006823687209 */ /* 0x000fe20007810000 */
[----:B------:R3:W4:Y:S01]  /*2dd0*/  MUFU.TANH R77, R3 ;  /* 0x00000003004d7308 */ /* 0x0007220000002400 */
[----:B-----5:R-:W-:-:S02]  /*2de0*/  FSEL R38, R67, -INF , P3 ;  /* 0xff80000043267808 */ /* 0x020fc40001800000 */
[C---:B------:R-:W-:Y:S02]  /*2df0*/  ISETP.GT.AND P4, PT, R62.reuse, 0x88, PT ;  /* 0x000000883e00780c */ /* 0x040fe40003f84270 */
[----:B------:R-:W-:Y:S02]  /*2e00*/  FMNMX.FTZ R67, R55, R104, !PT ;  /* 0x0000006837437209 */ /* 0x000fe40007810000 */
[----:B------:R-:W-:Y:S01]  /*2e10*/  ISETP.GT.AND P3, PT, R62, 0x89, PT ;  /* 0x000000893e00780c */ /* 0x000fe20003f64270 */
[----:B------:R-:W-:Y:S01]  /*2e20*/  MUFU.TANH R12, R12 ;  /* 0x0000000c000c7308 */ /* 0x000fe20000002400 */
[----:B-1----:R-:W-:Y:S02]  /*2e30*/  FSEL R59, R71, -INF , P4 ;  /* 0xff800000473b7808 */ /* 0x002fe40002000000 */
[----:B------:R-:W-:Y:S01]  /*2e40*/  FMNMX.FTZ R104, R38, R67, !PT ;  /* 0x0000004326687209 */ /* 0x000fe20007810000 */
[----:B------:R-:W-:Y:S01]  /*2e50*/  FMUL.FTZ R67, R0, R44 ;  /* 0x0000002c00437220 */ /* 0x000fe20000410000 */
[----:B------:R-:W-:-:S02]  /*2e60*/  ISETP.GT.AND P4, PT, R62, 0x90, PT ;  /* 0x000000903e00780c */ /* 0x000fc40003f84270 */
[----:B--2---:R-:W-:Y:S01]  /*2e70*/  FSEL R58, R73, -INF , P3 ;  /* 0xff800000493a7808 */ /* 0x004fe20001800000 */
[----:B------:R1:W2:Y:S01]  /*2e80*/  MUFU.TANH R71, R69 ;  /* 0x0000004500477308 */ /* 0x0002a20000002400 */
[----:B------:R-:W-:Y:S01]  /*2e90*/  FMNMX.FTZ R39, R59, R104, !PT ;  /* 0x000000683b277209 */ /* 0x000fe20007810000 */
[----:B------:R-:W-:Y:S01]  /*2ea0*/  FMUL.FTZ R73, R0, R48 ;  /* 0x0000003000497220 */ /* 0x000fe20000410000 */
[----:B------:R-:W-:Y:S02]  /*2eb0*/  ISETP.GT.AND P3, PT, R62, 0x91, PT ;  /* 0x000000913e00780c */ /* 0x000fe40003f64270 */
[----:B------:R-:W-:Y:S01]  /*2ec0*/  FSEL R44, R79, -INF , P4 ;  /* 0xff8000004f2c7808 */ /* 0x000fe20002000000 */
[----:B------:R-:W-:Y:S01]  /*2ed0*/  FMUL.FTZ R79, R0, R24 ;  /* 0x00000018004f7220 */ /* 0x000fe20000410000 */
[----:B---3--:R-:W-:Y:S01]  /*2ee0*/  FMNMX.FTZ R3, R58, R39, !PT ;  /* 0x000000273a037209 */ /* 0x008fe20007810000 */
[----:B------:R-:W3:Y:S01]  /*2ef0*/  MUFU.TANH R11, R11 ;  /* 0x0000000b000b7308 */ /* 0x000ee20000002400 */
[----:B------:R-:W-:Y:S01]  /*2f00*/  ISETP.GT.AND P4, PT, R62, 0x98, PT ;  /* 0x000000983e00780c */ /* 0x000fe20003f84270 */
[C---:B-1----:R-:W-:Y:S01]  /*2f10*/  FMUL.FTZ R69, R0.reuse, R45 ;  /* 0x0000002d00457220 */ /* 0x042fe20000410000 */
[----:B0-----:R-:W-:Y:S01]  /*2f20*/  FSEL R39, R75, -INF , P3 ;  /* 0xff8000004b277808 */ /* 0x001fe20001800000 */
[----:B------:R-:W-:Y:S01]  /*2f30*/  FMUL.FTZ R75, R0, R52 ;  /* 0x00000034004b7220 */ /* 0x000fe20000410000 */
[----:B------:R-:W-:-:S02]  /*2f40*/  FMNMX.FTZ R104, R44, R3, !PT ;  /* 0x000000032c687209 */ /* 0x000fc40007810000 */
[----:B------:R-:W-:Y:S01]  /*2f50*/  ISETP.GT.AND P3, PT, R62, 0x99, PT ;  /* 0x000000993e00780c */ /* 0x000fe20003f64270 */
[----:B------:R-:W0:Y:S01]  /*2f60*/  MUFU.TANH R13, R13 ;  /* 0x0000000d000d7308 */ /* 0x000e220000002400 */
[----:B----4-:R-:W-:Y:S01]  /*2f70*/  FSEL R62, R77, -INF , P4 ;  /* 0xff8000004d3e7808 */ /* 0x010fe20002000000 */
[C---:B------:R-:W-:Y:S01]  /*2f80*/  FMUL.FTZ R77, R0.reuse, R25 ;  /* 0x00000019004d7220 */ /* 0x040fe20000410000 */
[----:B------:R-:W-:Y:S02]  /*2f90*/  FMNMX.FTZ R3, R39, R104, !PT ;  /* 0x0000006827037209 */ /* 0x000fe40007810000 */
[----:B--2---:R-:W-:Y:S01]  /*2fa0*/  FSEL R45, R71, -INF , P3 ;  /* 0xff800000472d7808 */ /* 0x004fe20001800000 */
[----:B------:R-:W-:Y:S01]  /*2fb0*/  FMUL.FTZ R71, R0, R49 ;  /* 0x0000003100477220 */ /* 0x000fe20000410000 */
[----:B------:R-:W-:Y:S01]  /*2fc0*/  FMNMX.FTZ R104, R62, R3, !PT ;  /* 0x000000033e687209 */ /* 0x000fe20007810000 */
[----:B------:R-:W1:Y:S03]  /*2fd0*/  MUFU.TANH R14, R14 ;  /* 0x0000000e000e7308 */ /* 0x000e660000002400 */
[----:B------:R-:W-:-:S05]  /*2fe0*/  FMNMX.FTZ R104, R45, R104, !PT ;  /* 0x000000682d687209 */ /* 0x000fca0007810000 */
[----:B------:R-:W2:Y:S01]  /*2ff0*/  SHFL.BFLY PT, R3, R104, 0x2, 0x1f ;  /* 0x0c401f0068037f89 */ /* 0x000ea200000e0000 */
[----:B------:R-:W4:Y:S08]  /*3000*/  MUFU.TANH R15, R15 ;  /* 0x0000000f000f7308 */ /* 0x000f300000002400 */
[----:B------:R-:W5:Y:S08]  /*3010*/  MUFU.TANH R16, R16 ;  /* 0x0000001000107308 */ /* 0x000f700000002400 */
[----:B------:R-:W5:Y:S01]  /*3020*/  MUFU.TANH R18, R18 ;  /* 0x0000001200127308 */ /* 0x000f620000002400 */
[----:B--2---:R-:W-:-:S07]  /*3030*/  FMNMX.FTZ R24, R104, R3, !PT ;  /* 0x0000000368187209 */ /* 0x004fce0007810000 */
[----:B------:R-:W2:Y:S01]  /*3040*/  MUFU.TANH R17, R17 ;  /* 0x0000001100117308 */ /* 0x000ea20000002400 */
[----:B------:R-:W3:Y:S07]  /*3050*/  SHFL.BFLY PT, R3, R24, 0x1, 0x1f ;  /* 0x0c201f0018037f89 */ /* 0x000eee00000e0000 */
[----:B------:R-:W2:Y:S08]  /*3060*/  MUFU.TANH R20, R20 ;  /* 0x0000001400147308 */ /* 0x000eb00000002400 */
[----:B------:R-:W2:Y:S08]  /*3070*/  MUFU.TANH R19, R19 ;  /* 0x0000001300137308 */ /* 0x000eb00000002400 */
[----:B------:R-:W2:Y:S01]  /*3080*/  MUFU.TANH R21, R21 ;  /* 0x0000001500157308 */ /* 0x000ea20000002400 */
[----:B---3--:R-:W-:Y:S01]  /*3090*/  FMNMX.FTZ R3, R24, R3, !PT ;  /* 0x0000000318037209 */ /* 0x008fe20007810000 */
[----:B------:R-:W-:-:S03]  /*30a0*/  IMAD.U32 R24, RZ, RZ, UR16 ;  /* 0x00000010ff187e24 */ /* 0x000fc6000f8e00ff */
[C---:B------:R-:W-:Y:S01]  /*30b0*/  FSETP.NEU.FTZ.AND P3, PT, R3.reuse, -INF , PT ;  /* 0xff8000000300780b */ /* 0x040fe20003f7d000 */
[----:B------:R-:W-:Y:S02]  /*30c0*/  FFMA.FTZ R25, R3, R24, -8 ;  /* 0xc100000003197423 */ /* 0x000fe40000010018 */
[----:B------:R-:W3:Y:S03]  /*30d0*/  MUFU.TANH R22, R22 ;  /* 0x0000001600167308 */ /* 0x000ee60000002400 */
[----:B------:R-:W-:-:S05]  /*30e0*/  FSEL R25, R25, RZ, P3 ;  /* 0x000000ff19197208 */ /* 0x000fca0001800000 */
[----:B------:R-:W3:Y:S01]  /*30f0*/  MUFU.TANH R56, R56 ;  /* 0x0000003800387308 */ /* 0x000ee20000002400 */
[--C-:B------:R-:W-:Y:S01]  /*3100*/  FFMA.FTZ R29, R88, UR16, -R25.reuse ;  /* 0x00000010581d7c23 */ /* 0x100fe20008010819 */
[----:B------:R-:W-:Y:S01]  /*3110*/  VIADDMNMX R88, R36, R65, R72, PT ;  /* 0x0000004124587246 */ /* 0x000fe20003800148 */
[--C-:B------:R-:W-:Y:S01]  /*3120*/  FFMA.FTZ R84, R84, UR16, -R25.reuse ;  /* 0x0000001054547c23 */ /* 0x100fe20008010819 */
[--C-:B------:R-:W-:Y:S01]  /*3130*/  FFMA.FTZ R86, R86, UR16, -R25.reuse ;  /* 0x0000001056567c23 */ /* 0x100fe20008010819 */
[--C-:B------:R-:W-:Y:S01]  /*3140*/  FFMA.FTZ R24, R96, UR16, -R25.reuse ;  /* 0x0000001060187c23 */ /* 0x100fe20008010819 */
[----:B------:R-:W-:Y:S01]  /*3150*/  ISETP.GT.AND P3, PT, R88, RZ, PT ;  /* 0x000000ff5800720c */ /* 0x000fe20003f64270 */
[--C-:B------:R-:W-:Y:S01]  /*3160*/  FFMA.FTZ R28, R90, UR16, -R25.reuse ;  /* 0x000000105a1c7c23 */ /* 0x100fe20008010819 */
[C---:B------:R-:W-:Y:S01]  /*3170*/  ISETP.GT.AND P4, PT, R88.reuse, 0x1, PT ;  /* 0x000000015800780c */ /* 0x040fe20003f84270 */
[----:B------:R-:W3:Y:S01]  /*3180*/  MUFU.TANH R57, R57 ;  /* 0x0000003900397308 */ /* 0x000ee20000002400 */
[----:B------:R-:W-:Y:S01]  /*3190*/  ISETP.GT.AND P5, PT, R88, 0x8, PT ;  /* 0x000000085800780c */ /* 0x000fe20003fa4270 */
[--C-:B------:R-:W-:Y:S01]  /*31a0*/  FFMA.FTZ R33, R98, UR16, -R25.reuse ;  /* 0x0000001062217c23 */ /* 0x100fe20008010819 */
[----:B------:R-:W-:Y:S01]  /*31b0*/  FSEL R10, R10, -INF , P3 ;  /* 0xff8000000a0a7808 */ /* 0x000fe20001800000 */
[--C-:B------:R-:W-:Y:S01]  /*31c0*/  FFMA.FTZ R32, R100, UR16, -R25.reuse ;  /* 0x0000001064207c23 */ /* 0x100fe20008010819 */
[----:B------:R-:W-:Y:S01]  /*31d0*/  FSEL R49, R8, -INF , P4 ;  /* 0xff80000008317808 */ /* 0x000fe20002000000 */
[--C-:B------:R-:W-:Y:S01]  /*31e0*/  FFMA.FTZ R37, R102, UR16, -R25.reuse ;  /* 0x0000001066257c23 */ /* 0x100fe20008010819 */
[----:B------:R-:W-:Y:S01]  /*31f0*/  ISETP.GT.AND P3, PT, R88, 0x9, PT ;  /* 0x000000095800780c */ /* 0x000fe20003f64270 */
[----:B------:R-:W3:Y:S01]  /*3200*/  MUFU.TANH R60, R60 ;  /* 0x0000003c003c7308 */ /* 0x000ee20000002400 */
[----:B------:R-:W-:Y:S01]  /*3210*/  FSEL R9, R9, -INF , P5 ;  /* 0xff80000009097808 */ /* 0x000fe20002800000 */
[--C-:B------:R-:W-:Y:S01]  /*3220*/  FFMA.FTZ R92, R92, UR16, -R25.reuse ;  /* 0x000000105c5c7c23 */ /* 0x100fe20008010819 */
[----:B------:R-:W-:Y:S01]  /*3230*/  FMNMX.FTZ R36, R10, R49, !PT ;  /* 0x000000310a247209 */ /* 0x000fe20007810000 */
[--C-:B------:R-:W-:Y:S01]  /*3240*/  FFMA.FTZ R94, R94, UR16, -R25.reuse ;  /* 0x000000105e5e7c23 */ /* 0x100fe20008010819 */
[----:B------:R-:W-:Y:S01]  /*3250*/  ISETP.GT.AND P4, PT, R88, 0x10, PT ;  /* 0x000000105800780c */ /* 0x000fe20003f84270 */
[--C-:B------:R-:W-:Y:S01]  /*3260*/  FFMA.FTZ R74, R74, UR16, -R25.reuse ;  /* 0x000000104a4a7c23 */ /* 0x100fe20008010819 */
[----:B------:R-:W-:Y:S01]  /*3270*/  FSEL R6, R6, -INF , P3 ;  /* 0xff80000006067808 */ /* 0x000fe20001800000 */
[----:B------:R-:W3:Y:S01]  /*3280*/  MUFU.TANH R61, R61 ;  /* 0x0000003d003d7308 */ /* 0x000ee20000002400 */
[----:B------:R-:W-:Y:S01]  /*3290*/  FMNMX.FTZ R63, R9, R36, !PT ;  /* 0x00000024093f7209 */ /* 0x000fe20007810000 */
[--C-:B------:R-:W-:Y:S01]  /*32a0*/  FFMA.FTZ R68, R68, UR16, -R25.reuse ;  /* 0x0000001044447c23 */ /* 0x100fe20008010819 */
[----:B------:R-:W-:Y:S01]  /*32b0*/  ISETP.GT.AND P3, PT, R88, 0x11, PT ;  /* 0x000000115800780c */ /* 0x000fe20003f64270 */
[--C-:B------:R-:W-:Y:S01]  /*32c0*/  FFMA.FTZ R26, R26, UR16, -R25.reuse ;  /* 0x000000101a1a7c23 */ /* 0x100fe20008010819 */
[----:B------:R-:W-:Y:S01]  /*32d0*/  FSEL R36, R7, -INF , P4 ;  /* 0xff80000007247808 */ /* 0x000fe20002000000 */
[--C-:B------:R-:W-:Y:S01]  /*32e0*/  FFMA.FTZ R43, R43, UR16, -R25.reuse ;  /* 0x000000102b2b7c23 */ /* 0x100fe20008010819 */
[----:B------:R-:W-:Y:S01]  /*32f0*/  FMNMX.FTZ R63, R6, R63, !PT ;  /* 0x0000003f063f7209 */ /* 0x000fe20007810000 */
[----:B------:R-:W3:Y:S01]  /*3300*/  MUFU.TANH R40, R40 ;  /* 0x0000002800287308 */ /* 0x000ee20000002400 */
[----:B------:R-:W-:Y:S01]  /*3310*/  ISETP.GT.AND P4, PT, R88, 0x18, PT ;  /* 0x000000185800780c */ /* 0x000fe20003f84270 */
[--C-:B------:R-:W-:Y:S01]  /*3320*/  FFMA.FTZ R27, R27, UR16, -R25.reuse ;  /* 0x000000101b1b7c23 */ /* 0x100fe20008010819 */
[----:B------:R-:W-:Y:S01]  /*3330*/  FSEL R4, R4, -INF , P3 ;  /* 0xff80000004047808 */ /* 0x000fe20001800000 */
[--C-:B------:R-:W-:Y:S01]  /*3340*/  FFMA.FTZ R30, R30, UR16, -R25.reuse ;  /* 0x000000101e1e7c23 */ /* 0x100fe20008010819 */
[----:B------:R-:W-:Y:S01]  /*3350*/  FMNMX.FTZ R63, R36, R63, !PT ;  /* 0x0000003f243f7209 */ /* 0x000fe20007810000 */
        /* <DEDUP_REMOVED lines=10> */
[----:B------:R-:W-:Y:S01]  /*3400*/  MUFU.EX2 R5, R86 ;  /* 0x0000005600057308 */ /* 0x000fe20000000800 */
[----:B------:R-:W-:Y:S01]  /*3410*/  FMNMX.FTZ R65, R48, R63, !PT ;  /* 0x0000003f30417209 */ /* 0x000fe20007810000 */
[----:B------:R-:W-:Y:S01]  /*3420*/  FFMA.FTZ R39, R39, UR16, -R25 ;  /* 0x0000001027277c23 */ /* 0x000fe20008010819 */
[----:B------:R-:W-:-:S02]  /*3430*/  ISETP.GT.AND P3, PT, R88, 0x21, PT ;  /* 0x000000215800780c */ /* 0x000fc40003f64270 */
[----:B------:R-:W-:Y:S02]  /*3440*/  FSEL R63, R12, -INF , P4 ;  /* 0xff8000000c3f7808 */ /* 0x000fe40002000000 */
[----:B------:R-:W-:Y:S01]  /*3450*/  FMNMX.FTZ R2, R52, R65, !PT ;  /* 0x0000004134027209 */ /* 0x000fe20007810000 */
[----:B------:R5:W-:Y:S01]  /*3460*/  MUFU.EX2 R12, R84 ;  /* 0x00000054000c7308 */ /* 0x000be20000000800 */
[----:B------:R-:W-:Y:S02]  /*3470*/  ISETP.GT.AND P4, PT, R88, 0x28, PT ;  /* 0x000000285800780c */ /* 0x000fe40003f84270 */
[----:B------:R-:W-:Y:S01]  /*3480*/  FSEL R65, R11, -INF , P3 ;  /* 0xff8000000b417808 */ /* 0x000fe20001800000 */
[----:B------:R-:W-:Y:S01]  /*3490*/  FFMA.FTZ R11, R82, UR16, -R25 ;  /* 0x00000010520b7c23 */ /* 0x000fe20008010819 */
[----:B------:R-:W-:Y:S02]  /*34a0*/  FMNMX.FTZ R2, R63, R2, !PT ;  /* 0x000000023f027209 */ /* 0x000fe40007810000 */
[----:B0-----:R-:W-:Y:S01]  /*34b0*/  FSEL R72, R13, -INF , P4 ;  /* 0xff8000000d487808 */ /* 0x001fe20002000000 */
[----:B------:R-:W0:Y:S01]  /*34c0*/  MUFU.TANH R67, R67 ;  /* 0x0000004300437308 */ /* 0x000e220000002400 */
[----:B------:R-:W-:-:S02]  /*34d0*/  ISETP.GT.AND P3, PT, R88, 0x29, PT ;  /* 0x000000295800780c */ /* 0x000fc40003f64270 */
[----:B------:R-:W-:Y:S01]  /*34e0*/  FMNMX.FTZ R13, R65, R2, !PT ;  /* 0x00000002410d7209 */ /* 0x000fe20007810000 */
[--C-:B------:R-:W-:Y:S01]  /*34f0*/  FFMA.FTZ R2, R78, UR16, -R25.reuse ;  /* 0x000000104e027c23 */ /* 0x100fe20008010819 */
[----:B------:R-:W-:Y:S02]  /*3500*/  ISETP.GT.AND P4, PT, R88, 0x30, PT ;  /* 0x000000305800780c */ /* 0x000fe40003f84270 */
[----:B-1----:R-:W-:Y:S01]  /*3510*/  FSEL R82, R14, -INF , P3 ;  /* 0xff8000000e527808 */ /* 0x002fe20001800000 */
[----:B------:R-:W-:Y:S01]  /*3520*/  FFMA.FTZ R14, R80, UR16, -R25 ;  /* 0x00000010500e7c23 */ /* 0x000fe20008010819 */
[----:B------:R-:W-:Y:S01]  /*3530*/  FMNMX.FTZ R13, R72, R13, !PT ;  /* 0x0000000d480d7209 */ /* 0x000fe20007810000 */
[----:B------:R-:W1:Y:S01]  /*3540*/  MUFU.TANH R69, R69 ;  /* 0x0000004500457308 */ /* 0x000e620000002400 */
[----:B------:R-:W-:Y:S02]  /*3550*/  ISETP.GT.AND P3, PT, R88, 0x31, PT ;  /* 0x000000315800780c */ /* 0x000fe40003f64270 */
[----:B----4-:R-:W-:-:S02]  /*3560*/  FSEL R80, R15, -INF , P4 ;  /* 0xff8000000f507808 */ /* 0x010fc40002000000 */
[----:B------:R-:W-:Y:S02]  /*3570*/  FMNMX.FTZ R13, R82, R13, !PT ;  /* 0x0000000d520d7209 */ /* 0x000fe40007810000 */
[----:B------:R-:W-:Y:S01]  /*3580*/  ISETP.GT.AND P4, PT, R88, 0x38, PT ;  /* 0x000000385800780c */ /* 0x000fe20003f84270 */
[----:B------:R-:W4:Y:S01]  /*3590*/  MUFU.TANH R73, R73 ;  /* 0x0000004900497308 */ /* 0x000f220000002400 */
[----:B-----5:R-:W-:Y:S01]  /*35a0*/  FSEL R84, R16, -INF , P3 ;  /* 0xff80000010547808 */ /* 0x020fe20001800000 */
[--C-:B------:R-:W-:Y:S01]  /*35b0*/  FFMA.FTZ R16, R76, UR16, -R25.reuse ;  /* 0x000000104c107c23 */ /* 0x100fe20008010819 */
[----:B------:R-:W-:Y:S02]  /*35c0*/  FMNMX.FTZ R15, R80, R13, !PT ;  /* 0x0000000d500f7209 */ /* 0x000fe40007810000 */
[----:B------:R-:W-:Y:S02]  /*35d0*/  ISETP.GT.AND P3, PT, R88, 0x39, PT ;  /* 0x000000395800780c */ /* 0x000fe40003f64270 */
[----:B------:R-:W-:Y:S01]  /*35e0*/  FSEL R78, R18, -INF , P4 ;  /* 0xff800000124e7808 */ /* 0x000fe20002000000 */
[----:B------:R5:W-:Y:S01]  /*35f0*/  MUFU.EX2 R13, R2 ;  /* 0x00000002000d7308 */ /* 0x000be20000000800 */
[----:B------:R-:W-:Y:S01]  /*3600*/  FMNMX.FTZ R15, R84, R15, !PT ;  /* 0x0000000f540f7209 */ /* 0x000fe20007810000 */
[----:B------:R-:W-:Y:S01]  /*3610*/  FFMA.FTZ R18, R70, UR16, -R25 ;  /* 0x0000001046127c23 */ /* 0x000fe20008010819 */
[----:B------:R-:W-:-:S02]  /*3620*/  ISETP.GT.AND P4, PT, R88, 0x40, PT ;  /* 0x000000405800780c */ /* 0x000fc40003f84270 */
[----:B--2---:R-:W-:Y:S02]  /*3630*/  FSEL R86, R17, -INF , P3 ;  /* 0xff80000011567808 */ /* 0x004fe40001800000 */
[----:B------:R-:W-:Y:S01]  /*3640*/  FMNMX.FTZ R15, R78, R15, !PT ;  /* 0x0000000f4e0f7209 */ /* 0x000fe20007810000 */
[----:B------:R-:W2:Y:S01]  /*3650*/  MUFU.TANH R71, R71 ;  /* 0x0000004700477308 */ /* 0x000ea20000002400 */
[----:B------:R-:W-:Y:S02]  /*3660*/  ISETP.GT.AND P3, PT, R88, 0x41, PT ;  /* 0x000000415800780c */ /* 0x000fe40003f64270 */
[----:B------:R-:W-:Y:S01]  /*3670*/  FSEL R76, R20, -INF , P4 ;  /* 0xff800000144c7808 */ /* 0x000fe20002000000 */
[----:B------:R-:W-:Y:S01]  /*3680*/  FFMA.FTZ R20, R66, UR16, -R25 ;  /* 0x0000001042147c23 */ /* 0x000fe20008010819 */
[----:B------:R-:W-:Y:S02]  /*3690*/  FMNMX.FTZ R15, R86, R15, !PT ;  /* 0x0000000f560f7209 */ /* 0x000fe40007810000 */
[----:B------:R-:W-:Y:S01]  /*36a0*/  ISETP.GT.AND P4, PT, R88, 0x48, PT ;  /* 0x000000485800780c */ /* 0x000fe20003f84270 */
[----:B------:R-:W2:Y:S01]  /*36b0*/  MUFU.TANH R75, R75 ;  /* 0x0000004b004b7308 */ /* 0x000ea20000002400 */
[----:B------:R-:W-:-:S02]  /*36c0*/  FSEL R19, R19, -INF , P3 ;  /* 0xff80000013137808 */ /* 0x000fc40001800000 */
[----:B-----5:R-:W-:Y:S02]  /*36d0*/  FMNMX.FTZ R2, R76, R15, !PT ;  /* 0x0000000f4c027209 */ /* 0x020fe40007810000 */
[C---:B------:R-:W-:Y:S02]  /*36e0*/  ISETP.GT.AND P3, PT, R88.reuse, 0x49, PT ;  /* 0x000000495800780c */ /* 0x040fe40003f64270 */
[----:B------:R-:W-:Y:S01]  /*36f0*/  FSEL R21, R21, -INF , P4 ;  /* 0xff80000015157808 */ /* 0x000fe20002000000 */
[----:B------:R-:W5:Y:S01]  /*3700*/  MUFU.TANH R53, R53 ;  /* 0x0000003500357308 */ /* 0x000f620000002400 */
[----:B------:R-:W-:Y:S02]  /*3710*/  FMNMX.FTZ R2, R19, R2, !PT ;  /* 0x0000000213027209 */ /* 0x000fe40007810000 */
[----:B------:R-:W-:Y:S02]  /*3720*/  ISETP.GT.AND P4, PT, R88, 0x50, PT ;  /* 0x000000505800780c */ /* 0x000fe40003f84270 */
[----:B---3--:R-:W-:-:S02]  /*3730*/  FSEL R22, R22, -INF , P3 ;  /* 0xff80000016167808 */ /* 0x008fc40001800000 */
[----:B------:R-:W-:Y:S01]  /*3740*/  FMNMX.FTZ R17, R21, R2, !PT ;  /* 0x0000000215117209 */ /* 0x000fe20007810000 */
[----:B------:R-:W3:Y:S01]  /*3750*/  MUFU.TANH R79, R79 ;  /* 0x0000004f004f7308 */ /* 0x000ee20000002400 */
[----:B------:R-:W-:Y:S02]  /*3760*/  ISETP.GT.AND P3, PT, R88, 0x51, PT ;  /* 0x000000515800780c */ /* 0x000fe40003f64270 */
[----:B------:R-:W-:Y:S02]  /*3770*/  FSEL R56, R56, -INF , P4 ;  /* 0xff80000038387808 */ /* 0x000fe40002000000 */
[----:B------:R-:W-:Y:S02]  /*3780*/  FMNMX.FTZ R17, R22, R17, !PT ;  /* 0x0000001116117209 */ /* 0x000fe40007810000 */
[----:B------:R-:W-:Y:S01]  /*3790*/  ISETP.GT.AND P4, PT, R88, 0x58, PT ;  /* 0x000000585800780c */ /* 0x000fe20003f84270 */
[----:B------:R-:W3:Y:S01]  /*37a0*/  MUFU.TANH R77, R77 ;  /* 0x0000004d004d7308 */ /* 0x000ee20000002400 */
[----:B------:R-:W-:-:S02]  /*37b0*/  FSEL R57, R57, -INF , P3 ;  /* 0xff80000039397808 */ /* 0x000fc40001800000 */
[----:B------:R-:W-:Y:S02]  /*37c0*/  FMNMX.FTZ R2, R56, R17, !PT ;  /* 0x0000001138027209 */ /* 0x000fe40007810000 */
[----:B------:R-:W-:Y:S02]  /*37d0*/  ISETP.GT.AND P3, PT, R88, 0x59, PT ;  /* 0x000000595800780c */ /* 0x000fe40003f64270 */
[----:B------:R-:W-:Y:S01]  /*37e0*/  FSEL R60, R60, -INF , P4 ;  /* 0xff8000003c3c7808 */ /* 0x000fe20002000000 */
[----:B------:R-:W3:Y:S01]  /*37f0*/  MUFU.TANH R81, R81 ;  /* 0x0000005100517308 */ /* 0x000ee20000002400 */
[----:B------:R-:W-:Y:S02]  /*3800*/  FMNMX.FTZ R93, R57, R2, !PT ;  /* 0x00000002395d7209 */ /* 0x000fe40007810000 */
[----:B------:R-:W-:Y:S02]  /*3810*/  ISETP.GT.AND P4, PT, R88, 0x60, PT ;  /* 0x000000605800780c */ /* 0x000fe40003f84270 */
[----:B------:R-:W-:-:S02]  /*3820*/  FSEL R61, R61, -INF , P3 ;  /* 0xff8000003d3d7808 */ /* 0x000fc40001800000 */
[----:B------:R-:W-:Y:S01]  /*3830*/  FMNMX.FTZ R2, R60, R93, !PT ;  /* 0x0000005d3c027209 */ /* 0x000fe20007810000 */
[----:B------:R-:W3:Y:S01]  /*3840*/  MUFU.TANH R83, R83 ;  /* 0x0000005300537308 */ /* 0x000ee20000002400 */
[----:B------:R-:W-:Y:S02]  /*3850*/  ISETP.GT.AND P3, PT, R88, 0x61, PT ;  /* 0x000000615800780c */ /* 0x000fe40003f64270 */
[----:B------:R-:W-:Y:S01]  /*3860*/  FSEL R66, R40, -INF , P4 ;  /* 0xff80000028427808 */ /* 0x000fe20002000000 */
[----:B------:R-:W-:Y:S01]  /*3870*/  FFMA.FTZ R40, R64, UR16, -R25 ;  /* 0x0000001040287c23 */ /* 0x000fe20008010819 */
[----:B------:R-:W-:Y:S02]  /*3880*/  FMNMX.FTZ R93, R61, R2, !PT ;  /* 0x000000023d5d7209 */ /* 0x000fe40007810000 */
[----:B------:R-:W-:Y:S01]  /*3890*/  ISETP.GT.AND P4, PT, R88, 0x68, PT ;  /* 0x000000685800780c */ /* 0x000fe20003f84270 */
[----:B------:R-:W3:Y:S01]  /*38a0*/  MUFU.TANH R87, R87 ;  /* 0x0000005700577308 */ /* 0x000ee20000002400 */
[----:B------:R-:W-:-:S02]  /*38b0*/  FSEL R41, R41, -INF , P3 ;  /* 0xff80000029297808 */ /* 0x000fc40001800000 */
[----:B------:R-:W-:Y:S02]  /*38c0*/  FMNMX.FTZ R2, R66, R93, !PT ;  /* 0x0000005d42027209 */ /* 0x000fe40007810000 */
[C---:B------:R-:W-:Y:S02]  /*38d0*/  ISETP.GT.AND P3, PT, R88.reuse, 0x69, PT ;  /* 0x000000695800780c */ /* 0x040fe40003f64270 */
[----:B0-----:R-:W-:Y:S01]  /*38e0*/  FSEL R67, R67, -INF , P4 ;  /* 0xff80000043437808 */ /* 0x001fe20002000000 */
[----:B------:R-:W0:Y:S01]  /*38f0*/  MUFU.TANH R85, R85 ;  /* 0x0000005500557308 */ /* 0x000e220000002400 */
[----:B------:R-:W-:Y:S02]  /*3900*/  FMNMX.FTZ R2, R41, R2, !PT ;  /* 0x0000000229027209 */ /* 0x000fe40007810000 */
[----:B------:R-:W-:Y:S02]  /*3910*/  ISETP.GT.AND P4, PT, R88, 0x70, PT ;  /* 0x000000705800780c */ /* 0x000fe40003f84270 */
[----:B-1----:R-:W-:Y:S01]  /*3920*/  FSEL R64, R69, -INF , P3 ;  /* 0xff80000045407808 */ /* 0x002fe20001800000 */
[--C-:B------:R-:W-:Y:S01]  /*3930*/  FFMA.FTZ R69, R42, UR16, -R25.reuse ;  /* 0x000000102a457c23 */ /* 0x100fe20008010819 */
[----:B------:R-:W-:Y:S01]  /*3940*/  FMNMX.FTZ R93, R67, R2, !PT ;  /* 0x00000002435d7209 */ /* 0x000fe20007810000 */
[----:B------:R-:W1:Y:S01]  /*3950*/  MUFU.TANH R91, R91 ;  /* 0x0000005b005b7308 */ /* 0x000e620000002400 */
[----:B------:R-:W-:Y:S01]  /*3960*/  ISETP.GT.AND P3, PT, R88, 0x71, PT ;  /* 0x000000715800780c */ /* 0x000fe20003f64270 */
[--C-:B------:R-:W-:Y:S01]  /*3970*/  FFMA.FTZ R42, R46, UR16, -R25.reuse ;  /* 0x000000102e2a7c23 */ /* 0x100fe20008010819 */
[----:B----4-:R-:W-:Y:S01]  /*3980*/  FSEL R73, R73, -INF , P4 ;  /* 0xff80000049497808 */ /* 0x010fe20002000000 */
[--C-:B------:R-:W-:Y:S01]  /*3990*/  FFMA.FTZ R46, R50, UR16, -R25.reuse ;  /* 0x00000010322e7c23 */ /* 0x100fe20008010819 */
[----:B------:R-:W-:Y:S01]  /*39a0*/  FMNMX.FTZ R2, R64, R93, !PT ;  /* 0x0000005d40027209 */ /* 0x000fe20007810000 */
[--C-:B------:R-:W-:Y:S01]  /*39b0*/  FFMA.FTZ R50, R51, UR16, -R25.reuse ;  /* 0x0000001033327c23 */ /* 0x100fe20008010819 */
[----:B------:R-:W-:Y:S01]  /*39c0*/  ISETP.GT.AND P4, PT, R88, 0x78, PT ;  /* 0x000000785800780c */ /* 0x000fe20003f84270 */
[----:B------:R-:W4:Y:S01]  /*39d0*/  MUFU.TANH R89, R89 ;  /* 0x0000005900597308 */ /* 0x000f220000002400 */
[----:B--2---:R-:W-:Y:S01]  /*39e0*/  FSEL R71, R71, -INF , P3 ;  /* 0xff80000047477808 */ /* 0x004fe20001800000 */
[--C-:B------:R-:W-:Y:S01]  /*39f0*/  FFMA.FTZ R51, R34, UR16, -R25.reuse ;  /* 0x0000001022337c23 */ /* 0x100fe20008010819 */
[----:B------:R-:W-:Y:S01]  /*3a00*/  FMNMX.FTZ R2, R73, R2, !PT ;  /* 0x0000000249027209 */ /* 0x000fe20007810000 */
[--C-:B------:R-:W-:Y:S01]  /*3a10*/  FFMA.FTZ R34, R54, UR16, -R25.reuse ;  /* 0x0000001036227c23 */ /* 0x100fe20008010819 */
[----:B------:R-:W-:Y:S01]  /*3a20*/  ISETP.GT.AND P3, PT, R88, 0x79, PT ;  /* 0x000000795800780c */ /* 0x000fe20003f64270 */
[--C-:B------:R-:W-:Y:S01]  /*3a30*/  FFMA.FTZ R54, R55, UR16, -R25.reuse ;  /* 0x0000001037367c23 */ /* 0x100fe20008010819 */
[----:B------:R-:W-:Y:S01]  /*3a40*/  FSEL R75, R75, -INF , P4 ;  /* 0xff8000004b4b7808 */ /* 0x000fe20002000000 */
[--C-:B------:R-:W-:Y:S01]  /*3a50*/  FFMA.FTZ R55, R38, UR16, -R25.reuse ;  /* 0x0000001026377c23 */ /* 0x100fe20008010819 */
[----:B------:R-:W-:Y:S01]  /*3a60*/  FMNMX.FTZ R2, R71, R2, !PT ;  /* 0x0000000247027209 */ /* 0x000fe20007810000 */
[--C-:B------:R-:W-:Y:S01]  /*3a70*/  FFMA.FTZ R38, R59, UR16, -R25.reuse ;  /* 0x000000103b267c23 */ /* 0x100fe20008010819 */
[----:B------:R-:W-:Y:S01]  /*3a80*/  ISETP.GT.AND P4, PT, R88, 0x80, PT ;  /* 0x000000805800780c */ /* 0x000fe20003f84270 */
[--C-:B------:R-:W-:Y:S01]  /*3a90*/  FFMA.FTZ R59, R58, UR16, -R25.reuse ;  /* 0x000000103a3b7c23 */ /* 0x100fe20008010819 */
[----:B-----5:R-:W-:Y:S01]  /*3aa0*/  FSEL R53, R53, -INF , P3 ;  /* 0xff80000035357808 */ /* 0x020fe20001800000 */
[--C-:B------:R-:W-:Y:S01]  /*3ab0*/  FFMA.FTZ R58, R62, UR16, -R25.reuse ;  /* 0x000000103e3a7c23 */ /* 0x100fe20008010819 */
[----:B------:R-:W-:Y:S01]  /*3ac0*/  FMNMX.FTZ R2, R75, R2, !PT ;  /* 0x000000024b027209 */ /* 0x000fe20007810000 */
[----:B------:R-:W-:Y:S01]  /*3ad0*/  FFMA.FTZ R25, R45, UR16, -R25 ;  /* 0x000000102d197c23 */ /* 0x000fe20008010819 */
[----:B------:R-:W-:Y:S01]  /*3ae0*/  ISETP.GT.AND P3, PT, R88, 0x81, PT ;  /* 0x000000815800780c */ /* 0x000fe20003f64270 */
[----:B------:R-:W-:Y:S01]  /*3af0*/  MUFU.EX2 R24, R24 ;  /* 0x0000001800187308 */ /* 0x000fe20000000800 */
[----:B---3--:R-:W-:-:S02]  /*3b00*/  FSEL R79, R79, -INF , P4 ;  /* 0xff8000004f4f7808 */ /* 0x008fc40002000000 */
[----:B------:R-:W-:Y:S02]  /*3b10*/  FMNMX.FTZ R2, R53, R2, !PT ;  /* 0x0000000235027209 */ /* 0x000fe40007810000 */
[C---:B------:R-:W-:Y:S02]  /*3b20*/  ISETP.GT.AND P4, PT, R88.reuse, 0x88, PT ;  /* 0x000000885800780c */ /* 0x040fe40003f84270 */
[----:B------:R-:W-:Y:S01]  /*3b30*/  FSEL R77, R77, -INF , P3 ;  /* 0xff8000004d4d7808 */ /* 0x000fe20001800000 */
[----:B------:R-:W-:Y:S01]  /*3b40*/  MUFU.EX2 R29, R29 ;  /* 0x0000001d001d7308 */ /* 0x000fe20000000800 */
[----:B------:R-:W-:Y:S02]  /*3b50*/  FMNMX.FTZ R2, R79, R2, !PT ;  /* 0x000000024f027209 */ /* 0x000fe40007810000 */
[----:B------:R-:W-:Y:S02]  /*3b60*/  ISETP.GT.AND P3, PT, R88, 0x89, PT ;  /* 0x000000895800780c */ /* 0x000fe40003f64270 */
[----:B------:R-:W-:-:S02]  /*3b70*/  FSEL R81, R81, -INF , P4 ;  /* 0xff80000051517808 */ /* 0x000fc40002000000 */
[----:B------:R-:W-:Y:S01]  /*3b80*/  FMNMX.FTZ R2, R77, R2, !PT ;  /* 0x000000024d027209 */ /* 0x000fe20007810000 */
[----:B------:R-:W-:Y:S01]  /*3b90*/  MUFU.EX2 R17, R68 ;  /* 0x0000004400117308 */ /* 0x000fe20000000800 */
[C---:B------:R-:W-:Y:S02]  /*3ba0*/  ISETP.GT.AND P4, PT, R88.reuse, 0x90, PT ;  /* 0x000000905800780c */ /* 0x040fe40003f84270 */
[----:B------:R-:W-:Y:S02]  /*3bb0*/  FSEL R83, R83, -INF , P3 ;  /* 0xff80000053537808 */ /* 0x000fe40001800000 */
[----:B------:R-:W-:Y:S02]  /*3bc0*/  FMNMX.FTZ R2, R81, R2, !PT ;  /* 0x0000000251027209 */ /* 0x000fe40007810000 */
[----:B------:R-:W-:Y:S01]  /*3bd0*/  ISETP.GT.AND P3, PT, R88, 0x91, PT ;  /* 0x000000915800780c */ /* 0x000fe20003f64270 */
[----:B------:R-:W-:Y:S01]  /*3be0*/  MUFU.EX2 R28, R28 ;  /* 0x0000001c001c7308 */ /* 0x000fe20000000800 */
[----:B------:R-:W-:-:S02]  /*3bf0*/  FSEL R87, R87, -INF , P4 ;  /* 0xff80000057577808 */ /* 0x000fc40002000000 */
[----:B------:R-:W-:Y:S02]  /*3c00*/  FMNMX.FTZ R2, R83, R2, !PT ;  /* 0x0000000253027209 */ /* 0x000fe40007810000 */
[C---:B------:R-:W-:Y:S02]  /*3c10*/  ISETP.GT.AND P4, PT, R88.reuse, 0x98, PT ;  /* 0x000000985800780c */ /* 0x040fe40003f84270 */
[----:B0-----:R-:W-:Y:S01]  /*3c20*/  FSEL R85, R85, -INF , P3 ;  /* 0xff80000055557808 */ /* 0x001fe20001800000 */
[----:B------:R-:W0:Y:S01]  /*3c30*/  MUFU.EX2 R33, R33 ;  /* 0x0000002100217308 */ /* 0x000e220000000800 */
[----:B------:R-:W-:Y:S02]  /*3c40*/  FMNMX.FTZ R2, R87, R2, !PT ;  /* 0x0000000257027209 */ /* 0x000fe40007810000 */
[----:B------:R-:W-:Y:S02]  /*3c50*/  ISETP.GT.AND P3, PT, R88, 0x99, PT ;  /* 0x000000995800780c */ /* 0x000fe40003f64270 */
[----:B-1----:R-:W-:-:S02]  /*3c60*/  FSEL R91, R91, -INF , P4 ;  /* 0xff8000005b5b7808 */ /* 0x002fc40002000000 */
[----:B------:R-:W-:Y:S01]  /*3c70*/  FMNMX.FTZ R2, R85, R2, !PT ;  /* 0x0000000255027209 */ /* 0x000fe20007810000 */
[----:B------:R-:W-:Y:S01]  /*3c80*/  MUFU.EX2 R32, R32 ;  /* 0x0000002000207308 */ /* 0x000fe20000000800 */
[----:B----4-:R-:W-:Y:S02]  /*3c90*/  FSEL R89, R89, -INF , P3 ;  /* 0xff80000059597808 */ /* 0x010fe40001800000 */
[----:B------:R-:W-:-:S04]  /*3ca0*/  FMNMX.FTZ R2, R91, R2, !PT ;  /* 0x000000025b027209 */ /* 0x000fc80007810000 */
[----:B------:R-:W-:Y:S01]  /*3cb0*/  FMNMX.FTZ R2, R89, R2, !PT ;  /* 0x0000000259027209 */ /* 0x000fe20007810000 */
[----:B------:R-:W-:Y:S01]  /*3cc0*/  MUFU.EX2 R15, R74 ;  /* 0x0000004a000f7308 */ /* 0x000fe20000000800 */
[----:B0-----:R-:W-:-:S03]  /*3cd0*/  F2FP.SATFINITE.E4M3.F32.PACK_AB_MERGE_C R153, R33, R28, RZ ;  /* 0x0000001c2199723e */ /* 0x001fc600048070ff */
[----:B------:R-:W0:Y:S01]  /*3ce0*/  SHFL.BFLY PT, R93, R2, 0x2, 0x1f ;  /* 0x0c401f00025d7f89 */ /* 0x000e2200000e0000 */
[----:B------:R-:W-:-:S03]  /*3cf0*/  F2FP.SATFINITE.E4M3.F32.PACK_AB_MERGE_C R153, R29, R24, R153 ;  /* 0x000000181d99723e */ /* 0x000fc60004807099 */
[----:B------:R-:W-:Y:S08]  /*3d00*/  MUFU.EX2 R37, R37 ;  /* 0x0000002500257308 */ /* 0x000ff00000000800 */
[----:B------:R-:W-:Y:S08]  /*3d10*/  MUFU.EX2 R8, R92 ;  /* 0x0000005c00087308 */ /* 0x000ff00000000800 */
[----:B------:R-:W1:Y:S01]  /*3d20*/  MUFU.EX2 R7, R94 ;  /* 0x0000005e00077308 */ /* 0x000e620000000800 */
[----:B0-----:R-:W-:-:S07]  /*3d30*/  FMNMX.FTZ R93, R2, R93, !PT ;  /* 0x0000005d025d7209 */ /* 0x001fce0007810000 */
[----:B------:R-:W-:Y:S01]  /*3d40*/  MUFU.EX2 R11, R11 ;  /* 0x0000000b000b7308 */ /* 0x000fe20000000800 */
[----:B------:R-:W0:Y:S07]  /*3d50*/  SHFL.BFLY PT, R2, R93, 0x1, 0x1f ;  /* 0x0c201f005d027f89 */ /* 0x000e2e00000e0000 */
[----:B------:R-:W2:Y:S01]  /*3d60*/  MUFU.EX2 R14, R14 ;  /* 0x0000000e000e7308 */ /* 0x000ea20000000800 */
[----:B-1----:R-:W-:-:S04]  /*3d70*/  F2FP.SATFINITE.E4M3.F32.PACK_AB_MERGE_C R155, R7, R8, RZ ;  /* 0x00000008079b723e */ /* 0x002fc800048070ff */
[----:B------:R-:W-:-:S03]  /*3d80*/  F2FP.SATFINITE.E4M3.F32.PACK_AB_MERGE_C R155, R37, R32, R155 ;  /* 0x00000020259b723e */ /* 0x000fc6000480709b */
[----:B------:R-:W-:Y:S08]  /*3d90*/  MUFU.EX2 R16, R16 ;  /* 0x0000001000107308 */ /* 0x000ff00000000800 */
[----:B------:R-:W-:Y:S01]  /*3da0*/  MUFU.EX2 R18, R18 ;  /* 0x0000001200127308 */ /* 0x000fe20000000800 */
[----:B0-----:R-:W-:Y:S01]  /*3db0*/  FMNMX.FTZ R2, R93, R2, !PT ;  /* 0x000000025d027209 */ /* 0x001fe20007810000 */
[----:B------:R-:W-:Y:S01]  /*3dc0*/  IMAD.U32 R93, RZ, RZ, UR16 ;  /* 0x00000010ff5d7e24 */ /* 0x000fe2000f8e00ff */
[----:B--2---:R-:W-:-:S02]  /*3dd0*/  F2FP.SATFINITE.E4M3.F32.PACK_AB_MERGE_C R149, R14, R11, RZ ;  /* 0x0000000b0e95723e */ /* 0x004fc400048070ff */
[C---:B------:R-:W-:Y:S01]  /*3de0*/  FSETP.NEU.FTZ.AND P3, PT, R2.reuse, -INF , PT ;  /* 0xff8000000200780b */ /* 0x040fe20003f7d000 */
[----:B------:R-:W-:Y:S01]  /*3df0*/  FFMA.FTZ R62, R2, R93, -8 ;  /* 0xc1000000023e7423 */ /* 0x000fe2000001005d */
[----:B------:R-:W-:Y:S01]  /*3e00*/  F2FP.SATFINITE.E4M3.F32.PACK_AB_MERGE_C R149, R12, R5, R149 ;  /* 0x000000050c95723e */ /* 0x000fe20004807095 */
[----:B------:R-:W-:Y:S03]  /*3e10*/  MUFU.EX2 R20, R20 ;  /* 0x0000001400147308 */ /* 0x000fe60000000800 */
[----:B------:R-:W-:Y:S02]  /*3e20*/  FSEL R62, R62, RZ, P3 ;  /* 0x000000ff3e3e7208 */ /* 0x000fe40001800000 */
        /* <DEDUP_REMOVED lines=16> */
[----:B------:R-:W-:Y:S01]  /*3f30*/  FADD.FTZ R61, R24, R29 ;  /* 0x0000001d183d7221 */ /* 0x000fe20000010000 */
[--C-:B------:R-:W-:Y:S01]  /*3f40*/  FFMA.FTZ R93, R52, UR16, -R62.reuse ;  /* 0x00000010345d7c23 */ /* 0x100fe2000801083e */
[--C-:B------:R-:W-:Y:S01]  /*3f50*/  FFMA.FTZ R70, R76, UR16, -R62.reuse ;  /* 0x000000104c467c23 */ /* 0x100fe2000801083e */
[--C-:B------:R-:W-:Y:S01]  /*3f60*/  FFMA.FTZ R4, R63, UR16, -R62.reuse ;  /* 0x000000103f047c23 */ /* 0x100fe2000801083e */
[----:B------:R-:W-:Y:S01]  /*3f70*/  FADD.FTZ R76, R28, R61 ;  /* 0x0000003d1c4c7221 */ /* 0x000fe20000010000 */
[----:B------:R-:W-:Y:S01]  /*3f80*/  FFMA.FTZ R63, R65, UR16, -R62 ;  /* 0x00000010413f7c23 */ /* 0x000fe2000801083e */
[----:B------:R-:W-:Y:S01]  /*3f90*/  IMAD.U32 R61, RZ, RZ, UR48 ;  /* 0x00000030ff3d7e24 */ /* 0x000fe2000f8e00ff */
[----:B------:R-:W1:Y:S01]  /*3fa0*/  MUFU.EX2 R49, R49 ;  /* 0x0000003100317308 */ /* 0x000e620000000800 */
[----:B------:R-:W-:Y:S01]  /*3fb0*/  FADD.FTZ R103, R33, R76 ;  /* 0x0000004c21677221 */ /* 0x000fe20000010000 */
[----:B------:R-:W-:Y:S01]  /*3fc0*/  FFMA.FTZ R52, R72, UR16, -R62 ;  /* 0x0000001048347c23 */ /* 0x000fe2000801083e */
[----:B------:R-:W-:-:S02]  /*3fd0*/  @!P1 VIADD R61, R61, 0x12440 ;  /* 0x000124403d3d9836 */ /* 0x000fc40000000000 */
[--C-:B------:R-:W-:Y:S01]  /*3fe0*/  FFMA.FTZ R95, R82, UR16, -R62.reuse ;  /* 0x00000010525f7c23 */ /* 0x100fe2000801083e */
[----:B------:R-:W-:Y:S01]  /*3ff0*/  FADD.FTZ R76, R32, R103 ;  /* 0x00000067204c7221 */ /* 0x000fe20000010000 */
[--C-:B------:R-:W-:Y:S01]  /*4000*/  FFMA.FTZ R72, R78, UR16, -R62.reuse ;  /* 0x000000104e487c23 */ /* 0x100fe2000801083e */
[----:B------:R-:W-:Y:S01]  /*4010*/  FFMA.FTZ R48, R80, UR16, -R62 ;  /* 0x0000001050307c23 */ /* 0x000fe2000801083e */
[----:B------:R-:W2:Y:S01]  /*4020*/  MUFU.EX2 R68, R68 ;  /* 0x0000004400447308 */ /* 0x000ea20000000800 */
[----:B0-----:R-:W-:Y:S01]  /*4030*/  FADD.FTZ R56, R10, R45 ;  /* 0x0000002d0a387221 */ /* 0x001fe20000010000 */
[----:B------:R-:W-:Y:S01]  /*4040*/  FADD.FTZ R103, R37, R76 ;  /* 0x0000004c25677221 */ /* 0x000fe20000010000 */
[----:B------:R-:W-:Y:S01]  /*4050*/  @!P1 PRMT R61, RZ, 0x654, R61 ;  /* 0x00000654ff3d9816 */ /* 0x000fe2000000003d */
[--C-:B------:R-:W-:Y:S01]  /*4060*/  FFMA.FTZ R65, R84, UR16, -R62.reuse ;  /* 0x0000001054417c23 */ /* 0x100fe2000801083e */
[----:B------:R-:W-:Y:S01]  /*4070*/  FFMA.FTZ R97, R86, UR16, -R62 ;  /* 0x0000001056617c23 */ /* 0x000fe2000801083e */
[----:B------:R-:W-:Y:S01]  /*4080*/  FADD.FTZ R78, R8, R103 ;  /* 0x00000067084e7221 */ /* 0x000fe20000010000 */
[----:B------:R0:W-:Y:S01]  /*4090*/  @!P1 SYNCS.ARRIVE.TRANS64.RED.A1T0 RZ, [R61+URZ], RZ ;  /* 0x000000ff3dff99a7 */ /* 0x0001e2000810043f */
[----:B------:R-:W3:Y:S01]  /*40a0*/  MUFU.EX2 R6, R6 ;  /* 0x0000000600067308 */ /* 0x000ee20000000800 */
[----:B-1----:R-:W-:Y:S01]  /*40b0*/  FADD.FTZ R101, R49, R56 ;  /* 0x0000003831657221 */ /* 0x002fe20000010000 */
[----:B------:R-:W-:Y:S01]  /*40c0*/  FFMA.FTZ R56, R66, UR16, -R62 ;  /* 0x0000001042387c23 */ /* 0x000fe2000801083e */
[----:B------:R-:W-:Y:S01]  /*40d0*/  FADD.FTZ R78, R7, R78 ;  /* 0x0000004e074e7221 */ /* 0x000fe20000010000 */
[--C-:B------:R-:W-:Y:S01]  /*40e0*/  FFMA.FTZ R19, R19, UR16, -R62.reuse ;  /* 0x0000001013137c23 */ /* 0x100fe2000801083e */
[----:B------:R-:W-:Y:S01]  /*40f0*/  F2FP.SATFINITE.E4M3.F32.PACK_AB_MERGE_C R151, R18, R15, RZ ;  /* 0x0000000f1297723e */ /* 0x000fe200048070ff */
[--C-:B------:R-:W-:Y:S01]  /*4100*/  FFMA.FTZ R41, R41, UR16, -R62.reuse ;  /* 0x0000001029297c23 */ /* 0x100fe2000801083e */
[--C-:B0-----:R-:W-:Y:S01]  /*4110*/  FFMA.FTZ R61, R67, UR16, -R62.reuse ;  /* 0x00000010433d7c23 */ /* 0x101fe2000801083e */
[----:B------:R-:W0:Y:S01]  /*4120*/  MUFU.EX2 R9, R9 ;  /* 0x0000000900097308 */ /* 0x000e220000000800 */
[----:B--2---:R-:W-:Y:S01]  /*4130*/  FADD.FTZ R101, R68, R101 ;  /* 0x0000006544657221 */ /* 0x004fe20000010000 */
[--C-:B------:R-:W-:Y:S01]  /*4140*/  FFMA.FTZ R73, R73, UR16, -R62.reuse ;  /* 0x0000001049497c23 */ /* 0x100fe2000801083e */
[--C-:B------:R-:W-:Y:S01]  /*4150*/  FFMA.FTZ R75, R75, UR16, -R62.reuse ;  /* 0x000000104b4b7c23 */ /* 0x100fe2000801083e */
[--C-:B------:R-:W-:Y:S01]  /*4160*/  FFMA.FTZ R79, R79, UR16, -R62.reuse ;  /* 0x000000104f4f7c23 */ /* 0x100fe2000801083e */
[----:B------:R-:W-:Y:S01]  /*4170*/  F2FP.SATFINITE.E4M3.F32.PACK_AB_MERGE_C R151, R16, R13, R151 ;  /* 0x0000000d1097723e */ /* 0x000fe20004807097 */
[--C-:B------:R-:W-:Y:S01]  /*4180*/  FFMA.FTZ R77, R77, UR16, -R62.reuse ;  /* 0x000000104d4d7c23 */ /* 0x100fe2000801083e */
[--C-:B------:R-:W-:Y:S01]  /*4190*/  FFMA.FTZ R81, R81, UR16, -R62.reuse ;  /* 0x0000001051517c23 */ /* 0x100fe2000801083e */
[----:B------:R-:W1:Y:S01]  /*41a0*/  MUFU.EX2 R36, R36 ;  /* 0x0000002400247308 */ /* 0x000e620000000800 */
[----:B---3--:R-:W-:Y:S01]  /*41b0*/  FADD.FTZ R66, R6, R101 ;  /* 0x0000006506427221 */ /* 0x008fe20000010000 */
[--C-:B------:R-:W-:Y:S01]  /*41c0*/  FFMA.FTZ R83, R83, UR16, -R62.reuse ;  /* 0x0000001053537c23 */ /* 0x100fe2000801083e */
[--C-:B------:R-:W-:Y:S01]  /*41d0*/  FFMA.FTZ R87, R87, UR16, -R62.reuse ;  /* 0x0000001057577c23 */ /* 0x100fe2000801083e */
[----:B------:R-:W-:Y:S01]  /*41e0*/  F2FP.SATFINITE.E4M3.F32.PACK_AB_MERGE_C R49, R68, R49, RZ ;  /* 0x000000314431723e */ /* 0x000fe200048070ff */
[--C-:B------:R-:W-:Y:S01]  /*41f0*/  FFMA.FTZ R85, R85, UR16, -R62.reuse ;  /* 0x0000001055557c23 */ /* 0x100fe2000801083e */
[----:B------:R-:W-:-:S02]  /*4200*/  FFMA.FTZ R91, R91, UR16, -R62 ;  /* 0x000000105b5b7c23 */ /* 0x000fc4000801083e */
[----:B------:R-:W2:Y:S01]  /*4210*/  MUFU.EX2 R93, R93 ;  /* 0x0000005d005d7308 */ /* 0x000ea20000000800 */
[----:B0-----:R-:W-:Y:S01]  /*4220*/  FADD.FTZ R101, R9, R66 ;  /* 0x0000004209657221 */ /* 0x001fe20000010000 */
[--C-:B------:R-:W-:Y:S01]  /*4230*/  FFMA.FTZ R66, R64, UR16, -R62.reuse ;  /* 0x0000001040427c23 */ /* 0x100fe2000801083e */
[----:B------:R-:W-:Y:S01]  /*4240*/  FFMA.FTZ R64, R71, UR16, -R62 ;  /* 0x0000001047407c23 */ /* 0x000fe2000801083e */
[----:B------:R-:W-:-:S04]  /*4250*/  F2FP.SATFINITE.E4M3.F32.PACK_AB_MERGE_C R152, R45, R10, R49 ;  /* 0x0000000a2d98723e */ /* 0x000fc80004807031 */
[----:B------:R-:W0:Y:S01]  /*4260*/  MUFU.EX2 R4, R4 ;  /* 0x0000000400047308 */ /* 0x000e220000000800 */
[----:B-1----:R-:W-:Y:S01]  /*4270*/  FADD.FTZ R76, R36, R101 ;  /* 0x00000065244c7221 */ /* 0x002fe20000010000 */
[----:B------:R-:W-:-:S04]  /*4280*/  FADD.FTZ R101, R5, R78 ;  /* 0x0000004e05657221 */ /* 0x000fc80000010000 */
[----:B------:R-:W-:Y:S02]  /*4290*/  FADD.FTZ R78, R12, R101 ;  /* 0x000000650c4e7221 */ /* 0x000fe40000010000 */
[----:B------:R-:W1:Y:S01]  /*42a0*/  MUFU.EX2 R63, R63 ;  /* 0x0000003f003f7308 */ /* 0x000e620000000800 */
[----:B--2---:R-:W-:Y:S01]  /*42b0*/  FADD.FTZ R67, R93, R76 ;  /* 0x0000004c5d437221 */ /* 0x004fe20000010000 */
[----:B------:R-:W-:Y:S01]  /*42c0*/  FADD.FTZ R71, R11, R78 ;  /* 0x0000004e0b477221 */ /* 0x000fe20000010000 */
[----:B------:R-:W-:-:S03]  /*42d0*/  F2FP.SATFINITE.E4M3.F32.PACK_AB_MERGE_C R36, R93, R36, RZ ;  /* 0x000000245d24723e */ /* 0x000fc600048070ff */
[----:B------:R-:W-:Y:S01]  /*42e0*/  FADD.FTZ R78, R14, R71 ;  /* 0x000000470e4e7221 */ /* 0x000fe20000010000 */
[----:B------:R-:W-:Y:S01]  /*42f0*/  F2FP.SATFINITE.E4M3.F32.PACK_AB_MERGE_C R154, R9, R6, R36 ;  /* 0x00000006099a723e */ /* 0x000fe20004807024 */
[----:B------:R-:W2:Y:S01]  /*4300*/  MUFU.EX2 R52, R52 ;  /* 0x0000003400347308 */ /* 0x000ea20000000800 */
[----:B0-----:R-:W-:Y:S01]  /*4310*/  FADD.FTZ R76, R4, R67 ;  /* 0x00000043044c7221 */ /* 0x001fe20000010000 */
[----:B------:R-:W-:Y:S01]  /*4320*/  FFMA.FTZ R67, R53, UR16, -R62 ;  /* 0x0000001035437c23 */ /* 0x000fe2000801083e */
[----:B------:R-:W-:Y:S01]  /*4330*/  FADD.FTZ R101, R13, R78 ;  /* 0x0000004e0d657221 */ /* 0x000fe20000010000 */
[----:B------:R-:W-:-:S03]  /*4340*/  FFMA.FTZ R62, R89, UR16, -R62 ;  /* 0x00000010593e7c23 */ /* 0x000fc6000801083e */
[----:B------:R-:W-:Y:S01]  /*4350*/  FADD.FTZ R78, R16, R101 ;  /* 0x00000065104e7221 */ /* 0x000fe20000010000 */
[----:B------:R-:W0:Y:S01]  /*4360*/  MUFU.EX2 R95, R95 ;  /* 0x0000005f005f7308 */ /* 0x000e220000000800 */
[----:B-1----:R-:W-:Y:S02]  /*4370*/  FADD.FTZ R53, R63, R76 ;  /* 0x0000004c3f357221 */ /* 0x002fe40000010000 */
[----:B------:R-:W-:-:S04]  /*4380*/  FADD.FTZ R101, R15, R78 ;  /* 0x0000004e0f657221 */ /* 0x000fc80000010000 */
[----:B------:R-:W-:Y:S01]  /*4390*/  FADD.FTZ R78, R18, R101 ;  /* 0x00000065124e7221 */ /* 0x000fe20000010000 */
        /* <DEDUP_REMOVED lines=11> */
[----:B0-----:R-:W-:Y:S01]  /*4450*/  FADD.FTZ R76, R72, R71 ;  /* 0x00000047484c7221 */ /* 0x001fe20000010000 */
[----:B------:R-:W-:-:S04]  /*4460*/  FADD.FTZ R71, R17, R78 ;  /* 0x0000004e11477221 */ /* 0x000fc80000010000 */
[----:B------:R-:W-:Y:S02]  /*4470*/  FADD.FTZ R71, R20, R71 ;  /* 0x0000004714477221 */ /* 0x000fe40000010000 */
[----:B------:R-:W0:Y:S01]  /*4480*/  MUFU.EX2 R19, R19 ;  /* 0x0000001300137308 */ /* 0x000e220000000800 */
[C---:B-1----:R-:W-:Y:S01]  /*4490*/  FADD.FTZ R33, R97.reuse, R76 ;  /* 0x0000004c61217221 */ /* 0x042fe20000010000 */
[----:B------:R-:W-:-:S04]  /*44a0*/  F2FP.SATFINITE.E4M3.F32.PACK_AB_MERGE_C R72, R97, R72, RZ ;  /* 0x000000486148723e */ /* 0x000fc800048070ff */
[----:B------:R-:W-:Y:S02]  /*44b0*/  F2FP.SATFINITE.E4M3.F32.PACK_AB_MERGE_C R150, R65, R48, R72 ;  /* 0x000000304196723e */ /* 0x000fe40004807048 */
        /* <DEDUP_REMOVED lines=9> */
[C---:B0-----:R-:W-:Y:S01]  /*4550*/  F2FP.SATFINITE.E4M3.F32.PACK_AB_MERGE_C R40, R69.reuse, R40, RZ ;  /* 0x000000284528723e */ /* 0x041fe200048070ff */
[----:B------:R-:W-:-:S03]  /*4560*/  FADD.FTZ R69, R69, R18 ;  /* 0x0000001245457221 */ /* 0x000fc60000010000 */
[----:B------:R-:W-:-:S03]  /*4570*/  F2FP.SATFINITE.E4M3.F32.PACK_AB_MERGE_C R145, R20, R17, R40 ;  /* 0x000000111491723e */ /* 0x000fc60004807028 */
        /* <DEDUP_REMOVED lines=17> */
[C---:B--2---:R-:W-:Y:S01]  /*4690*/  FADD.FTZ R11, R42.reuse, R11 ;  /* 0x0000000b2a0b7221 */ /* 0x044fe20000010000 */
[----:B------:R-:W-:-:S04]  /*46a0*/  F2FP.SATFINITE.E4M3.F32.PACK_AB_MERGE_C R27, R42, R27, RZ ;  /* 0x0000001b2a1b723e */ /* 0x000fc800048070ff */
[----:B------:R-:W-:Y:S02]  /*46b0*/  F2FP.SATFINITE.E4M3.F32.PACK_AB_MERGE_C R147, R43, R26, R27 ;  /* 0x0000001a2b93723e */ /* 0x000fe4000480701b */
[----:B------:R-:W2:Y:S01]  /*46c0*/  MUFU.EX2 R56, R56 ;  /* 0x0000003800387308 */ /* 0x000ea20000000800 */
[C---:B0-----:R-:W-:Y:S01]  /*46d0*/  FADD.FTZ R7, R60.reuse, R7 ;  /* 0x000000073c077221 */ /* 0x041fe20000010000 */
[----:B------:R-:W-:-:S04]  /*46e0*/  F2FP.SATFINITE.E4M3.F32.PACK_AB_MERGE_C R57, R60, R57, RZ ;  /* 0x000000393c39723e */ /* 0x000fc800048070ff */
[----:B------:R-:W-:Y:S02]  /*46f0*/  F2FP.SATFINITE.E4M3.F32.PACK_AB_MERGE_C R146, R22, R21, R57 ;  /* 0x000000151692723e */ /* 0x000fe40004807039 */
[----:B------:R-:W-:Y:S01]  /*4700*/  CS2R R20, SRZ ;  /* 0x0000000000147805 */ /* 0x000fe2000001ff00 */
[----:B------:R-:W0:Y:S01]  /*4710*/  MUFU.EX2 R47, R47 ;  /* 0x0000002f002f7308 */ /* 0x000e220000000800 */
[----:B-1----:R-:W-:Y:S01]  /*4720*/  FADD.FTZ R24, R30, R11 ;  /* 0x0000000b1e187221 */ /* 0x002fe20000010000 */
[----:B------:R-:W-:-:S06]  /*4730*/  MOV R22, RZ ;  /* 0x000000ff00167202 */ /* 0x000fcc0000000f00 */
        /* <DEDUP_REMOVED lines=11> */
[C---:B-1----:R-:W-:Y:S01]  /*47f0*/  FADD.FTZ R7, R46.reuse, R7 ;  /* 0x000000072e077221 */ /* 0x042fe20000010000 */
[----:B------:R-:W-:-:S04]  /*4800*/  F2FP.SATFINITE.E4M3.F32.PACK_AB_MERGE_C R31, R46, R31, RZ ;  /* 0x0000001f2e1f723e */ /* 0x000fc800048070ff */
[----:B------:R-:W-:Y:S02]  /*4810*/  F2FP.SATFINITE.E4M3.F32.PACK_AB_MERGE_C R141, R47, R30, R31 ;  /* 0x0000001e2f8d723e */ /* 0x000fe4000480701f */
[----:B------:R-:W1:Y:S01]  /*4820*/  MUFU.EX2 R53, R73 ;  /* 0x0000004900357308 */ /* 0x000e620000000800 */
[C---:B--2---:R-:W-:Y:S01]  /*4830*/  F2FP.SATFINITE.E4M3.F32.PACK_AB_MERGE_C R61, R66.reuse, R61, RZ ;  /* 0x0000003d423d723e */ /* 0x044fe200048070ff */
[----:B------:R-:W-:-:S03]  /*4840*/  FADD.FTZ R66, R66, R5 ;  /* 0x0000000542427221 */ /* 0x000fc60000010000 */
[----:B------:R-:W-:-:S03]  /*4850*/  F2FP.SATFINITE.E4M3.F32.PACK_AB_MERGE_C R140, R41, R56, R61 ;  /* 0x00000038298c723e */ /* 0x000fc6000480703d */
[----:B------:R-:W2:Y:S01]  /*4860*/  MUFU.EX2 R51, R51 ;  /* 0x0000003300337308 */ /* 0x000ea20000000800 */
[----:B0-----:R-:W-:-:S07]  /*4870*/  FADD.FTZ R16, R50, R7 ;  /* 0x0000000732107221 */ /* 0x001fce0000010000 */
        /* <DEDUP_REMOVED lines=8> */
[----:B-1----:R-:W-:Y:S01]  /*4900*/  F2FP.SATFINITE.E4M3.F32.PACK_AB_MERGE_C R11, R35, R34, RZ ;  /* 0x00000022230b723e */ /* 0x002fe200048070ff */
[----:B------:R-:W-:-:S03]  /*4910*/  FADD.FTZ R34, R34, R7 ;  /* 0x0000000722227221 */ /* 0x000fc60000010000 */
[----:B------:R-:W-:Y:S01]  /*4920*/  F2FP.SATFINITE.E4M3.F32.PACK_AB_MERGE_C R143, R51, R50, R11 ;  /* 0x00000032338f723e */ /* 0x000fe2000480700b */
[----:B------:R-:W-:Y:S02]  /*4930*/  FADD.FTZ R35, R35, R34 ;  /* 0x0000002223237221 */ /* 0x000fe40000010000 */
[----:B------:R-:W-:Y:S01]  /*4940*/  MUFU.EX2 R38, R38 ;  /* 0x0000002600267308 */ /* 0x000fe20000000800 */
[----:B0-----:R-:W-:Y:S01]  /*4950*/  FADD.FTZ R5, R75, R18 ;  /* 0x000000124b057221 */ /* 0x001fe20000010000 */
[----:B------:R-:W-:-:S06]  /*4960*/  CS2R R18, SRZ ;  /* 0x0000000000127805 */ /* 0x000fcc000001ff00 */
[----:B------:R-:W0:Y:S01]  /*4970*/  MUFU.EX2 R59, R59 ;  /* 0x0000003b003b7308 */ /* 0x000e220000000800 */
[C---:B--2---:R-:W-:Y:S01]  /*4980*/  F2FP.SATFINITE.E4M3.F32.PACK_AB_MERGE_C R75, R8.reuse, R75, RZ ;  /* 0x0000004b084b723e */ /* 0x044fe200048070ff */
[----:B------:R-:W-:-:S03]  /*4990*/  FADD.FTZ R8, R8, R5 ;  /* 0x0000000508087221 */ /* 0x000fc60000010000 */
[----:B------:R-:W-:-:S03]  /*49a0*/  F2FP.SATFINITE.E4M3.F32.PACK_AB_MERGE_C R142, R64, R53, R75 ;  /* 0x00000035408e723e */ /* 0x000fc6000480704b */
[----:B------:R-:W1:Y:S08]  /*49b0*/  MUFU.EX2 R54, R54 ;  /* 0x0000003600367308 */ /* 0x000e700000000800 */
[----:B------:R-:W2:Y:S01]  /*49c0*/  MUFU.EX2 R79, R79 ;  /* 0x0000004f004f7308 */ /* 0x000ea20000000800 */
[----:B0-----:R-:W-:-:S07]  /*49d0*/  F2FP.SATFINITE.E4M3.F32.PACK_AB_MERGE_C R7, R59, R38, RZ ;  /* 0x000000263b07723e */ /* 0x001fce00048070ff */
[----:B------:R-:W0:Y:S01]  /*49e0*/  MUFU.EX2 R55, R55 ;  /* 0x0000003700377308 */ /* 0x000e220000000800 */
[----:B-1----:R-:W-:-:S07]  /*49f0*/  FADD.FTZ R10, R54, R35 ;  /* 0x00000023360a7221 */ /* 0x002fce0000010000 */
[----:B------:R-:W1:Y:S01]  /*4a00*/  MUFU.EX2 R14, R77 ;  /* 0x0000004d000e7308 */ /* 0x000e620000000800 */
[----:B--2---:R-:W-:Y:S01]  /*4a10*/  FADD.FTZ R5, R79, R8 ;  /* 0x000000084f057221 */ /* 0x004fe20000010000 */
[----:B------:R-:W-:-:S06]  /*4a20*/  CS2R R8, SRZ ;  /* 0x0000000000087805 */ /* 0x000fcc000001ff00 */
[----:B------:R-:W2:Y:S01]  /*4a30*/  MUFU.EX2 R81, R81 ;  /* 0x0000005100517308 */ /* 0x000ea20000000800 */
[C---:B0-----:R-:W-:Y:S01]  /*4a40*/  F2FP.SATFINITE.E4M3.F32.PACK_AB_MERGE_C R137, R55.reuse, R54, R7 ;  /* 0x000000363789723e */ /* 0x041fe20004807007 */
[----:B------:R-:W-:Y:S01]  /*4a50*/  FADD.FTZ R55, R55, R10 ;  /* 0x0000000a37377221 */ /* 0x000fe20000010000 */
[----:B------:R-:W-:-:S03]  /*4a60*/  CS2R R10, SRZ ;  /* 0x00000000000a7805 */ /* 0x000fc6000001ff00 */
[----:B------:R-:W-:Y:S02]  /*4a70*/  FADD.FTZ R38, R38, R55 ;  /* 0x0000003726267221 */ /* 0x000fe40000010000 */
[----:B------:R-:W0:Y:S01]  /*4a80*/  MUFU.EX2 R12, R83 ;  /* 0x00000053000c7308 */ /* 0x000e220000000800 */
[----:B-1----:R-:W-:Y:S01]  /*4a90*/  FADD.FTZ R4, R14, R5 ;  /* 0x000000050e047221 */ /* 0x002fe20000010000 */
[----:B------:R-:W-:-:S06]  /*4aa0*/  FADD.FTZ R59, R59, R38 ;  /* 0x000000263b3b7221 */ /* 0x000fcc0000010000 */
[----:B------:R-:W-:Y:S01]  /*4ab0*/  MUFU.EX2 R58, R58 ;  /* 0x0000003a003a7308 */ /* 0x000fe20000000800 */
[----:B--2---:R-:W-:-:S07]  /*4ac0*/  FADD.FTZ R5, R81, R4 ;  /* 0x0000000451057221 */ /* 0x004fce0000010000 */
[----:B------:R-:W1:Y:S01]  /*4ad0*/  MUFU.EX2 R25, R25 ;  /* 0x0000001900197308 */ /* 0x000e620000000800 */
[C---:B0-----:R-:W-:Y:S01]  /*4ae0*/  F2FP.SATFINITE.E4M3.F32.PACK_AB_MERGE_C R81, R12.reuse, R81, RZ ;  /* 0x000000510c51723e */ /* 0x041fe200048070ff */
[----:B------:R-:W-:-:S03]  /*4af0*/  FADD.FTZ R12, R12, R5 ;  /* 0x000000050c0c7221 */ /* 0x000fc60000010000 */
[----:B------:R-:W-:Y:S02]  /*4b00*/  F2FP.SATFINITE.E4M3.F32.PACK_AB_MERGE_C R136, R14, R79, R81 ;  /* 0x0000004f0e88723e */ /* 0x000fe40004807051 */
[----:B------:R-:W-:Y:S01]  /*4b10*/  CS2R R14, SRZ ;  /* 0x00000000000e7805 */ /* 0x000fe2000001ff00 */
[----:B------:R-:W0:Y:S08]  /*4b20*/  MUFU.EX2 R44, R44 ;  /* 0x0000002c002c7308 */ /* 0x000e300000000800 */
[----:B------:R-:W2:Y:S01]  /*4b30*/  MUFU.EX2 R87, R87 ;  /* 0x0000005700577308 */ /* 0x000ea20000000800 */
[----:B-1----:R-:W-:-:S07]  /*4b40*/  F2FP.SATFINITE.E4M3.F32.PACK_AB_MERGE_C R6, R25, R58, RZ ;  /* 0x0000003a1906723e */ /* 0x002fce00048070ff */
[----:B------:R-:W1:Y:S01]  /*4b50*/  MUFU.EX2 R39, R39 ;  /* 0x0000002700277308 */ /* 0x000e620000000800 */
[----:B0-----:R-:W-:-:S07]  /*4b60*/  FADD.FTZ R4, R44, R59 ;  /* 0x0000003b2c047221 */ /* 0x001fce0000010000 */
[----:B------:R-:W0:Y:S01]  /*4b70*/  MUFU.EX2 R16, R85 ;  /* 0x0000005500107308 */ /* 0x000e220000000800 */
[----:B--2---:R-:W-:Y:S01]  /*4b80*/  FADD.FTZ R5, R87, R12 ;  /* 0x0000000c57057221 */ /* 0x004fe20000010000 */
[----:B------:R-:W-:-:S06]  /*4b90*/  CS2R R12, SRZ ;  /* 0x00000000000c7805 */ /* 0x000fcc000001ff00 */
[----:B------:R-:W2:Y:S01]  /*4ba0*/  MUFU.EX2 R91, R91 ;  /* 0x0000005b005b7308 */ /* 0x000ea20000000800 */
[C---:B-1----:R-:W-:Y:S01]  /*4bb0*/  F2FP.SATFINITE.E4M3.F32.PACK_AB_MERGE_C R139, R39.reuse, R44, R6 ;  /* 0x0000002c278b723e */ /* 0x042fe20004807006 */
[----:B------:R-:W-:-:S04]  /*4bc0*/  FADD.FTZ R39, R39, R4 ;  /* 0x0000000427277221 */ /* 0x000fc80000010000 */
[----:B------:R-:W-:Y:S02]  /*4bd0*/  FADD.FTZ R58, R58, R39 ;  /* 0x000000273a3a7221 */ /* 0x000fe40000010000 */
[----:B------:R-:W1:Y:S01]  /*4be0*/  MUFU.EX2 R62, R62 ;  /* 0x0000003e003e7308 */ /* 0x000e620000000800 */
[----:B0-----:R-:W-:-:S04]  /*4bf0*/  FADD.FTZ R4, R16, R5 ;  /* 0x0000000510047221 */ /* 0x001fc80000010000 */
[----:B--2---:R-:W-:Y:S01]  /*4c00*/  FADD.FTZ R5, R91, R4 ;  /* 0x000000045b057221 */ /* 0x004fe20000010000 */
[----:B------:R-:W-:Y:S01]  /*4c10*/  FADD.FTZ R4, R25, R58 ;  /* 0x0000003a19047221 */ /* 0x000fe20000010000 */
[C---:B-1----:R-:W-:Y:S02]  /*4c20*/  F2FP.SATFINITE.E4M3.F32.PACK_AB_MERGE_C R6, R62.reuse, R91, RZ ;  /* 0x0000005b3e06723e */ /* 0x042fe400048070ff */
[----:B------:R-:W-:Y:S02]  /*4c30*/  FADD.FTZ R5, R62, R5 ;  /* 0x000000053e057221 */ /* 0x000fe40000010000 */
[----:B------:R-:W-:Y:S02]  /*4c40*/  F2FP.SATFINITE.E4M3.F32.PACK_AB_MERGE_C R138, R16, R87, R6 ;  /* 0x00000057108a723e */ /* 0x000fe40004807006 */
[----:B------:R-:W-:Y:S02]  /*4c50*/  CS2R R6, SRZ ;  /* 0x0000000000067805 */ /* 0x000fe4000001ff00 */
[----:B------:R-:W-:Y:S01]  /*4c60*/  CS2R R16, SRZ ;  /* 0x0000000000107805 */ /* 0x000fe2000001ff00 */
[----:B------:R-:W-:Y:S06]  /*4c70*/  @!P3 BRA `(.L_x_1523) ;  /* 0x0000003800b8b947 */ /* 0x000fec0003800000 */
        /* <DEDUP_REMOVED lines=20> */
[----:B------:R-:W-:-:S05]  /*4dc0*/  ULDC UR16, c[0x0][0x988] ;  /* 0x0002620000107ab9 */ /* 0x000fca0000000800 */
.L_x_1533:
[----:B------:R-:W-:-:S04]  /*4dd0*/  UIADD3 UR4, UR22, 0x1, URZ ;  /* 0x0000000116047890 */ /* 0x000fc8000fffe03f */
[----:B------:R-:W-:-:S04]  /*4de0*/  UISETP.NE.AND UP1, UPT, UR4, 0x2, UPT ;  /* 0x000000020400788c */ /* 0x000fc8000bf25270 */
[----:B------:R-:W-:Y:S02]  /*4df0*/  USEL UR10, URZ, 0x1, UP1 ;  /* 0x000000013f0a7887 */ /* 0x000fe40008800000 */
[----:B------:R-:W-:Y:S02]  /*4e00*/  USEL UR7, UR4, URZ, UP1 ;  /* 0x0000003f04077287 */ /* 0x000fe40008800000 */
[----:B------:R-:W-:Y:S01]  /*4e10*/  ULOP3.LUT UR4, UR23, UR10, URZ, 0x3c, !UPT ;  /* 0x0000000a17047292 */ /* 0x000fe2000f8e3c3f */
[----:B------:R-:W-:Y:S11]  /*4e20*/  @!P0 BRA `(.L_x_1524) ;  /* 0x0000000000048947 */ /* 0x000ff60003800000 */
[----:B------:R-:W-:Y:S01]  /*4e30*/  BPT.TRAP 0x1 ;  /* 0x000000040000795c */ /* 0x000fe20000300000 */
.L_x_1524:
[----:B------:R-:W-:Y:S01]  /*4e40*/  ULEA UR19, UR7, UR48, 0x3 ;  /* 0x0000003007137291 */ /* 0x000fe2000f8e183f */
[----:B------:R-:W-:-:S05]  /*4e50*/  IMAD.U32 R6, RZ, RZ, UR4 ;  /* 0x00000004ff067e24 */ /* 0x000fca000f8e00ff */
[----:B------:R-:W-:-:S04]  /*4e60*/  SHF.L.U32 R6, R6, 0x1f, RZ ;  /* 0x0000001f06067819 */ /* 0x000fc800000006ff */
[----:B------:R0:W1:Y:S01]  /*4e70*/  SYNCS.PHASECHK.TRANS64.TRYWAIT P3, [UR19+0x12430], R6 ;  /* 0x01243006ff0075a7 */ /* 0x0000620008060153 */
[----:B------:R-:W-:Y:S05]  /*4e80*/  @!P0 BRA `(.L_x_1525) ;  /* 0x0000000000048947 */ /* 0x000fea0003800000 */
[----:B------:R-:W-:Y:S01]  /*4e90*/  BPT.TRAP 0x1 ;  /* 0x000000040000795c */ /* 0x000fe20000300000 */
.L_x_1525:
[----:B-1----:R-:W-:Y:S05]  /*4ea0*/  @P3 BRA `(.L_x_1526) ;  /* 0x0000000000083947 */ /* 0x002fea0003800000 */
[----:B------:R-:W1:Y:S02]  /*4eb0*/  SYNCS.PHASECHK.TRANS64.TRYWAIT P3, [UR19+0x12430], R6 ;  /* 0x01243006ff0075a7 */ /* 0x000e640008060153 */
[----:B-1----:R-:W-:Y:S05]  /*4ec0*/  @!P3 BRA `(.L_x_1527) ;  /* 0x000000bc0030b947 */ /* 0x002fea0003800000 */
.L_x_1526:
        /* <DEDUP_REMOVED lines=64> */
.L_x_1528:
[----:B------:R-:W-:Y:S01]  /*52d0*/  ULEA UR13, UR22, UR48, 0x3 ;  /* 0x00000030160d7291 */ /* 0x000fe2000f8e183f */
[----:B01----:R-:W-:-:S05]  /*52e0*/  IMAD.U32 R6, RZ, RZ, UR23 ;  /* 0x00000017ff067e24 */ /* 0x003fca000f8e00ff */
[----:B------:R-:W-:-:S04]  /*52f0*/  SHF.L.U32 R6, R6, 0x1f, RZ ;  /* 0x0000001f06067819 */ /* 0x000fc800000006ff */
[----:B------:R0:W1:Y:S01]  /*5300*/  SYNCS.PHASECHK.TRANS64.TRYWAIT P3, [UR13+0x12450], R6 ;  /* 0x01245006ff0075a7 */ /* 0x000062000806014d */
[----:B------:R-:W-:Y:S05]  /*5310*/  @!P0 BRA `(.L_x_1529) ;  /* 0x0000000000048947 */ /* 0x000fea0003800000 */
[----:B------:R-:W-:Y:S01]  /*5320*/  BPT.TRAP 0x1 ;  /* 0x000000040000795c */ /* 0x000fe20000300000 */
.L_x_1529:
        /* <DEDUP_REMOVED lines=85> */
[----:B------:R-:W1:Y:S02]  /*5880*/  SYNCS.PHASECHK.TRANS64.TRYWAIT P3, [UR13+0x12450], R6 ;  /* 0x01245006ff0075a7 */ /* 0x000e64000806014d */
[----:B-1----:R-:W-:Y:S05]  /*5890*/  @!P3 BRA `(.L_x_1531) ;  /* 0x000000b000d4b947 */ /* 0x002fea0003800000 */
.L_x_1530:
[----:B------:R-:W-:Y:S01]  /*58a0*/  @UP0 ULDC UR10, c[0x0][0x44c] ;  /* 0x00011300000a0ab9 */ /* 0x000fe20000000800 */
[C---:B01----:R-:W-:Y:S01]  /*58b0*/  FMUL.FTZ R6, R0.reuse, R98 ;  /* 0x0000006200067220 */ /* 0x043fe20000410000 */
[----:B------:R-:W-:Y:S01]  /*58c0*/  @P2 IMAD.HI.U32 R120, R23, UR10, RZ ;  /* 0x0000000a17782c27 */ /* 0x000fe2000f8e00ff */
[----:B------:R-:W-:Y:S01]  /*58d0*/  @UP0 ULDC UR10, c[0x0][0x450] ;  /* 0x00011400000a0ab9 */ /* 0x000fe20000000800 */
[----:B------:R-:W-:Y:S02]  /*58e0*/  MOV R123, UR18 ;  /* 0x00000012007b7c02 */ /* 0x000fe40008000f00 */
[C---:B------:R-:W-:Y:S01]  /*58f0*/  FMUL.FTZ R122, R0.reuse, R72 ;  /* 0x00000048007a7220 */ /* 0x040fe20000410000 */
[----:B------:R-:W-:Y:S01]  /*5900*/  IMAD.MOV.U32 R98, RZ, RZ, R23 ;  /* 0x000000ffff627224 */ /* 0x000fe200078e0017 */
[----:B------:R-:W-:Y:S01]  /*5910*/  @P2 SHF.R.U32.HI R98, RZ, UR10, R120 ;  /* 0x0000000aff622c19 */ /* 0x000fe20008011678 */
[----:B------:R-:W-:Y:S01]  /*5920*/  UMOV UR10, 0x1 ;  /* 0x00000001000a7882 */ /* 0x000fe20000000000 */
[----:B------:R-:W-:Y:S01]  /*5930*/  IMAD.MOV.U32 R125, RZ, RZ, -0x2 ;  /* 0xfffffffeff7d7424 */ /* 0x000fe200078e00ff */
[----:B------:R-:W-:Y:S01]  /*5940*/  UIMAD UR10, UR20, -0xa0, UR10 ;  /* 0xffffff60140a78a4 */ /* 0x000fe2000f8e020a */
[C---:B------:R-:W-:Y:S01]  /*5950*/  FMUL.FTZ R72, R0.reuse, R73 ;  /* 0x0000004900487220 */ /* 0x040fe20000410000 */
[----:B------:R-:W0:Y:S01]  /*5960*/  SHFL.IDX PT, R121, R98, RZ, 0x1c1f ;  /* 0x001c1fff62797589 */ /* 0x000e2200000e0000 */
[C---:B------:R-:W-:Y:S01]  /*5970*/  FMUL.FTZ R73, R0.reuse, R74 ;  /* 0x0000004a00497220 */ /* 0x040fe20000410000 */
[C---:B------:R-:W-:Y:S01]  /*5980*/  FMUL.FTZ R100, R0.reuse, R100 ;  /* 0x0000006400647220 */ /* 0x040fe20000410000 */
[----:B------:R-:W-:Y:S01]  /*5990*/  FMUL.FTZ R101, R0, R101 ;  /* 0x0000006500657220 */ /* 0x000fe20000410000 */
[----:B------:R-:W-:Y:S01]  /*59a0*/  IMAD R120, R156, R125, UR10 ;  /* 0x0000000a9c787e24 */ /* 0x000fe2000f8e027d */
[----:B------:R-:W-:Y:S01]  /*59b0*/  MUFU.TANH R72, R72 ;  /* 0x0000004800487308 */ /* 0x000fe20000002400 */
[C---:B------:R-:W-:Y:S01]  /*59c0*/  FMUL.FTZ R56, R0.reuse, R56 ;  /* 0x0000003800387220 */ /* 0x040fe20000410000 */
[----:B------:R-:W-:Y:S01]  /*59d0*/  UIADD3 UR10, UR48, 0x200, URZ ;  /* 0x00000200300a7890 */ /* 0x000fe2000fffe03f */
[----:B------:R-:W-:Y:S01]  /*59e0*/  IMAD R120, R123, UR45, R120 ;  /* 0x0000002d7b787c24 */ /* 0x000fe2000f8e0278 */
[----:B------:R-:W-:Y:S01]  /*59f0*/  WARPGROUP.ARRIVE ;  /* 0x00000000000079c5 */ /* 0x000fe20000000000 */
[----:B------:R-:W-:Y:S01]  /*5a00*/  UMOV UR11, 0xc0000010 ;  /* 0xc0000010000b7882 */ /* 0x000fe20000000000 */
[----:B------:R-:W-:Y:S01]  /*5a10*/  USHF.R.U32.HI UR10, URZ, 0x4, UR10 ;  /* 0x000000043f0a7899 */ /* 0x000fe2000801160a */
[C---:B------:R-:W-:Y:S01]  /*5a20*/  FMUL.FTZ R99, R0.reuse, R99 ;  /* 0x0000006300637220 */ /* 0x040fe20000410000 */
[----:B------:R-:W1:Y:S01]  /*5a30*/  MUFU.TANH R100, R100 ;  /* 0x0000006400647308 */ /* 0x000e620000002400 */
[C---:B------:R-:W-:Y:S01]  /*5a40*/  FMUL.FTZ R102, R0.reuse, R102 ;  /* 0x0000006600667220 */ /* 0x040fe20000410000 */
[----:B------:R-:W-:Y:S01]  /*5a50*/  ULOP3.LUT UR10, UR10, 0x3fff, URZ, 0xc0, !UPT ;  /* 0x00003fff0a0a7892 */ /* 0x000fe2000f8ec03f */
[C---:B------:R-:W-:Y:S01]  /*5a60*/  FMUL.FTZ R103, R0.reuse, R103 ;  /* 0x0000006700677220 */ /* 0x040fe20000410000 */
[C---:B------:R-:W-:Y:S01]  /*5a70*/  FMUL.FTZ R82, R0.reuse, R82 ;  /* 0x0000005200527220 */ /* 0x040fe20000410000 */
[C---:B------:R-:W-:Y:S01]  /*5a80*/  FMUL.FTZ R83, R0.reuse, R83 ;  /* 0x0000005300537220 */ /* 0x040fe20000410000 */
[----:B------:R-:W-:Y:S01]  /*5a90*/  ULOP3.LUT UR10, UR10, 0x10000, URZ, 0xfc, !UPT ;  /* 0x000100000a0a7892 */ /* 0x000fe2000f8efc3f */
[C---:B------:R-:W-:Y:S01]  /*5aa0*/  FMUL.FTZ R86, R0.reuse, R86 ;  /* 0x0000005600567220 */ /* 0x040fe20000410000 */
[----:B------:R-:W2:Y:S01]  /*5ab0*/  MUFU.TANH R101, R101 ;  /* 0x0000006500657308 */ /* 0x000ea20000002400 */
[C---:B------:R-:W-:Y:S01]  /*5ac0*/  FMUL.FTZ R87, R0.reuse, R87 ;  /* 0x0000005700577220 */ /* 0x040fe20000410000 */
[----:B------:R-:W-:Y:S01]  /*5ad0*/  UIMAD UR12, UR22, 0x280, UR10 ;  /* 0x00000280160c78a4 */ /* 0x000fe2000f8e020a */
[----:B0-----:R-:W-:Y:S01]  /*5ae0*/  IADD3 R121, R121, -UR17, R120 ;  /* 0x8000001179797c10 */ /* 0x001fe2000fffe078 */
[C---:B------:R-:W-:Y:S01]  /*5af0*/  FMUL.FTZ R58, R0.reuse, R58 ;  /* 0x0000003a003a7220 */ /* 0x040fe20000410000 */
[C---:B------:R-:W-:Y:S01]  /*5b00*/  FMUL.FTZ R59, R0.reuse, R59 ;  /* 0x0000003b003b7220 */ /* 0x040fe20000410000 */
[----:B------:R-:W-:Y:S01]  /*5b10*/  FMUL.FTZ R62, R0, R62 ;  /* 0x0000003e003e7220 */ /* 0x000fe20000410000 */
[C---:B------:R-:W-:Y:S01]  /*5b20*/  ISETP.GT.AND P3, PT, R121.reuse, RZ, PT ;  /* 0x000000ff7900720c */ /* 0x040fe20003f64270 */
[----:B------:R-:W-:Y:S01]  /*5b30*/  MUFU.TANH R56, R56 ;  /* 0x0000003800387308 */ /* 0x000fe20000002400 */
[----:B------:R-:W-:Y:S01]  /*5b40*/  ISETP.GT.AND P4, PT, R121, 0x1, PT ;  /* 0x000000017900780c */ /* 0x000fe20003f84270 */
[----:B------:R-:W-:Y:S01]  /*5b50*/  UMOV UR10, UR12 ;  /* 0x0000000c000a7c82 */ /* 0x000fe20008000000 */
[----:B------:R-:W-:Y:S01]  /*5b60*/  FSEL R123, R7, -INF , P3 ;  /* 0xff800000077b7808 */ /* 0x000fe20001800000 */
[----:B------:R-:W-:Y:S01]  /*5b70*/  QGMMA.64x64x32.F32.E4M3.E4M3 R24, R152, gdesc[UR8], R24, gsb0 ;  /* 0x00e0000898187df3 */ /* 0x000fe20008000818 */
[----:B------:R-:W-:Y:S01]  /*5b80*/  ISETP.GT.AND P3, PT, R121, 0x8, PT ;  /* 0x000000087900780c */ /* 0x000fe20003f64270 */
[----:B------:R-:W-:Y:S01]  /*5b90*/  UIADD3 UR10, UR12, 0x80, URZ ;  /* 0x000000800c0a7890 */ /* 0x000fe2000fffe03f */
[----:B------:R-:W-:Y:S01]  /*5ba0*/  FSEL R8, R8, -INF , P4 ;  /* 0xff80000008087808 */ /* 0x000fe20002000000 */
[----:B------:R0:W3:Y:S01]  /*5bb0*/  MUFU.TANH R7, R122 ;  /* 0x0000007a00077308 */ /* 0x0000e20000002400 */
[----:B------:R-:W-:Y:S01]  /*5bc0*/  FMNMX.FTZ R125, R123, R2, !PT ;  /* 0x000000027b7d7209 */ /* 0x000fe20007810000 */
[C---:B------:R-:W-:Y:S01]  /*5bd0*/  FMUL.FTZ R63, R0.reuse, R63 ;  /* 0x0000003f003f7220 */ /* 0x040fe20000410000 */
[----:B------:R-:W-:Y:S01]  /*5be0*/  ISETP.GT.AND P4, PT, R121, 0x9, PT ;  /* 0x000000097900780c */ /* 0x000fe20003f84270 */
[----:B------:R-:W-:Y:S01]  /*5bf0*/  FMUL.FTZ R66, R0, R66 ;  /* 0x0000004200427220 */ /* 0x000fe20000410000 */
[----:B------:R-:W-:Y:S01]  /*5c00*/  FSEL R11, R11, -INF , P3 ;  /* 0xff8000000b0b7808 */ /* 0x000fe20001800000 */
[----:B------:R-:W-:Y:S01]  /*5c10*/  UMOV UR11, 0xc0000010 ;  /* 0xc0000010000b7882 */ /* 0x000fe20000000000 */
[----:B------:R-:W-:Y:S01]  /*5c20*/  FMNMX.FTZ R124, R8, R125, !PT ;  /* 0x0000007d087c7209 */ /* 0x000fe20007810000 */
[----:B------:R-:W-:Y:S01]  /*5c30*/  MUFU.TANH R6, R6 ;  /* 0x0000000600067308 */ /* 0x000fe20000002400 */
[----:B------:R-:W-:Y:S01]  /*5c40*/  ISETP.GT.AND P3, PT, R121, 0x10, PT ;  /* 0x000000107900780c */ /* 0x000fe20003f64270 */
[----:B------:R-:W-:Y:S01]  /*5c50*/  FMUL.FTZ R67, R0, R67 ;  /* 0x0000004300437220 */ /* 0x000fe20000410000 */
[----:B------:R-:W-:Y:S01]  /*5c60*/  FSEL R12, R12, -INF , P4 ;  /* 0xff8000000c0c7808 */ /* 0x000fe20002000000 */
[C---:B------:R-:W-:Y:S01]  /*5c70*/  FMUL.FTZ R70, R0.reuse, R70 ;  /* 0x0000004600467220 */ /* 0x040fe20000410000 */
[----:B------:R-:W-:Y:S01]  /*5c80*/  FMNMX.FTZ R125, R11, R124, !PT ;  /* 0x0000007c0b7d7209 */ /* 0x000fe20007810000 */
[----:B------:R-:W-:Y:S01]  /*5c90*/  FMUL.FTZ R71, R0, R71 ;  /* 0x0000004700477220 */ /* 0x000fe20000410000 */
        /* <DEDUP_REMOVED lines=8> */
[C---:B------:R-:W-:Y:S01]  /*5d20*/  FMUL.FTZ R74, R0.reuse, R75 ;  /* 0x0000004b004a7220 */ /* 0x040fe20000410000 */
[----:B------:R-:W-:Y:S01]  /*5d30*/  ISETP.GT.AND P4, PT, R121, 0x19, PT ;  /* 0x000000197900780c */ /* 0x000fe20003f84270 */
[C---:B------:R-:W-:Y:S01]  /*5d40*/  FMUL.FTZ R75, R0.reuse, R76 ;  /* 0x0000004c004b7220 */ /* 0x040fe20000410000 */
[----:B------:R-:W-:Y:S01]  /*5d50*/  FSEL R19, R19, -INF , P3 ;  /* 0xff80000013137808 */ /* 0x000fe20001800000 */
[----:B------:R-:W-:Y:S01]  /*5d60*/  FMUL.FTZ R76, R0, R77 ;  /* 0x0000004d004c7220 */ /* 0x000fe20000410000 */
[----:B0-----:R-:W-:Y:S01]  /*5d70*/  FMNMX.FTZ R122, R16, R125, !PT ;  /* 0x0000007d107a7209 */ /* 0x001fe20007810000 */
[----:B------:R-:W-:Y:S01]  /*5d80*/  MUFU.TANH R103, R103 ;  /* 0x0000006700677308 */ /* 0x000fe20000002400 */
[----:B------:R-:W-:-:S02]  /*5d90*/  ISETP.GT.AND P3, PT, R121, 0x20, PT ;  /* 0x000000207900780c */ /* 0x000fc40003f64270 */
[----:B------:R-:W-:Y:S02]  /*5da0*/  FSEL R20, R20, -INF , P4 ;  /* 0xff80000014147808 */ /* 0x000fe40002000000 */
[----:B------:R-:W-:Y:S02]  /*5db0*/  FMNMX.FTZ R125, R19, R122, !PT ;  /* 0x0000007a137d7209 */ /* 0x000fe40007810000 */
[C---:B------:R-:W-:Y:S01]  /*5dc0*/  ISETP.GT.AND P4, PT, R121.reuse, 0x21, PT ;  /* 0x000000217900780c */ /* 0x040fe20003f84270 */
[----:B------:R-:W0:Y:S01]  /*5dd0*/  MUFU.TANH R75, R75 ;  /* 0x0000004b004b7308 */ /* 0x000e220000002400 */
[----:B------:R-:W-:Y:S02]  /*5de0*/  FSEL R104, R104, -INF , P3 ;  /* 0xff80000068687808 */ /* 0x000fe40001800000 */
[----:B------:R-:W-:Y:S02]  /*5df0*/  FMNMX.FTZ R125, R20, R125, !PT ;  /* 0x0000007d147d7209 */ /* 0x000fe40007810000 */
[----:B------:R-:W-:-:S02]  /*5e00*/  ISETP.GT.AND P3, PT, R121, 0x28, PT ;  /* 0x000000287900780c */ /* 0x000fc40003f64270 */
[----:B------:R-:W-:Y:S01]  /*5e10*/  FSEL R105, R105, -INF , P4 ;  /* 0xff80000069697808 */ /* 0x000fe20002000000 */
[----:B------:R-:W4:Y:S01]  /*5e20*/  MUFU.TANH R76, R76 ;  /* 0x0000004c004c7308 */ /* 0x000f220000002400 */
[----:B------:R-:W-:Y:S02]  /*5e30*/  FMNMX.FTZ R122, R104, R125, !PT ;  /* 0x0000007d687a7209 */ /* 0x000fe40007810000 */
[----:B------:R-:W-:Y:S02]  /*5e40*/  ISETP.GT.AND P4, PT, R121, 0x29, PT ;  /* 0x000000297900780c */ /* 0x000fe40003f84270 */
[----:B------:R-:W-:Y:S02]  /*5e50*/  FSEL R108, R108, -INF , P3 ;  /* 0xff8000006c6c7808 */ /* 0x000fe40001800000 */
[----:B------:R-:W-:Y:S01]  /*5e60*/  FMNMX.FTZ R77, R105, R122, !PT ;  /* 0x0000007a694d7209 */ /* 0x000fe20007810000 */
[----:B------:R-:W-:Y:S01]  /*5e70*/  MUFU.TANH R73, R73 ;  /* 0x0000004900497308 */ /* 0x000fe20000002400 */
[----:B------:R-:W-:-:S02]  /*5e80*/  ISETP.GT.AND P3, PT, R121, 0x30, PT ;  /* 0x000000307900780c */ /* 0x000fc40003f64270 */
[----:B------:R-:W-:Y:S02]  /*5e90*/  FSEL R109, R109, -INF , P4 ;  /* 0xff8000006d6d7808 */ /* 0x000fe40002000000 */
[----:B------:R-:W-:Y:S01]  /*5ea0*/  FMNMX.FTZ R122, R108, R77, !PT ;  /* 0x0000004d6c7a7209 */ /* 0x000fe20007810000 */
[C---:B------:R-:W-:Y:S01]  /*5eb0*/  FMUL.FTZ R77, R0.reuse, R80 ;  /* 0x00000050004d7220 */ /* 0x040fe20000410000 */
[----:B------:R-:W-:Y:S01]  /*5ec0*/  ISETP.GT.AND P4, PT, R121, 0x31, PT ;  /* 0x000000317900780c */ /* 0x000fe20003f84270 */
[----:B------:R-:W-:Y:S01]  /*5ed0*/  FMUL.FTZ R80, R0, R81 ;  /* 0x0000005100507220 */ /* 0x000fe20000410000 */
[----:B------:R-:W-:Y:S01]  /*5ee0*/  FSEL R112, R112, -INF , P3 ;  /* 0xff80000070707808 */ /* 0x000fe20001800000 */
[----:B------:R-:W-:Y:S01]  /*5ef0*/  MUFU.TANH R74, R74 ;  /* 0x0000004a004a7308 */ /* 0x000fe20000002400 */
[----:B------:R-:W-:Y:S02]  /*5f00*/  FMNMX.FTZ R125, R109, R122, !PT ;  /* 0x0000007a6d7d7209 */ /* 0x000fe40007810000 */
[----:B------:R-:W-:-:S02]  /*5f10*/  ISETP.GT.AND P3, PT, R121, 0x38, PT ;  /* 0x000000387900780c */ /* 0x000fc40003f64270 */
[----:B------:R-:W-:Y:S02]  /*5f20*/  FSEL R113, R113, -INF , P4 ;  /* 0xff80000071717808 */ /* 0x000fe40002000000 */
[----:B------:R-:W-:Y:S01]  /*5f30*/  FMNMX.FTZ R122, R112, R125, !PT ;  /* 0x0000007d707a7209 */ /* 0x000fe20007810000 */
[----:B------:R-:W5:Y:S01]  /*5f40*/  MUFU.TANH R77, R77 ;  /* 0x0000004d004d7308 */ /* 0x000f620000002400 */
[----:B------:R-:W-:Y:S01]  /*5f50*/  ISETP.GT.AND P4, PT, R121, 0x39, PT ;  /* 0x000000397900780c */ /* 0x000fe20003f84270 */
[----:B------:R-:W-:Y:S02]  /*5f60*/  WARPGROUP.DEPBAR.LE gsb0, 0x0 ;  /* 0x00008000000079c5 */ /* 0x000fe40000010000 */
[----:B------:R-:W-:Y:S01]  /*5f70*/  FSEL R116, R116, -INF , P3 ;  /* 0xff80000074747808 */ /* 0x000fe20001800000 */
[----:B------:R-:W-:Y:S01]  /*5f80*/  WARPGROUP.ARRIVE ;  /* 0x00000000000079c5 */ /* 0x000fe20000000000 */
[----:B------:R-:W-:Y:S02]  /*5f90*/  FMNMX.FTZ R81, R113, R122, !PT ;  /* 0x0000007a71517209 */ /* 0x000fe40007810000 */
[----:B------:R-:W-:Y:S01]  /*5fa0*/  ISETP.GT.AND P3, PT, R121, 0x40, PT ;  /* 0x000000407900780c */ /* 0x000fe20003f64270 */
[----:B------:R-:W5:Y:S01]  /*5fb0*/  MUFU.TANH R80, R80 ;  /* 0x0000005000507308 */ /* 0x000f620000002400 */
[----:B------:R-:W-:Y:S01]  /*5fc0*/  FSEL R117, R117, -INF , P4 ;  /* 0xff80000075757808 */ /* 0x000fe20002000000 */
[----:B------:R-:W-:Y:S01]  /*5fd0*/  QGMMA.64x64x32.F32.E4M3.E4M3 R24, R148, gdesc[UR8], R24, gsb0 ;  /* 0x00e0000894187df3 */ /* 0x000fe20008000818 */
[----:B------:R-:W-:Y:S01]  /*5fe0*/  FMNMX.FTZ R122, R116, R81, !PT ;  /* 0x00000051747a7209 */ /* 0x000fe20007810000 */
[C---:B------:R-:W-:Y:S01]  /*5ff0*/  FMUL.FTZ R81, R0.reuse, R84 ;  /* 0x0000005400517220 */ /* 0x040fe20000410000 */
[----:B------:R-:W-:Y:S01]  /*6000*/  ISETP.GT.AND P4, PT, R121, 0x41, PT ;  /* 0x000000417900780c */ /* 0x000fe20003f84270 */
[----:B------:R-:W-:Y:S01]  /*6010*/  FMUL.FTZ R84, R0, R85 ;  /* 0x0000005500547220 */ /* 0x000fe20000410000 */
[----:B------:R-:W-:Y:S01]  /*6020*/  FSEL R88, R88, -INF , P3 ;  /* 0xff80000058587808 */ /* 0x000fe20001800000 */
[----:B------:R-:W-:Y:S01]  /*6030*/  MUFU.TANH R82, R82 ;  /* 0x0000005200527308 */ /* 0x000fe20000002400 */
[----:B------:R-:W-:Y:S01]  /*6040*/  FMNMX.FTZ R125, R117, R122, !PT ;  /* 0x0000007a757d7209 */ /* 0x000fe20007810000 */
[----:B------:R-:W-:Y:S01]  /*6050*/  UIADD3 UR10, UR12, 0x100, URZ ;  /* 0x000001000c0a7890 */ /* 0x000fe2000fffe03f */
[----:B------:R-:W-:Y:S01]  /*6060*/  ISETP.GT.AND P3, PT, R121, 0x48, PT ;  /* 0x000000487900780c */ /* 0x000fe20003f64270 */
[----:B------:R-:W-:Y:S01]  /*6070*/  UMOV UR11, 0xc0000010 ;  /* 0xc0000010000b7882 */ /* 0x000fe20000000000 */
[----:B------:R-:W-:-:S02]  /*6080*/  FSEL R89, R89, -INF , P4 ;  /* 0xff80000059597808 */ /* 0x000fc40002000000 */
[----:B------:R-:W-:Y:S01]  /*6090*/  FMNMX.FTZ R122, R88, R125, !PT ;  /* 0x0000007d587a7209 */ /* 0x000fe20007810000 */
[----:B------:R-:W5:Y:S01]  /*60a0*/  MUFU.TANH R81, R81 ;  /* 0x0000005100517308 */ /* 0x000f620000002400 */
[----:B------:R-:W-:Y:S01]  /*60b0*/  ISETP.GT.AND P4, PT, R121, 0x49, PT ;  /* 0x000000497900780c */ /* 0x000fe20003f84270 */
[----:B------:R-:W-:Y:S01]  /*60c0*/  FMUL.FTZ R125, R0, R64 ;  /* 0x00000040007d7220 */ /* 0x000fe20000410000 */
[----:B------:R-:W-:Y:S02]  /*60d0*/  FSEL R92, R92, -INF , P3 ;  /* 0xff8000005c5c7808 */ /* 0x000fe40001800000 */
[----:B------:R-:W-:Y:S02]  /*60e0*/  FMNMX.FTZ R85, R89, R122, !PT ;  /* 0x0000007a59557209 */ /* 0x000fe40007810000 */
[----:B------:R-:W-:Y:S01]  /*60f0*/  ISETP.GT.AND P3, PT, R121, 0x50, PT ;  /* 0x000000507900780c */ /* 0x000fe20003f64270 */
[----:B------:R-:W5:Y:S01]  /*6100*/  MUFU.TANH R84, R84 ;  /* 0x0000005400547308 */ /* 0x000f620000002400 */
[----:B------:R-:W-:-:S02]  /*6110*/  FSEL R93, R93, -INF , P4 ;  /* 0xff8000005d5d7808 */ /* 0x000fc40002000000 */
[----:B------:R-:W-:Y:S02]  /*6120*/  FMNMX.FTZ R122, R92, R85, !PT ;  /* 0x000000555c7a7209 */ /* 0x000fe40007810000 */
[----:B------:R-:W-:Y:S02]  /*6130*/  ISETP.GT.AND P4, PT, R121, 0x51, PT ;  /* 0x000000517900780c */ /* 0x000fe40003f84270 */
[----:B------:R-:W-:Y:S01]  /*6140*/  FSEL R96, R96, -INF , P3 ;  /* 0xff80000060607808 */ /* 0x000fe20001800000 */
[----:B------:R-:W-:Y:S01]  /*6150*/  MUFU.TANH R125, R125 ;  /* 0x0000007d007d7308 */ /* 0x000fe20000002400 */
[----:B------:R-:W-:Y:S02]  /*6160*/  FMNMX.FTZ R85, R93, R122, !PT ;  /* 0x0000007a5d557209 */ /* 0x000fe40007810000 */
[----:B------:R-:W-:Y:S02]  /*6170*/  ISETP.GT.AND P3, PT, R121, 0x58, PT ;  /* 0x000000587900780c */ /* 0x000fe40003f64270 */
[----:B------:R-:W-:-:S02]  /*6180*/  FSEL R97, R97, -INF , P4 ;  /* 0xff80000061617808 */ /* 0x000fc40002000000 */
[----:B------:R-:W-:Y:S01]  /*6190*/  FMNMX.FTZ R122, R96, R85, !PT ;  /* 0x00000055607a7209 */ /* 0x000fe20007810000 */
[----:B------:R-:W-:Y:S01]  /*61a0*/  FMUL.FTZ R85, R0, R57 ;  /* 0x0000003900557220 */ /* 0x000fe20000410000 */
[----:B------:R-:W-:Y:S01]  /*61b0*/  ISETP.GT.AND P4, PT, R121, 0x59, PT ;  /* 0x000000597900780c */ /* 0x000fe20003f84270 */
[----:B------:R-:W-:Y:S01]  /*61c0*/  MUFU.TANH R83, R83 ;  /* 0x0000005300537308 */ /* 0x000fe20000002400 */
[----:B-1----:R-:W-:Y:S02]  /*61d0*/  FSEL R100, R100, -INF , P3 ;  /* 0xff80000064647808 */ /* 0x002fe40001800000 */
[----:B------:R-:W-:Y:S01]  /*61e0*/  FMNMX.FTZ R57, R97, R122, !PT ;  /* 0x0000007a61397209 */ /* 0x000fe20007810000 */
[----:B------:R-:W-:Y:S01]  /*61f0*/  FMUL.FTZ R122, R0, R60 ;  /* 0x0000003c007a7220 */ /* 0x000fe20000410000 */
[----:B------:R-:W-:Y:S02]  /*6200*/  ISETP.GT.AND P3, PT, R121, 0x60, PT ;  /* 0x000000607900780c */ /* 0x000fe40003f64270 */
[----:B--2---:R-:W-:Y:S01]  /*6210*/  FSEL R101, R101, -INF , P4 ;  /* 0xff80000065657808 */ /* 0x004fe20002000000 */
[----:B------:R-:W1:Y:S01]  /*6220*/  MUFU.TANH R85, R85 ;  /* 0x0000005500557308 */ /* 0x000e620000002400 */
[----:B------:R-:W-:-:S02]  /*6230*/  FMNMX.FTZ R124, R100, R57, !PT ;  /* 0x00000039647c7209 */ /* 0x000fc40007810000 */
[----:B------:R-:W-:Y:S02]  /*6240*/  ISETP.GT.AND P4, PT, R121, 0x61, PT ;  /* 0x000000617900780c */ /* 0x000fe40003f84270 */
[----:B---3--:R-:W-:Y:S02]  /*6250*/  FSEL R7, R7, -INF , P3 ;  /* 0xff80000007077808 */ /* 0x008fe40001800000 */
[----:B------:R-:W-:Y:S01]  /*6260*/  FMNMX.FTZ R124, R101, R124, !PT ;  /* 0x0000007c657c7209 */ /* 0x000fe20007810000 */
[----:B------:R-:W2:Y:S01]  /*6270*/  MUFU.TANH R122, R122 ;  /* 0x0000007a007a7308 */ /* 0x000ea20000002400 */
[----:B------:R-:W-:Y:S02]  /*6280*/  ISETP.GT.AND P3, PT, R121, 0x68, PT ;  /* 0x000000687900780c */ /* 0x000fe40003f64270 */
[----:B------:R-:W-:Y:S02]  /*6290*/  FSEL R72, R72, -INF , P4 ;  /* 0xff80000048487808 */ /* 0x000fe40002000000 */
[----:B------:R-:W-:Y:S01]  /*62a0*/  FMNMX.FTZ R57, R7, R124, !PT ;  /* 0x0000007c07397209 */ /* 0x000fe20007810000 */
[----:B------:R-:W-:Y:S01]  /*62b0*/  FMUL.FTZ R124, R0, R61 ;  /* 0x0000003d007c7220 */ /* 0x000fe20000410000 */
[----:B------:R-:W-:Y:S01]  /*62c0*/  ISETP.GT.AND P4, PT, R121, 0x69, PT ;  /* 0x000000697900780c */ /* 0x000fe20003f84270 */
[----:B------:R-:W-:Y:S01]  /*62d0*/  MUFU.TANH R86, R86 ;  /* 0x0000005600567308 */ /* 0x000fe20000002400 */
[----:B0-----:R-:W-:-:S02]  /*62e0*/  FSEL R75, R75, -INF , P3 ;  /* 0xff8000004b4b7808 */ /* 0x001fc40001800000 */
[----:B------:R-:W-:Y:S02]  /*62f0*/  FMNMX.FTZ R60, R72, R57, !PT ;  /* 0x00000039483c7209 */ /* 0x000fe40007810000 */
[----:B------:R-:W-:Y:S02]  /*6300*/  ISETP.GT.AND P3, PT, R121, 0x70, PT ;  /* 0x000000707900780c */ /* 0x000fe40003f64270 */
[----:B----4-:R-:W-:Y:S01]  /*6310*/  FSEL R76, R76, -INF , P4 ;  /* 0xff8000004c4c7808 */ /* 0x010fe20002000000 */
[----:B------:R-:W0:Y:S01]  /*6320*/  MUFU.TANH R124, R124 ;  /* 0x0000007c007c7308 */ /* 0x000e220000002400 */
[----:B------:R-:W-:Y:S02]  /*6330*/  FMNMX.FTZ R61, R75, R60, !PT ;  /* 0x0000003c4b3d7209 */ /* 0x000fe40007810000 */
[----:B------:R-:W-:Y:S02]  /*6340*/  ISETP.GT.AND P4, PT, R121, 0x71, PT ;  /* 0x000000717900780c */ /* 0x000fe40003f84270 */
[----:B-----5:R-:W-:Y:S01]  /*6350*/  FSEL R57, R77, -INF , P3 ;  /* 0xff8000004d397808 */ /* 0x020fe20001800000 */
[----:B------:R-:W-:Y:S01]  /*6360*/  FMUL.FTZ R77, R0, R65 ;  /* 0x00000041004d7220 */ /* 0x000fe20000410000 */
[----:B------:R-:W-:Y:S01]  /*6370*/  FMNMX.FTZ R64, R76, R61, !PT ;  /* 0x0000003d4c407209 */ /* 0x000fe20007810000 */
[----:B------:R-:W-:Y:S01]  /*6380*/  MUFU.TANH R87, R87 ;  /* 0x0000005700577308 */ /* 0x000fe20000002400 */
[----:B------:R-:W-:Y:S01]  /*6390*/  ISETP.GT.AND P3, PT, R121, 0x78, PT ;  /* 0x000000787900780c */ /* 0x000fe20003f64270 */
[----:B------:R-:W-:-:S02]  /*63a0*/  WARPGROUP.DEPBAR.LE gsb0, 0x0 ;  /* 0x00008000000079c5 */ /* 0x000fc40000010000 */
[----:B------:R-:W-:Y:S01]  /*63b0*/  FSEL R60, R80, -INF , P4 ;  /* 0xff800000503c7808 */ /* 0x000fe20002000000 */
[----:B------:R-:W-:Y:S01]  /*63c0*/  WARPGROUP.ARRIVE ;  /* 0x00000000000079c5 */ /* 0x000fe20000000000 */
[----:B------:R-:W-:Y:S02]  /*63d0*/  FMNMX.FTZ R127, R57, R64, !PT ;  /* 0x00000040397f7209 */ /* 0x000fe40007810000 */
[----:B------:R-:W-:Y:S01]  /*63e0*/  ISETP.GT.AND P4, PT, R121, 0x79, PT ;  /* 0x000000797900780c */ /* 0x000fe20003f84270 */
[----:B------:R-:W-:Y:S01]  /*63f0*/  MUFU.TANH R58, R58 ;  /* 0x0000003a003a7308 */ /* 0x000fe20000002400 */
[----:B------:R-:W-:Y:S01]  /*6400*/  FSEL R61, R81, -INF , P3 ;  /* 0xff800000513d7808 */ /* 0x000fe20001800000 */
[----:B------:R-:W-:Y:S01]  /*6410*/  QGMMA.64x64x32.F32.E4M3.E4M3 R24, R144, gdesc[UR8], R24, gsb0 ;  /* 0x00e0000890187df3 */ /* 0x000fe20008000818 */
[----:B------:R-:W-:Y:S01]  /*6420*/  FMNMX.FTZ R80, R60, R127, !PT ;  /* 0x0000007f3c507209 */ /* 0x000fe20007810000 */
[----:B------:R-:W-:Y:S01]  /*6430*/  UIADD3 UR10, UR12, 0x180, URZ ;  /* 0x000001800c0a7890 */ /* 0x000fe2000fffe03f */
[----:B------:R-:W-:Y:S01]  /*6440*/  ISETP.GT.AND P3, PT, R121, 0x80, PT ;  /* 0x000000807900780c */ /* 0x000fe20003f64270 */
[----:B------:R-:W-:Y:S01]  /*6450*/  UMOV UR11, 0xc0000010 ;  /* 0xc0000010000b7882 */ /* 0x000fe20000000000 */
[----:B------:R-:W-:Y:S01]  /*6460*/  FSEL R64, R84, -INF , P4 ;  /* 0xff80000054407808 */ /* 0x000fe20002000000 */
[----:B------:R3:W4:Y:S01]  /*6470*/  MUFU.TANH R81, R77 ;  /* 0x0000004d00517308 */ /* 0x0007220000002400 */
[----:B------:R-:W-:Y:S01]  /*6480*/  FMNMX.FTZ R127, R61, R80, !PT ;  /* 0x000000503d7f7209 */ /* 0x000fe20007810000 */
[----:B------:R-:W-:Y:S01]  /*6490*/  FMUL.FTZ R80, R0, R68 ;  /* 0x0000004400507220 */ /* 0x000fe20000410000 */
[----:B------:R-:W-:-:S02]  /*64a0*/  ISETP.GT.AND P4, PT, R121, 0x81, PT ;  /* 0x000000817900780c */ /* 0x000fc40003f84270 */
[----:B------:R-:W-:Y:S02]  /*64b0*/  FSEL R65, R56, -INF , P3 ;  /* 0xff80000038417808 */ /* 0x000fe40001800000 */
[----:B------:R-:W-:Y:S01]  /*64c0*/  FMNMX.FTZ R84, R64, R127, !PT ;  /* 0x0000007f40547209 */ /* 0x000fe20007810000 */
[----:B------:R5:W4:Y:S01]  /*64d0*/  MUFU.TANH R56, R80 ;  /* 0x0000005000387308 */ /* 0x000b220000002400 */
[----:B------:R-:W-:Y:S02]  /*64e0*/  ISETP.GT.AND P3, PT, R121, 0x88, PT ;  /* 0x000000887900780c */ /* 0x000fe40003f64270 */
[----:B-1----:R-:W-:Y:S02]  /*64f0*/  FSEL R68, R85, -INF , P4 ;  /* 0xff80000055447808 */ /* 0x002fe40002000000 */
[----:B---3--:R-:W-:Y:S01]  /*6500*/  FMNMX.FTZ R77, R65, R84, !PT ;  /* 0x00000054414d7209 */ /* 0x008fe20007810000 */
[----:B------:R-:W-:Y:S01]  /*6510*/  FMUL.FTZ R84, R0, R69 ;  /* 0x0000004500547220 */ /* 0x000fe20000410000 */
[----:B--2---:R-:W-:Y:S01]  /*6520*/  FSEL R69, R122, -INF , P3 ;  /* 0xff8000007a457808 */ /* 0x004fe20001800000 */
[----:B------:R-:W-:Y:S01]  /*6530*/  MUFU.TANH R59, R59 ;  /* 0x0000003b003b7308 */ /* 0x000fe20000002400 */
[----:B------:R-:W-:Y:S01]  /*6540*/  ISETP.GT.AND P4, PT, R121, 0x89, PT ;  /* 0x000000897900780c */ /* 0x000fe20003f84270 */
[----:B-----5:R-:W-:Y:S01]  /*6550*/  FMUL.FTZ R80, R0, R78 ;  /* 0x0000004e00507220 */ /* 0x020fe20000410000 */
[----:B------:R-:W-:-:S02]  /*6560*/  FMNMX.FTZ R122, R68, R77, !PT ;  /* 0x0000004d447a7209 */ /* 0x000fc40007810000 */
[----:B------:R-:W-:Y:S02]  /*6570*/  ISETP.GT.AND P3, PT, R121, 0x90, PT ;  /* 0x000000907900780c */ /* 0x000fe40003f64270 */
[----:B0-----:R-:W-:Y:S01]  /*6580*/  FSEL R77, R124, -INF , P4 ;  /* 0xff8000007c4d7808 */ /* 0x001fe20002000000 */
[----:B------:R0:W1:Y:S01]  /*6590*/  MUFU.TANH R126, R84 ;  /* 0x00000054007e7308 */ /* 0x0000620000002400 */
[----:B------:R-:W-:Y:S02]  /*65a0*/  FMNMX.FTZ R122, R69, R122, !PT ;  /* 0x0000007a457a7209 */ /* 0x000fe40007810000 */
[----:B------:R-:W-:Y:S02]  /*65b0*/  ISETP.GT.AND P4, PT, R121, 0x91, PT ;  /* 0x000000917900780c */ /* 0x000fe40003f84270 */
[----:B------:R-:W-:Y:S02]  /*65c0*/  FSEL R78, R125, -INF , P3 ;  /* 0xff8000007d4e7808 */ /* 0x000fe40001800000 */
[----:B------:R-:W-:Y:S01]  /*65d0*/  FMNMX.FTZ R85, R77, R122, !PT ;  /* 0x0000007a4d557209 */ /* 0x000fe20007810000 */
[----:B------:R-:W2:Y:S01]  /*65e0*/  MUFU.TANH R80, R80 ;  /* 0x0000005000507308 */ /* 0x000ea20000002400 */
[----:B------:R-:W-:Y:S01]  /*65f0*/  ISETP.GT.AND P3, PT, R121, 0x98, PT ;  /* 0x000000987900780c */ /* 0x000fe20003f64270 */
[----:B0-----:R-:W-:Y:S01]  /*6600*/  FMUL.FTZ R84, R0, R79 ;  /* 0x0000004f00547220 */ /* 0x001fe20000410000 */
[----:B----4-:R-:W-:-:S02]  /*6610*/  FSEL R81, R81, -INF , P4 ;  /* 0xff80000051517808 */ /* 0x010fc40002000000 */
[----:B------:R-:W-:Y:S02]  /*6620*/  FMNMX.FTZ R122, R78, R85, !PT ;  /* 0x000000554e7a7209 */ /* 0x000fe40007810000 */
[----:B------:R-:W-:Y:S01]  /*6630*/  ISETP.GT.AND P4, PT, R121, 0x99, PT ;  /* 0x000000997900780c */ /* 0x000fe20003f84270 */
[----:B------:R-:W0:Y:S01]  /*6640*/  MUFU.TANH R84, R84 ;  /* 0x0000005400547308 */ /* 0x000e220000002400 */
[----:B------:R-:W-:Y:S02]  /*6650*/  FSEL R79, R56, -INF , P3 ;  /* 0xff800000384f7808 */ /* 0x000fe40001800000 */
[----:B------:R-:W-:Y:S02]  /*6660*/  FMNMX.FTZ R122, R81, R122, !PT ;  /* 0x0000007a517a7209 */ /* 0x000fe40007810000 */
[----:B-1----:R-:W-:Y:S02]  /*6670*/  FSEL R85, R126, -INF , P4 ;  /* 0xff8000007e557808 */ /* 0x002fe40002000000 */
[----:B------:R-:W-:Y:S01]  /*6680*/  FMNMX.FTZ R122, R79, R122, !PT ;  /* 0x0000007a4f7a7209 */ /* 0x000fe20007810000 */
[----:B------:R-:W1:Y:S03]  /*6690*/  MUFU.TANH R62, R62 ;  /* 0x0000003e003e7308 */ /* 0x000e660000002400 */
[----:B------:R-:W-:-:S05]  /*66a0*/  FMNMX.FTZ R122, R85, R122, !PT ;  /* 0x0000007a557a7209 */ /* 0x000fca0007810000 */
[----:B------:R-:W3:Y:S01]  /*66b0*/  SHFL.BFLY PT, R121, R122, 0x2, 0x1f ;  /* 0x0c401f007a797f89 */ /* 0x000ee200000e0000 */
[----:B------:R-:W4:Y:S08]  /*66c0*/  MUFU.TANH R63, R63 ;  /* 0x0000003f003f7308 */ /* 0x000f300000002400 */
[----:B------:R-:W5:Y:S01]  /*66d0*/  MUFU.TANH R66, R66 ;  /* 0x0000004200427308 */ /* 0x000f620000002400 */
[----:B------:R-:W-:-:S07]  /*66e0*/  WARPGROUP.DEPBAR.LE gsb0, 0x0 ;  /* 0x00008000000079c5 */ /* 0x000fce0000010000 */
[----:B------:R-:W5:Y:S01]  /*66f0*/  MUFU.TANH R67, R67 ;  /* 0x0000004300437308 */ /* 0x000f620000002400 */
[----:B------:R-:W-:Y:S01]  /*6700*/  WARPGROUP.ARRIVE ;  /* 0x00000000000079c5 */ /* 0x000fe20000000000 */
[----:B---3--:R-:W-:-:S05]  /*6710*/  FMNMX.FTZ R121, R122, R121, !PT ;  /* 0x000000797a797209 */ /* 0x008fca0007810000 */
[----:B------:R-:W-:Y:S01]  /*6720*/  QGMMA.64x64x32.F32.E4M3.E4M3 R24, R140, gdesc[UR8], R24, gsb0 ;  /* 0x00e000088c187df3 */ /* 0x000fe20008000818 */
[----:B------:R-:W3:Y:S01]  /*6730*/  MUFU.TANH R70, R70 ;  /* 0x0000004600467308 */ /* 0x000ee20000002400 */
[----:B------:R-:W-:Y:S01]  /*6740*/  UIADD3 UR10, UR12, 0x200, URZ ;  /* 0x000002000c0a7890 */ /* 0x000fe2000fffe03f */
[----:B------:R-:W2:Y:S01]  /*6750*/  SHFL.BFLY PT, R56, R121, 0x1, 0x1f ;  /* 0x0c201f0079387f89 */ /* 0x000ea200000e0000 */
[----:B------:R-:W-:-:S05]  /*6760*/  UMOV UR11, 0xc0000010 ;  /* 0xc0000010000b7882 */ /* 0x000fca0000000000 */
[----:B------:R-:W3:Y:S01]  /*6770*/  MUFU.TANH R71, R71 ;  /* 0x0000004700477308 */ /* 0x000ee20000002400 */
[----:B--2---:R-:W-:Y:S01]  /*6780*/  FMNMX.FTZ R56, R121, R56, !PT ;  /* 0x0000003879387209 */ /* 0x004fe20007810000 */
[----:B------:R-:W-:-:S03]  /*6790*/  IMAD.U32 R121, RZ, RZ, UR16 ;  /* 0x00000010ff797e24 */ /* 0x000fc6000f8e00ff */
[C---:B------:R-:W-:Y:S01]  /*67a0*/  FSETP.NEU.FTZ.AND P3, PT, R56.reuse, -INF , PT ;  /* 0xff8000003800780b */ /* 0x040fe20003f7d000 */
[----:B------:R-:W-:-:S05]  /*67b0*/  FFMA.FTZ R122, R56, R121, -8 ;  /* 0xc1000000387a7423 */ /* 0x000fca0000010079 */
[----:B------:R-:W-:-:S05]  /*67c0*/  FSEL R122, R122, RZ, P3 ;  /* 0x000000ff7a7a7208 */ /* 0x000fca0001800000 */
[--C-:B------:R-:W-:Y:S01]  /*67d0*/  FFMA.FTZ R124, R123, UR16, -R122.reuse ;  /* 0x000000107b7c7c23 */ /* 0x100fe2000801087a */
[----:B------:R-:W-:-:S01]  /*67e0*/  FFMA.FTZ R121, R8, UR16, -R122 ;  /* 0x0000001008797c23 */ /* 0x000fc2000801087a */
[----:B------:R-:W2:Y:S01]  /*67f0*/  SHFL.IDX PT, R123, R98, 0x1, 0x1c1f ;  /* 0x003c1f00627b7f89 */ /* 0x000ea200000e0000 */
        /* <DEDUP_REMOVED lines=23> */
[----:B--2---:R-:W-:Y:S01]  /*6970*/  IADD3 R120, R123, -UR17, R120 ;  /* 0x800000117b787c10 */ /* 0x004fe2000fffe078 */
[----:B------:R-:W-:-:S01]  /*6980*/  FFMA.FTZ R123, R20, UR16, -R122 ;  /* 0x00000010147b7c23 */ /* 0x000fc2000801087a */
[--C-:B------:R-:W-:Y:S01]  /*6990*/  FFMA.FTZ R68, R68, UR16, -R122.reuse ;  /* 0x0000001044447c23 */ /* 0x100fe2000801087a */
[----:B------:R-:W-:-:S01]  /*69a0*/  FFMA.FTZ R69, R69, UR16, -R122 ;  /* 0x0000001045457c23 */ /* 0x000fc2000801087a */
[----:B------:R-:W-:Y:S01]  /*69b0*/  ISETP.GT.AND P4, PT, R120, RZ, PT ;  /* 0x000000ff7800720c */ /* 0x000fe20003f84270 */
[----:B------:R-:W-:-:S01]  /*69c0*/  FFMA.FTZ R79, R79, UR16, -R122 ;  /* 0x000000104f4f7c23 */ /* 0x000fc2000801087a */
[----:B------:R-:W-:Y:S01]  /*69d0*/  ISETP.GT.AND P5, PT, R120, 0x1, PT ;  /* 0x000000017800780c */ /* 0x000fe20003fa4270 */
[----:B------:R-:W-:Y:S01]  /*69e0*/  MUFU.EX2 R124, R124 ;  /* 0x0000007c007c7308 */ /* 0x000fe20000000800 */
[----:B------:R-:W-:Y:S01]  /*69f0*/  FSEL R20, R9, -INF , P4 ;  /* 0xff80000009147808 */ /* 0x000fe20002000000 */
[----:B------:R-:W-:-:S02]  /*6a00*/  WARPGROUP.DEPBAR.LE gsb0, 0x0 ;  /* 0x00008000000079c5 */ /* 0x000fc40000010000 */
[----:B------:R-:W-:Y:S01]  /*6a10*/  ISETP.GT.AND P4, PT, R120, 0x8, PT ;  /* 0x000000087800780c */ /* 0x000fe20003f84270 */
[----:B------:R-:W-:Y:S01]  /*6a20*/  WARPGROUP.ARRIVE ;  /* 0x00000000000079c5 */ /* 0x000fe20000000000 */
[----:B------:R-:W-:Y:S02]  /*6a30*/  FSEL R10, R10, -INF , P5 ;  /* 0xff8000000a0a7808 */ /* 0x000fe40002800000 */
[----:B------:R-:W-:Y:S01]  /*6a40*/  FMNMX.FTZ R19, R20, R3, !PT ;  /* 0x0000000314137209 */ /* 0x000fe20007810000 */
[----:B------:R2:W-:Y:S01]  /*6a50*/  MUFU.EX2 R9, R123 ;  /* 0x0000007b00097308 */ /* 0x0005e20000000800 */
[----:B------:R-:W-:Y:S01]  /*6a60*/  ISETP.GT.AND P5, PT, R120, 0x9, PT ;  /* 0x000000097800780c */ /* 0x000fe20003fa4270 */
[----:B------:R-:W-:Y:S01]  /*6a70*/  QGMMA.64x64x32.F32.E4M3.E4M3 R24, R136, gdesc[UR8], R24, gsb0 ;  /* 0x00e0000888187df3 */ /* 0x000fe20008000818 */
[----:B------:R-:W-:Y:S02]  /*6a80*/  FSEL R13, R13, -INF , P4 ;  /* 0xff8000000d0d7808 */ /* 0x000fe40002000000 */
[----:B------:R-:W-:-:S02]  /*6a90*/  FMNMX.FTZ R98, R10, R19, !PT ;  /* 0x000000130a627209 */ /* 0x000fc40007810000 */
[----:B------:R-:W-:Y:S01]  /*6aa0*/  ISETP.GT.AND P4, PT, R120, 0x10, PT ;  /* 0x000000107800780c */ /* 0x000fe20003f84270 */
[----:B------:R-:W-:Y:S01]  /*6ab0*/  MUFU.EX2 R121, R121 ;  /* 0x0000007900797308 */ /* 0x000fe20000000800 */
[----:B------:R-:W-:Y:S02]  /*6ac0*/  FSEL R19, R14, -INF , P5 ;  /* 0xff8000000e137808 */ /* 0x000fe40002800000 */
[----:B------:R-:W-:Y:S02]  /*6ad0*/  FMNMX.FTZ R98, R13, R98, !PT ;  /* 0x000000620d627209 */ /* 0x000fe40007810000 */
[----:B------:R-:W-:Y:S02]  /*6ae0*/  ISETP.GT.AND P5, PT, R120, 0x11, PT ;  /* 0x000000117800780c */ /* 0x000fe40003fa4270 */
[----:B------:R-:W-:Y:S01]  /*6af0*/  FSEL R17, R17, -INF , P4 ;  /* 0xff80000011117808 */ /* 0x000fe20002000000 */
[----:B------:R0:W-:Y:S01]  /*6b00*/  MUFU.EX2 R14, R104 ;  /* 0x00000068000e7308 */ /* 0x0001e20000000800 */
[----:B------:R-:W-:-:S02]  /*6b10*/  FMNMX.FTZ R98, R19, R98, !PT ;  /* 0x0000006213627209 */ /* 0x000fc40007810000 */
[----:B------:R-:W-:Y:S02]  /*6b20*/  ISETP.GT.AND P4, PT, R120, 0x18, PT ;  /* 0x000000187800780c */ /* 0x000fe40003f84270 */
[----:B------:R-:W-:Y:S02]  /*6b30*/  FSEL R18, R18, -INF , P5 ;  /* 0xff80000012127808 */ /* 0x000fe40002800000 */
[----:B--2---:R-:W-:Y:S01]  /*6b40*/  FMNMX.FTZ R123, R17, R98, !PT ;  /* 0x00000062117b7209 */ /* 0x004fe20007810000 */
[----:B------:R-:W-:Y:S01]  /*6b50*/  MUFU.EX2 R8, R8 ;  /* 0x0000000800087308 */ /* 0x000fe20000000800 */
[----:B------:R-:W-:Y:S02]  /*6b60*/  ISETP.GT.AND P5, PT, R120, 0x19, PT ;  /* 0x000000197800780c */ /* 0x000fe40003fa4270 */
[----:B------:R-:W-:Y:S02]  /*6b70*/  FSEL R21, R21, -INF , P4 ;  /* 0xff80000015157808 */ /* 0x000fe40002000000 */
[----:B0-----:R-:W-:-:S02]  /*6b80*/  FMNMX.FTZ R104, R18, R123, !PT ;  /* 0x0000007b12687209 */ /* 0x001fc40007810000 */
        /* <DEDUP_REMOVED lines=10> */
[----:B------:R-:W-:Y:S01]  /*6c30*/  FMNMX.FTZ R123, R106, R123, !PT ;  /* 0x0000007b6a7b7209 */ /* 0x000fe20007810000 */
[----:B------:R2:W-:Y:S01]  /*6c40*/  MUFU.EX2 R107, R109 ;  /* 0x0000006d006b7308 */ /* 0x0005e20000000800 */
[----:B------:R-:W-:Y:S01]  /*6c50*/  ISETP.GT.AND P5, PT, R120, 0x29, PT ;  /* 0x000000297800780c */ /* 0x000fe20003fa4270 */
[----:B0-----:R-:W-:Y:S01]  /*6c60*/  FFMA.FTZ R108, R112, UR16, -R122 ;  /* 0x00000010706c7c23 */ /* 0x001fe2000801087a */
[----:B------:R-:W-:Y:S02]  /*6c70*/  FSEL R110, R110, -INF , P4 ;  /* 0xff8000006e6e7808 */ /* 0x000fe40002000000 */
[----:B------:R-:W-:-:S02]  /*6c80*/  FMNMX.FTZ R123, R104, R123, !PT ;  /* 0x0000007b687b7209 */ /* 0x000fc40007810000 */
[----:B------:R-:W-:Y:S01]  /*6c90*/  ISETP.GT.AND P4, PT, R120, 0x30, PT ;  /* 0x000000307800780c */ /* 0x000fe20003f84270 */
[----:B------:R-:W-:Y:S01]  /*6ca0*/  MUFU.EX2 R12, R12 ;  /* 0x0000000c000c7308 */ /* 0x000fe20000000800 */
[----:B------:R-:W-:Y:S01]  /*6cb0*/  FSEL R111, R111, -INF , P5 ;  /* 0xff8000006f6f7808 */ /* 0x000fe20002800000 */
[--C-:B--2---:R-:W-:Y:S01]  /*6cc0*/  FFMA.FTZ R109, R113, UR16, -R122.reuse ;  /* 0x00000010716d7c23 */ /* 0x104fe2000801087a */
[----:B------:R-:W-:Y:S01]  /*6cd0*/  FMNMX.FTZ R112, R110, R123, !PT ;  /* 0x0000007b6e707209 */ /* 0x000fe20007810000 */
[----:B------:R-:W-:Y:S01]  /*6ce0*/  FFMA.FTZ R123, R116, UR16, -R122 ;  /* 0x00000010747b7c23 */ /* 0x000fe2000801087a */
[----:B------:R-:W-:Y:S02]  /*6cf0*/  ISETP.GT.AND P5, PT, R120, 0x31, PT ;  /* 0x000000317800780c */ /* 0x000fe40003fa4270 */
[----:B------:R-:W-:Y:S01]  /*6d00*/  FSEL R114, R114, -INF , P4 ;  /* 0xff80000072727808 */ /* 0x000fe20002000000 */
[----:B------:R-:W-:Y:S01]  /*6d10*/  MUFU.EX2 R15, R15 ;  /* 0x0000000f000f7308 */ /* 0x000fe20000000800 */
[----:B------:R-:W-:-:S02]  /*6d20*/  FMNMX.FTZ R113, R111, R112, !PT ;  /* 0x000000706f717209 */ /* 0x000fc40007810000 */
[----:B------:R-:W-:Y:S02]  /*6d30*/  ISETP.GT.AND P4, PT, R120, 0x38, PT ;  /* 0x000000387800780c */ /* 0x000fe40003f84270 */
[----:B------:R-:W-:Y:S02]  /*6d40*/  FSEL R115, R115, -INF , P5 ;  /* 0xff80000073737808 */ /* 0x000fe40002800000 */
[----:B------:R-:W-:Y:S01]  /*6d50*/  FMNMX.FTZ R112, R114, R113, !PT ;  /* 0x0000007172707209 */ /* 0x000fe20007810000 */
[----:B------:R-:W-:Y:S01]  /*6d60*/  MUFU.EX2 R16, R16 ;  /* 0x0000001000107308 */ /* 0x000fe20000000800 */
[----:B------:R-:W-:Y:S02]  /*6d70*/  ISETP.GT.AND P5, PT, R120, 0x39, PT ;  /* 0x000000397800780c */ /* 0x000fe40003fa4270 */
[----:B------:R-:W-:Y:S02]  /*6d80*/  FSEL R118, R118, -INF , P4 ;  /* 0xff80000076767808 */ /* 0x000fe40002000000 */
[----:B------:R-:W-:-:S02]  /*6d90*/  FMNMX.FTZ R113, R115, R112, !PT ;  /* 0x0000007073717209 */ /* 0x000fc40007810000 */
[----:B------:R-:W-:Y:S01]  /*6da0*/  ISETP.GT.AND P4, PT, R120, 0x40, PT ;  /* 0x000000407800780c */ /* 0x000fe20003f84270 */
[----:B------:R0:W-:Y:S01]  /*6db0*/  MUFU.EX2 R112, R123 ;  /* 0x0000007b00707308 */ /* 0x0001e20000000800 */
[----:B------:R-:W-:Y:S01]  /*6dc0*/  FSEL R119, R119, -INF , P5 ;  /* 0xff80000077777808 */ /* 0x000fe20002800000 */
[----:B------:R-:W-:Y:S02]  /*6dd0*/  WARPGROUP.DEPBAR.LE gsb0, 0x0 ;  /* 0x00008000000079c5 */ /* 0x000fe40000010000 */
[----:B------:R-:W-:Y:S02]  /*6de0*/  FMNMX.FTZ R116, R118, R113, !PT ;  /* 0x0000007176747209 */ /* 0x000fe40007810000 */
[----:B------:R-:W-:Y:S02]  /*6df0*/  ISETP.GT.AND P5, PT, R120, 0x41, PT ;  /* 0x000000417800780c */ /* 0x000fe40003fa4270 */
[----:B------:R-:W-:Y:S01]  /*6e00*/  FSEL R90, R90, -INF , P4 ;  /* 0xff8000005a5a7808 */ /* 0x000fe20002000000 */
[----:B0-----:R-:W-:Y:S01]  /*6e10*/  FFMA.FTZ R123, R100, UR16, -R122 ;  /* 0x00000010647b7c23 */ /* 0x001fe2000801087a */
[----:B------:R-:W-:Y:S01]  /*6e20*/  FMNMX.FTZ R117, R119, R116, !PT ;  /* 0x0000007477757209 */ /* 0x000fe20007810000 */
[----:B------:R-:W-:Y:S01]  /*6e30*/  MUFU.EX2 R105, R105 ;  /* 0x0000006900697308 */ /* 0x000fe20000000800 */
[----:B------:R-:W-:-:S02]  /*6e40*/  ISETP.GT.AND P4, PT, R120, 0x48, PT ;  /* 0x000000487800780c */ /* 0x000fc40003f84270 */
[----:B------:R-:W-:Y:S02]  /*6e50*/  FSEL R113, R91, -INF , P5 ;  /* 0xff8000005b717808 */ /* 0x000fe40002800000 */
[----:B------:R-:W-:Y:S02]  /*6e60*/  FMNMX.FTZ R116, R90, R117, !PT ;  /* 0x000000755a747209 */ /* 0x000fe40007810000 */
[----:B------:R-:W-:Y:S01]  /*6e70*/  ISETP.GT.AND P5, PT, R120, 0x49, PT ;  /* 0x000000497800780c */ /* 0x000fe20003fa4270 */
[----:B------:R-:W-:Y:S01]  /*6e80*/  MUFU.EX2 R108, R108 ;  /* 0x0000006c006c7308 */ /* 0x000fe20000000800 */
[----:B------:R-:W-:Y:S02]  /*6e90*/  FSEL R94, R94, -INF , P4 ;  /* 0xff8000005e5e7808 */ /* 0x000fe40002000000 */
[----:B------:R-:W-:Y:S02]  /*6ea0*/  FMNMX.FTZ R117, R113, R116, !PT ;  /* 0x0000007471757209 */ /* 0x000fe40007810000 */
[----:B------:R-:W-:-:S02]  /*6eb0*/  ISETP.GT.AND P4, PT, R120, 0x50, PT ;  /* 0x000000507800780c */ /* 0x000fc40003f84270 */
[----:B------:R-:W-:Y:S01]  /*6ec0*/  FSEL R95, R95, -INF , P5 ;  /* 0xff8000005f5f7808 */ /* 0x000fe20002800000 */
[----:B------:R-:W-:Y:S01]  /*6ed0*/  MUFU.EX2 R109, R109 ;  /* 0x0000006d006d7308 */ /* 0x000fe20000000800 */
[----:B------:R-:W-:Y:S02]  /*6ee0*/  FMNMX.FTZ R116, R94, R117, !PT ;  /* 0x000000755e747209 */ /* 0x000fe40007810000 */
[----:B------:R-:W-:Y:S02]  /*6ef0*/  ISETP.GT.AND P5, PT, R120, 0x51, PT ;  /* 0x000000517800780c */ /* 0x000fe40003fa4270 */
[----:B------:R-:W-:Y:S02]  /*6f00*/  FSEL R6, R6, -INF , P4 ;  /* 0xff80000006067808 */ /* 0x000fe40002000000 */
        /* <DEDUP_REMOVED lines=13> */
[C---:B------:R-:W-:Y:S02]  /*6fe0*/  ISETP.GT.AND P5, PT, R120.reuse, 0x61, PT ;  /* 0x000000617800780c */ /* 0x040fe40003fa4270 */
        /* <DEDUP_REMOVED lines=24> */
[----:B------:R-:W-:Y:S01]  /*7170*/  FMNMX.FTZ R117, R83, R116, !PT ;  /* 0x0000007453757209 */ /* 0x000fe20007810000 */
[----:B------:R-:W-:-:S01]  /*7180*/  FFMA.FTZ R116, R101, UR16, -R122 ;  /* 0x0000001065747c23 */ /* 0x000fc2000801087a */
        /* <DEDUP_REMOVED lines=10> */
[----:B------:R-:W-:Y:S01]  /*7230*/  FMNMX.FTZ R126, R58, R117, !PT ;  /* 0x000000753a7e7209 */ /* 0x000fe20007810000 */
[----:B------:R-:W-:Y:S01]  /*7240*/  FFMA.FTZ R117, R75, UR16, -R122 ;  /* 0x000000104b757c23 */ /* 0x000fe2000801087a */
[----:B------:R-:W-:Y:S01]  /*7250*/  ISETP.GT.AND P5, PT, R120, 0x89, PT ;  /* 0x000000897800780c */ /* 0x000fe20003fa4270 */
[----:B------:R-:W-:Y:S01]  /*7260*/  MUFU.EX2 R116, R116 ;  /* 0x0000007400747308 */ /* 0x000fe20000000800 */
[----:B-1----:R-:W-:Y:S02]  /*7270*/  FSEL R62, R62, -INF , P4 ;  /* 0xff8000003e3e7808 */ /* 0x002fe40002000000 */
[----:B------:R-:W-:Y:S02]  /*7280*/  FMNMX.FTZ R101, R59, R126, !PT ;  /* 0x0000007e3b657209 */ /* 0x000fe40007810000 */
[----:B------:R-:W-:-:S02]  /*7290*/  ISETP.GT.AND P4, PT, R120, 0x90, PT ;  /* 0x000000907800780c */ /* 0x000fc40003f84270 */
[----:B----4-:R-:W-:Y:S01]  /*72a0*/  FSEL R63, R63, -INF , P5 ;  /* 0xff8000003f3f7808 */ /* 0x010fe20002800000 */
[----:B------:R-:W-:Y:S01]  /*72b0*/  MUFU.EX2 R76, R76 ;  /* 0x0000004c004c7308 */ /* 0x000fe20000000800 */
[----:B------:R-:W-:Y:S02]  /*72c0*/  FMNMX.FTZ R126, R62, R101, !PT ;  /* 0x000000653e7e7209 */ /* 0x000fe40007810000 */
[----:B------:R-:W-:Y:S02]  /*72d0*/  ISETP.GT.AND P5, PT, R120, 0x91, PT ;  /* 0x000000917800780c */ /* 0x000fe40003fa4270 */
[----:B-----5:R-:W-:Y:S02]  /*72e0*/  FSEL R66, R66, -INF , P4 ;  /* 0xff80000042427808 */ /* 0x020fe40002000000 */
[----:B------:R-:W-:Y:S01]  /*72f0*/  FMNMX.FTZ R101, R63, R126, !PT ;  /* 0x0000007e3f657209 */ /* 0x000fe20007810000 */
[----:B------:R-:W-:Y:S01]  /*7300*/  MUFU.EX2 R60, R60 ;  /* 0x0000003c003c7308 */ /* 0x000fe20000000800 */
[----:B------:R-:W-:-:S02]  /*7310*/  ISETP.GT.AND P4, PT, R120, 0x98, PT ;  /* 0x000000987800780c */ /* 0x000fc40003f84270 */
[----:B------:R-:W-:Y:S02]  /*7320*/  FSEL R67, R67, -INF , P5 ;  /* 0xff80000043437808 */ /* 0x000fe40002800000 */
[----:B------:R-:W-:Y:S02]  /*7330*/  FMNMX.FTZ R126, R66, R101, !PT ;  /* 0x00000065427e7209 */ /* 0x000fe40007810000 */
[----:B------:R-:W-:Y:S01]  /*7340*/  ISETP.GT.AND P5, PT, R120, 0x99, PT ;  /* 0x000000997800780c */ /* 0x000fe20003fa4270 */
[----:B------:R-:W-:Y:S01]  /*7350*/  MUFU.EX2 R61, R61 ;  /* 0x0000003d003d7308 */ /* 0x000fe20000000800 */
[----:B---3--:R-:W-:Y:S02]  /*7360*/  FSEL R70, R70, -INF , P4 ;  /* 0xff80000046467808 */ /* 0x008fe40002000000 */
[----:B------:R-:W-:Y:S02]  /*7370*/  FMNMX.FTZ R101, R67, R126, !PT ;  /* 0x0000007e43657209 */ /* 0x000fe40007810000 */
[----:B------:R-:W-:-:S02]  /*7380*/  FSEL R75, R71, -INF , P5 ;  /* 0xff800000474b7808 */ /* 0x000fc40002800000 */
[----:B------:R-:W-:Y:S01]  /*7390*/  FMNMX.FTZ R120, R70, R101, !PT ;  /* 0x0000006546787209 */ /* 0x000fe20007810000 */
[----:B------:R-:W-:-:S01]  /*73a0*/  FFMA.FTZ R101, R57, UR16, -R122 ;  /* 0x0000001039657c23 */ /* 0x000fc2000801087a */
[----:B------:R0:W-:Y:S02]  /*73b0*/  MUFU.EX2 R71, R117 ;  /* 0x0000007500477308 */ /* 0x0001e40000000800 */
[----:B------:R-:W-:-:S05]  /*73c0*/  FMNMX.FTZ R120, R75, R120, !PT ;  /* 0x000000784b787209 */ /* 0x000fca0007810000 */
[----:B------:R-:W1:Y:S01]  /*73d0*/  SHFL.BFLY PT, R57, R120, 0x2, 0x1f ;  /* 0x0c401f0078397f89 */ /* 0x000e6200000e0000 */
[----:B------:R-:W-:Y:S08]  /*73e0*/  MUFU.EX2 R101, R101 ;  /* 0x0000006500657308 */ /* 0x000ff00000000800 */
[----:B------:R-:W-:Y:S08]  /*73f0*/  MUFU.EX2 R64, R64 ;  /* 0x0000004000407308 */ /* 0x000ff00000000800 */
[----:B------:R-:W-:Y:S01]  /*7400*/  MUFU.EX2 R65, R65 ;  /* 0x0000004100417308 */ /* 0x000fe20000000800 */
[----:B-1----:R-:W-:Y:S01]  /*7410*/  FMNMX.FTZ R57, R120, R57, !PT ;  /* 0x0000003978397209 */ /* 0x002fe20007810000 */
[--C-:B------:R-:W-:Y:S01]  /*7420*/  FFMA.FTZ R120, R77, UR16, -R122.reuse ;  /* 0x000000104d787c23 */ /* 0x100fe2000801087a */
[----:B------:R-:W-:-:S01]  /*7430*/  FFMA.FTZ R77, R78, UR16, -R122 ;  /* 0x000000104e4d7c23 */ /* 0x000fc2000801087a */
[--C-:B------:R-:W-:Y:S01]  /*7440*/  FFMA.FTZ R78, R81, UR16, -R122.reuse ;  /* 0x00000010514e7c23 */ /* 0x100fe2000801087a */
[----:B------:R-:W-:-:S01]  /*7450*/  FFMA.FTZ R122, R85, UR16, -R122 ;  /* 0x00000010557a7c23 */ /* 0x000fc2000801087a */
[----:B------:R-:W1:Y:S02]  /*7460*/  SHFL.BFLY PT, R126, R57, 0x1, 0x1f ;  /* 0x0c201f00397e7f89 */ /* 0x000e6400000e0000 */
[----:B------:R-:W-:Y:S08]  /*7470*/  MUFU.EX2 R68, R68 ;  /* 0x0000004400447308 */ /* 0x000ff00000000800 */
[----:B------:R-:W-:Y:S08]  /*7480*/  MUFU.EX2 R69, R69 ;  /* 0x0000004500457308 */ /* 0x000ff00000000800 */
[----:B------:R-:W-:Y:S01]  /*7490*/  MUFU.EX2 R120, R120 ;  /* 0x0000007800787308 */ /* 0x000fe20000000800 */
[----:B-1----:R-:W-:Y:S01]  /*74a0*/  FMNMX.FTZ R57, R57, R126, !PT ;  /* 0x0000007e39397209 */ /* 0x002fe20007810000 */
[----:B------:R-:W-:-:S06]  /*74b0*/  IMAD.U32 R126, RZ, RZ, UR16 ;  /* 0x00000010ff7e7e24 */ /* 0x000fcc000f8e00ff */
[----:B------:R-:W-:Y:S01]  /*74c0*/  MUFU.EX2 R77, R77 ;  /* 0x0000004d004d7308 */ /* 0x000fe20000000800 */
[C---:B------:R-:W-:Y:S01]  /*74d0*/  FSETP.NEU.FTZ.AND P4, PT, R57.reuse, -INF , PT ;  /* 0xff8000003900780b */ /* 0x040fe20003f9d000 */
[----:B------:R-:W-:-:S05]  /*74e0*/  FFMA.FTZ R81, R57, R126, -8 ;  /* 0xc100000039517423 */ /* 0x000fca000001007e */
[----:B------:R-:W-:Y:S01]  /*74f0*/  FSEL R81, R81, RZ, P4 ;  /* 0x000000ff51517208 */ /* 0x000fe20002000000 */
[----:B------:R-:W-:Y:S04]  /*7500*/  MUFU.EX2 R78, R78 ;  /* 0x0000004e004e7308 */ /* 0x000fe80000000800 */
[----:B0-----:R-:W-:-:S01]  /*7510*/  FFMA.FTZ R117, R119, UR16, -R81 ;  /* 0x0000001077757c23 */ /* 0x001fc20008010851 */
[----:B------:R-:W-:Y:S01]  /*7520*/  FSEL R119, R56, RZ, P3 ;  /* 0x000000ff38777208 */ /* 0x000fe20001800000 */
[----:B------:R-:W-:-:S01]  /*7530*/  FFMA.FTZ R85, R20, UR16, -R81 ;  /* 0x0000001014557c23 */ /* 0x000fc20008010851 */
[--C-:B------:R-:W-:Y:S01]  /*7540*/  FFMA.FTZ R10, R10, UR16, -R81.reuse ;  /* 0x000000100a0a7c23 */ /* 0x100fe20008010851 */
[----:B------:R-:W-:-:S01]  /*7550*/  FFMA.FTZ R13, R13, UR16, -R81 ;  /* 0x000000100d0d7c23 */ /* 0x000fc20008010851 */
[----:B------:R-:W-:Y:S01]  /*7560*/  FFMA.FTZ R20, R19, UR16, -R81 ;  /* 0x0000001013147c23 */ /* 0x000fe20008010851 */
[----:B------:R-:W-:-:S01]  /*7570*/  FADD.FTZ R119, -R119, R2 ;  /* 0x0000000277777221 */ /* 0x000fc20000010100 */
[--C-:B------:R-:W-:Y:S01]  /*7580*/  FFMA.FTZ R2, R94, UR16, -R81.reuse ;  /* 0x000000105e027c23 */ /* 0x100fe20008010851 */
[----:B------:R-:W-:Y:S01]  /*7590*/  FSEL R94, R57, RZ, P4 ;  /* 0x000000ff395e7208 */ /* 0x000fe20002000000 */
[----:B------:R-:W-:Y:S01]  /*75a0*/  MUFU.EX2 R85, R85 ;  /* 0x0000005500557308 */ /* 0x000fe20000000800 */
[----:B------:R-:W-:Y:S01]  /*75b0*/  FMUL.FTZ R119, R119, UR16 ;  /* 0x0000001077777c20 */ /* 0x000fe20008410000 */
[--C-:B------:R-:W-:Y:S01]  /*75c0*/  FFMA.FTZ R17, R17, UR16, -R81.reuse ;  /* 0x0000001011117c23 */ /* 0x100fe20008010851 */
[----:B------:R-:W-:-:S01]  /*75d0*/  FFMA.FTZ R19, R21, UR16, -R81 ;  /* 0x0000001015137c23 */ /* 0x000fc20008010851 */
[----:B------:R-:W-:Y:S01]  /*75e0*/  FADD.FTZ R94, -R94, R3 ;  /* 0x000000035e5e7221 */ /* 0x000fe20000010100 */
[----:B------:R-:W-:-:S01]  /*75f0*/  FFMA.FTZ R21, R106, UR16, -R81 ;  /* 0x000000106a157c23 */ /* 0x000fc20008010851 */
[--C-:B------:R-:W-:Y:S01]  /*7600*/  FFMA.FTZ R106, R110, UR16, -R81.reuse ;  /* 0x000000106e6a7c23 */ /* 0x100fe20008010851 */
[----:B------:R-:W-:-:S01]  /*7610*/  FFMA.FTZ R18, R18, UR16, -R81 ;  /* 0x0000001012127c23 */ /* 0x000fc20008010851 */
[----:B------:R-:W-:Y:S01]  /*7620*/  FMUL.FTZ R94, R94, UR16 ;  /* 0x000000105e5e7c20 */ /* 0x000fe20008410000 */
        /* <DEDUP_REMOVED lines=20> */
[----:B------:R-:W-:Y:S01]  /*7770*/  FFMA.FTZ R82, R82, UR16, -R81 ;  /* 0x0000001052527c23 */ /* 0x000fe20008010851 */
[----:B------:R-:W-:-:S01]  /*7780*/  FADD.FTZ R119, R121, R118 ;  /* 0x0000007679777221 */ /* 0x000fc20000010000 */
[--C-:B------:R-:W-:Y:S01]  /*7790*/  FFMA.FTZ R83, R83, UR16, -R81.reuse ;  /* 0x0000001053537c23 */ /* 0x100fe20008010851 */
[----:B------:R-:W-:-:S01]  /*77a0*/  FFMA.FTZ R58, R58, UR16, -R81 ;  /* 0x000000103a3a7c23 */ /* 0x000fc20008010851 */
[----:B------:R-:W0:Y:S01]  /*77b0*/  MUFU.EX2 R13, R13 ;  /* 0x0000000d000d7308 */ /* 0x000e220000000800 */
[----:B-1----:R-:W-:-:S01]  /*77c0*/  FFMA.FTZ R5, R94, R4, R85 ;  /* 0x000000045e057223 */ /* 0x002fc20000010055 */
[----:B------:R-:W-:Y:S01]  /*77d0*/  FADD.FTZ R118, R8, R119 ;  /* 0x0000007708767221 */ /* 0x000fe20000010000 */
[----:B------:R-:W-:-:S01]  /*77e0*/  FFMA.FTZ R59, R59, UR16, -R81 ;  /* 0x000000103b3b7c23 */ /* 0x000fc20008010851 */
[--C-:B------:R-:W-:Y:S01]  /*77f0*/  FFMA.FTZ R62, R62, UR16, -R81.reuse ;  /* 0x000000103e3e7c23 */ /* 0x100fe20008010851 */
[----:B------:R-:W-:-:S01]  /*7800*/  FFMA.FTZ R63, R63, UR16, -R81 ;  /* 0x000000103f3f7c23 */ /* 0x000fc20008010851 */
[----:B------:R-:W-:Y:S01]  /*7810*/  FADD.FTZ R119, R11, R118 ;  /* 0x000000760b777221 */ /* 0x000fe20000010000 */
[----:B------:R-:W-:-:S01]  /*7820*/  FFMA.FTZ R66, R66, UR16, -R81 ;  /* 0x0000001042427c23 */ /* 0x000fc20008010851 */
[----:B------:R-:W1:Y:S01]  /*7830*/  MUFU.EX2 R20, R20 ;  /* 0x0000001400147308 */ /* 0x000e620000000800 */
[----:B--2---:R-:W-:-:S01]  /*7840*/  FADD.FTZ R4, R10, R5 ;  /* 0x000000050a047221 */ /* 0x004fc20000010000 */
[----:B------:R-:W-:Y:S01]  /*7850*/  FADD.FTZ R118, R12, R119 ;  /* 0x000000770c767221 */ /* 0x000fe20000010000 */
[----:B------:R-:W-:-:S01]  /*7860*/  FFMA.FTZ R67, R67, UR16, -R81 ;  /* 0x0000001043437c23 */ /* 0x000fc20008010851 */
[--C-:B------:R-:W-:Y:S01]  /*7870*/  FFMA.FTZ R70, R70, UR16, -R81.reuse ;  /* 0x0000001046467c23 */ /* 0x100fe20008010851 */
[----:B------:R-:W-:-:S01]  /*7880*/  FFMA.FTZ R75, R75, UR16, -R81 ;  /* 0x000000104b4b7c23 */ /* 0x000fc20008010851 */
[----:B------:R-:W-:-:S02]  /*7890*/  FADD.FTZ R119, R15, R118 ;  /* 0x000000760f777221 */ /* 0x000fc40000010000 */
[----:B------:R-:W2:Y:S01]  /*78a0*/  MUFU.EX2 R17, R17 ;  /* 0x0000001100117308 */ /* 0x000ea20000000800 */
[----:B0-----:R-:W-:-:S01]  /*78b0*/  FADD.FTZ R5, R13, R4 ;  /* 0x000000040d057221 */ /* 0x001fc20000010000 */
[----:B------:R-:W-:-:S04]  /*78c0*/  FADD.FTZ R118, R16, R119 ;  /* 0x0000007710767221 */ /* 0x000fc80000010000 */
[----:B------:R-:W-:Y:S02]  /*78d0*/  FADD.FTZ R119, R9, R118 ;  /* 0x0000007609777221 */ /* 0x000fe40000010000 */
[----:B------:R-:W0:Y:S01]  /*78e0*/  MUFU.EX2 R18, R18 ;  /* 0x0000001200127308 */ /* 0x000e220000000800 */
[----:B-1----:R-:W-:-:S01]  /*78f0*/  FADD.FTZ R4, R20, R5 ;  /* 0x0000000514047221 */ /* 0x002fc20000010000 */
[----:B------:R-:W-:Y:S01]  /*7900*/  FADD.FTZ R118, R14, R119 ;  /* 0x000000770e767221 */ /* 0x000fe20000010000 */
[----:B------:R-:W-:-:S03]  /*7910*/  FFMA.FTZ R119, R84, UR16, -R81 ;  /* 0x0000001054777c23 */ /* 0x000fc60008010851 */
[----:B------:R-:W-:Y:S02]  /*7920*/  FADD.FTZ R123, R105, R118 ;  /* 0x00000076697b7221 */ /* 0x000fe40000010000 */
        /* <DEDUP_REMOVED lines=10> */
[----:B------:R-:W-:-:S06]  /*79d0*/  FADD.FTZ R4, R22, R123 ;  /* 0x0000007b16047221 */ /* 0x000fcc0000010000 */
[----:B------:R-:W0:Y:S01]  /*79e0*/  MUFU.EX2 R111, R111 ;  /* 0x0000006f006f7308 */ /* 0x000e220000000800 */
[----:B-1----:R-:W-:-:S07]  /*79f0*/  FADD.FTZ R5, R104, R5 ;  /* 0x0000000568057221 */ /* 0x002fce0000010000 */
        /* <DEDUP_REMOVED lines=22> */
[----:B------:R-:W-:Y:S01]  /*7b60*/  FFMA.FTZ R84, R86, UR16, -R81 ;  /* 0x0000001056547c23 */ /* 0x000fe20008010851 */
[----:B------:R-:W-:-:S05]  /*7b70*/  FADD.FTZ R4, R97, R4 ;  /* 0x0000000461047221 */ /* 0x000fca0000010000 */
        /* <DEDUP_REMOVED lines=13> */
[----:B-1----:R-:W-:-:S01]  /*7c50*/  FADD.FTZ R5, R99, R86 ;  /* 0x0000005663057221 */ /* 0x002fc20000010000 */
[----:B------:R-:W-:-:S06]  /*7c60*/  FADD.FTZ R86, R116, R125 ;  /* 0x0000007d74567221 */ /* 0x000fcc0000010000 */
[----:B------:R-:W1:Y:S01]  /*7c70*/  MUFU.EX2 R73, R73 ;  /* 0x0000004900497308 */ /* 0x000e620000000800 */
[----:B--2---:R-:W-:-:S01]  /*7c80*/  FADD.FTZ R4, R102, R5 ;  /* 0x0000000566047221 */ /* 0x004fc20000010000 */
[----:B------:R-:W-:-:S06]  /*7c90*/  FADD.FTZ R5, R7, R86 ;  /* 0x0000005607057221 */ /* 0x000fcc0000010000 */
        /* <DEDUP_REMOVED lines=8> */
[----:B------:R-:W-:-:S06]  /*7d20*/  FADD.FTZ R86, R76, R5 ;  /* 0x000000054c567221 */ /* 0x000fcc0000010000 */
        /* <DEDUP_REMOVED lines=14> */
[----:B------:R-:W-:-:S06]  /*7e10*/  FADD.FTZ R81, R69, R100 ;  /* 0x0000006445517221 */ /* 0x000fcc0000010000 */
[----:B------:R-:W0:Y:S01]  /*7e20*/  MUFU.EX2 R58, R58 ;  /* 0x0000003a003a7308 */ /* 0x000e220000000800 */
[----:B-1----:R-:W-:-:S07]  /*7e30*/  FADD.FTZ R4, R84, R5 ;  /* 0x0000000554047221 */ /* 0x002fce0000010000 */
[----:B------:R-:W1:Y:S01]  /*7e40*/  MUFU.EX2 R59, R59 ;  /* 0x0000003b003b7308 */ /* 0x000e620000000800 */
[----:B--2---:R-:W-:-:S01]  /*7e50*/  FADD.FTZ R5, R123, R4 ;  /* 0x000000047b057221 */ /* 0x004fc20000010000 */
[----:B------:R-:W-:-:S04]  /*7e60*/  IMAD.U32 R4, RZ, RZ, UR19 ;  /* 0x00000013ff047e24 */ /* 0x000fc8000f8e00ff */
[----:B------:R-:W-:Y:S02]  /*7e70*/  @!P1 VIADD R4, R4, 0x12440 ;  /* 0x0001244004049836 */ /* 0x000fe40000000000 */
[----:B------:R-:W2:Y:S01]  /*7e80*/  MUFU.EX2 R62, R62 ;  /* 0x0000003e003e7308 */ /* 0x000ea20000000800 */
[----:B0-----:R-:W-:-:S02]  /*7e90*/  FADD.FTZ R86, R58, R5 ;  /* 0x000000053a567221 */ /* 0x001fc40000010000 */
[----:B------:R-:W-:-:S04]  /*7ea0*/  @!P1 PRMT R4, RZ, 0x654, R4 ;  /* 0x00000654ff049816 */ /* 0x000fc80000000004 */
[----:B------:R0:W-:Y:S01]  /*7eb0*/  @!P1 SYNCS.ARRIVE.TRANS64.RED.A1T0 RZ, [R4+URZ], RZ ;  /* 0x000000ff04ff99a7 */ /* 0x0001e2000810043f */
[----:B------:R-:W3:Y:S01]  /*7ec0*/  MUFU.EX2 R63, R63 ;  /* 0x0000003f003f7308 */ /* 0x000ee20000000800 */
[----:B-1----:R-:W-:-:S01]  /*7ed0*/  FADD.FTZ R5, R59, R86 ;  /* 0x000000563b057221 */ /* 0x002fc20000010000 */
[----:B0-----:R-:W-:-:S06]  /*7ee0*/  FADD.FTZ R4, R120, R81 ;  /* 0x0000005178047221 */ /* 0x001fcc0000010000 */
[----:B------:R-:W0:Y:S01]  /*7ef0*/  MUFU.EX2 R66, R66 ;  /* 0x0000004200427308 */ /* 0x000e220000000800 */
[----:B--2---:R-:W-:-:S01]  /*7f00*/  FADD.FTZ R86, R62, R5 ;  /* 0x000000053e567221 */ /* 0x004fc20000010000 */
[----:B------:R-:W-:-:S06]  /*7f10*/  FADD.FTZ R81, R77, R4 ;  /* 0x000000044d517221 */ /* 0x000fcc0000010000 */
[----:B------:R-:W1:Y:S01]  /*7f20*/  MUFU.EX2 R67, R67 ;  /* 0x0000004300437308 */ /* 0x000e620000000800 */
[----:B---3--:R-:W-:-:S01]  /*7f30*/  FADD.FTZ R5, R63, R86 ;  /* 0x000000563f057221 */ /* 0x008fc20000010000 */
[----:B------:R-:W-:-:S06]  /*7f40*/  FADD.FTZ R86, R78, R81 ;  /* 0x000000514e567221 */ /* 0x000fcc0000010000 */
        /* <DEDUP_REMOVED lines=8> */
[----:B-1----:R-:W-:-:S03]  /*7fd0*/  FADD.FTZ R5, R122, R81 ;  /* 0x000000517a057221 */ /* 0x002fc60000010000 */
[----:B--2---:R-:W-:Y:S01]  /*7fe0*/  FADD.FTZ R4, R75, R4 ;  /* 0x000000044b047221 */ /* 0x004fe20000010000 */
[----:B------:R-:W-:Y:S06]  /*7ff0*/  @!P0 BRA `(.L_x_1532) ;  /* 0x0000000000048947 */ /* 0x000fec0003800000 */
[----:B------:R-:W-:Y:S01]  /*8000*/  BPT.TRAP 0x1 ;  /* 0x000000040000795c */ /* 0x000fe20000300000 */
.L_x_1532:
        /* <DEDUP_REMOVED lines=8> */
[----:B------:R-:W-:Y:S01]  /*8090*/  UMOV UR23, UR4 ;  /* 0x0000000400177c82 */ /* 0x000fe20008000000 */
[----:B------:R-:W-:Y:S01]  /*80a0*/  F2FP.SATFINITE.E4M3.F32.PACK_AB_MERGE_C R9, R9, R16, RZ ;  /* 0x000000100909723e */ /* 0x000fe200048070ff */
[----:B------:R-:W-:Y:S01]  /*80b0*/  UMOV UR22, UR7 ;  /* 0x0000000700167c82 */ /* 0x000fe20008000000 */
        /* <DEDUP_REMOVED lines=55> */
[-C--:B------:R-:W-:Y:S01]  /*8430*/  FMUL.FTZ R46, R46, R94.reuse ;  /* 0x0000005e2e2e7220 */ /* 0x080fe20000410000 */
        /* <DEDUP_REMOVED lines=11> */
[----:B------:R-:W-:Y:S01]  /*84f0*/  IMAD.MOV.U32 R3, RZ, RZ, R57 ;  /* 0x000000ffff037224 */ /* 0x000fe200078e0039 */
[----:B------:R-:W-:Y:S01]  /*8500*/  F2FP.SATFINITE.E4M3.F32.PACK_AB_MERGE_C R138, R78, R77, R79 ;  /* 0x0000004d4e8a723e */ /* 0x000fe2000480704f */
[----:B------:R-:W-:Y:S01]  /*8510*/  IMAD.MOV.U32 R2, RZ, RZ, R56 ;  /* 0x000000ffff027224 */ /* 0x000fe200078e0038 */
[----:B------:R-:W-:Y:S01]  /*8520*/  F2FP.SATFINITE.E4M3.F32.PACK_AB_MERGE_C R139, R67, R66, R70 ;  /* 0x00000042438b723e */ /* 0x000fe20004807046 */
[----:B------:R-:W-:Y:S06]  /*8530*/  @P3 BRA `(.L_x_1533) ;  /* 0xffffffc800243947 */ /* 0x000fec000383ffff */
[----:B------:R0:W-:Y:S01]  /*8540*/  STL [R1+0x20], R28 ;  /* 0x0000201c01007387 */ /* 0x0001e20000100800 */
[----:B------:R-:W-:Y:S01]  /*8550*/  MOV R21, R24 ;  /* 0x0000001800157202 */ /* 0x000fe20000000f00 */
[----:B------:R-:W-:Y:S01]  /*8560*/  IMAD.MOV.U32 R22, RZ, RZ, R25 ;  /* 0x000000ffff167224 */ /* 0x000fe200078e0019 */
[----:B------:R-:W-:Y:S01]  /*8570*/  MOV R11, R35 ;  /* 0x00000023000b7202 */ /* 0x000fe20000000f00 */
[----:B------:R0:W-:Y:S01]  /*8580*/  STL [R1+0x24], R29 ;  /* 0x0000241d01007387 */ /* 0x0001e20000100800 */
[----:B------:R-:W-:Y:S01]  /*8590*/  IMAD.MOV.U32 R8, RZ, RZ, R26 ;  /* 0x000000ffff087224 */ /* 0x000fe200078e001a */
[----:B------:R-:W-:Y:S01]  /*85a0*/  MOV R18, R50 ;  /* 0x0000003200127202 */ /* 0x000fe20000000f00 */
        /* <DEDUP_REMOVED lines=23> */
[----:B------:R-:W-:-:S03]  /*8720*/  IMAD.MOV.U32 R2, RZ, RZ, R56 ;  /* 0x000000ffff027224 */ /* 0x000fc600078e0038 */
[----:B------:R0:W-:Y:S04]  /*8730*/  STL [R1+0x4], R48 ;  /* 0x0000043001007387 */ /* 0x0001e80000100800 */
[----:B------:R0:W-:Y:S04]  /*8740*/  STL [R1+0x28], R49 ;  /* 0x0000283101007387 */ /* 0x0001e80000100800 */
[----:B------:R0:W-:Y:S02]  /*8750*/  STL [R1], R53 ;  /* 0x0000003501007387 */ /* 0x0001e40000100800 */
.L_x_1523:
[----:B------:R-:W-:-:S06]  /*8760*/  UISETP.GE.AND UP0, UPT, UR20, UR46, UPT ;  /* 0x0000002e1400728c */ /* 0x000fcc000bf06270 */
[----:B------:R-:W-:-:S13]  /*8770*/  PLOP3.LUT P2, PT, PT, PT, UP0, 0x80, 0x0 ;  /* 0x000000000000781c */ /* 0x000fda0003f4f008 */
[----:B------:R-:W-:Y:S05]  /*8780*/  @!P2 BRA `(.L_x_1534) ;  /* 0x0000002c00d0a947 */ /* 0x000fea0003800000 */
[----:B------:R-:W-:Y:S01]  /*8790*/  MOV R105, R3 ;  /* 0x0000000300697202 */ /* 0x000fe20000000f00 */
[----:B------:R-:W-:Y:S01]  /*87a0*/  IMAD.MOV.U32 R104, RZ, RZ, R2 ;  /* 0x000000ffff687224 */ /* 0x000fe200078e0002 */
[----:B------:R-:W-:Y:S01]  /*87b0*/  UMOV UR24, UR4 ;  /* 0x0000000400187c82 */ /* 0x000fe20008000000 */
[----:B------:R-:W-:Y:S01]  /*87c0*/  UMOV UR23, UR7 ;  /* 0x0000000700177c82 */ /* 0x000fe20008000000 */
[----:B------:R-:W-:-:S05]  /*87d0*/  ULDC UR21, c[0x0][0x988] ;  /* 0x0002620000157ab9 */ /* 0x000fca0000000800 */
.L_x_1544:
[----:B------:R-:W-:-:S04]  /*87e0*/  UIADD3 UR7, UR23, 0x1, URZ ;  /* 0x0000000117077890 */ /* 0x000fc8000fffe03f */
[----:B------:R-:W-:-:S04]  /*87f0*/  UISETP.NE.AND UP0, UPT, UR7, 0x2, UPT ;  /* 0x000000020700788c */ /* 0x000fc8000bf05270 */
[----:B------:R-:W-:Y:S02]  /*8800*/  USEL UR4, URZ, 0x1, UP0 ;  /* 0x000000013f047887 */ /* 0x000fe40008000000 */
[----:B------:R-:W-:Y:S02]  /*8810*/  USEL UR7, UR7, URZ, UP0 ;  /* 0x0000003f07077287 */ /* 0x000fe40008000000 */
[----:B------:R-:W-:Y:S01]  /*8820*/  ULOP3.LUT UR4, UR24, UR4, URZ, 0x3c, !UPT ;  /* 0x0000000418047292 */ /* 0x000fe2000f8e3c3f */
[----:B------:R-:W-:Y:S11]  /*8830*/  @!P0 BRA `(.L_x_1535) ;  /* 0x0000000000048947 */ /* 0x000ff60003800000 */
[----:B------:R-:W-:Y:S01]  /*8840*/  BPT.TRAP 0x1 ;  /* 0x000000040000795c */ /* 0x000fe20000300000 */
.L_x_1535:
[----:B------:R-:W-:Y:S01]  /*8850*/  ULEA UR22, UR7, UR48, 0x3 ;  /* 0x0000003007167291 */ /* 0x000fe2000f8e183f */
[----:B------:R-:W-:-:S05]  /*8860*/  IMAD.U32 R2, RZ, RZ, UR4 ;  /* 0x00000004ff027e24 */ /* 0x000fca000f8e00ff */
[----:B------:R-:W-:-:S04]  /*8870*/  SHF.L.U32 R2, R2, 0x1f, RZ ;  /* 0x0000001f02027819 */ /* 0x000fc800000006ff */
[----:B------:R1:W2:Y:S01]  /*8880*/  SYNCS.PHASECHK.TRANS64.TRYWAIT P2, [UR22+0x12430], R2 ;  /* 0x01243002ff0075a7 */ /* 0x0002a20008040156 */
[----:B------:R-:W-:Y:S05]  /*8890*/  @!P0 BRA `(.L_x_1536) ;  /* 0x0000000000048947 */ /* 0x000fea0003800000 */
[----:B------:R-:W-:Y:S01]  /*88a0*/  BPT.TRAP 0x1 ;  /* 0x000000040000795c */ /* 0x000fe20000300000 */
.L_x_1536:
[----:B--2---:R-:W-:Y:S05]  /*88b0*/  @P2 BRA `(.L_x_1537) ;  /* 0x0000000000082947 */ /* 0x004fea0003800000 */
[----:B------:R-:W2:Y:S02]  /*88c0*/  SYNCS.PHASECHK.TRANS64.TRYWAIT P2, [UR22+0x12430], R2 ;  /* 0x01243002ff0075a7 */ /* 0x000ea40008040156 */
[----:B--2---:R-:W-:Y:S05]  /*88d0*/  @!P2 BRA `(.L_x_1538) ;  /* 0x0000008000dca947 */ /* 0x004fea0003800000 */
.L_x_1537:
        /* <DEDUP_REMOVED lines=32> */
[----:B0-----:R-:W-:-:S06]  /*8ae0*/  WARPGROUP.ARRIVE ;  /* 0x00000000000079c5 */ /* 0x001fcc0000000000 */
        /* <DEDUP_REMOVED lines=30> */
.L_x_1539:
[----:B------:R-:W-:Y:S01]  /*8cd0*/  ULEA UR13, UR23, UR48, 0x3 ;  /* 0x00000030170d7291 */ /* 0x000fe2000f8e183f */
[----:B-12---:R-:W-:-:S05]  /*8ce0*/  IMAD.U32 R2, RZ, RZ, UR24 ;  /* 0x00000018ff027e24 */ /* 0x006fca000f8e00ff */
[----:B------:R-:W-:-:S04]  /*8cf0*/  SHF.L.U32 R2, R2, 0x1f, RZ ;  /* 0x0000001f02027819 */ /* 0x000fc800000006ff */
[----:B------:R0:W1:Y:S01]  /*8d00*/  SYNCS.PHASECHK.TRANS64.TRYWAIT P2, [UR13+0x12450], R2 ;  /* 0x01245002ff0075a7 */ /* 0x000062000804014d */
[----:B------:R-:W-:Y:S05]  /*8d10*/  @!P0 BRA `(.L_x_1540) ;  /* 0x0000000000048947 */ /* 0x000fea0003800000 */
[----:B------:R-:W-:Y:S01]  /*8d20*/  BPT.TRAP 0x1 ;  /* 0x000000040000795c */ /* 0x000fe20000300000 */
.L_x_1540:
        /* <DEDUP_REMOVED lines=242> */
.L_x_1541:
[----:B---3--:R-:W-:Y:S01]  /*9c50*/  FMNMX.FTZ R24, R134, R3, !PT ;  /* 0x0000000386187209 */ /* 0x008fe20007810000 */
[----:B------:R-:W-:Y:S01]  /*9c60*/  UMOV UR16, UR21 ;  /* 0x0000001500107c82 */ /* 0x000fe20008000000 */
[----:B------:R-:W1:Y:S01]  /*9c70*/  SHFL.BFLY PT, R3, R26, 0x2, 0x1f ;  /* 0x0c401f001a037f89 */ /* 0x000e6200000e0000 */
[----:B------:R-:W-:-:S03]  /*9c80*/  IMAD.U32 R29, RZ, RZ, UR16 ;  /* 0x00000010ff1d7e24 */ /* 0x000fc6000f8e00ff */
[----:B------:R-:W2:Y:S01]  /*9c90*/  SHFL.BFLY PT, R27, R24, 0x2, 0x1f ;  /* 0x0c401f00181b7f89 */ /* 0x000ea200000e0000 */
[----:B-1----:R-:W-:Y:S01]  /*9ca0*/  FMNMX.FTZ R25, R26, R3, !PT ;  /* 0x000000031a197209 */ /* 0x002fe20007810000 */
[----:B------:R-:W-:Y:S01]  /*9cb0*/  IMAD.MOV.U32 R31, RZ, RZ, R6 ;  /* 0x000000ffff1f7224 */ /* 0x000fe200078e0006 */
[----:B------:R-:W-:Y:S01]  /*9cc0*/  UIADD3 UR10, UR48, 0x200, URZ ;  /* 0x00000200300a7890 */ /* 0x000fe2000fffe03f */
[----:B------:R-:W-:Y:S02]  /*9cd0*/  MOV R26, R8 ;  /* 0x00000008001a7202 */ /* 0x000fe40000000f00 */
[----:B--2---:R-:W-:Y:S01]  /*9ce0*/  FMNMX.FTZ R27, R24, R27, !PT ;  /* 0x0000001b181b7209 */ /* 0x004fe20007810000 */
[----:B0-----:R-:W0:Y:S04]  /*9cf0*/  SHFL.BFLY PT, R2, R25, 0x1, 0x1f ;  /* 0x0c201f0019027f89 */ /* 0x001e2800000e0000 */
[----:B------:R-:W1:Y:S01]  /*9d00*/  SHFL.BFLY PT, R28, R27, 0x1, 0x1f ;  /* 0x0c201f001b1c7f89 */ /* 0x000e6200000e0000 */
[----:B0-----:R-:W-:Y:S01]  /*9d10*/  FMNMX.FTZ R2, R25, R2, !PT ;  /* 0x0000000219027209 */ /* 0x001fe20007810000 */
[----:B------:R-:W-:Y:S01]  /*9d20*/  USHF.R.U32.HI UR10, URZ, 0x4, UR10 ;  /* 0x000000043f0a7899 */ /* 0x000fe2000801160a */
[----:B------:R-:W-:Y:S01]  /*9d30*/  IMAD.MOV.U32 R25, RZ, RZ, R22 ;  /* 0x000000ffff197224 */ /* 0x000fe200078e0016 */
[----:B-1----:R-:W-:-:S02]  /*9d40*/  FMNMX.FTZ R3, R27, R28, !PT ;  /* 0x0000001c1b037209 */ /* 0x002fc40007810000 */
[C---:B------:R-:W-:Y:S01]  /*9d50*/  FADD.FTZ R28, -R2.reuse, R104 ;  /* 0x00000068021c7221 */ /* 0x040fe20000010100 */
[----:B------:R-:W-:-:S01]  /*9d60*/  FFMA.FTZ R156, R2, R29, -8 ;  /* 0xc1000000029c7423 */ /* 0x000fc2000001001d */
[----:B------:R-:W-:Y:S01]  /*9d70*/  ULOP3.LUT UR10, UR10, 0x3fff, URZ, 0xc0, !UPT ;  /* 0x00003fff0a0a7892 */ /* 0x000fe2000f8ec03f */
[----:B------:R-:W-:Y:S02]  /*9d80*/  IMAD.MOV.U32 R27, RZ, RZ, R9 ;  /* 0x000000ffff1b7224 */ /* 0x000fe400078e0009 */
[----:B------:R-:W-:Y:S01]  /*9d90*/  FMUL.FTZ R28, R28, UR16 ;  /* 0x000000101c1c7c20 */ /* 0x000fe20008410000 */
[----:B------:R-:W-:-:S01]  /*9da0*/  FADD.FTZ R24, -R3, R105 ;  /* 0x0000006903187221 */ /* 0x000fc20000010100 */
[--C-:B------:R-:W-:Y:S01]  /*9db0*/  FFMA.FTZ R132, R132, UR16, -R156.reuse ;  /* 0x0000001084847c23 */ /* 0x100fe2000801089c */
[----:B------:R-:W-:-:S01]  /*9dc0*/  FFMA.FTZ R6, R41, UR16, -R156 ;  /* 0x0000001029067c23 */ /* 0x000fc2000801089c */
[----:B------:R0:W-:Y:S01]  /*9dd0*/  MUFU.EX2 R105, R28 ;  /* 0x0000001c00697308 */ /* 0x0001e20000000800 */
[----:B------:R-:W-:Y:S01]  /*9de0*/  FMUL.FTZ R24, R24, UR16 ;  /* 0x0000001018187c20 */ /* 0x000fe20008410000 */
[----:B------:R-:W-:Y:S01]  /*9df0*/  IMAD.MOV.U32 R30, RZ, RZ, R7 ;  /* 0x000000ffff1e7224 */ /* 0x000fe200078e0007 */
[----:B------:R-:W-:Y:S01]  /*9e00*/  MOV R39, R13 ;  /* 0x0000000d00277202 */ /* 0x000fe20000000f00 */
[----:B------:R-:W-:Y:S01]  /*9e10*/  IMAD.MOV.U32 R34, RZ, RZ, R10 ;  /* 0x000000ffff227224 */ /* 0x000fe200078e000a */
[----:B------:R-:W-:Y:S01]  /*9e20*/  MOV R52, R157 ;  /* 0x0000009d00347202 */ /* 0x000fe20000000f00 */
[----:B------:R-:W-:-:S02]  /*9e30*/  IMAD.MOV.U32 R35, RZ, RZ, R11 ;  /* 0x000000ffff237224 */ /* 0x000fc400078e000b */
[----:B------:R-:W-:Y:S01]  /*9e40*/  IMAD.MOV.U32 R38, RZ, RZ, R12 ;  /* 0x000000ffff267224 */ /* 0x000fe200078e000c */
[----:B0-----:R-:W2:Y:S01]  /*9e50*/  LDL.LU R28, [R1+0x20] ;  /* 0x00002000011c7983 */ /* 0x001ea20000300800 */
[----:B------:R0:W-:Y:S01]  /*9e60*/  MUFU.EX2 R104, R24 ;  /* 0x0000001800687308 */ /* 0x0001e20000000800 */
[----:B------:R-:W-:Y:S02]  /*9e70*/  IMAD.MOV.U32 R42, RZ, RZ, R14 ;  /* 0x000000ffff2a7224 */ /* 0x000fe400078e000e */
[----:B------:R-:W-:Y:S01]  /*9e80*/  IMAD.MOV.U32 R43, RZ, RZ, R15 ;  /* 0x000000ffff2b7224 */ /* 0x000fe200078e000f */
[----:B------:R-:W2:Y:S01]  /*9e90*/  LDL.LU R29, [R1+0x24] ;  /* 0x00002400011d7983 */ /* 0x000ea20000300800 */
[----:B------:R-:W-:Y:S02]  /*9ea0*/  IMAD.MOV.U32 R46, RZ, RZ, R16 ;  /* 0x000000ffff2e7224 */ /* 0x000fe400078e0010 */
[----:B------:R-:W-:Y:S01]  /*9eb0*/  IMAD.MOV.U32 R47, RZ, RZ, R17 ;  /* 0x000000ffff2f7224 */ /* 0x000fe200078e0011 */
[----:B------:R-:W2:Y:S01]  /*9ec0*/  LDL.LU R32, [R1+0x18] ;  /* 0x0000180001207983 */ /* 0x000ea20000300800 */
[----:B0-----:R-:W-:-:S02]  /*9ed0*/  IMAD.MOV.U32 R24, RZ, RZ, R21 ;  /* 0x000000ffff187224 */ /* 0x001fc400078e0015 */
[----:B------:R-:W-:Y:S01]  /*9ee0*/  IMAD.MOV.U32 R50, RZ, RZ, R18 ;  /* 0x000000ffff327224 */ /* 0x000fe200078e0012 */
[----:B------:R-:W2:Y:S01]  /*9ef0*/  LDL.LU R33, [R1+0x1c] ;  /* 0x00001c0001217983 */ /* 0x000ea20000300800 */
[----:B------:R0:W-:Y:S01]  /*9f00*/  MUFU.EX2 R21, R132 ;  /* 0x0000008400157308 */ /* 0x0001e20000000800 */
[----:B------:R-:W-:Y:S02]  /*9f10*/  IMAD.MOV.U32 R51, RZ, RZ, R19 ;  /* 0x000000ffff337224 */ /* 0x000fe400078e0013 */
[----:B------:R-:W-:Y:S01]  /*9f20*/  IMAD.MOV.U32 R54, RZ, RZ, R20 ;  /* 0x000000ffff367224 */ /* 0x000fe200078e0014 */
[----:B------:R-:W2:Y:S01]  /*9f30*/  LDL.LU R36, [R1+0x10] ;  /* 0x0000100001247983 */ /* 0x000ea20000300800 */
[----:B------:R-:W-:Y:S01]  /*9f40*/  IMAD.MOV.U32 R55, RZ, RZ, R135 ;  /* 0x000000ffff377224 */ /* 0x000fe200078e0087 */
[----:B------:R-:W-:Y:S01]  /*9f50*/  UMOV UR11, 0xc0000010 ;  /* 0xc0000010000b7882 */ /* 0x000fe20000000000 */
[----:B------:R-:W-:-:S01]  /*9f60*/  FFMA.FTZ R106, R106, UR16, -R156 ;  /* 0x000000106a6a7c23 */ /* 0x000fc2000801089c */
[----:B------:R-:W2:Y:S01]  /*9f70*/  LDL.LU R37, [R1+0x14] ;  /* 0x0000140001257983 */ /* 0x000ea20000300800 */
[----:B0-----:R-:W-:-:S01]  /*9f80*/  FFMA.FTZ R132, R40, UR16, -R156 ;  /* 0x0000001028847c23 */ /* 0x001fc2000801089c */
[--C-:B------:R-:W-:Y:S01]  /*9f90*/  FFMA.FTZ R107, R107, UR16, -R156.reuse ;  /* 0x000000106b6b7c23 */ /* 0x100fe2000801089c */
[----:B------:R-:W-:-:S01]  /*9fa0*/  FFMA.FTZ R108, R108, UR16, -R156 ;  /* 0x000000106c6c7c23 */ /* 0x000fc2000801089c */
[----:B------:R-:W2:Y:S01]  /*9fb0*/  LDL.LU R40, [R1+0x8] ;  /* 0x0000080001287983 */ /* 0x000ea20000300800 */
[----:B------:R-:W-:Y:S01]  /*9fc0*/  ULOP3.LUT UR10, UR10, 0x10000, URZ, 0xfc, !UPT ;  /* 0x000100000a0a7892 */ /* 0x000fe2000f8efc3f */
[----:B------:R-:W-:Y:S01]  /*9fd0*/  IMAD.U32 R14, RZ, RZ, UR16 ;  /* 0x00000010ff0e7e24 */ /* 0x000fe2000f8e00ff */
[----:B------:R-:W0:Y:S01]  /*9fe0*/  MUFU.EX2 R106, R106 ;  /* 0x0000006a006a7308 */ /* 0x000e220000000800 */
[----:B------:R-:W2:Y:S01]  /*9ff0*/  LDL.LU R41, [R1+0xc] ;  /* 0x00000c0001297983 */ /* 0x000ea20000300800 */
[----:B------:R-:W-:-:S01]  /*a000*/  FFMA.FTZ R109, R109, UR16, -R156 ;  /* 0x000000106d6d7c23 */ /* 0x000fc2000801089c */
[--C-:B------:R-:W-:Y:S01]  /*a010*/  FFMA.FTZ R95, R95, UR16, -R156.reuse ;  /* 0x000000105f5f7c23 */ /* 0x100fe2000801089c */
[----:B------:R-:W-:-:S01]  /*a020*/  FFMA.FTZ R96, R96, UR16, -R156 ;  /* 0x0000001060607c23 */ /* 0x000fc2000801089c */
[----:B------:R-:W2:Y:S01]  /*a030*/  LDL.LU R44, [R1+0x2c] ;  /* 0x00002c00012c7983 */ /* 0x000ea20000300800 */
[----:B------:R-:W-:Y:S01]  /*a040*/  UIMAD UR12, UR23, 0x280, UR10 ;  /* 0x00000280170c78a4 */ /* 0x000fe2000f8e020a */
[----:B------:R-:W-:Y:S01]  /*a050*/  FFMA.FTZ R15, R3, R14, -8 ;  /* 0xc1000000030f7423 */ /* 0x000fe2000001000e */
[----:B------:R-:W-:Y:S01]  /*a060*/  MUFU.EX2 R107, R107 ;  /* 0x0000006b006b7308 */ /* 0x000fe20000000800 */
[----:B------:R-:W2:Y:S01]  /*a070*/  LDL.LU R45, [R1+0x30] ;  /* 0x00003000012d7983 */ /* 0x000ea20000300800 */
[----:B------:R-:W-:-:S01]  /*a080*/  FFMA.FTZ R97, R97, UR16, -R156 ;  /* 0x0000001061617c23 */ /* 0x000fc2000801089c */
[--C-:B------:R-:W-:Y:S01]  /*a090*/  FFMA.FTZ R98, R98, UR16, -R156.reuse ;  /* 0x0000001062627c23 */ /* 0x100fe2000801089c */
[----:B------:R-:W-:-:S01]  /*a0a0*/  FFMA.FTZ R99, R99, UR16, -R156 ;  /* 0x0000001063637c23 */ /* 0x000fc2000801089c */
[----:B------:R-:W2:Y:S01]  /*a0b0*/  LDL.LU R48, [R1+0x4] ;  /* 0x0000040001307983 */ /* 0x000ea20000300800 */
[----:B------:R-:W-:Y:S01]  /*a0c0*/  UMOV UR10, UR12 ;  /* 0x0000000c000a7c82 */ /* 0x000fe20008000000 */
[--C-:B------:R-:W-:Y:S01]  /*a0d0*/  FFMA.FTZ R23, R23, UR16, -R15.reuse ;  /* 0x0000001017177c23 */ /* 0x100fe2000801080f */
[----:B------:R-:W-:-:S01]  /*a0e0*/  FFMA.FTZ R88, R88, UR16, -R15 ;  /* 0x0000001058587c23 */ /* 0x000fc2000801080f */
[----:B------:R-:W2:Y:S01]  /*a0f0*/  LDL.LU R49, [R1+0x28] ;  /* 0x0000280001317983 */ /* 0x000ea20000300800 */
[----:B------:R-:W-:-:S01]  /*a100*/  FFMA.FTZ R14, R89, UR16, -R15 ;  /* 0x00000010590e7c23 */ /* 0x000fc2000801080f */
[----:B------:R-:W-:Y:S01]  /*a110*/  FFMA.FTZ R17, R90, UR16, -R15 ;  /* 0x000000105a117c23 */ /* 0x000fe2000801080f */
[----:B------:R-:W-:Y:S01]  /*a120*/  MUFU.EX2 R108, R108 ;  /* 0x0000006c006c7308 */ /* 0x000fe20000000800 */
[----:B------:R-:W2:Y:S01]  /*a130*/  LDL.LU R53, [R1] ;  /* 0x0000000001357983 */ /* 0x000ea20000300800 */
[----:B------:R-:W-:-:S01]  /*a140*/  FFMA.FTZ R100, R100, UR16, -R156 ;  /* 0x0000001064647c23 */ /* 0x000fc2000801089c */
[--C-:B------:R-:W-:Y:S01]  /*a150*/  FFMA.FTZ R101, R101, UR16, -R156.reuse ;  /* 0x0000001065657c23 */ /* 0x100fe2000801089c */
[----:B------:R-:W-:-:S01]  /*a160*/  FFMA.FTZ R102, R102, UR16, -R156 ;  /* 0x0000001066667c23 */ /* 0x000fc2000801089c */
[--C-:B------:R-:W-:Y:S01]  /*a170*/  FFMA.FTZ R80, R80, UR16, -R156.reuse ;  /* 0x0000001050507c23 */ /* 0x100fe2000801089c */
[----:B------:R-:W-:-:S01]  /*a180*/  FFMA.FTZ R81, R81, UR16, -R156 ;  /* 0x0000001051517c23 */ /* 0x000fc2000801089c */
[----:B------:R-:W-:Y:S01]  /*a190*/  FFMA.FTZ R82, R82, UR16, -R156 ;  /* 0x0000001052527c23 */ /* 0x000fe2000801089c */
        /* <DEDUP_REMOVED lines=8> */
[----:B------:R-:W3:Y:S01]  /*a220*/  MUFU.EX2 R88, R88 ;  /* 0x0000005800587308 */ /* 0x000ee20000000800 */
[----:B------:R-:W-:-:S01]  /*a230*/  FFMA.FTZ R90, R92, UR16, -R15 ;  /* 0x000000105c5a7c23 */ /* 0x000fc2000801080f */
[----:B------:R-:W-:Y:S01]  /*a240*/  FFMA.FTZ R22, R58, UR16, -R15 ;  /* 0x000000103a167c23 */ /* 0x000fe2000801080f */
[----:B------:R-:W-:-:S01]  /*a250*/  FFMA.FTZ R124, R124, UR16, -R156 ;  /* 0x000000107c7c7c23 */ /* 0x000fc2000801089c */
[----:B------:R-:W-:-:S04]  /*a260*/  FFMA.FTZ R129, R129, UR16, -R156 ;  /* 0x0000001081817c23 */ /* 0x000fc8000801089c */
[----:B------:R-:W4:Y:S01]  /*a270*/  MUFU.EX2 R14, R14 ;  /* 0x0000000e000e7308 */ /* 0x000f220000000800 */
[----:B------:R-:W-:-:S01]  /*a280*/  FFMA.FTZ R91, R75, UR16, -R15 ;  /* 0x000000104b5b7c23 */ /* 0x000fc2000801080f */
[--C-:B------:R-:W-:Y:S01]  /*a290*/  FFMA.FTZ R58, R60, UR16, -R15.reuse ;  /* 0x000000103c3a7c23 */ /* 0x100fe2000801080f */
[----:B------:R-:W-:-:S05]  /*a2a0*/  FFMA.FTZ R75, R77, UR16, -R15 ;  /* 0x000000104d4b7c23 */ /* 0x000fca000801080f */
[----:B------:R-:W5:Y:S01]  /*a2b0*/  MUFU.EX2 R109, R109 ;  /* 0x0000006d006d7308 */ /* 0x000f620000000800 */
[----:B0-----:R-:W-:-:S01]  /*a2c0*/  FFMA.FTZ R60, R105, R5, R106 ;  /* 0x00000005693c7223 */ /* 0x001fc2000001006a */
[----:B------:R-:W-:Y:S01]  /*a2d0*/  FFMA.FTZ R77, R79, UR16, -R15 ;  /* 0x000000104f4d7c23 */ /* 0x000fe2000801080f */
[----:B-1----:R-:W-:-:S05]  /*a2e0*/  FFMA.FTZ R5, R104, R4, R23 ;  /* 0x0000000468057223 */ /* 0x002fca0000010017 */
[----:B------:R-:W0:Y:S01]  /*a2f0*/  MUFU.EX2 R17, R17 ;  /* 0x0000001100117308 */ /* 0x000e220000000800 */
[----:B------:R-:W-:-:S01]  /*a300*/  FFMA.FTZ R16, R93, UR16, -R15 ;  /* 0x000000105d107c23 */ /* 0x000fc2000801080f */
[--C-:B------:R-:W-:Y:S01]  /*a310*/  FFMA.FTZ R79, R59, UR16, -R15.reuse ;  /* 0x000000103b4f7c23 */ /* 0x100fe2000801080f */
[----:B------:R-:W-:-:S05]  /*a320*/  FFMA.FTZ R59, R61, UR16, -R15 ;  /* 0x000000103d3b7c23 */ /* 0x000fca000801080f */
[----:B------:R-:W1:Y:S01]  /*a330*/  MUFU.EX2 R95, R95 ;  /* 0x0000005f005f7308 */ /* 0x000e620000000800 */
[----:B------:R-:W-:-:S01]  /*a340*/  FADD.FTZ R61, R107, R60 ;  /* 0x0000003c6b3d7221 */ /* 0x000fc20000010000 */
[----:B---3--:R-:W-:-:S06]  /*a350*/  FADD.FTZ R5, R88, R5 ;  /* 0x0000000558057221 */ /* 0x008fcc0000010000 */
[----:B------:R-:W3:Y:S01]  /*a360*/  MUFU.EX2 R89, R89 ;  /* 0x0000005900597308 */ /* 0x000ee20000000800 */
[----:B------:R-:W-:-:S01]  /*a370*/  FFMA.FTZ R19, R94, UR16, -R15 ;  /* 0x000000105e137c23 */ /* 0x000fc2000801080f */
[----:B------:R-:W-:-:S06]  /*a380*/  FADD.FTZ R4, R108, R61 ;  /* 0x0000003d6c047221 */ /* 0x000fcc0000010000 */
[----:B------:R-:W3:Y:S01]  /*a390*/  MUFU.EX2 R96, R96 ;  /* 0x0000006000607308 */ /* 0x000ee20000000800 */
[----:B----4-:R-:W-:-:S01]  /*a3a0*/  FADD.FTZ R60, R14, R5 ;  /* 0x000000050e3c7221 */ /* 0x010fc20000010000 */
[----:B------:R-:W-:-:S06]  /*a3b0*/  FFMA.FTZ R72, R72, UR16, -R15 ;  /* 0x0000001048487c23 */ /* 0x000fcc000801080f */
[----:B------:R-:W4:Y:S01]  /*a3c0*/  MUFU.EX2 R90, R90 ;  /* 0x0000005a005a7308 */ /* 0x000f220000000800 */
[----:B------:R-:W-:-:S07]  /*a3d0*/  FFMA.FTZ R18, R74, UR16, -R15 ;  /* 0x000000104a127c23 */ /* 0x000fce000801080f */
[----:B------:R-:W4:Y:S01]  /*a3e0*/  MUFU.EX2 R97, R97 ;  /* 0x0000006100617308 */ /* 0x000f220000000800 */
[----:B------:R-:W-:-:S07]  /*a3f0*/  FFMA.FTZ R73, R73, UR16, -R15 ;  /* 0x0000001049497c23 */ /* 0x000fce000801080f */
[----:B------:R-:W-:Y:S08]  /*a400*/  MUFU.EX2 R98, R98 ;  /* 0x0000006200627308 */ /* 0x000ff00000000800 */
[----:B------:R-:W-:Y:S01]  /*a410*/  MUFU.EX2 R99, R99 ;  /* 0x0000006300637308 */ /* 0x000fe20000000800 */
[----:B--2---:R-:W-:-:S07]  /*a420*/  WARPGROUP.ARRIVE ;  /* 0x00000000000079c5 */ /* 0x004fce0000000000 */
[----:B------:R-:W-:Y:S01]  /*a430*/  MUFU.EX2 R100, R100 ;  /* 0x0000006400647308 */ /* 0x000fe20000000800 */
[----:B------:R-:W-:Y:S01]  /*a440*/  QGMMA.64x64x32.F32.E4M3.E4M3 R24, R152, gdesc[UR8], R24, gsb0 ;  /* 0x00e0000898187df3 */ /* 0x000fe20008000818 */
[----:B------:R-:W-:Y:S01]  /*a450*/  UIADD3 UR10, UR12, 0x80, URZ ;  /* 0x000000800c0a7890 */ /* 0x000fe2000fffe03f */
[----:B------:R-:W-:-:S05]  /*a460*/  UMOV UR11, 0xc0000010 ;  /* 0xc0000010000b7882 */ /* 0x000fca0000000000 */
[----:B------:R-:W-:Y:S01]  /*a470*/  MUFU.EX2 R101, R101 ;  /* 0x0000006500657308 */ /* 0x000fe20000000800 */
[----:B------:R-:W-:-:S07]  /*a480*/  FFMA.FTZ R20, R78, UR16, -R15 ;  /* 0x000000104e147c23 */ /* 0x000fce000801080f */
        /* <DEDUP_REMOVED lines=10> */
[----:B------:R-:W-:Y:S01]  /*a530*/  MUFU.EX2 R22, R22 ;  /* 0x0000001600167308 */ /* 0x000fe20000000800 */
[----:B------:R-:W-:-:S02]  /*a540*/  WARPGROUP.DEPBAR.LE gsb0, 0x0 ;  /* 0x00008000000079c5 */ /* 0x000fc40000010000 */
[----:B------:R-:W-:-:S05]  /*a550*/  WARPGROUP.ARRIVE ;  /* 0x00000000000079c5 */ /* 0x000fca0000000000 */
        /* <DEDUP_REMOVED lines=8> */
[----:B------:R-:W-:Y:S02]  /*a5e0*/  WARPGROUP.DEPBAR.LE gsb0, 0x0 ;  /* 0x00008000000079c5 */ /* 0x000fe40000010000 */
[----:B------:R-:W-:-:S06]  /*a5f0*/  WARPGROUP.ARRIVE ;  /* 0x00000000000079c5 */ /* 0x000fcc0000000000 */
[----:B------:R-:W-:Y:S01]  /*a600*/  QGMMA.64x64x32.F32.E4M3.E4M3 R24, R144, gdesc[UR8], R24, gsb0 ;  /* 0x00e0000890187df3 */ /* 0x000fe20008000818 */
[----:B------:R-:W-:Y:S01]  /*a610*/  UIADD3 UR10, UR12, 0x180, URZ ;  /* 0x000001800c0a7890 */ /* 0x000fe2000fffe03f */
[----:B------:R-:W-:Y:S01]  /*a620*/  UMOV UR11, 0xc0000010 ;  /* 0xc0000010000b7882 */ /* 0x000fe20000000000 */
[----:B------:R-:W2:Y:S01]  /*a630*/  MUFU.EX2 R16, R16 ;  /* 0x0000001000107308 */ /* 0x000ea20000000800 */
[----:B------:R-:W-:-:S01]  /*a640*/  FFMA.FTZ R74, R76, UR16, -R15 ;  /* 0x000000104c4a7c23 */ /* 0x000fc2000801080f */
[----:B------:R-:W-:Y:S01]  /*a650*/  FFMA.FTZ R76, R62, UR16, -R15 ;  /* 0x000000103e4c7c23 */ /* 0x000fe2000801080f */
[----:B-----5:R-:W-:-:S01]  /*a660*/  FADD.FTZ R4, R109, R4 ;  /* 0x000000046d047221 */ /* 0x020fc20000010000 */
[----:B0-----:R-:W-:-:S04]  /*a670*/  FADD.FTZ R62, R17, R60 ;  /* 0x0000003c113e7221 */ /* 0x001fc80000010000 */
[----:B------:R-:W0:Y:S01]  /*a680*/  MUFU.EX2 R19, R19 ;  /* 0x0000001300137308 */ /* 0x000e220000000800 */
[----:B-1----:R-:W-:-:S01]  /*a690*/  FADD.FTZ R5, R95, R4 ;  /* 0x000000045f057221 */ /* 0x002fc20000010000 */
[----:B---3--:R-:W-:-:S06]  /*a6a0*/  FADD.FTZ R61, R89, R62 ;  /* 0x0000003e593d7221 */ /* 0x008fcc0000010000 */
[----:B------:R-:W1:Y:S01]  /*a6b0*/  MUFU.EX2 R72, R72 ;  /* 0x0000004800487308 */ /* 0x000e620000000800 */
[----:B------:R-:W-:-:S01]  /*a6c0*/  FADD.FTZ R4, R96, R5 ;  /* 0x0000000560047221 */ /* 0x000fc20000010000 */
[----:B----4-:R-:W-:Y:S01]  /*a6d0*/  FADD.FTZ R5, R90, R61 ;  /* 0x0000003d5a057221 */ /* 0x010fe20000010000 */
[----:B------:R-:W-:-:S05]  /*a6e0*/  FFMA.FTZ R93, R63, UR16, -R15 ;  /* 0x000000103f5d7c23 */ /* 0x000fca000801080f */
[----:B------:R-:W3:Y:S01]  /*a6f0*/  MUFU.EX2 R73, R73 ;  /* 0x0000004900497308 */ /* 0x000ee20000000800 */
[----:B------:R-:W-:-:S01]  /*a700*/  FADD.FTZ R63, R97, R4 ;  /* 0x00000004613f7221 */ /* 0x000fc20000010000 */
[----:B--2---:R-:W-:-:S06]  /*a710*/  FADD.FTZ R4, R16, R5 ;  /* 0x0000000510047221 */ /* 0x004fcc0000010000 */
[----:B------:R-:W2:Y:S01]  /*a720*/  MUFU.EX2 R18, R18 ;  /* 0x0000001200127308 */ /* 0x000ea20000000800 */
[----:B------:R-:W-:-:S01]  /*a730*/  FADD.FTZ R62, R98, R63 ;  /* 0x0000003f623e7221 */ /* 0x000fc20000010000 */
[----:B0-----:R-:W-:-:S06]  /*a740*/  FADD.FTZ R5, R19, R4 ;  /* 0x0000000413057221 */ /* 0x001fcc0000010000 */
[----:B------:R-:W0:Y:S01]  /*a750*/  MUFU.EX2 R91, R91 ;  /* 0x0000005b005b7308 */ /* 0x000e220000000800 */
[----:B------:R-:W-:Y:S02]  /*a760*/  WARPGROUP.DEPBAR.LE gsb0, 0x0 ;  /* 0x00008000000079c5 */ /* 0x000fe40000010000 */
[----:B------:R-:W-:-:S06]  /*a770*/  WARPGROUP.ARRIVE ;  /* 0x00000000000079c5 */ /* 0x000fcc0000000000 */
[----:B------:R-:W-:Y:S01]  /*a780*/  QGMMA.64x64x32.F32.E4M3.E4M3 R24, R140, gdesc[UR8], R24, gsb0 ;  /* 0x00e000088c187df3 */ /* 0x000fe20008000818 */
[----:B------:R-:W4:Y:S01]  /*a790*/  MUFU.EX2 R74, R74 ;  /* 0x0000004a004a7308 */ /* 0x000f220000000800 */
[----:B------:R-:W-:-:S01]  /*a7a0*/  FADD.FTZ R63, R99, R62 ;  /* 0x0000003e633f7221 */ /* 0x000fc20000010000 */
[----:B-1----:R-:W-:-:S03]  /*a7b0*/  FADD.FTZ R4, R72, R5 ;  /* 0x0000000548047221 */ /* 0x002fc60000010000 */
[----:B------:R-:W-:Y:S01]  /*a7c0*/  FADD.FTZ R62, R100, R63 ;  /* 0x0000003f643e7221 */ /* 0x000fe20000010000 */
[----:B---3--:R-:W-:-:S02]  /*a7d0*/  FADD.FTZ R5, R73, R4 ;  /* 0x0000000449057221 */ /* 0x008fc40000010000 */
[----:B------:R-:W1:Y:S01]  /*a7e0*/  MUFU.EX2 R75, R75 ;  /* 0x0000004b004b7308 */ /* 0x000e620000000800 */
[----:B------:R-:W-:-:S01]  /*a7f0*/  FADD.FTZ R63, R101, R62 ;  /* 0x0000003e653f7221 */ /* 0x000fc20000010000 */
[----:B--2---:R-:W-:-:S06]  /*a800*/  FADD.FTZ R4, R18, R5 ;  /* 0x0000000512047221 */ /* 0x004fcc0000010000 */
[----:B------:R-:W2:Y:S01]  /*a810*/  MUFU.EX2 R20, R20 ;  /* 0x0000001400147308 */ /* 0x000ea20000000800 */
[----:B------:R-:W-:-:S01]  /*a820*/  FADD.FTZ R63, R102, R63 ;  /* 0x0000003f663f7221 */ /* 0x000fc20000010000 */
[----:B0-----:R-:W-:Y:S01]  /*a830*/  FADD.FTZ R5, R91, R4 ;  /* 0x000000045b057221 */ /* 0x001fe20000010000 */
[----:B------:R-:W-:-:S05]  /*a840*/  FFMA.FTZ R60, R64, UR16, -R15 ;  /* 0x00000010403c7c23 */ /* 0x000fca000801080f */
[----:B------:R-:W0:Y:S01]  /*a850*/  MUFU.EX2 R77, R77 ;  /* 0x0000004d004d7308 */ /* 0x000e220000000800 */
[----:B------:R-:W-:-:S01]  /*a860*/  FADD.FTZ R4, R80, R63 ;  /* 0x0000003f50047221 */ /* 0x000fc20000010000 */
[----:B----4-:R-:W-:Y:S01]  /*a870*/  FADD.FTZ R64, R74, R5 ;  /* 0x000000054a407221 */ /* 0x010fe20000010000 */
[----:B------:R-:W-:-:S05]  /*a880*/  FFMA.FTZ R61, R65, UR16, -R15 ;  /* 0x00000010413d7c23 */ /* 0x000fca000801080f */
[----:B------:R-:W3:Y:S01]  /*a890*/  MUFU.EX2 R56, R56 ;  /* 0x0000003800387308 */ /* 0x000ee20000000800 */
[----:B------:R-:W-:-:S01]  /*a8a0*/  FADD.FTZ R5, R81, R4 ;  /* 0x0000000451057221 */ /* 0x000fc20000010000 */
[----:B-1----:R-:W-:-:S06]  /*a8b0*/  FADD.FTZ R65, R75, R64 ;  /* 0x000000404b417221 */ /* 0x002fcc0000010000 */
[----:B------:R-:W1:Y:S01]  /*a8c0*/  MUFU.EX2 R57, R57 ;  /* 0x0000003900397308 */ /* 0x000e620000000800 */
[----:B------:R-:W-:-:S01]  /*a8d0*/  FADD.FTZ R5, R82, R5 ;  /* 0x0000000552057221 */ /* 0x000fc20000010000 */
[----:B--2---:R-:W-:-:S03]  /*a8e0*/  FADD.FTZ R4, R20, R65 ;  /* 0x0000004114047221 */ /* 0x004fc60000010000 */
[----:B------:R-:W-:Y:S01]  /*a8f0*/  FADD.FTZ R5, R84, R5 ;  /* 0x0000000554057221 */ /* 0x000fe20000010000 */
[----:B0-----:R-:W-:-:S02]  /*a900*/  FADD.FTZ R65, R77, R4 ;  /* 0x000000044d417221 */ /* 0x001fc40000010000 */
[----:B------:R-:W0:Y:S01]  /*a910*/  MUFU.EX2 R79, R79 ;  /* 0x0000004f004f7308 */ /* 0x000e220000000800 */
[----:B------:R-:W-:-:S01]  /*a920*/  FADD.FTZ R4, R110, R5 ;  /* 0x000000056e047221 */ /* 0x000fc20000010000 */
[----:B---3--:R-:W-:Y:S01]  /*a930*/  FADD.FTZ R64, R56, R65 ;  /* 0x0000004138407221 */ /* 0x008fe20000010000 */
[----:B------:R-:W-:-:S05]  /*a940*/  UIADD3 UR10, UR12, 0x200, URZ ;  /* 0x000002000c0a7890 */ /* 0x000fca000fffe03f */
[----:B------:R-:W2:Y:S01]  /*a950*/  MUFU.EX2 R58, R58 ;  /* 0x0000003a003a7308 */ /* 0x000ea20000000800 */
[----:B------:R-:W-:-:S01]  /*a960*/  FADD.FTZ R5, R113, R4 ;  /* 0x0000000471057221 */ /* 0x000fc20000010000 */
[----:B-1----:R-:W-:-:S06]  /*a970*/  FADD.FTZ R65, R57, R64 ;  /* 0x0000004039417221 */ /* 0x002fcc0000010000 */
[----:B------:R-:W1:Y:S01]  /*a980*/  MUFU.EX2 R59, R59 ;  /* 0x0000003b003b7308 */ /* 0x000e620000000800 */
[----:B------:R-:W-:-:S01]  /*a990*/  FADD.FTZ R4, R116, R5 ;  /* 0x0000000574047221 */ /* 0x000fc20000010000 */
[----:B------:R-:W-:Y:S01]  /*a9a0*/  FADD.FTZ R64, R22, R65 ;  /* 0x0000004116407221 */ /* 0x000fe20000010000 */
[----:B------:R-:W-:-:S05]  /*a9b0*/  UMOV UR11, 0xc0000010 ;  /* 0xc0000010000b7882 */ /* 0x000fca0000000000 */
[----:B------:R-:W3:Y:S01]  /*a9c0*/  MUFU.EX2 R76, R76 ;  /* 0x0000004c004c7308 */ /* 0x000ee20000000800 */
[----:B------:R-:W-:Y:S02]  /*a9d0*/  WARPGROUP.DEPBAR.LE gsb0, 0x0 ;  /* 0x00008000000079c5 */ /* 0x000fe40000010000 */
[----:B------:R-:W-:-:S05]  /*a9e0*/  WARPGROUP.ARRIVE ;  /* 0x00000000000079c5 */ /* 0x000fca0000000000 */
[----:B------:R-:W4:Y:S01]  /*a9f0*/  MUFU.EX2 R93, R93 ;  /* 0x0000005d005d7308 */ /* 0x000f220000000800 */
[----:B------:R-:W-:-:S01]  /*aa00*/  FADD.FTZ R5, R119, R4 ;  /* 0x0000000477057221 */ /* 0x000fc20000010000 */
[----:B0-----:R-:W-:Y:S01]  /*aa10*/  FADD.FTZ R65, R79, R64 ;  /* 0x000000404f417221 */ /* 0x001fe20000010000 */
[----:B------:R-:W-:Y:S02]  /*aa20*/  QGMMA.64x64x32.F32.E4M3.E4M3 R24, R136, gdesc[UR8], R24, gsb0 ;  /* 0x00e0000888187df3 */ /* 0x000fe40008000818 */
[----:B------:R-:W-:-:S01]  /*aa30*/  FADD.FTZ R5, R122, R5 ;  /* 0x000000057a057221 */ /* 0x000fc20000010000 */
[----:B--2---:R-:W-:Y:S02]  /*aa40*/  FADD.FTZ R4, R58, R65 ;  /* 0x000000413a047221 */ /* 0x004fe40000010000 */
[----:B------:R-:W0:Y:S01]  /*aa50*/  MUFU.EX2 R128, R128 ;  /* 0x0000008000807308 */ /* 0x000e220000000800 */
[----:B------:R-:W-:-:S01]  /*aa60*/  FFMA.FTZ R78, R66, UR16, -R15 ;  /* 0x00000010424e7c23 */ /* 0x000fc2000801080f */
[----:B------:R-:W-:Y:S01]  /*aa70*/  FADD.FTZ R66, R124, R5 ;  /* 0x000000057c427221 */ /* 0x000fe20000010000 */
[----:B------:R-:W-:-:S05]  /*aa80*/  FFMA.FTZ R10, R117, UR16, -R156 ;  /* 0x00000010750a7c23 */ /* 0x000fca000801089c */
[----:B------:R-:W2:Y:S01]  /*aa90*/  MUFU.EX2 R60, R60 ;  /* 0x0000003c003c7308 */ /* 0x000ea20000000800 */
[----:B-1----:R-:W-:-:S01]  /*aaa0*/  FADD.FTZ R5, R59, R4 ;  /* 0x000000043b057221 */ /* 0x002fc20000010000 */
[----:B------:R-:W-:Y:S01]  /*aab0*/  FFMA.FTZ R7, R103, UR16, -R156 ;  /* 0x0000001067077c23 */ /* 0x000fe2000801089c */
[----:B------:R-:W-:-:S05]  /*aac0*/  FFMA.FTZ R117, R67, UR16, -R15 ;  /* 0x0000001043757c23 */ /* 0x000fca000801080f */
[----:B------:R-:W1:Y:S01]  /*aad0*/  MUFU.EX2 R132, R132 ;  /* 0x0000008400847308 */ /* 0x000e620000000800 */
[----:B------:R-:W-:-:S01]  /*aae0*/  FADD.FTZ R66, R129, R66 ;  /* 0x0000004281427221 */ /* 0x000fc20000010000 */
[----:B---3--:R-:W-:-:S06]  /*aaf0*/  FADD.FTZ R4, R76, R5 ;  /* 0x000000054c047221 */ /* 0x008fcc0000010000 */
[----:B------:R-:W3:Y:S01]  /*ab00*/  MUFU.EX2 R61, R61 ;  /* 0x0000003d003d7308 */ /* 0x000ee20000000800 */
[----:B------:R-:W-:-:S01]  /*ab10*/  FFMA.FTZ R85, R85, UR16, -R156 ;  /* 0x0000001055557c23 */ /* 0x000fc2000801089c */
[----:B------:R-:W-:Y:S01]  /*ab20*/  FFMA.FTZ R62, R68, UR16, -R15 ;  /* 0x00000010443e7c23 */ /* 0x000fe2000801080f */
[----:B------:R-:W-:-:S05]  /*ab30*/  FADD.FTZ R5, R21, R66 ;  /* 0x0000004215057221 */ /* 0x000fca0000010000 */
[----:B------:R-:W5:Y:S01]  /*ab40*/  MUFU.EX2 R6, R6 ;  /* 0x0000000600067308 */ /* 0x000f620000000800 */
[----:B----4-:R-:W-:-:S01]  /*ab50*/  FADD.FTZ R67, R93, R4 ;  /* 0x000000045d437221 */ /* 0x010fc20000010000 */
[----:B------:R-:W-:-:S06]  /*ab60*/  FFMA.FTZ R69, R69, UR16, -R156 ;  /* 0x0000001045457c23 */ /* 0x000fcc000801089c */
[----:B------:R-:W4:Y:S01]  /*ab70*/  MUFU.EX2 R78, R78 ;  /* 0x0000004e004e7308 */ /* 0x000f220000000800 */
[----:B------:R-:W-:-:S01]  /*ab80*/  FFMA.FTZ R63, R70, UR16, -R15 ;  /* 0x00000010463f7c23 */ /* 0x000fc2000801080f */
[----:B0-----:R-:W-:Y:S01]  /*ab90*/  FADD.FTZ R5, R128, R5 ;  /* 0x0000000580057221 */ /* 0x001fe20000010000 */
[----:B--2---:R-:W-:-:S05]  /*aba0*/  FADD.FTZ R4, R60, R67 ;  /* 0x000000433c047221 */ /* 0x004fca0000010000 */
[----:B------:R-:W0:Y:S01]  /*abb0*/  MUFU.EX2 R7, R7 ;  /* 0x0000000700077308 */ /* 0x000e220000000800 */
[----:B------:R-:W-:-:S01]  /*abc0*/  FFMA.FTZ R8, R71, UR16, -R156 ;  /* 0x0000001047087c23 */ /* 0x000fc2000801089c */
[----:B------:R-:W-:-:S06]  /*abd0*/  FFMA.FTZ R68, R86, UR16, -R15 ;  /* 0x0000001056447c23 */ /* 0x000fcc000801080f */
[----:B------:R-:W2:Y:S01]  /*abe0*/  MUFU.EX2 R117, R117 ;  /* 0x0000007500757308 */ /* 0x000ea20000000800 */
[----:B-1----:R-:W-:-:S01]  /*abf0*/  FADD.FTZ R5, R132, R5 ;  /* 0x0000000584057221 */ /* 0x002fc20000010000 */
[----:B---3--:R-:W-:-:S06]  /*ac00*/  FADD.FTZ R67, R61, R4 ;  /* 0x000000043d437221 */ /* 0x008fcc0000010000 */
[----:B------:R-:W1:Y:S01]  /*ac10*/  MUFU.EX2 R85, R85 ;  /* 0x0000005500557308 */ /* 0x000e620000000800 */
[----:B------:R-:W-:-:S01]  /*ac20*/  FFMA.FTZ R9, R83, UR16, -R156 ;  /* 0x0000001053097c23 */ /* 0x000fc2000801089c */
[----:B------:R-:W-:-:S06]  /*ac30*/  FFMA.FTZ R87, R87, UR16, -R15 ;  /* 0x0000001057577c23 */ /* 0x000fcc000801080f */
[----:B------:R-:W3:Y:S01]  /*ac40*/  MUFU.EX2 R62, R62 ;  /* 0x0000003e003e7308 */ /* 0x000ee20000000800 */
[----:B-----5:R-:W-:-:S01]  /*ac50*/  FADD.FTZ R4, R6, R5 ;  /* 0x0000000506047221 */ /* 0x020fc20000010000 */
[----:B----4-:R-:W-:-:S06]  /*ac60*/  FADD.FTZ R66, R78, R67 ;  /* 0x000000434e427221 */ /* 0x010fcc0000010000 */
[----:B------:R-:W4:Y:S01]  /*ac70*/  MUFU.EX2 R69, R69 ;  /* 0x0000004500457308 */ /* 0x000f220000000800 */
[----:B------:R-:W-:-:S01]  /*ac80*/  FFMA.FTZ R71, R111, UR16, -R156 ;  /* 0x000000106f477c23 */ /* 0x000fc2000801089c */
[----:B------:R-:W-:-:S06]  /*ac90*/  FFMA.FTZ R64, R114, UR16, -R15 ;  /* 0x0000001072407c23 */ /* 0x000fcc000801080f */
[----:B------:R-:W5:Y:S01]  /*aca0*/  MUFU.EX2 R63, R63 ;  /* 0x0000003f003f7308 */ /* 0x000f620000000800 */
[----:B0-----:R-:W-:-:S01]  /*acb0*/  FADD.FTZ R4, R7, R4 ;  /* 0x0000000407047221 */ /* 0x001fc20000010000 */
[----:B--2---:R-:W-:-:S06]  /*acc0*/  FADD.FTZ R5, R117, R66 ;  /* 0x0000004275057221 */ /* 0x004fcc0000010000 */
[----:B------:R-:W0:Y:S01]  /*acd0*/  MUFU.EX2 R8, R8 ;  /* 0x0000000800087308 */ /* 0x000e220000000800 */
[----:B------:R-:W-:-:S01]  /*ace0*/  FFMA.FTZ R83, R112, UR16, -R156 ;  /* 0x0000001070537c23 */ /* 0x000fc2000801089c */
[----:B------:R-:W-:-:S06]  /*acf0*/  FFMA.FTZ R65, R115, UR16, -R15 ;  /* 0x0000001073417c23 */ /* 0x000fcc000801080f */
[----:B------:R-:W2:Y:S01]  /*ad00*/  MUFU.EX2 R68, R68 ;  /* 0x0000004400447308 */ /* 0x000ea20000000800 */
[----:B-1----:R-:W-:-:S01]  /*ad10*/  FADD.FTZ R4, R85, R4 ;  /* 0x0000000455047221 */ /* 0x002fc20000010000 */
[----:B---3--:R-:W-:-:S06]  /*ad20*/  FADD.FTZ R86, R62, R5 ;  /* 0x000000053e567221 */ /* 0x008fcc0000010000 */
[----:B------:R-:W1:Y:S01]  /*ad30*/  MUFU.EX2 R9, R9 ;  /* 0x0000000900097308 */ /* 0x000e620000000800 */
[----:B------:R-:W-:-:S07]  /*ad40*/  FFMA.FTZ R70, R120, UR16, -R15 ;  /* 0x0000001078467c23 */ /* 0x000fce000801080f */
[----:B------:R-:W3:Y:S01]  /*ad50*/  MUFU.EX2 R87, R87 ;  /* 0x0000005700577308 */ /* 0x000ee20000000800 */
[----:B------:R-:W-:-:S01]  /*ad60*/  FFMA.FTZ R115, R121, UR16, -R15 ;  /* 0x0000001079737c23 */ /* 0x000fc2000801080f */
[----:B----4-:R-:W-:Y:S01]  /*ad70*/  FADD.FTZ R5, R69, R4 ;  /* 0x0000000445057221 */ /* 0x010fe20000010000 */
[----:B-----5:R-:W-:-:S05]  /*ad80*/  FADD.FTZ R121, R63, R86 ;  /* 0x000000563f797221 */ /* 0x020fca0000010000 */
[----:B------:R-:W4:Y:S01]  /*ad90*/  MUFU.EX2 R71, R71 ;  /* 0x0000004700477308 */ /* 0x000f220000000800 */
[----:B------:R-:W-:-:S07]  /*ada0*/  FFMA.FTZ R11, R118, UR16, -R156 ;  /* 0x00000010760b7c23 */ /* 0x000fce000801089c */
        /* <DEDUP_REMOVED lines=13> */
[----:B----4-:R-:W-:-:S01]  /*ae80*/  FADD.FTZ R86, R71, R4 ;  /* 0x0000000447567221 */ /* 0x010fc20000010000 */
[----:B-----5:R-:W-:-:S06]  /*ae90*/  FADD.FTZ R92, R64, R5 ;  /* 0x00000005405c7221 */ /* 0x020fcc0000010000 */
[----:B------:R-:W4:Y:S01]  /*aea0*/  MUFU.EX2 R11, R11 ;  /* 0x0000000b000b7308 */ /* 0x000f220000000800 */
[----:B------:R-:W-:-:S01]  /*aeb0*/  FFMA.FTZ R12, R130, UR16, -R156 ;  /* 0x00000010820c7c23 */ /* 0x000fc2000801089c */
[----:B------:R-:W-:-:S06]  /*aec0*/  FFMA.FTZ R133, R133, UR16, -R15 ;  /* 0x0000001085857c23 */ /* 0x000fcc000801080f */
[----:B------:R-:W5:Y:S01]  /*aed0*/  MUFU.EX2 R115, R115 ;  /* 0x0000007300737308 */ /* 0x000f620000000800 */
[----:B------:R-:W-:Y:S02]  /*aee0*/  IMAD.U32 R94, RZ, RZ, UR22 ;  /* 0x00000016ff5e7e24 */ /* 0x000fe4000f8e00ff */
[----:B0-----:R-:W-:Y:S01]  /*aef0*/  FADD.FTZ R5, R83, R86 ;  /* 0x0000005653057221 */ /* 0x001fe20000010000 */
[----:B--2---:R-:W-:-:S04]  /*af00*/  FADD.FTZ R121, R65, R92 ;  /* 0x0000005c41797221 */ /* 0x004fc80000010000 */
[----:B------:R-:W0:Y:S01]  /*af10*/  MUFU.EX2 R103, R103 ;  /* 0x0000006700677308 */ /* 0x000e220000000800 */
[----:B------:R-:W-:-:S01]  /*af20*/  FFMA.FTZ R13, R131, UR16, -R156 ;  /* 0x00000010830d7c23 */ /* 0x000fc2000801089c */
[----:B------:R-:W-:-:S06]  /*af30*/  FFMA.FTZ R15, R134, UR16, -R15 ;  /* 0x00000010860f7c23 */ /* 0x000fcc000801080f */
[----:B------:R-:W2:Y:S01]  /*af40*/  MUFU.EX2 R66, R66 ;  /* 0x0000004200427308 */ /* 0x000ea20000000800 */
[----:B------:R-:W-:Y:S02]  /*af50*/  @!P1 VIADD R4, R94, 0x12440 ;  /* 0x000124405e049836 */ /* 0x000fe40000000000 */
[----:B-1----:R-:W-:Y:S01]  /*af60*/  FADD.FTZ R86, R10, R5 ;  /* 0x000000050a567221 */ /* 0x002fe20000010000 */
[----:B---3--:R-:W-:-:S04]  /*af70*/  FADD.FTZ R92, R70, R121 ;  /* 0x00000079465c7221 */ /* 0x008fc80000010000 */
[----:B------:R-:W1:Y:S08]  /*af80*/  MUFU.EX2 R111, R111 ;  /* 0x0000006f006f7308 */ /* 0x000e700000000800 */
[----:B------:R-:W3:Y:S01]  /*af90*/  MUFU.EX2 R67, R67 ;  /* 0x0000004300437308 */ /* 0x000ee20000000800 */
[----:B------:R-:W-:Y:S01]  /*afa0*/  @!P1 PRMT R4, RZ, 0x654, R4 ;  /* 0x00000654ff049816 */ /* 0x000fe20000000004 */
[----:B----4-:R-:W-:Y:S01]  /*afb0*/  FADD.FTZ R86, R11, R86 ;  /* 0x000000560b567221 */ /* 0x010fe20000010000 */
[----:B-----5:R-:W-:-:S05]  /*afc0*/  FADD.FTZ R5, R115, R92 ;  /* 0x0000005c73057221 */ /* 0x020fca0000010000 */
[----:B------:R-:W4:Y:S01]  /*afd0*/  MUFU.EX2 R12, R12 ;  /* 0x0000000c000c7308 */ /* 0x000f220000000800 */
[----:B------:R-:W-:Y:S02]  /*afe0*/  WARPGROUP.DEPBAR.LE gsb0, 0x0 ;  /* 0x00008000000079c5 */ /* 0x000fe40000010000 */
[----:B------:R2:W-:Y:S05]  /*aff0*/  @!P1 SYNCS.ARRIVE.TRANS64.RED.A1T0 RZ, [R4+URZ], RZ ;  /* 0x000000ff04ff99a7 */ /* 0x0005ea000810043f */
[----:B------:R-:W5:Y:S01]  /*b000*/  MUFU.EX2 R133, R133 ;  /* 0x0000008500857308 */ /* 0x000f620000000800 */
[----:B0-----:R-:W-:-:S01]  /*b010*/  FADD.FTZ R86, R103, R86 ;  /* 0x0000005667567221 */ /* 0x001fc20000010000 */
[----:B--2---:R-:W-:-:S06]  /*b020*/  FADD.FTZ R4, R66, R5 ;  /* 0x0000000542047221 */ /* 0x004fcc0000010000 */
[----:B------:R-:W0:Y:S08]  /*b030*/  MUFU.EX2 R13, R13 ;  /* 0x0000000d000d7308 */ /* 0x000e300000000800 */
[----:B------:R-:W2:Y:S01]  /*b040*/  MUFU.EX2 R15, R15 ;  /* 0x0000000f000f7308 */ /* 0x000ea20000000800 */
[----:B-1----:R-:W-:-:S01]  /*b050*/  FADD.FTZ R5, R111, R86 ;  /* 0x000000566f057221 */ /* 0x002fc20000010000 */
[----:B---3--:R-:W-:-:S03]  /*b060*/  FADD.FTZ R4, R67, R4 ;  /* 0x0000000443047221 */ /* 0x008fc60000010000 */
[----:B----4-:R-:W-:Y:S01]  /*b070*/  FADD.FTZ R86, R12, R5 ;  /* 0x000000050c567221 */ /* 0x010fe20000010000 */
[----:B-----5:R-:W-:-:S03]  /*b080*/  FADD.FTZ R4, R133, R4 ;  /* 0x0000000485047221 */ /* 0x020fc60000010000 */
[----:B0-----:R-:W-:Y:S01]  /*b090*/  FADD.FTZ R5, R13, R86 ;  /* 0x000000560d057221 */ /* 0x001fe20000010000 */
[----:B--2---:R-:W-:-:S01]  /*b0a0*/  FADD.FTZ R4, R15, R4 ;  /* 0x000000040f047221 */ /* 0x004fc20000010000 */
[----:B------:R-:W-:Y:S06]  /*b0b0*/  @!P0 BRA `(.L_x_1543) ;  /* 0x0000000000048947 */ /* 0x000fec0003800000 */
[----:B------:R-:W-:Y:S01]  /*b0c0*/  BPT.TRAP 0x1 ;  /* 0x000000040000795c */ /* 0x000fe20000300000 */
.L_x_1543:
[----:B------:R-:W-:Y:S01]  /*b0d0*/  F2FP.SATFINITE.E4M3.F32.PACK_AB_MERGE_C R82, R84, R82, RZ ;  /* 0x000000525452723e */ /* 0x000fe200048070ff */
[----:B------:R-:W-:Y:S01]  /*b0e0*/  UISETP.GT.AND UP0, UPT, UR20, UR46, UPT ;  /* 0x0000002e1400728c */ /* 0x000fe2000bf04270 */
[----:B------:R-:W-:Y:S01]  /*b0f0*/  F2FP.SATFINITE.E4M3.F32.PACK_AB_MERGE_C R76, R93, R76, RZ ;  /* 0x0000004c5d4c723e */ /* 0x000fe200048070ff */
[----:B------:R-:W-:Y:S01]  /*b100*/  UIADD3 UR10, UR13, 0x12460, URZ ;  /* 0x000124600d0a7890 */ /* 0x000fe2000fffe03f */
[----:B------:R-:W-:Y:S01]  /*b110*/  F2FP.SATFINITE.E4M3.F32.PACK_AB_MERGE_C R84, R9, R8, RZ ;  /* 0x000000080954723e */ /* 0x000fe200048070ff */
[-C--:B------:R-:W-:Y:S01]  /*b120*/  FMUL.FTZ R8, R28, R105.reuse ;  /* 0x000000691c087220 */ /* 0x080fe20000410000 */
[----:B------:R-:W-:Y:S01]  /*b130*/  F2FP.SATFINITE.E4M3.F32.PACK_AB_MERGE_C R93, R7, R6, RZ ;  /* 0x00000006075d723e */ /* 0x000fe200048070ff */
[-C--:B------:R-:W-:Y:S01]  /*b140*/  FMUL.FTZ R6, R29, R105.reuse ;  /* 0x000000691d067220 */ /* 0x080fe20000410000 */
[----:B------:R-:W-:Y:S01]  /*b150*/  FMUL.FTZ R7, R32, R105 ;  /* 0x0000006920077220 */ /* 0x000fe20000410000 */
[----:B------:R-:W-:Y:S01]  /*b160*/  PLOP3.LUT P2, PT, PT, PT, UP0, 0x80, 0x0 ;  /* 0x000000000000781c */ /* 0x000fe20003f4f008 */
[----:B------:R0:W-:Y:S01]  /*b170*/  STL [R1+0x20], R8 ;  /* 0x0000200801007387 */ /* 0x0001e20000100800 */
[----:B------:R-:W-:Y:S01]  /*b180*/  UPRMT UR10, UR5, 0x654, UR10 ;  /* 0x00000654050a7896 */ /* 0x000fe2000800000a */
[----:B------:R-:W-:Y:S01]  /*b190*/  F2FP.SATFINITE.E4M3.F32.PACK_AB_MERGE_C R97, R98, R97, RZ ;  /* 0x000000616261723e */ /* 0x000fe200048070ff */
[----:B------:R-:W-:Y:S01]  /*b1a0*/  UIADD3 UR20, UR20, -0x1, URZ ;  /* 0xffffffff14147890 */ /* 0x000fe2000fffe03f */
        /* <DEDUP_REMOVED lines=10> */
[-C--:B-1----:R-:W-:Y:S01]  /*b250*/  FMUL.FTZ R6, R36, R105.reuse ;  /* 0x0000006924067220 */ /* 0x082fe20000410000 */
[----:B------:R0:W-:Y:S01]  /*b260*/  STL [R1+0x1c], R8 ;  /* 0x00001c0801007387 */ /* 0x0001e20000100800 */
[----:B------:R-:W-:Y:S01]  /*b270*/  F2FP.SATFINITE.E4M3.F32.PACK_AB_MERGE_C R91, R91, R18, RZ ;  /* 0x000000125b5b723e */ /* 0x000fe200048070ff */
[----:B------:R-:W-:Y:S01]  /*b280*/  UMOV UR23, UR7 ;  /* 0x0000000700177c82 */ /* 0x000fe20008000000 */
[-C--:B--2---:R-:W-:Y:S01]  /*b290*/  FMUL.FTZ R7, R37, R105.reuse ;  /* 0x0000006925077220 */ /* 0x084fe20000410000 */
        /* <DEDUP_REMOVED lines=12> */
[----:B------:R-:W-:Y:S01]  /*b360*/  F2FP.SATFINITE.E4M3.F32.PACK_AB_MERGE_C R94, R11, R10, RZ ;  /* 0x0000000a0b5e723e */ /* 0x000fe200048070ff */
[-C--:B------:R-:W-:Y:S01]  /*b370*/  FMUL.FTZ R22, R25, R105.reuse ;  /* 0x0000006919167220 */ /* 0x080fe20000410000 */
[----:B--2---:R-:W-:Y:S01]  /*b380*/  FMUL.FTZ R7, R44, R105 ;  /* 0x000000692c077220 */ /* 0x004fe20000410000 */
[----:B------:R1:W-:Y:S01]  /*b390*/  STL [R1+0xc], R6 ;  /* 0x00000c0601007387 */ /* 0x0003e20000100800 */
[----:B------:R-:W-:Y:S01]  /*b3a0*/  F2FP.SATFINITE.E4M3.F32.PACK_AB_MERGE_C R70, R115, R70, RZ ;  /* 0x000000467346723e */ /* 0x000fe200048070ff */
[----:B------:R-:W-:Y:S01]  /*b3b0*/  FMUL.FTZ R9, R27, R104 ;  /* 0x000000681b097220 */ /* 0x000fe20000410000 */
[----:B------:R-:W-:Y:S01]  /*b3c0*/  F2FP.SATFINITE.E4M3.F32.PACK_AB_MERGE_C R98, R13, R12, RZ ;  /* 0x0000000c0d62723e */ /* 0x000fe200048070ff */
[----:B------:R2:W-:Y:S01]  /*b3d0*/  STL [R1+0x2c], R7 ;  /* 0x00002c0701007387 */ /* 0x0005e20000100800 */
[----:B------:R-:W-:Y:S01]  /*b3e0*/  F2FP.SATFINITE.E4M3.F32.PACK_AB_MERGE_C R87, R15, R133, RZ ;  /* 0x000000850f57723e */ /* 0x000fe200048070ff */
[-C--:B0-----:R-:W-:Y:S01]  /*b3f0*/  FMUL.FTZ R8, R45, R105.reuse ;  /* 0x000000692d087220 */ /* 0x081fe20000410000 */
[-C--:B------:R-:W-:Y:S01]  /*b400*/  FMUL.FTZ R10, R34, R104.reuse ;  /* 0x00000068220a7220 */ /* 0x080fe20000410000 */
[-C--:B------:R-:W-:Y:S01]  /*b410*/  FMUL.FTZ R11, R35, R104.reuse ;  /* 0x00000068230b7220 */ /* 0x080fe20000410000 */
[-C--:B------:R-:W-:Y:S01]  /*b420*/  FMUL.FTZ R12, R38, R104.reuse ;  /* 0x00000068260c7220 */ /* 0x080fe20000410000 */
        /* <DEDUP_REMOVED lines=10> */
[-C--:B------:R-:W-:Y:S01]  /*b4d0*/  FMUL.FTZ R18, R50, R104.reuse ;  /* 0x0000006832127220 */ /* 0x080fe20000410000 */
[-C--:B0-----:R-:W-:Y:S01]  /*b4e0*/  FMUL.FTZ R8, R26, R104.reuse ;  /* 0x000000681a087220 */ /* 0x081fe20000410000 */
[-C--:B------:R-:W-:Y:S01]  /*b4f0*/  FMUL.FTZ R19, R51, R104.reuse ;  /* 0x0000006833137220 */ /* 0x080fe20000410000 */
[-C--:B------:R-:W-:Y:S01]  /*b500*/  FMUL.FTZ R20, R54, R104.reuse ;  /* 0x0000006836147220 */ /* 0x080fe20000410000 */
[----:B------:R-:W-:Y:S01]  /*b510*/  FMUL.FTZ R135, R55, R104 ;  /* 0x0000006837877220 */ /* 0x000fe20000410000 */
[----:B-1----:R-:W-:Y:S01]  /*b520*/  FMUL.FTZ R6, R53, R105 ;  /* 0x0000006935067220 */ /* 0x002fe20000410000 */
[----:B------:R-:W-:Y:S01]  /*b530*/  F2FP.SATFINITE.E4M3.F32.PACK_AB_MERGE_C R152, R107, R106, R108 ;  /* 0x0000006a6b98723e */ /* 0x000fe2000480706c */
[----:B------:R-:W-:Y:S01]  /*b540*/  IMAD.MOV.U32 R105, RZ, RZ, R3 ;  /* 0x000000ffff697224 */ /* 0x000fe200078e0003 */
[----:B------:R-:W-:Y:S01]  /*b550*/  F2FP.SATFINITE.E4M3.F32.PACK_AB_MERGE_C R153, R88, R23, R86 ;  /* 0x000000175899723e */ /* 0x000fe20004807056 */
[----:B--2---:R-:W-:Y:S01]  /*b560*/  FMUL.FTZ R7, R30, R104 ;  /* 0x000000681e077220 */ /* 0x004fe20000410000 */
[----:B------:R0:W-:Y:S01]  /*b570*/  STL [R1], R6 ;  /* 0x0000000601007387 */ /* 0x0001e20000100800 */
[----:B------:R-:W-:-:S02]  /*b580*/  F2FP.SATFINITE.E4M3.F32.PACK_AB_MERGE_C R154, R96, R95, R97 ;  /* 0x0000005f609a723e */ /* 0x000fc40004807061 */
[----:B------:R-:W-:Y:S02]  /*b590*/  F2FP.SATFINITE.E4M3.F32.PACK_AB_MERGE_C R155, R90, R89, R92 ;  /* 0x000000595a9b723e */ /* 0x000fe4000480705c */
[----:B------:R-:W-:Y:S02]  /*b5a0*/  F2FP.SATFINITE.E4M3.F32.PACK_AB_MERGE_C R148, R100, R99, R101 ;  /* 0x000000636494723e */ /* 0x000fe40004807065 */
[----:B------:R-:W-:Y:S02]  /*b5b0*/  F2FP.SATFINITE.E4M3.F32.PACK_AB_MERGE_C R149, R73, R72, R91 ;  /* 0x000000484995723e */ /* 0x000fe4000480705b */
[----:B------:R-:W-:Y:S01]  /*b5c0*/  F2FP.SATFINITE.E4M3.F32.PACK_AB_MERGE_C R150, R81, R80, R82 ;  /* 0x000000505196723e */ /* 0x000fe20004807052 */
[----:B0-----:R-:W-:Y:S01]  /*b5d0*/  FMUL.FTZ R6, R31, R104 ;  /* 0x000000681f067220 */ /* 0x001fe20000410000 */
        /* <DEDUP_REMOVED lines=13> */
[----:B------:R-:W-:Y:S01]  /*b6b0*/  MOV R104, R2 ;  /* 0x0000000200687202 */ /* 0x000fe20000000f00 */
[----:B------:R-:W-:Y:S06]  /*b6c0*/  @P2 BRA `(.L_x_1544) ;  /* 0xffffffd000442947 */ /* 0x000fec000383ffff */
.L_x_1534:
[----:B------:R-:W-:Y:S06]  /*b6d0*/  BAR.ARV 0x8, 0x200 ;  /* 0x0208000000007b1d */ /* 0x000fec0000002000 */
[----:B------:R-:W-:Y:S05]  /*b6e0*/  @!P0 BRA `(.L_x_1545) ;  /* 0x0000000000048947 */ /* 0x000fea0003800000 */
[----:B------:R-:W-:Y:S01]  /*b6f0*/  BPT.TRAP 0x1 ;  /* 0x000000040000795c */ /* 0x000fe20000300000 */
.L_x_1545:
[----:B------:R-:W-:Y:S01]  /*b700*/  ULEA UR17, UR7, UR48, 0x3 ;  /* 0x0000003007117291 */ /* 0x000fe2000f8e183f */
[----:B------:R-:W-:-:S05]  /*b710*/  IMAD.U32 R0, RZ, RZ, UR4 ;  /* 0x00000004ff007e24 */ /* 0x000fca000f8e00ff */
[----:B------:R-:W-:-:S04]  /*b720*/  SHF.L.U32 R0, R0, 0x1f, RZ ;  /* 0x0000001f00007819 */ /* 0x000fc800000006ff */
[----:B------:R1:W2:Y:S01]  /*b730*/  SYNCS.PHASECHK.TRANS64.TRYWAIT P1, [UR17+0x12450], R0 ;  /* 0x01245000ff0075a7 */ /* 0x0002a20008020151 */
[----:B------:R-:W-:Y:S05]  /*b740*/  @!P0 BRA `(.L_x_1546) ;  /* 0x0000000000048947 */ /* 0x000fea0003800000 */
[----:B------:R-:W-:Y:S01]  /*b750*/  BPT.TRAP 0x1 ;  /* 0x000000040000795c */ /* 0x000fe20000300000 */
.L_x_1546:
[----:B--2---:R-:W-:Y:S05]  /*b760*/  @P1 BRA `(.L_x_1547) ;  /* 0x0000000000081947 */ /* 0x004fea0003800000 */
[----:B------:R-:W2:Y:S02]  /*b770*/  SYNCS.PHASECHK.TRANS64.TRYWAIT P1, [UR17+0x12450], R0 ;  /* 0x01245000ff0075a7 */ /* 0x000ea40008020151 */
[----:B--2---:R-:W-:Y:S05]  /*b780*/  @!P1 BRA `(.L_x_1548) ;  /* 0x0000005400609947 */ /* 0x004fea0003800000 */
.L_x_1547:
[----:B0-----:R-:W3:Y:S01]  /*b790*/  LDL.LU R28, [R1+0x20] ;  /* 0x00002000011c7983 */ /* 0x001ee20000300800 */
[----:B------:R-:W-:Y:S01]  /*b7a0*/  ULDC.64 UR12, c[0x0][0x9a0] ;  /* 0x00026800000c7ab9 */ /* 0x000fe20000000a00 */
[----:B------:R-:W-:Y:S01]  /*b7b0*/  IMAD.MOV.U32 R24, RZ, RZ, R21 ;  /* 0x000000ffff187224 */ /* 0x000fe200078e0015 */
[----:B------:R-:W-:Y:S01]  /*b7c0*/  UISETP.NE.U32.AND UP0, UPT, UR12, URZ, UPT ;  /* 0x0000003f0c00728c */ /* 0x000fe2000bf05070 */
[----:B------:R-:W3:Y:S01]  /*b7d0*/  LDL.LU R29, [R1+0x24] ;  /* 0x00002400011d7983 */ /* 0x000ee20000300800 */
[----:B------:R-:W-:Y:S02]  /*b7e0*/  IMAD.MOV.U32 R25, RZ, RZ, R22 ;  /* 0x000000ffff197224 */ /* 0x000fe400078e0016 */
[----:B------:R-:W-:Y:S01]  /*b7f0*/  UISETP.NE.AND.EX UP0, UPT, UR13, URZ, UPT, UP0 ;  /* 0x0000003f0d00728c */ /* 0x000fe2000bf05300 */
[----:B------:R-:W3:Y:S01]  /*b800*/  LDL.LU R32, [R1+0x18] ;  /* 0x0000180001207983 */ /* 0x000ee20000300800 */
[----:B------:R-:W-:Y:S02]  /*b810*/  IMAD.MOV.U32 R26, RZ, RZ, R8 ;  /* 0x000000ffff1a7224 */ /* 0x000fe400078e0008 */
[----:B------:R-:W-:Y:S01]  /*b820*/  IMAD.MOV.U32 R27, RZ, RZ, R9 ;  /* 0x000000ffff1b7224 */ /* 0x000fe200078e0009 */
[----:B------:R-:W3:Y:S04]  /*b830*/  LDL.LU R33, [R1+0x1c] ;  /* 0x00001c0001217983 */ /* 0x000ee80000300800 */
[----:B------:R-:W3:Y:S01]  /*b840*/  LDL.LU R36, [R1+0x10] ;  /* 0x0000100001247983 */ /* 0x000ee20000300800 */
[----:B------:R-:W-:Y:S01]  /*b850*/  UIADD3 UR48, UR48, 0x200, URZ ;  /* 0x0000020030307890 */ /* 0x000fe2000fffe03f */
[----:B------:R-:W-:-:S02]  /*b860*/  @UP0 ULDC.64 UR10, c[0x0][0x9c8] ;  /* 0x00027200000a0ab9 */ /* 0x000fc40000000a00 */
[----:B------:R-:W3:Y:S01]  /*b870*/  LDL.LU R37, [R1+0x14] ;  /* 0x0000140001257983 */ /* 0x000ee20000300800 */
[----:B------:R-:W-:Y:S02]  /*b880*/  USHF.R.U32.HI UR48, URZ, 0x4, UR48 ;  /* 0x000000043f307899 */ /* 0x000fe40008011630 */
[----:B------:R-:W-:Y:S01]  /*b890*/  @UP0 UIMAD UR4, UR47, UR10, URZ ;  /* 0x0000000a2f0402a4 */ /* 0x000fe2000f8e023f */
[----:B------:R-:W3:Y:S01]  /*b8a0*/  LDL.LU R40, [R1+0x8] ;  /* 0x0000080001287983 */ /* 0x000ee20000300800 */
[----:B------:R-:W-:Y:S02]  /*b8b0*/  ULOP3.LUT UR48, UR48, 0x3fff, URZ, 0xc0, !UPT ;  /* 0x00003fff30307892 */ /* 0x000fe4000f8ec03f */
[----:B------:R-:W-:Y:S01]  /*b8c0*/  @UP0 UIMAD UR6, UR41, UR11, UR4 ;  /* 0x0000000b290602a4 */ /* 0x000fe2000f8e0204 */
[----:B------:R-:W3:Y:S01]  /*b8d0*/  LDL.LU R41, [R1+0xc] ;  /* 0x00000c0001297983 */ /* 0x000ee20000300800 */
[----:B------:R-:W-:Y:S01]  /*b8e0*/  IMAD.MOV.U32 R30, RZ, RZ, R7 ;  /* 0x000000ffff1e7224 */ /* 0x000fe200078e0007 */
[----:B------:R-:W-:Y:S01]  /*b8f0*/  MOV R31, R6 ;  /* 0x00000006001f7202 */ /* 0x000fe20000000f00 */
[----:B------:R-:W-:Y:S01]  /*b900*/  IMAD.MOV.U32 R34, RZ, RZ, R10 ;  /* 0x000000ffff227224 */ /* 0x000fe200078e000a */
[----:B------:R-:W3:Y:S01]  /*b910*/  LDL.LU R44, [R1+0x2c] ;  /* 0x00002c00012c7983 */ /* 0x000ee20000300800 */
[----:B------:R-:W-:Y:S01]  /*b920*/  IMAD.MOV.U32 R35, RZ, RZ, R11 ;  /* 0x000000ffff237224 */ /* 0x000fe200078e000b */
[----:B------:R-:W-:Y:S01]  /*b930*/  MOV R46, R16 ;  /* 0x00000010002e7202 */ /* 0x000fe20000000f00 */
[----:B------:R-:W-:Y:S01]  /*b940*/  IMAD.MOV.U32 R38, RZ, RZ, R12 ;  /* 0x000000ffff267224 */ /* 0x000fe200078e000c */
[----:B------:R-:W3:Y:S01]  /*b950*/  LDL.LU R45, [R1+0x30] ;  /* 0x00003000012d7983 */ /* 0x000ee20000300800 */
[----:B------:R-:W-:-:S02]  /*b960*/  IMAD.MOV.U32 R39, RZ, RZ, R13 ;  /* 0x000000ffff277224 */ /* 0x000fc400078e000d */
[----:B------:R-:W-:Y:S01]  /*b970*/  IMAD.MOV.U32 R42, RZ, RZ, R14 ;  /* 0x000000ffff2a7224 */ /* 0x000fe200078e000e */
[----:B------:R-:W3:Y:S01]  /*b980*/  LDL.LU R48, [R1+0x4] ;  /* 0x0000040001307983 */ /* 0x000ee20000300800 */
[----:B------:R-:W-:Y:S02]  /*b990*/  IMAD.MOV.U32 R43, RZ, RZ, R15 ;  /* 0x000000ffff2b7224 */ /* 0x000fe400078e000f */
[----:B------:R-:W-:Y:S01]  /*b9a0*/  IMAD.MOV.U32 R47, RZ, RZ, R17 ;  /* 0x000000ffff2f7224 */ /* 0x000fe200078e0011 */
[----:B------:R-:W3:Y:S01]  /*b9b0*/  LDL.LU R49, [R1+0x28] ;  /* 0x0000280001317983 */ /* 0x000ee20000300800 */
[----:B------:R-:W-:Y:S02]  /*b9c0*/  IMAD.MOV.U32 R50, RZ, RZ, R18 ;  /* 0x000000ffff327224 */ /* 0x000fe400078e0012 */
[----:B------:R-:W-:Y:S01]  /*b9d0*/  IMAD.MOV.U32 R51, RZ, RZ, R19 ;  /* 0x000000ffff337224 */ /* 0x000fe200078e0013 */
[----:B------:R-:W3:Y:S01]  /*b9e0*/  LDL.LU R53, [R1] ;  /* 0x0000000001357983 */ /* 0x000ee20000300800 */
[----:B------:R-:W-:Y:S01]  /*b9f0*/  ULOP3.LUT UR4, UR48, 0x10000, URZ, 0xfc, !UPT ;  /* 0x0001000030047892 */ /* 0x000fe2000f8efc3f */
[----:B------:R-:W-:-:S02]  /*ba00*/  IMAD.MOV.U32 R52, RZ, RZ, R157 ;  /* 0x000000ffff347224 */ /* 0x000fc400078e009d */
[----:B------:R-:W-:Y:S02]  /*ba10*/  IMAD.MOV.U32 R54, RZ, RZ, R20 ;  /* 0x000000ffff367224 */ /* 0x000fe400078e0014 */
[----:B------:R-:W-:Y:S01]  /*ba20*/  IMAD.MOV.U32 R55, RZ, RZ, R135 ;  /* 0x000000ffff377224 */ /* 0x000fe200078e0087 */
[----:B------:R-:W-:Y:S01]  /*ba30*/  UIMAD UR4, UR7, 0x280, UR4 ;  /* 0x00000280070478a4 */ /* 0x000fe2000f8e0204 */
[----:B------:R-:W-:Y:S01]  /*ba40*/  UMOV UR19, 0xc0000010 ;  /* 0xc000001000137882 */ /* 0x000fe20000000000 */
[----:B------:R-:W-:Y:S01]  /*ba50*/  @UP0 UIMAD.WIDE.U32 UR8, UR41, UR10, URZ ;  /* 0x0000000a290802a5 */ /* 0x000fe2000f8e003f */
[----:B------:R-:W-:-:S04]  /*ba60*/  @UP0 ULDC.64 UR14, c[0x0][0x9d0] ;  /* 0x00027400000e0ab9 */ /* 0x000fc80000000a00 */
[----:B------:R-:W-:Y:S01]  /*ba70*/  UMOV UR18, UR4 ;  /* 0x0000000400127c82 */ /* 0x000fe20008000000 */
[----:B------:R-:W-:Y:S02]  /*ba80*/  @UP0 USHF.R.S32.HI UR10, URZ, 0x1f, UR44 ;  /* 0x0000001f3f0a0899 */ /* 0x000fe4000801142c */
[----:B------:R-:W-:Y:S02]  /*ba90*/  @UP0 UIADD3 UR7, UR9, UR6, URZ ;  /* 0x0000000609070290 */ /* 0x000fe4000fffe03f */
[----:B------:R-:W-:Y:S01]  /*baa0*/  @UP0 UIMAD UR10, UR10, UR14, URZ ;  /* 0x0000000e0a0a02a4 */ /* 0x000fe2000f8e023f */
[----:B------:R-:W-:-:S03]  /*bab0*/  @UP0 UMOV UR6, UR8 ;  /* 0x0000000800060c82 */ /* 0x000fc60008000000 */
[----:B------:R-:W-:Y:S02]  /*bac0*/  @UP0 UIMAD UR10, UR44, UR15, UR10 ;  /* 0x0000000f2c0a02a4 */ /* 0x000fe4000f8e020a */
[----:B------:R-:W-:Y:S01]  /*bad0*/  @UP0 UIMAD.WIDE.U32 UR6, UR44, UR14, UR6 ;  /* 0x0000000e2c0602a5 */ /* 0x000fe2000f8e0006 */
[----:B------:R-:W-:-:S03]  /*bae0*/  PLOP3.LUT P1, PT, PT, PT, UP0, 0x80, 0x0 ;  /* 0x000000000000781c */ /* 0x000fc60003f2f008 */
[----:B------:R-:W-:Y:S02]  /*baf0*/  @UP0 UIADD3 UR7, UR7, UR10, URZ ;  /* 0x0000000a07070290 */ /* 0x000fe4000fffe03f */
[----:B------:R-:W-:-:S04]  /*bb00*/  @UP0 ULEA UR8, UP1, UR6, UR12, 0x2 ;  /* 0x0000000c06080291 */ /* 0x000fc8000f82103f */
[----:B------:R-:W-:Y:S01]  /*bb10*/  @UP0 ULEA.HI.X UR9, UR6, UR13, UR7, 0x2, UP1 ;  /* 0x0000000d06090291 */ /* 0x000fe200088f1407 */
[----:B------:R-:W-:Y:S01]  /*bb20*/  MOV R8, 0x3f800000 ;  /* 0x3f80000000087802 */ /* 0x000fe20000000f00 */
[----:B------:R-:W-:-:S04]  /*bb30*/  IMAD.U32 R6, RZ, RZ, UR8 ;  /* 0x00000008ff067e24 */ /* 0x000fc8000f8e00ff */
[----:B------:R-:W-:Y:S01]  /*bb40*/  IMAD.U32 R7, RZ, RZ, UR9 ;  /* 0x00000009ff077e24 */ /* 0x000fe2000f8e00ff */
[----:B------:R-:W-:-:S04]  /*bb50*/  UIADD3 UR6, UR4, 0x80, URZ ;  /* 0x0000008004067890 */ /* 0x000fc8000fffe03f */
[----:B------:R0:W4:Y:S01]  /*bb60*/  @P1 LDG.E R8, desc[UR42][R6.64] ;  /* 0x0000002a06081981 */ /* 0x000122000c1e1900 */
[----:B------:R-:W-:Y:S01]  /*bb70*/  UMOV UR7, 0xc0000010 ;  /* 0xc000001000077882 */ /* 0x000fe20000000000 */
[----:B---3--:R-:W-:-:S06]  /*bb80*/  WARPGROUP.ARRIVE ;  /* 0x00000000000079c5 */ /* 0x008fcc0000000000 */
[----:B------:R-:W-:Y:S03]  /*bb90*/  QGMMA.64x64x32.F32.E4M3.E4M3 R24, R152, gdesc[UR16], R24, gsb0 ;  /* 0x00e0001098187df3 */ /* 0x000fe60008000818 */
        /* <DEDUP_REMOVED lines=10> */
[----:B-12---:R-:W1:Y:S04]  /*bc40*/  SHFL.BFLY PT, R0, R5, 0x2, 0x1f ;  /* 0x0c401f0005007f89 */ /* 0x006e6800000e0000 */
[----:B------:R-:W2:Y:S01]  /*bc50*/  SHFL.BFLY PT, R9, R4, 0x2, 0x1f ;  /* 0x0c401f0004097f89 */ /* 0x000ea200000e0000 */
[----:B------:R-:W-:Y:S02]  /*bc60*/  WARPGROUP.DEPBAR.LE gsb0, 0x0 ;  /* 0x00008000000079c5 */ /* 0x000fe40000010000 */
[----:B------:R-:W-:-:S06]  /*bc70*/  WARPGROUP.ARRIVE ;  /* 0x00000000000079c5 */ /* 0x000fcc0000000000 */
[----:B------:R-:W-:Y:S01]  /*bc80*/  QGMMA.64x64x32.F32.E4M3.E4M3 R24, R140, gdesc[UR4], R24, gsb0 ;  /* 0x00e000048c187df3 */ /* 0x000fe20008000818 */
[----:B-1----:R-:W-:Y:S01]  /*bc90*/  FADD.FTZ R0, R0, R5 ;  /* 0x0000000500007221 */ /* 0x002fe20000010000 */
[----:B------:R-:W-:Y:S01]  /*bca0*/  UIADD3 UR4, UR4, 0x200, URZ ;  /* 0x0000020004047890 */ /* 0x000fe2000fffe03f */
[----:B--2---:R-:W-:Y:S01]  /*bcb0*/  FADD.FTZ R9, R9, R4 ;  /* 0x0000000409097221 */ /* 0x004fe20000010000 */
[----:B------:R-:W-:Y:S02]  /*bcc0*/  UMOV UR7, 0xc0000010 ;  /* 0xc000001000077882 */ /* 0x000fe40000000000 */
[----:B0-----:R-:W0:Y:S03]  /*bcd0*/  SHFL.BFLY PT, R7, R0, 0x1, 0x1f ;  /* 0x0c201f0000077f89 */ /* 0x001e2600000e0000 */
[----:B------:R-:W-:Y:S01]  /*bce0*/  UMOV UR6, UR4 ;  /* 0x0000000400067c82 */ /* 0x000fe20008000000 */
[----:B------:R-:W1:Y:S01]  /*bcf0*/  SHFL.BFLY PT, R6, R9, 0x1, 0x1f ;  /* 0x0c201f0009067f89 */ /* 0x000e6200000e0000 */
[----:B------:R-:W-:-:S02]  /*bd00*/  IMAD.MOV.U32 R5, RZ, RZ, RZ ;  /* 0x000000ffff057224 */ /* 0x000fc400078e00ff */
[----:B0-----:R-:W-:Y:S01]  /*bd10*/  FADD.FTZ R7, R0, R7 ;  /* 0x0000000700077221 */ /* 0x001fe20000010000 */
[----:B-1----:R-:W-:-:S04]  /*bd20*/  FADD.FTZ R11, R9, R6 ;  /* 0x00000006090b7221 */ /* 0x002fc80000010000 */
[C---:B------:R-:W-:Y:S01]  /*bd30*/  FSETP.NE.FTZ.AND P1, PT, R7.reuse, RZ, PT ;  /* 0x000000ff0700720b */ /* 0x040fe20003f35000 */
[----:B------:R-:W-:Y:S01]  /*bd40*/  FMUL.FTZ R12, R7, 0.00390625 ;  /* 0x3b800000070c7820 */ /* 0x000fe20000410000 */
        /* <DEDUP_REMOVED lines=11> */
[----:B------:R-:W2:Y:S01]  /*be00*/  @P1 MUFU.RCP R9, R11 ;  /* 0x0000000b00091308 */ /* 0x000ea20000001000 */
[----:B------:R-:W-:-:S02]  /*be10*/  IMAD.U32 R14, RZ, RZ, UR16 ;  /* 0x00000010ff0e7e24 */ /* 0x000fc4000f8e00ff */
[----:B------:R-:W-:Y:S02]  /*be20*/  IMAD.U32 R15, RZ, RZ, UR16 ;  /* 0x00000010ff0f7e24 */ /* 0x000fe4000f8e00ff */
[----:B0-----:R-:W-:Y:S01]  /*be30*/  @P2 FMUL.FTZ R6, R6, 0.69314718246459960938 ;  /* 0x3f31721806062820 */ /* 0x001fe20000410000 */
[----:B------:R-:W-:Y:S01]  /*be40*/  @P2 FMUL.FTZ R7, R14, 0.69314718246459960938 ;  /* 0x3f3172180e072820 */ /* 0x000fe20000410000 */
[----:B------:R-:W-:Y:S01]  /*be50*/  @P3 FMUL.FTZ R15, R15, 0.69314718246459960938 ;  /* 0x3f3172180f0f3820 */ /* 0x000fe20000410000 */
[----:B-1----:R-:W-:Y:S01]  /*be60*/  @P3 FMUL.FTZ R10, R10, 0.69314718246459960938 ;  /* 0x3f3172180a0a3820 */ /* 0x002fe20000410000 */
[----:B------:R-:W-:Y:S01]  /*be70*/  MOV R0, 0xff800000 ;  /* 0xff80000000007802 */ /* 0x000fe20000000f00 */
[----:B------:R-:W-:Y:S02]  /*be80*/  IMAD.MOV.U32 R4, RZ, RZ, -0x800000 ;  /* 0xff800000ff047424 */ /* 0x000fe400078e00ff */
[----:B------:R-:W-:Y:S01]  /*be90*/  @P2 FFMA.FTZ R0, R7, R2, R6 ;  /* 0x0000000207002223 */ /* 0x000fe20000010006 */
[----:B------:R-:W-:Y:S01]  /*bea0*/  @P3 FFMA.FTZ R4, R15, R3, R10 ;  /* 0x000000030f043223 */ /* 0x000fe2000001000a */
[-C--:B----4-:R-:W-:Y:S01]  /*beb0*/  FMUL.FTZ R5, R5, R8.reuse ;  /* 0x0000000805057220 */ /* 0x090fe20000410000 */
[----:B--2---:R-:W-:Y:S01]  /*bec0*/  FMUL.FTZ R9, R9, R8 ;  /* 0x0000000809097220 */ /* 0x004fe20000410000 */
[----:B------:R-:W-:-:S02]  /*bed0*/  WARPGROUP.DEPBAR.LE gsb0, 0x0 ;  /* 0x00008000000079c5 */ /* 0x000fc40000010000 */
[----:B------:R-:W-:Y:S05]  /*bee0*/  @!P0 BRA `(.L_x_1549) ;  /* 0x0000000000048947 */ /* 0x000fea0003800000 */
[----:B------:R-:W-:Y:S01]  /*bef0*/  BPT.TRAP 0x1 ;  /* 0x000000040000795c */ /* 0x000fe20000300000 */
.L_x_1549:
        /* <DEDUP_REMOVED lines=36> */
.L_x_1516:
[----:B------:R-:W-:Y:S05]  /*c140*/  @P0 BRA `(.L_x_1550) ;  /* 0x00000014006c0947 */ /* 0x000fea0003800000 */
[----:B------:R-:W0:Y:S01]  /*c150*/  S2R R7, SR_TID.X ;  /* 0x0000000000077919 */ /* 0x000e220000002100 */
[----:B------:R-:W-:Y:S01]  /*c160*/  ULDC.64 UR4, c[0x4][0x38] ;  /* 0x01000e0000047ab9 */ /* 0x000fe20000000a00 */
        /* <DEDUP_REMOVED lines=14> */
[----:B------:R-:W-:Y:S01]  /*c250*/  UIMAD UR6, UR7, UR8, URZ ;  /* 0x00000008070672a4 */ /* 0x000fe2000f8e023f */
[----:B------:R-:W-:Y:S01]  /*c260*/  SHF.R.S32.HI R6, RZ, 0x1f, R7 ;  /* 0x0000001fff067819 */ /* 0x000fe20000011407 */
[----:B------:R-:W-:Y:S01]  /*c270*/  UIMAD UR8, UR7, UR10, URZ ;  /* 0x0000000a070872a4 */ /* 0x000fe2000f8e023f */
[----:B------:R-:W-:Y:S01]  /*c280*/  SEL R9, R28, R29, P0 ;  /* 0x0000001d1c097207 */ /* 0x000fe20000000000 */
[----:B------:R-:W-:Y:S01]  /*c290*/  IMAD.U32 R20, RZ, RZ, UR4 ;  /* 0x00000004ff147e24 */ /* 0x000fe2000f8e00ff */
[-C--:B0-----:R-:W-:Y:S01]  /*c2a0*/  LEA.HI R2, R6, R7.reuse, RZ, 0x7 ;  /* 0x0000000706027211 */ /* 0x081fe200078f38ff */
[----:B------:R-:W-:Y:S01]  /*c2b0*/  UIMAD UR9, UR44, UR9, UR6 ;  /* 0x000000092c0972a4 */ /* 0x000fe2000f8e0206 */
[----:B------:R-:W-:Y:S01]  /*c2c0*/  SEL R89, R29, R28, P0 ;  /* 0x0000001c1d597207 */ /* 0x000fe20000000000 */
[----:B------:R-:W0:Y:S01]  /*c2d0*/  S2UR UR4, SR_CTAID.Y ;  /* 0x00000000000479c3 */ /* 0x000e220000002600 */
[----:B------:R-:W-:Y:S01]  /*c2e0*/  LOP3.LUT R10, R2, 0xffffff80, RZ, 0xc0, !PT ;  /* 0xffffff80020a7812 */ /* 0x000fe200078ec0ff */
[----:B------:R-:W-:Y:S01]  /*c2f0*/  UIADD3 UR9, UR5, UR9, URZ ;  /* 0x0000000905097290 */ /* 0x000fe2000fffe03f */
[----:B------:R-:W-:Y:S01]  /*c300*/  LEA.HI R6, R6, R7, RZ, 0x2 ;  /* 0x0000000706067211 */ /* 0x000fe200078f10ff */
[----:B------:R-:W-:Y:S01]  /*c310*/  UIMAD.WIDE.U32 UR6, UR44, UR10, URZ ;  /* 0x0000000a2c0672a5 */ /* 0x000fe2000f8e003f */
[----:B------:R-:W-:Y:S01]  /*c320*/  SHF.R.S32.HI R3, RZ, 0x7, R2 ;  /* 0x00000007ff037819 */ /* 0x000fe20000011402 */
[----:B------:R-:W-:Y:S01]  /*c330*/  IMAD.IADD R27, R7, 0x1, -R10 ;  /* 0x00000001071b7824 */ /* 0x000fe200078e0a0a */
[----:B------:R-:W-:Y:S01]  /*c340*/  LOP3.LUT R16, R6, 0xfffffffc, RZ, 0xc0, !PT ;  /* 0xfffffffc06107812 */ /* 0x000fe200078ec0ff */
[----:B------:R-:W1:Y:S01]  /*c350*/  LDC R29, c[0x0][0xbe8] ;  /* 0x0002fa00ff1d7b82 */ /* 0x000e620000000800 */
[----:B------:R-:W-:Y:S01]  /*c360*/  SEL R77, R44, R45, P0 ;  /* 0x0000002d2c4d7207 */ /* 0x000fe20000000000 */
[----:B------:R-:W-:Y:S01]  /*c370*/  IMAD.HI R6, R3, 0x55555556, RZ ;  /* 0x5555555603067827 */ /* 0x000fe200078e02ff */
[----:B------:R-:W-:Y:S01]  /*c380*/  SHF.R.S32.HI R10, RZ, 0x1f, R27 ;  /* 0x0000001fff0a7819 */ /* 0x000fe2000001141b */
[----:B------:R-:W-:Y:S01]  /*c390*/  UIMAD UR8, UR44, UR11, UR8 ;  /* 0x0000000b2c0872a4 */ /* 0x000fe2000f8e0208 */
[----:B------:R-:W-:-:S02]  /*c3a0*/  IADD3 R16, R7, -R16, RZ ;  /* 0x8000001007107210 */ /* 0x000fc40007ffe0ff */
[CC--:B------:R-:W-:Y:S01]  /*c3b0*/  LEA.HI R12, R10.reuse, R27.reuse, RZ, 0x2 ;  /* 0x0000001b0a0c7211 */ /* 0x0c0fe200078f10ff */
[----:B------:R-:W-:Y:S01]  /*c3c0*/  UIADD3 UR8, UR7, UR8, URZ ;  /* 0x0000000807087290 */ /* 0x000fe2000fffe03f */
[----:B------:R-:W-:Y:S02]  /*c3d0*/  LEA.HI R10, R10, R27, RZ, 0x5 ;  /* 0x0000001b0a0a7211 */ /* 0x000fe400078f28ff */
[--C-:B------:R-:W-:Y:S02]  /*c3e0*/  SHF.R.S32.HI R11, RZ, 0x2, R12.reuse ;  /* 0x00000002ff0b7819 */ /* 0x100fe4000001140c */
[----:B------:R-:W-:Y:S02]  /*c3f0*/  SHF.R.S32.HI R14, RZ, 0x1f, R12 ;  /* 0x0000001fff0e7819 */ /* 0x000fe4000001140c */
[----:B------:R-:W-:Y:S02]  /*c400*/  SEL R73, R45, R44, P0 ;  /* 0x0000002c2d497207 */ /* 0x000fe40000000000 */
[----:B------:R-:W-:Y:S01]  /*c410*/  LEA.HI R14, R14, R11, RZ, 0x3 ;  /* 0x0000000b0e0e7211 */ /* 0x000fe200078f18ff */
[----:B------:R-:W3:Y:S01]  /*c420*/  S2R R44, SR_CTAID.X ;  /* 0x00000000002c7919 */ /* 0x000ee20000002500 */
[----:B------:R-:W-:-:S02]  /*c430*/  SHF.R.S32.HI R7, RZ, 0x5, R10 ;  /* 0x00000005ff077819 */ /* 0x000fc4000001140a */
[----:B------:R-:W-:Y:S02]  /*c440*/  LOP3.LUT R2, R14, 0xfffffff8, RZ, 0xc0, !PT ;  /* 0xfffffff80e027812 */ /* 0x000fe400078ec0ff */
[----:B------:R-:W-:Y:S02]  /*c450*/  LEA.HI R6, R6, R6, RZ, 0x1 ;  /* 0x0000000606067211 */ /* 0x000fe400078f08ff */
[----:B------:R-:W-:Y:S01]  /*c460*/  LEA.HI R10, R16, R16, RZ, 0x1 ;  /* 0x00000010100a7211 */ /* 0x000fe200078f08ff */
[----:B------:R-:W-:Y:S01]  /*c470*/  IMAD.IADD R2, R11, 0x1, -R2 ;  /* 0x000000010b027824 */ /* 0x000fe200078e0a02 */
[----:B-1----:R-:W-:Y:S01]  /*c480*/  ISETP.NE.AND P2, PT, R29, 0x1, PT ;  /* 0x000000011d00780c */ /* 0x002fe20003f45270 */
[----:B------:R-:W-:Y:S01]  /*c490*/  IMAD R3, R6, -0x3, R3 ;  /* 0xfffffffd06037824 */ /* 0x000fe200078e0203 */
[----:B------:R-:W-:Y:S01]  /*c4a0*/  SEL R75, R40, R41, P0 ;  /* 0x00000029284b7207 */ /* 0x000fe20000000000 */
[----:B------:R-:W-:Y:S01]  /*c4b0*/  IMAD R2, R7, 0x10, R2 ;  /* 0x0000001007027824 */ /* 0x000fe200078e0202 */
[----:B------:R-:W-:Y:S01]  /*c4c0*/  SEL R71, R41, R40, P0 ;  /* 0x0000002829477207 */ /* 0x000fe20000000000 */
[----:B------:R-:W1:Y:S01]  /*c4d0*/  LDC.64 R6, c[0x0][0xbd8] ;  /* 0x0002f600ff067b82 */ /* 0x000e620000000a00 */
[----:B------:R-:W-:Y:S01]  /*c4e0*/  SEL R69, R52, R53, P0 ;  /* 0x0000003534457207 */ /* 0x000fe20000000000 */
[----:B------:R-:W-:Y:S01]  /*c4f0*/  IMAD R2, R3, 0x40, R2 ;  /* 0x0000004003027824 */ /* 0x000fe200078e0202 */
[----:B------:R-:W-:-:S02]  /*c500*/  SEL R65, R53, R52, P0 ;  /* 0x0000003435417207 */ /* 0x000fc40000000000 */
[----:B------:R-:W-:Y:S01]  /*c510*/  LOP3.LUT R11, R10, 0x1ffffffe, RZ, 0xc0, !PT ;  /* 0x1ffffffe0a0b7812 */ /* 0x000fe200078ec0ff */
[----:B------:R-:W-:Y:S01]  /*c520*/  IMAD.U32 R10, RZ, RZ, UR6 ;  /* 0x00000006ff0a7e24 */ /* 0x000fe2000f8e00ff */
[----:B------:R-:W-:Y:S01]  /*c530*/  SEL R41, R34, R35, P0 ;  /* 0x0000002322297207 */ /* 0x000fe20000000000 */
[----:B------:R-:W4:Y:S01]  /*c540*/  @P2 LDC R52, c[0x0][0xbf0] ;  /* 0x0002fc00ff342b82 */ /* 0x000f220000000800 */
[----:B------:R-:W-:Y:S02]  /*c550*/  SEL R53, R35, R34, P0 ;  /* 0x0000002223357207 */ /* 0x000fe40000000000 */
[----:B------:R-:W-:Y:S02]  /*c560*/  SEL R91, R24, R25, P0 ;  /* 0x00000019185b7207 */ /* 0x000fe40000000000 */
[----:B------:R-:W-:Y:S02]  /*c570*/  SEL R87, R25, R24, P0 ;  /* 0x0000001819577207 */ /* 0x000fe40000000000 */
[----:B------:R-:W-:Y:S01]  /*c580*/  SEL R15, R30, R31, P0 ;  /* 0x0000001f1e0f7207 */ /* 0x000fe20000000000 */
[----:B------:R-:W5:Y:S01]  /*c590*/  @P2 LDC R35, c[0x0][0xbec] ;  /* 0x0002fb00ff232b82 */ /* 0x000f620000000800 */
[----:B------:R-:W-:Y:S01]  /*c5a0*/  SEL R61, R31, R30, P0 ;  /* 0x0000001e1f3d7207 */ /* 0x000fe20000000000 */
[----:B------:R-:W-:Y:S01]  /*c5b0*/  IMAD.IADD R31, R16, 0x1, -R11 ;  /* 0x00000001101f7824 */ /* 0x000fe200078e0a0b */
[----:B------:R-:W-:Y:S01]  /*c5c0*/  SEL R83, R32, R33, P0 ;  /* 0x0000002120537207 */ /* 0x000fe20000000000 */
[--C-:B---3--:R-:W-:Y:S01]  /*c5d0*/  IMAD R28, R44, 0xc0, R2.reuse ;  /* 0x000000c02c1c7824 */ /* 0x108fe200078e0202 */
[----:B------:R-:W-:Y:S01]  /*c5e0*/  SEL R79, R33, R32, P0 ;  /* 0x00000020214f7207 */ /* 0x000fe20000000000 */
[----:B------:R-:W-:Y:S01]  /*c5f0*/  IMAD R3, R31, 0x8, R2 ;  /* 0x000000081f037824 */ /* 0x000fe200078e0202 */
[----:B------:R-:W-:Y:S01]  /*c600*/  SEL R67, R48, R49, P0 ;  /* 0x0000003130437207 */ /* 0x000fe20000000000 */
[----:B-1----:R-:W-:Y:S01]  /*c610*/  IMAD R18, R6, UR47, RZ ;  /* 0x0000002f06127c24 */ /* 0x002fe2000f8e02ff */
[----:B------:R-:W-:Y:S01]  /*c620*/  SEL R13, R38, R39, P0 ;  /* 0x00000027260d7207 */ /* 0x000fe20000000000 */
[----:B------:R-:W-:Y:S01]  /*c630*/  IMAD R44, R44, 0xc0, R3 ;  /* 0x000000c02c2c7824 */ /* 0x000fe200078e0203 */
[----:B------:R-:W-:Y:S01]  /*c640*/  SEL R57, R39, R38, P0 ;  /* 0x0000002627397207 */ /* 0x000fe20000000000 */
[----:B------:R-:W-:Y:S01]  /*c650*/  IMAD R7, R7, UR41, R18 ;  /* 0x0000002907077c24 */ /* 0x000fe2000f8e0212 */
[----:B------:R-:W-:Y:S01]  /*c660*/  SEL R85, R36, R37, P0 ;  /* 0x0000002524557207 */ /* 0x000fe20000000000 */
[----:B------:R-:W-:Y:S01]  /*c670*/  IMAD.U32 R11, RZ, RZ, UR7 ;  /* 0x00000007ff0b7e24 */ /* 0x000fe2000f8e00ff */
[----:B------:R-:W-:Y:S01]  /*c680*/  SEL R81, R37, R36, P0 ;  /* 0x0000002425517207 */ /* 0x000fe20000000000 */
[----:B------:R-:W-:Y:S01]  /*c690*/  IMAD.U32 R11, RZ, RZ, UR8 ;  /* 0x00000008ff0b7e24 */ /* 0x000fe2000f8e00ff */
[----:B------:R-:W-:Y:S01]  /*c6a0*/  SEL R63, R49, R48, P0 ;  /* 0x00000030313f7207 */ /* 0x000fe20000000000 */
[----:B------:R-:W-:Y:S01]  /*c6b0*/  ULDC.64 UR6, c[0x0][0xb48] ;  /* 0x0002d20000067ab9 */ /* 0x000fe20000000a00 */
[----:B------:R-:W-:-:S02]  /*c6c0*/  SEL R23, R54, R55, P0 ;  /* 0x0000003736177207 */ /* 0x000fc40000000000 */
[----:B------:R-:W-:Y:S02]  /*c6d0*/  SEL R17, R55, R54, P0 ;  /* 0x0000003637117207 */ /* 0x000fe40000000000 */
[----:B------:R-:W-:Y:S01]  /*c6e0*/  SEL R49, R26, R5, P0 ;  /* 0x000000051a317207 */ /* 0x000fe20000000000 */
[----:B------:R-:W1:Y:S01]  /*c6f0*/  LDC.64 R54, c[0x0][0xb40] ;  /* 0x0002d000ff367b82 */ /* 0x000e620000000a00 */
[----:B------:R-:W-:Y:S01]  /*c700*/  SEL R59, R5, R26, P0 ;  /* 0x0000001a053b7207 */ /* 0x000fe20000000000 */
[----:B-----5:R-:W-:Y:S01]  /*c710*/  @P2 IMAD.HI.U32 R35, R44, R35, RZ ;  /* 0x000000232c232227 */ /* 0x020fe200078e00ff */
[----:B------:R-:W-:Y:S02]  /*c720*/  SEL R5, R46, R47, P0 ;  /* 0x0000002f2e057207 */ /* 0x000fe40000000000 */
[----:B------:R-:W-:Y:S02]  /*c730*/  SEL R47, R47, R46, P0 ;  /* 0x0000002e2f2f7207 */ /* 0x000fe40000000000 */
[----:B------:R-:W-:Y:S01]  /*c740*/  LOP3.LUT R12, R12, 0x7ffffffc, RZ, 0xc0, !PT ;  /* 0x7ffffffc0c0c7812 */ /* 0x000fe200078ec0ff */
[----:B------:R-:W3:Y:S01]  /*c750*/  @P2 LDC R46, c[0x0][0xbf0] ;  /* 0x0002fc00ff2e2b82 */ /* 0x000ee20000000800 */
[----:B------:R-:W-:-:S02]  /*c760*/  SEL R25, R42, R43, P0 ;  /* 0x0000002b2a197207 */ /* 0x000fc40000000000 */
[----:B------:R-:W-:Y:S02]  /*c770*/  SEL R19, R50, R51, P0 ;  /* 0x0000003332137207 */ /* 0x000fe40000000000 */
[----:B------:R-:W-:Y:S01]  /*c780*/  MOV R21, UR5 ;  /* 0x0000000500157c02 */ /* 0x000fe20008000f00 */
[----:B------:R-:W-:Y:S01]  /*c790*/  IMAD.U32 R21, RZ, RZ, UR9 ;  /* 0x00000009ff157e24 */ /* 0x000fe2000f8e00ff */
[----:B------:R-:W-:Y:S01]  /*c7a0*/  LOP3.LUT P1, RZ, R27, 0x3, RZ, 0xc0, !PT ;  /* 0x000000031bff7812 */ /* 0x000fe2000782c0ff */
[----:B------:R-:W-:Y:S01]  /*c7b0*/  ULDC.64 UR8, c[0x0][0xb28] ;  /* 0x0002ca0000087ab9 */ /* 0x000fe20000000a00 */
[----:B------:R-:W-:Y:S01]  /*c7c0*/  SEL R45, R43, R42, P0 ;  /* 0x0000002a2b2d7207 */ /* 0x000fe20000000000 */
[----:B------:R-:W-:Y:S01]  /*c7d0*/  IMAD.WIDE.U32 R20, R6, UR41, R20 ;  /* 0x0000002906147c25 */ /* 0x000fe2000f8e0014 */
[----:B------:R-:W-:Y:S02]  /*c7e0*/  IADD3 R27, R27, -R12, RZ ;  /* 0x8000000c1b1b7210 */ /* 0x000fe40007ffe0ff */
[----:B------:R-:W-:Y:S01]  /*c7f0*/  SEL R37, R51, R50, P0 ;  /* 0x0000003233257207 */ /* 0x000fe20000000000 */
[----:B------:R-:W-:-:S02]  /*c800*/  IMAD.IADD R21, R21, 0x1, R7 ;  /* 0x0000000115157824 */ /* 0x000fc400078e0207 */
[----:B-1----:R-:W-:Y:S01]  /*c810*/  IMAD.WIDE.U32 R10, R54, UR41, R10 ;  /* 0x00000029360a7c25 */ /* 0x002fe2000f8e000a */
[----:B--2---:R-:W-:Y:S01]  /*c820*/  LOP3.LUT R34, R8, 0x2, RZ, 0x3c, !PT ;  /* 0x0000000208227812 */ /* 0x004fe200078e3cff */
[----:B------:R-:W-:Y:S04]  /*c830*/  SHFL.IDX PT, R33, R91, R8, 0x1c1f ;  /* 0x001c1f085b217589 */ /* 0x000fe800000e0000 */
[----:B------:R-:W1:Y:S04]  /*c840*/  SHFL.IDX PT, R38, R87, R34, 0x1c1f ;  /* 0x001c1f2257267589 */ /* 0x000e6800000e0000 */
[----:B------:R-:W-:Y:S04]  /*c850*/  SHFL.IDX PT, R9, R9, R8, 0x1c1f ;  /* 0x001c1f0809097589 */ /* 0x000fe800000e0000 */
[----:B------:R2:W-:Y:S04]  /*c860*/  SHFL.IDX PT, R31, R67, R8, 0x1c1f ;  /* 0x001c1f08431f7589 */ /* 0x0005e800000e0000 */
[----:B------:R-:W5:Y:S04]  /*c870*/  SHFL.IDX PT, R36, R89, R34, 0x1c1f ;  /* 0x001c1f2259247589 */ /* 0x000f6800000e0000 */
[----:B------:R0:W-:Y:S01]  /*c880*/  SHFL.IDX PT, R30, R69, R8, 0x1c1f ;  /* 0x001c1f08451e7589 */ /* 0x0001e200000e0000 */
[----:B--2---:R-:W2:Y:S03]  /*c890*/  LDC R67, c[0x0][0xc50] ;  /* 0x00031400ff437b82 */ /* 0x004ea60000000800 */
[----:B------:R-:W-:Y:S04]  /*c8a0*/  SHFL.IDX PT, R40, R83, R8, 0x1c1f ;  /* 0x001c1f0853287589 */ /* 0x000fe800000e0000 */
[----:B------:R-:W-:Y:S01]  /*c8b0*/  SHFL.IDX PT, R39, R85, R8, 0x1c1f ;  /* 0x001c1f0855277589 */ /* 0x000fe200000e0000 */
[----:B-1----:R-:W-:Y:S01]  /*c8c0*/  SEL R6, R33, R38, P0 ;  /* 0x0000002621067207 */ /* 0x002fe20000000000 */
[----:B0-----:R-:W0:Y:S02]  /*c8d0*/  @P2 LDC R69, c[0x0][0xbec] ;  /* 0x0002fb00ff452b82 */ /* 0x001e240000000800 */
[----:B------:R-:W-:Y:S04]  /*c8e0*/  SHFL.IDX PT, R43, R75, R8, 0x1c1f ;  /* 0x001c1f084b2b7589 */ /* 0x000fe800000e0000 */
[----:B------:R-:W-:Y:S04]  /*c8f0*/  SHFL.IDX PT, R32, R77, R8, 0x1c1f ;  /* 0x001c1f084d207589 */ /* 0x000fe800000e0000 */
[----:B------:R-:W-:Y:S01]  /*c900*/  SHFL.IDX PT, R16, R49, R8, 0x1c1f ;  /* 0x001c1f0831107589 */ /* 0x000fe200000e0000 */
[----:B-----5:R-:W-:-:S02]  /*c910*/  SEL R7, R9, R36, P0 ;  /* 0x0000002409077207 */ /* 0x020fc40000000000 */
[----:B------:R-:W-:Y:S01]  /*c920*/  SEL R9, R36, R9, P0 ;  /* 0x0000000924097207 */ /* 0x000fe20000000000 */
[----:B------:R-:W-:Y:S01]  /*c930*/  SHFL.IDX PT, R15, R15, R8, 0x1c1f ;  /* 0x001c1f080f0f7589 */ /* 0x000fe200000e0000 */
[----:B------:R-:W-:-:S03]  /*c940*/  IMAD R36, R54, UR47, RZ ;  /* 0x0000002f36247c24 */ /* 0x000fc6000f8e02ff */
[----:B------:R-:W-:Y:S04]  /*c950*/  SHFL.IDX PT, R14, R41, R8, 0x1c1f ;  /* 0x001c1f08290e7589 */ /* 0x000fe800000e0000 */
[----:B------:R-:W-:Y:S01]  /*c960*/  SHFL.IDX PT, R13, R13, R8, 0x1c1f ;  /* 0x001c1f080d0d7589 */ /* 0x000fe200000e0000 */
[----:B0-----:R-:W-:-:S03]  /*c970*/  @P2 IMAD.HI.U32 R69, R44, R69, RZ ;  /* 0x000000452c452227 */ /* 0x001fc600078e00ff */
[----:B------:R-:W-:Y:S04]  /*c980*/  SHFL.IDX PT, R12, R25, R8, 0x1c1f ;  /* 0x001c1f08190c7589 */ /* 0x000fe800000e0000 */
[----:B------:R-:W-:Y:S04]  /*c990*/  SHFL.IDX PT, R5, R5, R8, 0x1c1f ;  /* 0x001c1f0805057589 */ /* 0x000fe800000e0000 */
        /* <DEDUP_REMOVED lines=8> */
[----:B---3--:R-:W-:Y:S01]  /*ca20*/  @P2 SHF.R.U32.HI R33, RZ, R46, R35 ;  /* 0x0000002eff212219 */ /* 0x008fe20000011623 */
[----:B--2---:R-:W-:Y:S01]  /*ca30*/  IMAD R67, R67, R38, UR4 ;  /* 0x0000000443437e24 */ /* 0x004fe2000f8e0226 */
        /* <DEDUP_REMOVED lines=13> */
[----:B------:R-:W-:Y:S04]  /*cb10*/  SHFL.IDX PT, R23, R53, R34, 0x1c1f ;  /* 0x001c1f2235177589 */ /* 0x000fe800000e0000 */
[----:B------:R-:W-:Y:S04]  /*cb20*/  SHFL.IDX PT, R18, R47, R34, 0x1c1f ;  /* 0x001c1f222f127589 */ /* 0x000fe800000e0000 */
[----:B------:R2:W-:Y:S04]  /*cb30*/  SHFL.IDX PT, R19, R45, R34, 0x1c1f ;  /* 0x001c1f222d137589 */ /* 0x0005e800000e0000 */
[----:B------:R-:W-:Y:S04]  /*cb40*/  SHFL.IDX PT, R17, R17, R34, 0x1c1f ;  /* 0x001c1f2211117589 */ /* 0x000fe800000e0000 */
[----:B------:R3:W-:Y:S01]  /*cb50*/  SHFL.IDX PT, R24, R37, R34, 0x1c1f ;  /* 0x001c1f2225187589 */ /* 0x0007e200000e0000 */
[C---:B--2---:R-:W-:Y:S01]  /*cb60*/  IMAD R45, R67.reuse, UR7, R38 ;  /* 0x00000007432d7c24 */ /* 0x044fe2000f8e0226 */
[----:B---3--:R-:W-:Y:S01]  /*cb70*/  MOV R34, R10 ;  /* 0x0000000a00227202 */ /* 0x008fe20000000f00 */
[----:B------:R-:W-:Y:S01]  /*cb80*/  IMAD.WIDE.U32 R10, R67, UR4, R20 ;  /* 0x00000004430a7c25 */ /* 0x000fe2000f8e0014 */
[----:B------:R-:W-:-:S03]  /*cb90*/  ULDC.64 UR4, c[0x0][0xb30] ;  /* 0x0002cc0000047ab9 */ /* 0x000fc60000000a00 */
[----:B------:R-:W-:Y:S01]  /*cba0*/  IMAD.MOV.U32 R37, RZ, RZ, R44 ;  /* 0x000000ffff257224 */ /* 0x000fe200078e002c */
[----:B----4-:R-:W-:Y:S01]  /*cbb0*/  @P2 SHF.R.U32.HI R37, RZ, R52, R69 ;  /* 0x00000034ff252219 */ /* 0x010fe20000011645 */
[----:B------:R-:W-:Y:S01]  /*cbc0*/  IMAD.WIDE.U32 R20, R67, UR6, R34 ;  /* 0x0000000643147c25 */ /* 0x000fe2000f8e0022 */
[----:B------:R-:W-:Y:S01]  /*cbd0*/  IADD3 R34, P2, R33, R10, RZ ;  /* 0x0000000a21227210 */ /* 0x000fe20007f5e0ff */
[----:B------:R-:W-:Y:S01]  /*cbe0*/  ULDC.64 UR6, c[0x0][0xbc8] ;  /* 0x0002f20000067ab9 */ /* 0x000fe20000000a00 */
[--C-:B------:R-:W-:Y:S01]  /*cbf0*/  SHF.R.S32.HI R10, RZ, 0x1f, R37.reuse ;  /* 0x0000001fff0a7819 */ /* 0x100fe20000011425 */
[----:B------:R-:W-:Y:S01]  /*cc00*/  IMAD.MOV R38, RZ, RZ, -R37 ;  /* 0x000000ffff267224 */ /* 0x000fe200078e0a25 */
[--C-:B------:R-:W-:Y:S01]  /*cc10*/  SHF.R.S32.HI R35, RZ, 0x1f, R33.reuse ;  /* 0x0000001fff237819 */ /* 0x100fe20000011421 */
[----:B------:R-:W-:Y:S02]  /*cc20*/  IMAD.MOV R33, RZ, RZ, -R33 ;  /* 0x000000ffff217224 */ /* 0x000fe400078e0a21 */
[----:B------:R-:W-:Y:S01]  /*cc30*/  IMAD R10, R10, UR4, RZ ;  /* 0x000000040a0a7c24 */ /* 0x000fe2000f8e02ff */
[----:B------:R-:W-:Y:S01]  /*cc40*/  IADD3.X R35, R35, R11, R36, P2, !PT ;  /* 0x0000000b23237210 */ /* 0x000fe200017fe424 */
[----:B------:R-:W-:-:S02]  /*cc50*/  IMAD.IADD R21, R21, 0x1, R45 ;  /* 0x0000000115157824 */ /* 0x000fc400078e022d */
[C-C-:B------:R-:W-:Y:S02]  /*cc60*/  IMAD R33, R29.reuse, R33, R44.reuse ;  /* 0x000000211d217224 */ /* 0x140fe400078e022c */
        /* <DEDUP_REMOVED lines=8> */
[----:B------:R-:W-:-:S02]  /*ccf0*/  IMAD.IADD R11, R11, 0x1, R47 ;  /* 0x000000010b0b7824 */ /* 0x000fc400078e022f */
[----:B------:R-:W-:Y:S02]  /*cd00*/  IMAD R20, R20, UR6, RZ ;  /* 0x0000000614147c24 */ /* 0x000fe4000f8e02ff */
        /* <DEDUP_REMOVED lines=11> */
[----:B------:R-:W-:Y:S01]  /*cdc0*/  IADD3 R11, R37, R33, RZ ;  /* 0x00000021250b7210 */ /* 0x000fe20007ffe0ff */
[----:B------:R-:W-:Y:S01]  /*cdd0*/  ULDC UR6, c[0x0][0xa88] ;  /* 0x0002a20000067ab9 */ /* 0x000fe20000000800 */
[----:B0-----:R-:W-:Y:S01]  /*cde0*/  ULEA UR4, UR5, UR4, 0x18 ;  /* 0x0000000405047291 */ /* 0x001fe2000f8ec03f */
[----:B------:R-:W-:Y:S01]  /*cdf0*/  SHFL.IDX PT, R44, R40, 0x1, 0x1c1f ;  /* 0x003c1f00282c7f89 */ /* 0x000fe200000e0000 */
[----:B------:R-:W-:Y:S01]  /*ce00*/  LEA.HI.X R33, R34, UR7, R21, 0x2, P2 ;  /* 0x0000000722217c11 */ /* 0x000fe200090f1415 */
[----:B------:R-:W-:Y:S01]  /*ce10*/  IMAD R53, R29, UR6, RZ ;  /* 0x000000061d357c24 */ /* 0x000fe2000f8e02ff */
[----:B------:R-:W-:Y:S01]  /*ce20*/  UIADD3 UR4, UR4, 0x12420, URZ ;  /* 0x0001242004047890 */ /* 0x000fe2000fffe03f */
[----:B------:R1:W-:Y:S01]  /*ce30*/  SHFL.IDX PT, R34, R40, RZ, 0x1c1f ;  /* 0x001c1fff28227589 */ /* 0x0003e200000e0000 */
[----:B------:R-:W-:Y:S01]  /*ce40*/  VIADD R52, R28, 0x8 ;  /* 0x000000081c347836 */ /* 0x000fe20000000000 */
[----:B------:R-:W-:Y:S01]  /*ce50*/  LEA R54, P3, R36, UR8, 0x2 ;  /* 0x0000000824367c11 */ /* 0x000fe2000f8610ff */
[----:B------:R-:W-:Y:S01]  /*ce60*/  UPRMT UR4, URZ, 0x654, UR4 ;  /* 0x000006543f047896 */ /* 0x000fe20008000004 */
[----:B------:R-:W0:Y:S01]  /*ce70*/  SHFL.IDX PT, R35, R33, RZ, 0x1c1f ;  /* 0x001c1fff21237589 */ /* 0x000e2200000e0000 */
[----:B------:R-:W-:-:S02]  /*ce80*/  ISETP.GE.OR P2, PT, R28, R53, P1 ;  /* 0x000000351c00720c */ /* 0x000fc40000f46670 */
[-C--:B------:R-:W-:Y:S01]  /*ce90*/  ISETP.GE.OR P1, PT, R52, R53.reuse, P1 ;  /* 0x000000353400720c */ /* 0x080fe20000f26670 */
[----:B------:R-:W2:Y:S01]  /*cea0*/  SHFL.IDX PT, R45, R33, 0x1, 0x1c1f ;  /* 0x003c1f00212d7f89 */ /* 0x000ea200000e0000 */
[----:B------:R-:W-:Y:S02]  /*ceb0*/  LEA.HI.X R55, R36, UR9, R11, 0x2, P3 ;  /* 0x0000000924377c11 */ /* 0x000fe400098f140b */
[----:B------:R-:W-:Y:S01]  /*cec0*/  ISETP.GE.AND P3, PT, R28, R53, PT ;  /* 0x000000351c00720c */ /* 0x000fe20003f66270 */
[----:B------:R-:W-:Y:S01]  /*ced0*/  SYNCS.ARRIVE.TRANS64.RED.A1T0 RZ, [UR4], RZ ;  /* 0x000000ffffff79a7 */ /* 0x000fe20008100404 */
[----:B------:R3:W4:Y:S01]  /*cee0*/  SHFL.IDX PT, R46, R54, RZ, 0x1c1f ;  /* 0x001c1fff362e7589 */ /* 0x00072200000e0000 */
[----:B------:R-:W-:Y:S02]  /*cef0*/  SEL R11, R39, R42, P0 ;  /* 0x0000002a270b7207 */ /* 0x000fe40000000000 */
[----:B------:R-:W-:Y:S01]  /*cf00*/  SEL R21, R42, R39, P0 ;  /* 0x000000272a157207 */ /* 0x000fe20000000000 */
[----:B------:R3:W3:Y:S01]  /*cf10*/  SHFL.IDX PT, R47, R55, RZ, 0x1c1f ;  /* 0x001c1fff372f7589 */ /* 0x0006e200000e0000 */
[----:B------:R-:W-:-:S02]  /*cf20*/  SEL R36, R43, R48, P0 ;  /* 0x000000302b247207 */ /* 0x000fc40000000000 */
[----:B------:R-:W-:Y:S02]  /*cf30*/  SEL R37, R32, R49, P0 ;  /* 0x0000003120257207 */ /* 0x000fe40000000000 */
[----:B------:R-:W-:Y:S01]  /*cf40*/  SEL R39, R49, R32, P0 ;  /* 0x0000002031277207 */ /* 0x000fe20000000000 */
[----:B------:R-:W-:Y:S01]  /*cf50*/  IMAD.SHL.U32 R49, R27, 0x2, RZ ;  /* 0x000000021b317824 */ /* 0x000fe200078e00ff */
[----:B-1----:R-:W-:Y:S02]  /*cf60*/  SEL R40, R31, R50, P0 ;  /* 0x000000321f287207 */ /* 0x002fe40000000000 */
[----:B------:R-:W-:Y:S01]  /*cf70*/  SEL R42, R50, R31, P0 ;  /* 0x0000001f322a7207 */ /* 0x000fe20000000000 */
[----:B0-----:R0:W-:Y:S01]  /*cf80*/  @!P2 ST.E desc[UR42][R34.64], R0 ;  /* 0x000000002200a985 */ /* 0x0011e2000c10192a */
[----:B------:R-:W-:Y:S02]  /*cf90*/  SEL R41, R30, R51, P0 ;  /* 0x000000331e297207 */ /* 0x000fe40000000000 */
[----:B------:R-:W-:Y:S01]  /*cfa0*/  SEL R43, R51, R30, P0 ;  /* 0x0000001e332b7207 */ /* 0x000fe20000000000 */
        /* <DEDUP_REMOVED lines=48> */
.L_x_1552:
[----:B------:R-:W-:Y:S05]  /*d2b0*/  BSYNC B0 ;  /* 0x0000000000007941 */ /* 0x000fea0003800000 */
.L_x_1551:
        /* <DEDUP_REMOVED lines=56> */
[----:B------:R0:W-:Y:S04]  /*d640*/  @!P3 ST.E.64 desc[UR42][R8.64], R14 ;  /* 0x0000000e0800b985 */ /* 0x0001e8000c101b2a */
[----:B------:R0:W-:Y:S01]  /*d650*/  @!P4 ST.E.64 desc[UR42][R2.64], R22 ;  /* 0x000000160200c985 */ /* 0x0001e2000c101b2a */
[----:B-1----:R-:W-:-:S04]  /*d660*/  @!P5 IMAD.WIDE R4, R11, 0x4, R28 ;  /* 0x000000040b04d825 */ /* 0x002fc800078e021c */
[----:B------:R-:W-:Y:S01]  /*d670*/  @!P6 IMAD.WIDE R10, R31, 0x4, R28 ;  /* 0x000000041f0ae825 */ /* 0x000fe200078e021c */
        /* <DEDUP_REMOVED lines=8> */
.L_x_1550:
        /* <DEDUP_REMOVED lines=8> */
[----:B-1----:R-:W-:-:S03]  /*d780*/  IMAD R3, R6, UR4, RZ ;  /* 0x0000000406037c24 */ /* 0x002fc6000f8e02ff */
[----:B------:R-:W-:-:S04]  /*d790*/  IADD3 R0, R0, -0x80, RZ ;  /* 0xffffff8000007810 */ /* 0x000fc80007ffe0ff */
[----:B------:R-:W-:-:S13]  /*d7a0*/  ISETP.GE.AND P0, PT, R0, R3, PT ;  /* 0x000000030000720c */ /* 0x000fda0003f06270 */
[----:B------:R-:W-:Y:S05]  /*d7b0*/  @P0 BRA `(.L_x_1514) ;  /* 0x0000003000bc0947 */ /* 0x000fea0003800000 */
[----:B------:R-:W-:Y:S01]  /*d7c0*/  ISETP.NE.AND P0, PT, R6, 0x1, PT ;  /* 0x000000010600780c */ /* 0x000fe20003f05270 */
[----:B------:R-:W0:Y:S01]  /*d7d0*/  LDC.64 R10, c[0x0][0xbd8] ;  /* 0x0002f600ff0a7b82 */ /* 0x000e220000000a00 */
[----:B------:R-:W-:Y:S01]  /*d7e0*/  USHF.R.S32.HI UR6, URZ, 0x1f, UR44 ;  /* 0x0000001f3f067899 */ /* 0x000fe2000801142c */
[----:B------:R-:W-:Y:S01]  /*d7f0*/  IMAD.MOV.U32 R5, RZ, RZ, R0 ;  /* 0x000000ffff057224 */ /* 0x000fe200078e0000 */
        /* <DEDUP_REMOVED lines=42> */
.L_x_1512:
        /* <DEDUP_REMOVED lines=18> */
.L_x_1553:
[----:B------:R-:W-:Y:S01]  /*dbc0*/  ULDC UR44, c[0x0][0xc50] ;  /* 0x00031400002c7ab9 */ /* 0x000fe20000000800 */
[----:B------:R-:W-:Y:S01]  /*dbd0*/  UMOV UR36, UR6 ;  /* 0x0000000600247c82 */ /* 0x000fe20008000000 */
[----:B------:R-:W-:-:S11]  /*dbe0*/  UISETP.NE.AND UP0, UPT, UR44, 0x1, UPT ;  /* 0x000000012c00788c */ /* 0x000fd6000bf05270 */
[----:B------:R-:W-:Y:S01]  /*dbf0*/  @UP0 ULDC UR4, c[0x0][0xc54] ;  /* 0x0003150000040ab9 */ /* 0x000fe20000000800 */
[----:B------:R-:W-:Y:S01]  /*dc00*/  @UP0 ULDC UR7, c[0x0][0xc58] ;  /* 0x0003160000070ab9 */ /* 0x000fe20000000800 */
[----:B------:R-:W-:-:S04]  /*dc10*/  UIMAD.WIDE.U32 UR4, UR6, UR4, URZ ;  /* 0x00000004060472a5 */ /* 0x000fc8000f8e003f */
[----:B------:R-:W-:-:S12]  /*dc20*/  @UP0 USHF.R.U32.HI UR36, URZ, UR7, UR5 ;  /* 0x000000073f240299 */ /* 0x000fd80008011605 */
.L_x_1554:
[----:B------:R-:W-:Y:S01]  /*dc30*/  ISETP.GE.AND P0, PT, R19, RZ, PT ;  /* 0x000000ff1300720c */ /* 0x000fe20003f06270 */
[----:B------:R-:W-:Y:S01]  /*dc40*/  UIADD3 UR4, -UR36, URZ, URZ ;  /* 0x0000003f24047290 */ /* 0x000fe2000fffe13f */
[----:B------:R-:W-:Y:S01]  /*dc50*/  IMAD.MOV.U32 R13, RZ, RZ, 0x1 ;  /* 0x00000001ff0d7424 */ /* 0x000fe200078e00ff */
[----:B------:R-:W-:Y:S01]  /*dc60*/  MOV R2, 0x1 ;  /* 0x0000000100027802 */ /* 0x000fe20000000f00 */
[----:B------:R-:W-:Y:S01]  /*dc70*/  IMAD.MOV.U32 R0, RZ, RZ, RZ ;  /* 0x000000ffff007224 */ /* 0x000fe200078e00ff */
[----:B------:R-:W-:-:S08]  /*dc80*/  UIMAD UR44, UR44, UR4, UR6 ;  /* 0x000000042c2c72a4 */ /* 0x000fd0000f8e0206 */
[----:B------:R-:W-:Y:S05]  /*dc90*/  @!P0 BRA `(.L_x_1555) ;  /* 0x0000002800b88947 */ /* 0x000fea0003800000 */
[----:B------:R-:W0:Y:S01]  /*dca0*/  S2UR UR39, SR_CTAID.X ;  /* 0x00000000002779c3 */ /* 0x000e220000002500 */
[----:B------:R-:W-:Y:S01]  /*dcb0*/  ULDC UR6, c[0x0][0x448] ;  /* 0x0001120000067ab9 */ /* 0x000fe20000000800 */
[----:B------:R-:W-:Y:S01]  /*dcc0*/  ULDC.64 UR4, c[0x0][0x418] ;  /* 0x0001060000047ab9 */ /* 0x000fe20000000a00 */
[----:B------:R-:W-:Y:S02]  /*dcd0*/  UISETP.NE.AND UP1, UPT, UR6, 0x1, UPT ;  /* 0x000000010600788c */ /* 0x000fe4000bf25270 */
[----:B------:R-:W-:Y:S01]  /*dce0*/  UISETP.NE.U32.AND UP0, UPT, UR4, URZ, UPT ;  /* 0x0000003f0400728c */ /* 0x000fe2000bf05070 */
[----:B------:R-:W-:Y:S02]  /*dcf0*/  ULDC UR7, c[0x0][0x424] ;  /* 0x0001090000077ab9 */ /* 0x000fe40000000800 */
[----:B------:R-:W-:Y:S01]  /*dd00*/  ULDC UR4, c[0x0][0x288] ;  /* 0x0000a20000047ab9 */ /* 0x000fe20000000800 */
[----:B------:R-:W-:Y:S02]  /*dd10*/  UISETP.NE.AND.EX UP0, UPT, UR5, URZ, UPT, UP0 ;  /* 0x0000003f0500728c */ /* 0x000fe4000bf05300 */
[----:B------:R-:W-:-:S02]  /*dd20*/  UIADD3 UR9, -UR4, 0xa0, URZ ;  /* 0x000000a004097890 */ /* 0x000fc4000fffe13f */
[----:B------:R-:W-:Y:S01]  /*dd30*/  USEL UR7, UR7, 0x1, UP0 ;  /* 0x0000000107077887 */ /* 0x000fe20008000000 */
[----:B------:R-:W-:Y:S01]  /*dd40*/  @UP1 ULDC UR4, c[0x0][0x44c] ;  /* 0x0001130000041ab9 */ /* 0x000fe20000000800 */
[----:B------:R-:W-:Y:S01]  /*dd50*/  ULDC UR8, c[0x0][0x2f0] ;  /* 0x0000bc0000087ab9 */ /* 0x000fe20000000800 */
[----:B------:R-:W-:Y:S01]  /*dd60*/  @UP1 ULDC UR10, c[0x0][0x450] ;  /* 0x00011400000a1ab9 */ /* 0x000fe20000000800 */
[----:B------:R-:W-:Y:S02]  /*dd70*/  UIMAD UR9, UR7, UR8, UR9 ;  /* 0x00000008070972a4 */ /* 0x000fe4000f8e0209 */
[----:B0-----:R-:W-:-:S04]  /*dd80*/  UIMAD UR39, UR39, 0xc0, URZ ;  /* 0x000000c0272778a4 */ /* 0x001fc8000f8e023f */
[----:B------:R-:W-:-:S04]  /*dd90*/  UIADD3 UR6, UR39, 0xbf, URZ ;  /* 0x000000bf27067890 */ /* 0x000fc8000fffe03f */
[----:B------:R-:W-:Y:S02]  /*dda0*/  UIMAD.WIDE.U32 UR4, UR6, UR4, URZ ;  /* 0x00000004060472a5 */ /* 0x000fe4000f8e003f */
[----:B------:R-:W-:Y:S02]  /*ddb0*/  UIMAD UR4, UR7, UR8, 0x9f ;  /* 0x0000009f070474a4 */ /* 0x000fe4000f8e0208 */
[----:B------:R-:W-:Y:S02]  /*ddc0*/  @UP1 USHF.R.U32.HI UR6, URZ, UR10, UR5 ;  /* 0x0000000a3f061299 */ /* 0x000fe40008011605 */
[----:B------:R-:W-:Y:S02]  /*ddd0*/  UIMAD.WIDE UR4, UR4, 0x66666667, URZ ;  /* 0x66666667040478a5 */ /* 0x000fe4000f8e023f */
[----:B------:R-:W-:Y:S02]  /*dde0*/  UIADD3 UR6, UR9, UR6, URZ ;  /* 0x0000000609067290 */ /* 0x000fe4000fffe03f */
[----:B------:R-:W-:-:S02]  /*ddf0*/  USHF.R.U32.HI UR8, URZ, 0x1f, UR5 ;  /* 0x0000001f3f087899 */ /* 0x000fc40008011605 */
[----:B------:R-:W-:Y:S02]  /*de00*/  UIMAD.WIDE UR6, UR6, 0x66666667, URZ ;  /* 0x66666667060678a5 */ /* 0x000fe4000f8e023f */
[----:B------:R-:W-:Y:S02]  /*de10*/  ULEA.HI.SX32 UR8, UR5, UR8, 0x1a ;  /* 0x0000000805087291 */ /* 0x000fe4000f8fd23f */
[----:B------:R-:W-:Y:S02]  /*de20*/  USHF.R.U32.HI UR4, URZ, 0x1f, UR7 ;  /* 0x0000001f3f047899 */ /* 0x000fe40008011607 */
[----:B------:R-:W-:Y:S02]  /*de30*/  USHF.R.U32.HI UR10, URZ, 0x10, UR44 ;  /* 0x000000103f0a7899 */ /* 0x000fe4000801162c */
[----:B------:R-:W-:Y:S02]  /*de40*/  ULEA.HI.SX32 UR4, UR7, UR4, 0x1a ;  /* 0x0000000407047291 */ /* 0x000fe4000f8fd23f */
[----:B------:R-:W-:-:S02]  /*de50*/  ULOP3.LUT UR44, UR44, 0xffff, URZ, 0xc0, !UPT ;  /* 0x0000ffff2c2c7892 */ /* 0x000fc4000f8ec03f */
        /* <DEDUP_REMOVED lines=41> */
.L_x_1556:
[----:B------:R-:W-:Y:S01]  /*e0f0*/  UIMAD UR44, UR44, UR4, URZ ;  /* 0x000000042c2c72a4 */ /* 0x000fe2000f8e023f */
[----:B------:R-:W-:Y:S01]  /*e100*/  MOV R0, UR9 ;  /* 0x0000000900007c02 */ /* 0x000fe20008000f00 */
[----:B------:R-:W-:-:S04]  /*e110*/  IMAD.MOV.U32 R2, RZ, RZ, 0x1 ;  /* 0x00000001ff027424 */ /* 0x000fc800078e00ff */
[----:B------:R-:W-:-:S05]  /*e120*/  IMAD.U32 R3, RZ, RZ, UR44 ;  /* 0x0000002cff037e24 */ /* 0x000fca000f8e00ff */
[----:B------:R-:W-:-:S04]  /*e130*/  VIADDMNMX R0, R3, UR4, R0, PT ;  /* 0x0000000403007c46 */ /* 0x000fc8000b800100 */
        /* <DEDUP_REMOVED lines=15> */
[----:B------:R-:W-:Y:S01]  /*e230*/  IMAD.U32 R4, RZ, RZ, UR4 ;  /* 0x00000004ff047e24 */ /* 0x000fe2000f8e00ff */
[----:B------:R-:W-:Y:S01]  /*e240*/  MOV R6, UR6 ;  /* 0x0000000600067c02 */ /* 0x000fe20008000f00 */
[----:B------:R-:W-:Y:S01]  /*e250*/  IMAD.U32 R5, RZ, RZ, UR5 ;  /* 0x00000005ff057e24 */ /* 0x000fe2000f8e00ff */
[----:B------:R-:W0:Y:S01]  /*e260*/  LDC.64 R2, c[0x4][R2] ;  /* 0x0100000002027b82 */ /* 0x000e220000000a00 */
[----:B------:R-:W-:Y:S01]  /*e270*/  ULDC.64 UR4, c[0x4][0x8] ;  /* 0x0100020000047ab9 */ /* 0x000fe20000000a00 */
[----:B------:R-:W-:Y:S01]  /*e280*/  IMAD.U32 R7, RZ, RZ, UR7 ;  /* 0x00000007ff077e24 */ /* 0x000fe2000f8e00ff */
[----:B------:R-:W-:Y:S01]  /*e290*/  MOV R13, RZ ;  /* 0x000000ff000d7202 */ /* 0x000fe20000000f00 */
[----:B------:R-:W-:-:S02]  /*e2a0*/  IMAD.U32 R10, RZ, RZ, UR4 ;  /* 0x00000004ff0a7e24 */ /* 0x000fc4000f8e00ff */
[----:B------:R-:W-:Y:S02]  /*e2b0*/  IMAD.U32 R11, RZ, RZ, UR5 ;  /* 0x00000005ff0b7e24 */ /* 0x000fe4000f8e00ff */
[----:B------:R-:W-:Y:S02]  /*e2c0*/  IMAD.MOV.U32 R8, RZ, RZ, 0x70 ;  /* 0x00000070ff087424 */ /* 0x000fe400078e00ff */
[----:B------:R-:W-:-:S07]  /*e2d0*/  IMAD.MOV.U32 R12, RZ, RZ, 0x1 ;  /* 0x00000001ff0c7424 */ /* 0x000fce00078e00ff */
[----:B------:R-:W-:-:S07]  /*e2e0*/  LEPC R20, `(.L_x_1557) ;  /* 0x000000001014794e */ /* 0x000fce0000000000 */
[----:B0-----:R-:W-:Y:S05]  /*e2f0*/  CALL.ABS.NOINC R2 ;  /* 0x0000000002007343 */ /* 0x001fea0003c00000 */
.L_x_1557:
        /* <DEDUP_REMOVED lines=20> */
.L_x_1558:
        /* <DEDUP_REMOVED lines=20> */
.L_x_1559:
        /* <DEDUP_REMOVED lines=18> */
.L_x_1560:
        /* <DEDUP_REMOVED lines=8> */
[C---:B------:R-:W-:Y:S01]  /*e720*/  SHF.L.U32 R23, R28.reuse, 0x6, RZ ;  /* 0x000000061c177819 */ /* 0x040fe200000006ff */
[C---:B------:R-:W-:Y:S01]  /*e730*/  IMAD.SHL.U32 R29, R28.reuse, 0x20, RZ ;  /* 0x000000201c1d7824 */ /* 0x040fe200078e00ff */
[--C-:B------:R-:W-:Y:S01]  /*e740*/  SHF.R.U32.HI R7, RZ, 0x1, R28.reuse ;  /* 0x00000001ff077819 */ /* 0x100fe2000001161c */
[----:B------:R-:W-:Y:S01]  /*e750*/  IMAD.SHL.U32 R26, R27, 0x10, RZ ;  /* 0x000000101b1a7824 */ /* 0x000fe200078e00ff */
[----:B------:R-:W-:Y:S01]  /*e760*/  LOP3.LUT R0, R23, 0x180, RZ, 0xc0, !PT ;  /* 0x0000018017007812 */ /* 0x000fe200078ec0ff */
[----:B------:R-:W-:Y:S01]  /*e770*/  IMAD.SHL.U32 R6, R28, 0x4, RZ ;  /* 0x000000041c067824 */ /* 0x000fe200078e00ff */
[----:B------:R-:W-:Y:S01]  /*e780*/  LOP3.LUT R9, R29, 0x80, RZ, 0xc0, !PT ;  /* 0x000000801d097812 */ /* 0x000fe200078ec0ff */
[----:B------:R-:W-:Y:S01]  /*e790*/  UMOV UR4, 0xffffffff ;  /* 0xffffffff00047882 */ /* 0x000fe20000000000 */
[----:B------:R-:W-:Y:S02]  /*e7a0*/  LOP3.LUT R26, R26, 0x600, RZ, 0xc0, !PT ;  /* 0x000006001a1a7812 */ /* 0x000fe400078ec0ff */
[----:B------:R-:W-:Y:S01]  /*e7b0*/  LOP3.LUT R0, R0, 0x30, R7, 0xf8, !PT ;  /* 0x0000003000007812 */ /* 0x000fe200078ef807 */
[----:B------:R-:W-:Y:S01]  /*e7c0*/  IMAD.SHL.U32 R7, R28, 0x8, RZ ;  /* 0x000000081c077824 */ /* 0x000fe200078e00ff */
[----:B------:R-:W-:-:S02]  /*e7d0*/  LOP3.LUT R9, R9, 0x10, R28, 0xf8, !PT ;  /* 0x0000001009097812 */ /* 0x000fc400078ef81c */
[----:B0-----:R-:W-:Y:S02]  /*e7e0*/  LOP3.LUT R2, R26, 0x60, R29, 0xf8, !PT ;  /* 0x000000601a027812 */ /* 0x001fe400078ef81d */
[----:B-1----:R-:W-:Y:S02]  /*e7f0*/  ISETP.NE.U32.AND P0, PT, R4, RZ, PT ;  /* 0x000000ff0400720c */ /* 0x002fe40003f05070 */
[----:B------:R-:W-:Y:S02]  /*e800*/  LOP3.LUT R0, R0, 0x30, R7, 0x78, !PT ;  /* 0x0000003000007812 */ /* 0x000fe400078e7807 */
[----:B------:R-:W-:Y:S02]  /*e810*/  LOP3.LUT R9, R9, 0x10, R6, 0x78, !PT ;  /* 0x0000001009097812 */ /* 0x000fe400078e7806 */
[----:B------:R-:W-:Y:S02]  /*e820*/  LOP3.LUT R2, R2, 0x100, R29, 0xf8, !PT ;  /* 0x0000010002027812 */ /* 0x000fe400078ef81d */
[----:B------:R-:W-:-:S02]  /*e830*/  ISETP.NE.AND.EX P1, PT, R5, RZ, PT, P0 ;  /* 0x000000ff0500720c */ /* 0x000fc40003f25300 */
[----:B------:R-:W-:Y:S02]  /*e840*/  LOP3.LUT R23, R0, 0x640, R23, 0xf8, !PT ;  /* 0x0000064000177812 */ /* 0x000fe400078ef817 */
[----:B------:R-:W-:Y:S02]  /*e850*/  LOP3.LUT R22, R2, R9, RZ, 0xfc, !PT ;  /* 0x0000000902167212 */ /* 0x000fe400078efcff */
[----:B------:R-:W-:Y:S02]  /*e860*/  P2R R25, PR, RZ, 0x2 ;  /* 0x00000002ff197803 */ /* 0x000fe40000000000 */
[----:B------:R-:W-:Y:S02]  /*e870*/  LOP3.LUT R29, R29, 0x60, RZ, 0xc0, !PT ;  /* 0x000000601d1d7812 */ /* 0x000fe400078ec0ff */
[----:B--2---:R-:W-:Y:S02]  /*e880*/  SHF.R.S32.HI R19, RZ, 0x1f, R18 ;  /* 0x0000001fff137819 */ /* 0x004fe40000011412 */
[----:B------:R-:W-:Y:S01]  /*e890*/  SEL R16, R18, RZ, !P1 ;  /* 0x000000ff12107207 */ /* 0x000fe20004800000 */
[----:B------:R-:W-:Y:S06]  /*e8a0*/  BRA.DIV UR4, `(.L_x_1561) ;  /* 0x0000002604307947 */ /* 0x000fec000b800000 */
[----:B------:R0:W1:Y:S02]  /*e8b0*/  SHFL.IDX PT, R14, R17, RZ, 0x1f ;  /* 0x00001fff110e7589 */ /* 0x00006400000e0000 */
.L_x_1610:
[----:B-1----:R-:W-:Y:S02]  /*e8c0*/  ISETP.NE.AND P0, PT, R14, RZ, PT ;  /* 0x000000ff0e00720c */ /* 0x002fe40003f05270 */
[----:B------:R-:W-:-:S04]  /*e8d0*/  PLOP3.LUT P2, PT, PT, PT, PT, 0x8, 0x0 ;  /* 0x000000000000781c */ /* 0x000fc80003f4e170 */
[----:B------:R-:W-:-:S07]  /*e8e0*/  P2R R24, PR, RZ, 0x4 ;  /* 0x00000004ff187803 */ /* 0x000fce0000000000 */
[----:B------:R-:W-:Y:S05]  /*e8f0*/  @P0 BRA `(.L_x_1562) ;  /* 0x0000000400240947 */ /* 0x000fea0003800000 */
[----:B------:R-:W-:-:S06]  /*e900*/  UIADD3 UR4, UR41, -0x1, URZ ;  /* 0xffffffff29047890 */ /* 0x000fcc000fffe03f */
[----:B------:R-:W-:Y:S01]  /*e910*/  IMAD.U32 R7, RZ, RZ, UR4 ;  /* 0x00000004ff077e24 */ /* 0x000fe2000f8e00ff */
[----:B------:R-:W-:-:S03]  /*e920*/  UMOV UR4, 0xffffffff ;  /* 0xffffffff00047882 */ /* 0x000fc60000000000 */
[----:B------:R-:W-:Y:S05]  /*e930*/  BRA.DIV UR4, `(.L_x_1563) ;  /* 0x00000026042c7947 */ /* 0x000fea000b800000 */
[----:B------:R-:W-:-:S13]  /*e940*/  ELECT P6, URZ, PT ;  /* 0x00000000003f782f */ /* 0x000fda00038c0000 */
.L_x_1613:
        /* <DEDUP_REMOVED lines=19> */
[----:B0-----:R-:W-:-:S05]  /*ea80*/  LEA.HI.X R17, R2, R5, R3, 0x2, P0 ;  /* 0x0000000502117211 */ /* 0x001fca00000f1403 */
[----:B------:R1:W5:Y:S01]  /*ea90*/  LDG.E R16, desc[UR42][R16.64] ;  /* 0x0000002a10107981 */ /* 0x000362000c1e1900 */
[----:B------:R-:W-:-:S04]  /*eaa0*/  IMAD.MOV R2, RZ, RZ, -R9 ;  /* 0x000000ffff027224 */ /* 0x000fc800078e0a09 */
[----:B------:R-:W-:-:S07]  /*eab0*/  IMAD R7, R6, R2, R7 ;  /* 0x0000000206077224 */ /* 0x000fce00078e0207 */
.L_x_1564:
[----:B------:R-:W2:Y:S01]  /*eac0*/  SYNCS.PHASECHK.TRANS64.TRYWAIT P0, [UR38+0x12480], R0 ;  /* 0x01248000ff0075a7 */ /* 0x000ea20008000166 */
[----:B------:R-:W-:Y:S01]  /*ead0*/  ISETP.NE.AND P1, PT, R27, RZ, PT ;  /* 0x000000ff1b00720c */ /* 0x000fe20003f25270 */
[----:B--2---:R-:W-:-:S12]  /*eae0*/  @!P0 BRA `(.L_x_1565) ;  /* 0x0000002000e08947 */ /* 0x004fd80003800000 */
.L_x_1614:
[----:B------:R-:W-:Y:S05]  /*eaf0*/  @P1 BRA `(.L_x_1566) ;  /* 0x0000000000141947 */ /* 0x000fea0003800000 */
[----:B------:R-:W-:Y:S02]  /*eb00*/  LOP3.LUT P0, RZ, R28, 0x1f, RZ, 0xc0, !PT ;  /* 0x0000001f1cff7812 */ /* 0x000fe4000780c0ff */
[----:B------:R-:W-:-:S04]  /*eb10*/  MOV R2, 0x2800 ;  /* 0x0000280000027802 */ /* 0x000fc80000000f00 */
[----:B------:R3:W-:Y:S07]  /*eb20*/  SYNCS.ARRIVE.TRANS64 RZ, [UR38+0x12470], R2 ;  /* 0x01247002ffff79a7 */ /* 0x0007ee0008000026 */
[----:B------:R-:W-:Y:S05]  /*eb30*/  @!P0 BRA `(.L_x_1566) ;  /* 0x0000000000048947 */ /* 0x000fea0003800000 */
[----:B------:R-:W-:Y:S01]  /*eb40*/  BPT.TRAP 0x1 ;  /* 0x000000040000795c */ /* 0x000fe20000300000 */
.L_x_1566:
        /* <DEDUP_REMOVED lines=13> */
[----:B------:R-:W0:Y:S02]  /*ec20*/  SYNCS.PHASECHK.TRANS64.TRYWAIT P0, [UR38+0x12440], R0 ;  /* 0x01244000ff0075a7 */ /* 0x000e240008000166 */
[----:B0---4-:R-:W-:Y:S05]  /*ec30*/  @!P0 BRA `(.L_x_1567) ;  /* 0x0000002000a48947 */ /* 0x011fea0003800000 */
.L_x_1615:
[----:B------:R-:W-:Y:S05]  /*ec40*/  @P1 BRA `(.L_x_1568) ;  /* 0x0000000000141947 */ /* 0x000fea0003800000 */
[----:B------:R-:W-:Y:S01]  /*ec50*/  LOP3.LUT P0, RZ, R28, 0x1f, RZ, 0xc0, !PT ;  /* 0x0000001f1cff7812 */ /* 0x000fe2000780c0ff */
[----:B0-2---:R-:W-:-:S04]  /*ec60*/  IMAD.MOV.U32 R0, RZ, RZ, 0x2800 ;  /* 0x00002800ff007424 */ /* 0x005fc800078e00ff */
[----:B------:R4:W-:Y:S08]  /*ec70*/  SYNCS.ARRIVE.TRANS64 RZ, [UR38+0x12430], R0 ;  /* 0x01243000ffff79a7 */ /* 0x0009f00008000026 */
[----:B----4-:R-:W-:Y:S05]  /*ec80*/  @!P0 BRA `(.L_x_1568) ;  /* 0x0000000000048947 */ /* 0x010fea0003800000 */
[----:B------:R-:W-:Y:S01]  /*ec90*/  BPT.TRAP 0x1 ;  /* 0x000000040000795c */ /* 0x000fe20000300000 */
.L_x_1568:
[----:B------:R-:W-:Y:S01]  /*eca0*/  ULDC.64 UR4, c[0x0][0x198] ;  /* 0x0000660000047ab9 */ /* 0x000fe20000000a00 */
[----:B------:R-:W-:Y:S01]  /*ecb0*/  R2UR UR11, R7 ;  /* 0x00000000070b72ca */ /* 0x000fe200000e0000 */
[----:B------:R-:W-:Y:S01]  /*ecc0*/  UIADD3 UR4, UP0, UR4, 0x370, URZ ;  /* 0x0000037004047890 */ /* 0x000fe2000ff1e03f */
[----:B------:R-:W-:Y:S01]  /*ecd0*/  R2UR UR13, R16 ;  /* 0x00000000100d72ca */ /* 0x000fe200000e0000 */
[----:B------:R-:W-:Y:S01]  /*ece0*/  UIADD3 UR8, UR38, 0xd200, URZ ;  /* 0x0000d20026087890 */ /* 0x000fe2000fffe03f */
[----:B------:R-:W-:Y:S01]  /*ecf0*/  PLOP3.LUT P0, PT, PT, PT, PT, 0x80, 0x0 ;  /* 0x000000000000781c */ /* 0x000fe20003f0f070 */
[----:B------:R-:W-:Y:S02]  /*ed00*/  UIADD3 UR9, UR38, 0x12430, URZ ;  /* 0x0001243026097890 */ /* 0x000fe4000fffe03f */
[----:B------:R-:W-:Y:S01]  /*ed10*/  UIADD3.X UR5, URZ, UR5, URZ, UP0, !UPT ;  /* 0x000000053f057290 */ /* 0x000fe200087fe43f */
[----:B------:R-:W-:Y:S01]  /*ed20*/  P2R R24, PR, RZ, 0x1 ;  /* 0x00000001ff187803 */ /* 0x000fe20000000000 */
[----:B------:R-:W-:Y:S01]  /*ed30*/  UMOV UR6, 0x0 ;  /* 0x0000000000067882 */ /* 0x000fe20000000000 */
[----:B------:R-:W-:Y:S01]  /*ed40*/  UMOV UR7, 0x14f00000 ;  /* 0x14f0000000077882 */ /* 0x000fe20000000000 */
[----:B------:R-:W-:Y:S01]  /*ed50*/  UMOV UR10, URZ ;  /* 0x0000003f000a7c82 */ /* 0x000fe20008000000 */
[----:B------:R-:W-:-:S04]  /*ed60*/  UMOV UR12, UR36 ;  /* 0x00000024000c7c82 */ /* 0x000fc80008000000 */
[----:B------:R4:W-:Y:S02]  /*ed70*/  UTMALDG.4D [UR8], [UR4], desc[UR6] ;  /* 0x00000608040075b4 */ /* 0x0009e40008019000 */
[----:B----4-:R-:W-:Y:S01]  /*ed80*/  NOP ;  /* 0x0000000000007918 */ /* 0x010fe20000000000 */
.L_x_1562:
[----:B------:R-:W-:Y:S05]  /*ed90*/  WARPSYNC.ALL ;  /* 0x0000000000007948 */ /* 0x000fea0003800000 */
[----:B0-2---:R-:W1:Y:S01]  /*eda0*/  S2R R0, SR_CTAID.Z ;  /* 0x0000000000007919 */ /* 0x005e620000002700 */
[----:B------:R-:W-:Y:S02]  /*edb0*/  UIADD3 UR5, UR38, 0xa200, URZ ;  /* 0x0000a20026057890 */ /* 0x000fe4000fffe03f */
[----:B------:R-:W-:Y:S01]  /*edc0*/  USHF.R.S32.HI UR4, URZ, 0x1f, UR36 ;  /* 0x0000001f3f047899 */ /* 0x000fe20008011424 */
[----:B------:R-:W-:Y:S01]  /*edd0*/  BAR.SYNC.DEFER_BLOCKING 0x8, 0x200 ;  /* 0x0208000000007b1d */ /* 0x000fe20000010000 */
[----:B------:R-:W-:-:S05]  /*ede0*/  ULOP3.LUT UP0, URZ, UR5, 0x1bf, URZ, 0xc0, !UPT ;  /* 0x000001bf053f7892 */ /* 0x000fca000f80c03f */
[----:B------:R-:W-:Y:S01]  /*edf0*/  ULDC.64 UR6, c[0x0][0x2d8] ;  /* 0x0000b60000067ab9 */ /* 0x000fe20000000a00 */
[----:B------:R-:W-:Y:S01]  /*ee00*/  PLOP3.LUT P0, PT, PT, PT, UP0, 0x80, 0x0 ;  /* 0x000000000000781c */ /* 0x000fe20003f0f008 */
[----:B------:R-:W-:Y:S02]  /*ee10*/  UIMAD UR4, UR4, UR6, URZ ;  /* 0x00000006040472a4 */ /* 0x000fe4000f8e023f */
[----:B------:R-:W-:Y:S02]  /*ee20*/  UIMAD.WIDE.U32 UR46, UR36, UR6, URZ ;  /* 0x00000006242e72a5 */ /* 0x000fe4000f8e003f */
[----:B------:R-:W-:-:S04]  /*ee30*/  UIMAD UR4, UR36, UR7, UR4 ;  /* 0x00000007240472a4 */ /* 0x000fc8000f8e0204 */
[----:B------:R-:W-:Y:S01]  /*ee40*/  UIADD3 UR45, UR47, UR4, URZ ;  /* 0x000000042f2d7290 */ /* 0x000fe2000fffe03f */
[----:B-1----:R-:W-:-:S03]  /*ee50*/  SHF.R.S32.HI R17, RZ, 0x1f, R0 ;  /* 0x0000001fff117819 */ /* 0x002fc60000011400 */
[----:B------:R-:W-:Y:S08]  /*ee60*/  @!P0 BRA `(.L_x_1569) ;  /* 0x0000000000408947 */ /* 0x000ff00003800000 */
[----:B---3--:R-:W-:Y:S01]  /*ee70*/  MOV R2, 0x0 ;  /* 0x0000000000027802 */ /* 0x008fe20000000f00 */
[----:B------:R-:W-:Y:S01]  /*ee80*/  ULDC.64 UR6, c[0x4][0x98] ;  /* 0x0100260000067ab9 */ /* 0x000fe20000000a00 */
[----:B------:R-:W-:Y:S01]  /*ee90*/  ULDC.64 UR8, c[0x4][0xa0] ;  /* 0x0100280000087ab9 */ /* 0x000fe20000000a00 */
[----:B------:R-:W-:Y:S01]  /*eea0*/  ULDC.64 UR4, c[0x4][0x28] ;  /* 0x01000a0000047ab9 */ /* 0x000fe20000000a00 */
[----:B------:R-:W-:Y:S01]  /*eeb0*/  IMAD.U32 R4, RZ, RZ, UR6 ;  /* 0x00000006ff047e24 */ /* 0x000fe2000f8e00ff */
[----:B------:R-:W-:Y:S01]  /*eec0*/  MOV R10, UR4 ;  /* 0x00000004000a7c02 */ /* 0x000fe20008000f00 */
        /* <DEDUP_REMOVED lines=10> */
.L_x_1569:
[----:B------:R-:W0:Y:S01]  /*ef70*/  LDC R8, c[0x0][0x448] ;  /* 0x00011200ff087b82 */ /* 0x000e220000000800 */
[----:B------:R-:W1:Y:S01]  /*ef80*/  S2R R9, SR_CTAID.X ;  /* 0x0000000000097919 */ /* 0x000e620000002500 */
[----:B------:R-:W-:Y:S01]  /*ef90*/  IMAD.SHL.U32 R10, R28, 0x10, RZ ;  /* 0x000000101c0a7824 */ /* 0x000fe200078e00ff */
[----:B---3--:R-:W-:Y:S01]  /*efa0*/  SHF.R.U32.HI R2, RZ, 0x3, R28 ;  /* 0x00000003ff027819 */ /* 0x008fe2000001161c */
[----:B------:R-:W-:Y:S01]  /*efb0*/  UMOV UR4, UR46 ;  /* 0x0000002e00047c82 */ /* 0x000fe20008000000 */
[----:B------:R-:W2:Y:S01]  /*efc0*/  S2R R20, SR_CTAID.Z ;  /* 0x0000000000147919 */ /* 0x000ea20000002700 */
[----:B------:R-:W-:Y:S01]  /*efd0*/  UMOV UR5, UR45 ;  /* 0x0000002d00057c82 */ /* 0x000fe20008000000 */
[----:B------:R-:W-:Y:S01]  /*efe0*/  LOP3.LUT R10, R10, 0x30, RZ, 0xe2, !PT ;  /* 0x000000300a0a7812 */ /* 0x000fe200078ee2ff */
[C---:B------:R-:W-:Y:S01]  /*eff0*/  IMAD.SHL.U32 R0, R2.reuse, 0x10, RZ ;  /* 0x0000001002007824 */ /* 0x040fe200078e00ff */
[----:B------:R-:W-:Y:S01]  /*f000*/  SHF.L.U32 R3, R2, 0x7, RZ ;  /* 0x0000000702037819 */ /* 0x000fe200000006ff */
[----:B------:R-:W-:-:S03]  /*f010*/  ULDC.64 UR6, c[0x0][0x2c8] ;  /* 0x0000b20000067ab9 */ /* 0x000fc60000000a00 */
[----:B------:R-:W-:-:S04]  /*f020*/  LOP3.LUT R3, R10, 0x180, R3, 0xf8, !PT ;  /* 0x000001800a037812 */ /* 0x000fc800078ef803 */
[----:B------:R-:W-:Y:S01]  /*f030*/  LOP3.LUT R2, R3, 0x30, R0, 0x78, !PT ;  /* 0x0000003003027812 */ /* 0x000fe200078e7800 */
[----:B------:R-:W-:-:S05]  /*f040*/  IMAD.SHL.U32 R0, R28, 0x10, RZ ;  /* 0x000000101c007824 */ /* 0x000fca00078e00ff */
[----:B------:R-:W-:Y:S02]  /*f050*/  LOP3.LUT R3, R0, 0x40, RZ, 0xc0, !PT ;  /* 0x0000004000037812 */ /* 0x000fe400078ec0ff */
[----:B0-----:R-:W-:Y:S02]  /*f060*/  ISETP.NE.AND P0, PT, R8, 0x1, PT ;  /* 0x000000010800780c */ /* 0x001fe40003f05270 */
[----:B------:R-:W-:Y:S02]  /*f070*/  IADD3 R0, R2, R3, R26 ;  /* 0x0000000302007210 */ /* 0x000fe40007ffe01a */
[----:B------:R-:W-:-:S05]  /*f080*/  LEA.HI R2, R27, R29, RZ, 0x1e ;  /* 0x0000001d1b027211 */ /* 0x000fca00078ff0ff */
[----:B-1----:R-:W-:Y:S02]  /*f090*/  IMAD R9, R9, 0xc0, R2 ;  /* 0x000000c009097824 */ /* 0x002fe400078e0202 */
[----:B------:R-:W0:Y:S02]  /*f0a0*/  LDC.64 R2, c[0x0][0x2e0] ;  /* 0x0000b800ff027b82 */ /* 0x000e240000000a00 */
[----:B------:R-:W-:-:S06]  /*f0b0*/  IMAD.MOV.U32 R5, RZ, RZ, R9 ;  /* 0x000000ffff057224 */ /* 0x000fcc00078e0009 */
[----:B------:R-:W1:Y:S08]  /*f0c0*/  @P0 LDC R4, c[0x0][0x44c] ;  /* 0x00011300ff040b82 */ /* 0x000e700000000800 */
[----:B------:R-:W3:Y:S08]  /*f0d0*/  @P0 LDC R7, c[0x0][0x450] ;  /* 0x00011400ff070b82 */ /* 0x000ef00000000800 */
[----:B------:R-:W4:Y:S08]  /*f0e0*/  @P0 LDC R6, c[0x0][0x44c] ;  /* 0x00011300ff060b82 */ /* 0x000f300000000800 */
[----:B------:R-:W5:Y:S01]  /*f0f0*/  @P0 LDC R11, c[0x0][0x450] ;  /* 0x00011400ff0b0b82 */ /* 0x000f620000000800 */
[----:B-1----:R-:W-:-:S05]  /*f100*/  @P0 IMAD.HI.U32 R4, R9, R4, RZ ;  /* 0x0000000409040227 */ /* 0x002fca00078e00ff */
[----:B---3--:R-:W-:Y:S01]  /*f110*/  @P0 SHF.R.U32.HI R5, RZ, R7, R4 ;  /* 0x00000007ff050219 */ /* 0x008fe20000011604 */
[----:B------:R-:W-:-:S04]  /*f120*/  VIADD R7, R9, 0x80 ;  /* 0x0000008009077836 */ /* 0x000fc80000000000 */
[----:B----4-:R-:W-:-:S04]  /*f130*/  @P0 IMAD.HI.U32 R4, R7, R6, RZ ;  /* 0x0000000607040227 */ /* 0x010fc800078e00ff */
[----:B------:R-:W-:Y:S01]  /*f140*/  IMAD.MOV.U32 R6, RZ, RZ, R7 ;  /* 0x000000ffff067224 */ /* 0x000fe200078e0007 */
[----:B-----5:R-:W-:Y:S01]  /*f150*/  @P0 SHF.R.U32.HI R6, RZ, R11, R4 ;  /* 0x0000000bff060219 */ /* 0x020fe20000011604 */
[----:B0-----:R-:W-:-:S04]  /*f160*/  IMAD R4, R17, R2, RZ ;  /* 0x0000000211047224 */ /* 0x001fc800078e02ff */
[C---:B--2---:R-:W-:Y:S01]  /*f170*/  IMAD R11, R20.reuse, R3, R4 ;  /* 0x00000003140b7224 */ /* 0x044fe200078e0204 */
[----:B------:R-:W-:Y:S01]  /*f180*/  SHF.R.S32.HI R4, RZ, 0x1f, R5 ;  /* 0x0000001fff047819 */ /* 0x000fe20000011405 */
[----:B------:R-:W-:Y:S01]  /*f190*/  IMAD.WIDE.U32 R2, R20, R2, UR4 ;  /* 0x0000000414027e25 */ /* 0x000fe2000f8e0002 */
[----:B------:R-:W-:-:S03]  /*f1a0*/  ULDC.64 UR4, c[0x0][0x2d0] ;  /* 0x0000b40000047ab9 */ /* 0x000fc60000000a00 */
[----:B------:R-:W-:Y:S01]  /*f1b0*/  IMAD R4, R4, UR4, RZ ;  /* 0x0000000404047c24 */ /* 0x000fe2000f8e02ff */
[----:B------:R-:W-:Y:S01]  /*f1c0*/  IADD3 R3, R3, R11, RZ ;  /* 0x0000000b03037210 */ /* 0x000fe20007ffe0ff */
[----:B------:R-:W-:Y:S02]  /*f1d0*/  IMAD.MOV R11, RZ, RZ, -R5 ;  /* 0x000000ffff0b7224 */ /* 0x000fe400078e0a05 */
[C---:B------:R-:W-:Y:S02]  /*f1e0*/  IMAD R13, R5.reuse, UR5, R4 ;  /* 0x00000005050d7c24 */ /* 0x040fe4000f8e0204 */
[----:B------:R-:W-:Y:S02]  /*f1f0*/  IMAD R9, R8, R11, R9 ;  /* 0x0000000b08097224 */ /* 0x000fe400078e0209 */
[----:B------:R-:W-:-:S03]  /*f200*/  IMAD.WIDE.U32 R4, R5, UR4, R2 ;  /* 0x0000000405047c25 */ /* 0x000fc6000f8e0002 */
[----:B------:R-:W-:Y:S01]  /*f210*/  SHF.R.S32.HI R11, RZ, 0x1f, R9 ;  /* 0x0000001fff0b7819 */ /* 0x000fe20000011409 */
[----:B------:R-:W-:Y:S02]  /*f220*/  IMAD.IADD R5, R5, 0x1, R13 ;  /* 0x0000000105057824 */ /* 0x000fe400078e020d */
[----:B------:R-:W-:-:S04]  /*f230*/  IMAD.WIDE.U32 R2, R6, UR4, R2 ;  /* 0x0000000406027c25 */ /* 0x000fc8000f8e0002 */
[----:B------:R-:W-:Y:S02]  /*f240*/  IMAD R12, R11, UR6, RZ ;  /* 0x000000060b0c7c24 */ /* 0x000fe4000f8e02ff */
[----:B------:R-:W-:-:S04]  /*f250*/  IMAD.WIDE.U32 R4, R9, UR6, R4 ;  /* 0x0000000609047c25 */ /* 0x000fc8000f8e0004 */
[----:B------:R-:W-:Y:S01]  /*f260*/  IMAD R11, R9, UR7, R12 ;  /* 0x00000007090b7c24 */ /* 0x000fe2000f8e020c */
[--C-:B------:R-:W-:Y:S01]  /*f270*/  SHF.R.S32.HI R9, RZ, 0x1f, R6.reuse ;  /* 0x0000001fff097819 */ /* 0x100fe20000011406 */
[----:B------:R-:W-:-:S04]  /*f280*/  IMAD.MOV R12, RZ, RZ, -R6 ;  /* 0x000000ffff0c7224 */ /* 0x000fc800078e0a06 */
[----:B------:R-:W-:Y:S02]  /*f290*/  IMAD R9, R9, UR4, RZ ;  /* 0x0000000409097c24 */ /* 0x000fe4000f8e02ff */
[----:B------:R-:W-:Y:S02]  /*f2a0*/  IMAD R7, R8, R12, R7 ;  /* 0x0000000c08077224 */ /* 0x000fe400078e0207 */
[----:B------:R-:W-:Y:S01]  /*f2b0*/  IMAD R9, R6, UR5, R9 ;  /* 0x0000000506097c24 */ /* 0x000fe2000f8e0209 */
[----:B------:R-:W-:Y:S02]  /*f2c0*/  ULDC.64 UR4, c[0x0][0x280] ;  /* 0x0000a00000047ab9 */ /* 0x000fe40000000a00 */
[----:B------:R-:W-:Y:S01]  /*f2d0*/  IADD3 R4, P0, R4, UR4, RZ ;  /* 0x0000000404047c10 */ /* 0x000fe2000ff1e0ff */
[----:B------:R-:W-:-:S03]  /*f2e0*/  IMAD.IADD R3, R3, 0x1, R9 ;  /* 0x0000000103037824 */ /* 0x000fc600078e0209 */
[----:B------:R-:W-:Y:S01]  /*f2f0*/  IADD3.X R6, R5, UR5, R11, P0, !PT ;  /* 0x0000000505067c10 */ /* 0x000fe200087fe40b */
[----:B------:R-:W-:Y:S01]  /*f300*/  IMAD.WIDE.U32 R2, R7, UR6, R2 ;  /* 0x0000000607027c25 */ /* 0x000fe2000f8e0002 */
[----:B------:R-:W-:-:S05]  /*f310*/  SHF.R.S32.HI R5, RZ, 0x1f, R7 ;  /* 0x0000001fff057819 */ /* 0x000fca0000011407 */
[----:B------:R-:W-:Y:S01]  /*f320*/  IMAD R12, R5, UR6, RZ ;  /* 0x00000006050c7c24 */ /* 0x000fe2000f8e02ff */
[----:B------:R-:W-:Y:S01]  /*f330*/  IADD3 R5, P1, R2, UR4, RZ ;  /* 0x0000000402057c10 */ /* 0x000fe2000ff3e0ff */
[----:B------:R-:W-:Y:S01]  /*f340*/  ULDC UR6, c[0x0][0x2b8] ;  /* 0x0000ae0000067ab9 */ /* 0x000fe20000000800 */
[----:B------:R-:W-:Y:S01]  /*f350*/  UMOV UR4, 0xffffffff ;  /* 0xffffffff00047882 */ /* 0x000fe20000000000 */
[----:B------:R-:W-:Y:S01]  /*f360*/  IMAD R7, R7, UR7, R12 ;  /* 0x0000000707077c24 */ /* 0x000fe2000f8e020c */
[----:B------:R-:W-:-:S04]  /*f370*/  ISETP.GE.AND P0, PT, R10, UR6, PT ;  /* 0x000000060a007c0c */ /* 0x000fc8000bf06270 */
[----:B------:R-:W-:Y:S01]  /*f380*/  IADD3.X R7, R3, UR5, R7, P1, !PT ;  /* 0x0000000503077c10 */ /* 0x000fe20008ffe407 */
[----:B------:R-:W-:Y:S08]  /*f390*/  BRA.DIV UR4, `(.L_x_1570) ;  /* 0x0000001a04e47947 */ /* 0x000ff0000b800000 */
[----:B------:R-:W0:Y:S01]  /*f3a0*/  SHFL.IDX PT, R14, R4, RZ, 0x1c1f ;  /* 0x001c1fff040e7589 */ /* 0x000e2200000e0000 */
[----:B------:R-:W-:Y:S01]  /*f3b0*/  ULDC UR4, c[0x0][0x288] ;  /* 0x0000a20000047ab9 */ /* 0x000fe20000000800 */
[----:B------:R-:W-:Y:S01]  /*f3c0*/  LEA.HI R9, R27, UR39, RZ, 0x1e ;  /* 0x000000271b097c11 */ /* 0x000fe2000f8ff0ff */
[----:B------:R-:W-:Y:S01]  /*f3d0*/  IMAD R8, R8, UR4, RZ ;  /* 0x0000000408087c24 */ /* 0x000fe2000f8e02ff */
[----:B------:R-:W1:Y:S03]  /*f3e0*/  SHFL.IDX PT, R2, R6, RZ, 0x1c1f ;  /* 0x001c1fff06027589 */ /* 0x000e6600000e0000 */
[C---:B------:R-:W-:Y:S01]  /*f3f0*/  VIADD R11, R9.reuse, 0x20 ;  /* 0x00000020090b7836 */ /* 0x040fe20000000000 */
[----:B------:R-:W-:Y:S01]  /*f400*/  ISETP.GE.AND P1, PT, R9, R8, PT ;  /* 0x000000080900720c */ /* 0x000fe20003f26270 */
[----:B------:R-:W-:Y:S04]  /*f410*/  SHFL.IDX PT, R20, R6, 0x1, 0x1c1f ;  /* 0x003c1f0006147f89 */ /* 0x000fe800000e0000 */
[----:B------:R-:W-:Y:S04]  /*f420*/  SHFL.IDX PT, R29, R4, 0x2, 0x1c1f ;  /* 0x005c1f00041d7f89 */ /* 0x000fe800000e0000 */
[----:B------:R-:W-:Y:S04]  /*f430*/  SHFL.IDX PT, R17, R6, 0x2, 0x1c1f ;  /* 0x005c1f0006117f89 */ /* 0x000fe800000e0000 */
[----:B------:R-:W-:Y:S01]  /*f440*/  @!P1 IADD3 R21, R0, UR38, RZ ;  /* 0x0000002600159c10 */ /* 0x000fe2000fffe0ff */
[----:B------:R-:W-:Y:S01]  /*f450*/  SHFL.IDX PT, R6, R6, 0x3, 0x1c1f ;  /* 0x007c1f0006067f89 */ /* 0x000fe200000e0000 */
[----:B0-----:R-:W-:-:S05]  /*f460*/  @!P1 IADD3 R14, P2, R10, R14, RZ ;  /* 0x0000000e0a0e9210 */ /* 0x001fca0007f5e0ff */
[----:B-1----:R-:W-:Y:S02]  /*f470*/  @!P1 IMAD.X R3, RZ, RZ, R2, P2 ;  /* 0x000000ffff039224 */ /* 0x002fe400010e0602 */
[----:B------:R-:W-:Y:S02]  /*f480*/  @!P1 IMAD.MOV.U32 R2, RZ, RZ, R14 ;  /* 0x000000ffff029224 */ /* 0x000fe400078e000e */
[----:B------:R-:W0:Y:S04]  /*f490*/  SHFL.IDX PT, R14, R4, 0x1, 0x1c1f ;  /* 0x003c1f00040e7f89 */ /* 0x000e2800000e0000 */
[----:B------:R1:W-:Y:S01]  /*f4a0*/  @!P1 LDGSTS.E.BYPASS.LTC128B.128 [R21+0xa200], desc[UR42][R2.64], !P0 ;  /* 0x0a20000002159fae */ /* 0x0003e2000c101d6a */
[----:B------:R-:W-:Y:S01]  /*f4b0*/  ISETP.GE.AND P1, PT, R11, R8, PT ;  /* 0x000000080b00720c */ /* 0x000fe20003f26270 */
[----:B------:R-:W-:-:S05]  /*f4c0*/  VIADD R11, R9, 0x40 ;  /* 0x00000040090b7836 */ /* 0x000fca0000000000 */
[----:B------:R-:W-:Y:S01]  /*f4d0*/  ISETP.GE.AND P2, PT, R11, R8, PT ;  /* 0x000000080b00720c */ /* 0x000fe20003f46270 */
[----:B------:R-:W-:Y:S01]  /*f4e0*/  VIADD R11, R9, 0x60 ;  /* 0x00000060090b7836 */ /* 0x000fe20000000000 */
[----:B-1----:R-:W-:Y:S05]  /*f4f0*/  SHFL.IDX PT, R21, R5, RZ, 0x1c1f ;  /* 0x001c1fff05157589 */ /* 0x002fea00000e0000 */
[----:B0-----:R-:W-:Y:S02]  /*f500*/  @!P1 IADD3 R2, P3, R10, R14, RZ ;  /* 0x0000000e0a029210 */ /* 0x001fe40007f7e0ff */
[----:B------:R-:W0:Y:S03]  /*f510*/  SHFL.IDX PT, R14, R4, 0x3, 0x1c1f ;  /* 0x007c1f00040e7f89 */ /* 0x000e2600000e0000 */
[----:B------:R-:W-:-:S02]  /*f520*/  @!P1 IMAD.X R3, RZ, RZ, R20, P3 ;  /* 0x000000ffff039224 */ /* 0x000fc400018e0614 */
[----:B------:R-:W-:-:S05]  /*f530*/  @!P1 VIADD R20, R0, UR38 ;  /* 0x0000002600149c36 */ /* 0x000fca0008000000 */
[----:B------:R1:W-:Y:S02]  /*f540*/  @!P1 LDGSTS.E.BYPASS.LTC128B.128 [R20+0xaa00], desc[UR42][R2.64], !P0 ;  /* 0x0aa0000002149fae */ /* 0x0003e4000c101d6a */
[----:B-1----:R-:W-:Y:S01]  /*f550*/  @!P2 IADD3 R2, P1, R10, R29, RZ ;  /* 0x0000001d0a02a210 */ /* 0x002fe20007f3e0ff */
[----:B------:R-:W-:-:S03]  /*f560*/  @!P2 VIADD R29, R0, UR38 ;  /* 0x00000026001dac36 */ /* 0x000fc60008000000 */
[----:B------:R-:W-:Y:S02]  /*f570*/  @!P2 IADD3.X R3, RZ, R17, RZ, P1, !PT ;  /* 0x00000011ff03a210 */ /* 0x000fe40000ffe4ff */
[----:B------:R-:W-:Y:S01]  /*f580*/  ISETP.GE.AND P1, PT, R11, R8, PT ;  /* 0x000000080b00720c */ /* 0x000fe20003f26270 */
[----:B------:R-:W1:Y:S01]  /*f590*/  SHFL.IDX PT, R17, R7, RZ, 0x1c1f ;  /* 0x001c1fff07117589 */ /* 0x000e6200000e0000 */
[----:B------:R-:W-:-:S03]  /*f5a0*/  VIADD R11, R9, 0x80 ;  /* 0x00000080090b7836 */ /* 0x000fc60000000000 */
[----:B------:R0:W-:Y:S02]  /*f5b0*/  @!P2 LDGSTS.E.BYPASS.LTC128B.128 [R29+0xb200], desc[UR42][R2.64], !P0 ;  /* 0x0b200000021dafae */ /* 0x0001e4000c101d6a */
[----:B------:R-:W-:Y:S02]  /*f5c0*/  ISETP.GE.AND P2, PT, R11, R8, PT ;  /* 0x000000080b00720c */ /* 0x000fe40003f46270 */
[----:B------:R-:W2:Y:S04]  /*f5d0*/  SHFL.IDX PT, R7, R7, 0x1, 0x1c1f ;  /* 0x003c1f0007077f89 */ /* 0x000ea800000e0000 */
[----:B0-----:R-:W-:Y:S01]  /*f5e0*/  @!P1 IADD3 R2, P3, R10, R14, RZ ;  /* 0x0000000e0a029210 */ /* 0x001fe20007f7e0ff */
[----:B------:R-:W-:Y:S01]  /*f5f0*/  @!P1 VIADD R29, R0, UR38 ;  /* 0x00000026001d9c36 */ /* 0x000fe20008000000 */
[----:B------:R0:W3:Y:S03]  /*f600*/  SHFL.IDX PT, R14, R5, 0x1, 0x1c1f ;  /* 0x003c1f00050e7f89 */ /* 0x0000e600000e0000 */
[----:B------:R-:W-:-:S05]  /*f610*/  @!P1 IMAD.X R3, RZ, RZ, R6, P3 ;  /* 0x000000ffff039224 */ /* 0x000fca00018e0606 */
[----:B------:R4:W-:Y:S02]  /*f620*/  @!P1 LDGSTS.E.BYPASS.LTC128B.128 [R29+0xba00], desc[UR42][R2.64], !P0 ;  /* 0x0ba00000021d9fae */ /* 0x0009e4000c101d6a */
[----:B----4-:R-:W-:-:S04]  /*f630*/  @!P2 IADD3 R2, P1, R10, R21, RZ ;  /* 0x000000150a02a210 */ /* 0x010fc80007f3e0ff */
[----:B-1----:R-:W-:Y:S01]  /*f640*/  @!P2 IADD3.X R3, RZ, R17, RZ, P1, !PT ;  /* 0x00000011ff03a210 */ /* 0x002fe20000ffe4ff */
[----:B------:R-:W-:-:S05]  /*f650*/  @!P2 VIADD R17, R0, UR38 ;  /* 0x000000260011ac36 */ /* 0x000fca0008000000 */
[----:B--23--:R0:W-:Y:S03]  /*f660*/  @!P2 LDGSTS.E.BYPASS.LTC128B.128 [R17+0xc200], desc[UR42][R2.64], !P0 ;  /* 0x0c2000000211afae */ /* 0x00c1e6000c101d6a */
.L_x_1628:
[----:B------:R-:W-:Y:S02]  /*f670*/  VIADD R9, R9, 0xa0 ;  /* 0x000000a009097836 */ /* 0x000fe40000000000 */
[----:B------:R-:W-:-:S03]  /*f680*/  IMAD.MOV.U32 R4, RZ, RZ, 0x1 ;  /* 0x00000001ff047424 */ /* 0x000fc600078e00ff */
[----:B------:R-:W-:-:S13]  /*f690*/  ISETP.GE.AND P1, PT, R9, R8, PT ;  /* 0x000000080900720c */ /* 0x000fda0003f26270 */
[----:B0-----:R-:W-:Y:S01]  /*f6a0*/  @!P1 IADD3 R2, P2, R10, R14, RZ ;  /* 0x0000000e0a029210 */ /* 0x001fe20007f5e0ff */
[----:B------:R-:W-:Y:S01]  /*f6b0*/  @!P1 VIADD R5, R0, UR38 ;  /* 0x0000002600059c36 */ /* 0x000fe20008000000 */
[----:B------:R-:W-:-:S03]  /*f6c0*/  SHF.L.U32 R0, R4, 0x1f, RZ ;  /* 0x0000001f04007819 */ /* 0x000fc600000006ff */
        /* <DEDUP_REMOVED lines=12> */
.L_x_1629:
[----:B------:R-:W-:-:S04]  /*f790*/  UIADD3 UR4, UR41, -0x2, URZ ;  /* 0xfffffffe29047890 */ /* 0x000fc8000fffe03f */
[----:B------:R-:W-:-:S06]  /*f7a0*/  UISETP.GE.AND UP0, UPT, UR4, UR44, UPT ;  /* 0x0000002c0400728c */ /* 0x000fcc000bf06270 */
[----:B------:R-:W-:-:S13]  /*f7b0*/  PLOP3.LUT P0, PT, PT, PT, UP0, 0x80, 0x0 ;  /* 0x000000000000781c */ /* 0x000fda0003f0f008 */
[----:B------:R-:W-:Y:S05]  /*f7c0*/  @!P0 BRA `(.L_x_1572) ;  /* 0x0000000800b88947 */ /* 0x000fea0003800000 */
[----:B------:R-:W-:Y:S01]  /*f7d0*/  IMAD.U32 R21, RZ, RZ, UR40 ;  /* 0x00000028ff157e24 */ /* 0x000fe2000f8e00ff */
[----:B------:R-:W-:Y:S01]  /*f7e0*/  MOV R20, UR40 ;  /* 0x0000002800147c02 */ /* 0x000fe20008000f00 */
[----:B0-----:R-:W-:Y:S01]  /*f7f0*/  IMAD.U32 R0, RZ, RZ, UR4 ;  /* 0x00000004ff007e24 */ /* 0x001fe2000f8e00ff */
[----:B------:R-:W-:Y:S01]  /*f800*/  LOP3.LUT R15, R28, 0x1f, RZ, 0xc0, !PT ;  /* 0x0000001f1c0f7812 */ /* 0x000fe200078ec0ff */
[----:B------:R-:W-:Y:S01]  /*f810*/  IMAD.MOV.U32 R4, RZ, RZ, 0x1 ;  /* 0x00000001ff047424 */ /* 0x000fe200078e00ff */
[----:B------:R-:W-:Y:S01]  /*f820*/  LOP3.LUT R20, R20, 0x1, RZ, 0xfc, !PT ;  /* 0x0000000114147812 */ /* 0x000fe200078efcff */
[----:B------:R-:W-:Y:S01]  /*f830*/  IMAD.MOV.U32 R5, RZ, RZ, RZ ;  /* 0x000000ffff057224 */ /* 0x000fe200078e00ff */
[----:B------:R-:W-:-:S07]  /*f840*/  LOP3.LUT R21, R21, 0x2, RZ, 0xfc, !PT ;  /* 0x0000000215157812 */ /* 0x000fce00078efcff */
.L_x_1589:
[----:B------:R-:W-:Y:S01]  /*f850*/  ISETP.NE.AND P1, PT, R24, RZ, PT ;  /* 0x000000ff1800720c */ /* 0x000fe20003f25270 */
[----:B------:R-:W-:Y:S01]  /*f860*/  VIADD R12, R5, 0x1 ;  /* 0x00000001050c7836 */ /* 0x000fe20000000000 */
[----:B------:R-:W-:Y:S04]  /*f870*/  BSSY B0, `(.L_x_1573) ;  /* 0x000005e000007945 */ /* 0x000fe80003800000 */
[----:B------:R-:W-:-:S04]  /*f880*/  ISETP.NE.AND P0, PT, R12, 0x2, PT ;  /* 0x000000020c00780c */ /* 0x000fc80003f05270 */
[----:B------:R-:W-:Y:S02]  /*f890*/  SEL R13, RZ, 0x1, P0 ;  /* 0x00000001ff0d7807 */ /* 0x000fe40000000000 */
[----:B------:R-:W-:Y:S02]  /*f8a0*/  SEL R12, R12, RZ, P0 ;  /* 0x000000ff0c0c7207 */ /* 0x000fe40000000000 */
[----:B------:R-:W-:Y:S01]  /*f8b0*/  LOP3.LUT R13, R4, R13, RZ, 0x3c, !PT ;  /* 0x0000000d040d7212 */ /* 0x000fe200078e3cff */
[----:B01----:R-:W-:Y:S06]  /*f8c0*/  @!P1 BRA `(.L_x_1574) ;  /* 0x0000000400609947 */ /* 0x003fec0003800000 */
[----:B------:R-:W-:Y:S02]  /*f8d0*/  ISETP.NE.AND P1, PT, R25, RZ, PT ;  /* 0x000000ff1900720c */ /* 0x000fe40003f25270 */
[----:B------:R-:W-:-:S11]  /*f8e0*/  MOV R7, R0 ;  /* 0x0000000000077202 */ /* 0x000fd60000000f00 */
[----:B------:R-:W-:Y:S05]  /*f8f0*/  @!P1 BRA `(.L_x_1575) ;  /* 0x00000000004c9947 */ /* 0x000fea0003800000 */
[----:B------:R-:W0:Y:S01]  /*f900*/  LDC R7, c[0x0][0x43c] ;  /* 0x00010f00ff077b82 */ /* 0x000e220000000800 */
[----:B------:R-:W-:Y:S01]  /*f910*/  IMAD.MOV.U32 R9, RZ, RZ, R0 ;  /* 0x000000ffff097224 */ /* 0x000fe200078e0000 */
[----:B------:R-:W-:Y:S02]  /*f920*/  ULDC.64 UR4, c[0x0][0x428] ;  /* 0x00010a0000047ab9 */ /* 0x000fe40000000a00 */
[----:B------:R-:W-:-:S04]  /*f930*/  IMAD R11, R19, UR4, RZ ;  /* 0x00000004130b7c24 */ /* 0x000fc8000f8e02ff */
[----:B------:R-:W1:Y:S01]  /*f940*/  LDC.64 R16, c[0x0][0x418] ;  /* 0x00010600ff107b82 */ /* 0x000e620000000a00 */
[----:B------:R-:W-:Y:S01]  /*f950*/  IMAD R11, R18, UR5, R11 ;  /* 0x00000005120b7c24 */ /* 0x000fe2000f8e020b */
[----:B0-----:R-:W-:-:S13]  /*f960*/  ISETP.NE.AND P0, PT, R7, 0x1, PT ;  /* 0x000000010700780c */ /* 0x001fda0003f05270 */
[----:B------:R-:W0:Y:S02]  /*f970*/  @P0 LDC.64 R2, c[0x0][0x440] ;  /* 0x00011000ff020b82 */ /* 0x000e240000000a00 */
[----:B0-----:R-:W-:-:S05]  /*f980*/  @P0 IMAD.HI.U32 R2, R0, R2, RZ ;  /* 0x0000000200020227 */ /* 0x001fca00078e00ff */
[----:B------:R-:W-:-:S04]  /*f990*/  @P0 SHF.R.U32.HI R9, RZ, R3, R2 ;  /* 0x00000003ff090219 */ /* 0x000fc80000011602 */
[--C-:B------:R-:W-:Y:S01]  /*f9a0*/  SHF.R.S32.HI R3, RZ, 0x1f, R9.reuse ;  /* 0x0000001fff037819 */ /* 0x100fe20000011409 */
[----:B------:R-:W-:-:S04]  /*f9b0*/  IMAD.MOV.U32 R2, RZ, RZ, R9 ;  /* 0x000000ffff027224 */ /* 0x000fc800078e0009 */
[----:B------:R-:W-:-:S04]  /*f9c0*/  IMAD.WIDE.U32 R2, R18, UR4, R2 ;  /* 0x0000000412027c25 */ /* 0x000fc8000f8e0002 */
[----:B------:R-:W-:Y:S01]  /*f9d0*/  IMAD.IADD R3, R11, 0x1, R3 ;  /* 0x000000010b037824 */ /* 0x000fe200078e0203 */
[----:B-1----:R-:W-:-:S04]  /*f9e0*/  LEA R16, P0, R2, R16, 0x2 ;  /* 0x0000001002107211 */ /* 0x002fc800078010ff */
[----:B------:R-:W-:-:S05]  /*f9f0*/  LEA.HI.X R17, R2, R17, R3, 0x2, P0 ;  /* 0x0000001102117211 */ /* 0x000fca00000f1403 */
[----:B------:R0:W5:Y:S01]  /*fa00*/  LDG.E R16, desc[UR42][R16.64] ;  /* 0x0000002a10107981 */ /* 0x000162000c1e1900 */
[----:B------:R-:W-:-:S04]  /*fa10*/  IMAD.MOV R2, RZ, RZ, -R9 ;  /* 0x000000ffff027224 */ /* 0x000fc800078e0a09 */
[----:B------:R-:W-:-:S07]  /*fa20*/  IMAD R7, R7, R2, R0 ;  /* 0x0000000207077224 */ /* 0x000fce00078e0200 */
.L_x_1575:
[----:B------:R-:W-:Y:S02]  /*fa30*/  LEA R9, R12, UR38, 0x3 ;  /* 0x000000260c097c11 */ /* 0x000fe4000f8e18ff */
[----:B------:R-:W-:Y:S02]  /*fa40*/  SHF.L.U32 R2, R13, 0x1f, RZ ;  /* 0x0000001f0d027819 */ /* 0x000fe400000006ff */
[----:B------:R-:W-:Y:S02]  /*fa50*/  ISETP.NE.AND P1, PT, R27, RZ, PT ;  /* 0x000000ff1b00720c */ /* 0x000fe40003f25270 */
[----:B------:R-:W1:Y:S02]  /*fa60*/  SYNCS.PHASECHK.TRANS64.TRYWAIT P0, [R9+URZ+0x12480], R2 ;  /* 0x01248002090075a7 */ /* 0x000e64000800017f */
[----:B-1----:R-:W-:Y:S09]  /*fa70*/  @!P0 BRA `(.L_x_1576) ;  /* 0x0000001c000c8947 */ /* 0x002ff20003800000 */
.L_x_1630:
[----:B------:R-:W-:Y:S04]  /*fa80*/  BSSY B1, `(.L_x_1577) ;  /* 0x0000007000017945 */ /* 0x000fe80003800000 */
[----:B------:R-:W-:Y:S05]  /*fa90*/  @P1 BRA `(.L_x_1578) ;  /* 0x0000000000141947 */ /* 0x000fea0003800000 */
[----:B------:R-:W-:Y:S01]  /*faa0*/  ISETP.NE.AND P0, PT, R15, RZ, PT ;  /* 0x000000ff0f00720c */ /* 0x000fe20003f05270 */
[----:B------:R-:W-:-:S04]  /*fab0*/  IMAD.MOV.U32 R6, RZ, RZ, 0x2800 ;  /* 0x00002800ff067424 */ /* 0x000fc800078e00ff */
[----:B------:R2:W-:Y:S08]  /*fac0*/  SYNCS.ARRIVE.TRANS64 RZ, [R9+URZ+0x12470], R6 ;  /* 0x0124700609ff79a7 */ /* 0x0005f0000800003f */
[----:B------:R-:W-:Y:S05]  /*fad0*/  @!P0 BRA `(.L_x_1578) ;  /* 0x0000000000048947 */ /* 0x000fea0003800000 */
[----:B------:R-:W-:Y:S01]  /*fae0*/  BPT.TRAP 0x1 ;  /* 0x000000040000795c */ /* 0x000fe20000300000 */
.L_x_1578:
[----:B------:R-:W-:Y:S05]  /*faf0*/  BSYNC B1 ;  /* 0x0000000000017941 */ /* 0x000fea0003800000 */
.L_x_1577:
[----:B------:R-:W-:Y:S01]  /*fb00*/  MOV R3, UR38 ;  /* 0x0000002600037c02 */ /* 0x000fe20008000f00 */
[----:B------:R-:W-:Y:S01]  /*fb10*/  IMAD R7, R7, 0xa0, RZ ;  /* 0x000000a007077824 */ /* 0x000fe200078e02ff */
[----:B------:R-:W-:Y:S01]  /*fb20*/  R2UR UR33, R9 ;  /* 0x00000000092172ca */ /* 0x000fe200000e0000 */
[----:B------:R-:W-:Y:S01]  /*fb30*/  IMAD.MOV.U32 R10, RZ, RZ, RZ ;  /* 0x000000ffff0a7224 */ /* 0x000fe200078e00ff */
[----:B------:R-:W-:Y:S01]  /*fb40*/  ULDC.64 UR4, c[0x0][0x198] ;  /* 0x0000660000047ab9 */ /* 0x000fe20000000a00 */
[----:B--2---:R-:W-:Y:S01]  /*fb50*/  IMAD R6, R12, 0x2800, R3 ;  /* 0x000028000c067824 */ /* 0x004fe200078e0203 */
[----:B------:R-:W-:Y:S01]  /*fb60*/  R2UR UR35, R7 ;  /* 0x00000000072372ca */ /* 0x000fe200000e0000 */
[----:B------:R-:W-:Y:S01]  /*fb70*/  UIADD3 UR4, UP0, UR4, 0x470, URZ ;  /* 0x0000047004047890 */ /* 0x000fe2000ff1e03f */
[----:B------:R-:W-:Y:S01]  /*fb80*/  R2UR UR34, R10 ;  /* 0x000000000a2272ca */ /* 0x000fe200000e0000 */
[----:B------:R-:W-:Y:S01]  /*fb90*/  UMOV UR6, 0x0 ;  /* 0x0000000000067882 */ /* 0x000fe20000000000 */
[----:B------:R-:W-:Y:S01]  /*fba0*/  R2UR UR32, R6 ;  /* 0x00000000062072ca */ /* 0x000fe200000e0000 */
[----:B------:R-:W-:Y:S01]  /*fbb0*/  UIADD3.X UR5, URZ, UR5, URZ, UP0, !UPT ;  /* 0x000000053f057290 */ /* 0x000fe200087fe43f */
[----:B------:R-:W-:Y:S01]  /*fbc0*/  PLOP3.LUT P0, PT, PT, PT, PT, 0x80, 0x0 ;  /* 0x000000000000781c */ /* 0x000fe20003f0f070 */
[----:B------:R-:W-:-:S02]  /*fbd0*/  UMOV UR7, 0x14f00000 ;  /* 0x14f0000000077882 */ /* 0x000fc40000000000 */
[----:B------:R-:W-:-:S08]  /*fbe0*/  UIADD3 UR33, UR33, 0x12470, URZ ;  /* 0x0001247021217890 */ /* 0x000fd0000fffe03f */
[----:B------:R-:W-:-:S12]  /*fbf0*/  UIADD3 UR32, UR32, 0x5200, URZ ;  /* 0x0000520020207890 */ /* 0x000fd8000fffe03f */
.L_x_1579:
[----:B------:R-:W-:-:S13]  /*fc00*/  @P0 ELECT P2, URZ, PT ;  /* 0x00000000003f082f */ /* 0x000fda0003840000 */
[----:B-----5:R-:W-:Y:S02]  /*fc10*/  @P2 R2UR UR37, R16 ;  /* 0x00000000102522ca */ /* 0x020fe400000e0000 */
[----:B------:R-:W-:-:S11]  /*fc20*/  @P2 PLOP3.LUT P0, PT, P2, PT, PT, 0x8, 0x0 ;  /* 0x000000000000281c */ /* 0x000fd6000170e170 */
[----:B------:R2:W-:Y:S01]  /*fc30*/  UTMALDG.4D [UR32], [UR4], desc[UR6] ;  /* 0x00000620040075b4 */ /* 0x0005e20008019000 */
[----:B------:R-:W-:Y:S01]  /*fc40*/  PLOP3.LUT P2, PT, PT, PT, PT, 0x8, 0x0 ;  /* 0x000000000000781c */ /* 0x000fe20003f4e170 */
[----:B--2---:R-:W-:-:S12]  /*fc50*/  @P0 BRA.U.ANY `(.L_x_1579) ;  /* 0xfffffffd00e80947 */ /* 0x004fd8000393ffff */
[----:B------:R-:W2:Y:S02]  /*fc60*/  SYNCS.PHASECHK.TRANS64.TRYWAIT P0, [R9+URZ+0x12440], R2 ;  /* 0x01244002090075a7 */ /* 0x000ea4000800017f */
[----:B--2---:R-:W-:Y:S05]  /*fc70*/  @!P0 BRA `(.L_x_1580) ;  /* 0x0000001800a08947 */ /* 0x004fea0003800000 */
.L_x_1631:
[----:B------:R-:W-:Y:S01]  /*fc80*/  BSSY B1, `(.L_x_1581) ;  /* 0x0000009000017945 */ /* 0x000fe20003800000 */
[----:B-12---:R-:W-:Y:S02]  /*fc90*/  IMAD.MOV.U32 R2, RZ, RZ, 0x0 ;  /* 0x00000000ff027424 */ /* 0x006fe400078e00ff */
[----:B------:R-:W-:Y:S01]  /*fca0*/  IMAD.MOV.U32 R3, RZ, RZ, 0x14f00000 ;  /* 0x14f00000ff037424 */ /* 0x000fe200078e00ff */
[----:B------:R-:W-:Y:S06]  /*fcb0*/  @P1 BRA `(.L_x_1582) ;  /* 0x0000000000141947 */ /* 0x000fec0003800000 */
[----:B------:R-:W-:Y:S01]  /*fcc0*/  ISETP.NE.AND P0, PT, R15, RZ, PT ;  /* 0x000000ff0f00720c */ /* 0x000fe20003f05270 */
[----:B------:R-:W-:-:S04]  /*fcd0*/  IMAD.MOV.U32 R8, RZ, RZ, 0x2800 ;  /* 0x00002800ff087424 */ /* 0x000fc800078e00ff */
[----:B------:R1:W-:Y:S08]  /*fce0*/  SYNCS.ARRIVE.TRANS64 RZ, [R9+URZ+0x12430], R8 ;  /* 0x0124300809ff79a7 */ /* 0x0003f0000800003f */
[----:B------:R-:W-:Y:S05]  /*fcf0*/  @!P0 BRA `(.L_x_1582) ;  /* 0x0000000000048947 */ /* 0x000fea0003800000 */
[----:B------:R-:W-:Y:S01]  /*fd00*/  BPT.TRAP 0x1 ;  /* 0x000000040000795c */ /* 0x000fe20000300000 */
.L_x_1582:
[----:B------:R-:W-:Y:S05]  /*fd10*/  BSYNC B1 ;  /* 0x0000000000017941 */ /* 0x000fea0003800000 */
.L_x_1581:
        /* <DEDUP_REMOVED lines=12> */
.L_x_1583:
[----:B------:R-:W-:-:S13]  /*fde0*/  @P0 ELECT P1, URZ, PT ;  /* 0x00000000003f082f */ /* 0x000fda0003820000 */
[----:B------:R-:W-:Y:S01]  /*fdf0*/  @P1 R2UR UR13, R16 ;  /* 0x00000000100d12ca */ /* 0x000fe200000e0000 */
[----:B------:R-:W-:Y:S01]  /*fe00*/  UMOV UR12, UR36 ;  /* 0x00000024000c7c82 */ /* 0x000fe20008000000 */
[----:B------:R-:W-:-:S11]  /*fe10*/  @P1 PLOP3.LUT P0, PT, P1, PT, PT, 0x8, 0x0 ;  /* 0x000000000000181c */ /* 0x000fd60000f0e170 */
[----:B------:R2:W-:Y:S01]  /*fe20*/  UTMALDG.4D [UR8], [UR4], desc[UR6] ;  /* 0x00000608040075b4 */ /* 0x0005e20008019000 */
[----:B------:R-:W-:Y:S01]  /*fe30*/  PLOP3.LUT P1, PT, PT, PT, PT, 0x8, 0x0 ;  /* 0x000000000000781c */ /* 0x000fe20003f2e170 */
[----:B--2---:R-:W-:-:S12]  /*fe40*/  @P0 BRA.U.ANY `(.L_x_1583) ;  /* 0xfffffffd00e40947 */ /* 0x004fd8000393ffff */
.L_x_1574:
[----:B------:R-:W-:Y:S05]  /*fe50*/  BSYNC B0 ;  /* 0x0000000000007941 */ /* 0x000fea0003800000 */
.L_x_1573:
[----:B------:R-:W-:-:S13]  /*fe60*/  ISETP.NE.AND P0, PT, R20, 0x3, PT ;  /* 0x000000031400780c */ /* 0x000fda0003f05270 */
[----:B------:R-:W-:Y:S05]  /*fe70*/  @!P0 BRA `(.L_x_1584) ;  /* 0x0000000000048947 */ /* 0x000fea0003800000 */
[----:B------:R-:W-:Y:S01]  /*fe80*/  BPT.TRAP 0x1 ;  /* 0x000000040000795c */ /* 0x000fe20000300000 */
.L_x_1584:
[----:B------:R-:W-:Y:S02]  /*fe90*/  LOP3.LUT R2, R4, 0x1, RZ, 0x3c, !PT ;  /* 0x0000000104027812 */ /* 0x000fe400078e3cff */
[----:B------:R-:W-:Y:S02]  /*fea0*/  LEA R3, R5, UR38, 0x3 ;  /* 0x0000002605037c11 */ /* 0x000fe4000f8e18ff */
[----:B------:R-:W-:Y:S02]  /*feb0*/  SHF.L.U32 R2, R2, 0x1f, RZ ;  /* 0x0000001f02027819 */ /* 0x000fe400000006ff */
[----:B------:R-:W-:Y:S02]  /*fec0*/  ISETP.NE.AND P1, PT, R21, 0x3, PT ;  /* 0x000000031500780c */ /* 0x000fe40003f25270 */
[----:B------:R-:W2:Y:S02]  /*fed0*/  SYNCS.PHASECHK.TRANS64.TRYWAIT P0, [R3+URZ+0x12470], R2 ;  /* 0x01247002030075a7 */ /* 0x000ea4000800017f */
[----:B--2---:R-:W-:Y:S09]  /*fee0*/  @!P0 BRA `(.L_x_1585) ;  /* 0x0000001800188947 */ /* 0x004ff20003800000 */
.L_x_1632:
[----:B------:R-:W-:Y:S05]  /*fef0*/  @!P1 BRA `(.L_x_1586) ;  /* 0x0000000000049947 */ /* 0x000fea0003800000 */
[----:B------:R-:W-:Y:S01]  /*ff00*/  BPT.TRAP 0x1 ;  /* 0x000000040000795c */ /* 0x000fe20000300000 */
.L_x_1586:
[----:B--2---:R-:W-:Y:S01]  /*ff10*/  SHF.L.U32 R2, R4, 0x1f, RZ ;  /* 0x0000001f04027819 */ /* 0x004fe200000006ff */
[----:B------:R-:W-:-:S03]  /*ff20*/  IMAD R10, R5, 0x2800, RZ ;  /* 0x00002800050a7824 */ /* 0x000fc600078e02ff */
[----:B------:R-:W2:Y:S02]  /*ff30*/  SYNCS.PHASECHK.TRANS64.TRYWAIT P0, [R3+URZ+0x12460], R2 ;  /* 0x01246002030075a7 */ /* 0x000ea4000800017f */
[----:B--2---:R-:W-:Y:S05]  /*ff40*/  @!P0 BRA `(.L_x_1587) ;  /* 0x0000001800148947 */ /* 0x004fea0003800000 */
.L_x_1633:
[C---:B--2---:R-:W-:Y:S01]  /*ff50*/  LOP3.LUT R2, R10.reuse, R23, RZ, 0xfc, !PT ;  /* 0x000000170a027212 */ /* 0x044fe200078efcff */
        /* <DEDUP_REMOVED lines=41> */
.L_x_1588:
[----:B--2---:R2:W-:Y:S01]  /*101f0*/  SYNCS.ARRIVE.TRANS64.A1T0 RZ, [R3+URZ+0x12450], RZ ;  /* 0x012450ff03ff79a7 */ /* 0x0045e2000810003f */
[----:B------:R-:W-:Y:S01]  /*10200*/  BAR.SYNC.DEFER_BLOCKING 0x2, 0x80 ;  /* 0x0082000000007b1d */ /* 0x000fe20000010000 */
[----:B------:R-:W-:Y:S01]  /*10210*/  ISETP.NE.AND P0, PT, R27, RZ, PT ;  /* 0x000000ff1b00720c */ /* 0x000fe20003f05270 */
[----:B------:R-:W-:Y:S02]  /*10220*/  IMAD.MOV.U32 R5, RZ, RZ, R12 ;  /* 0x000000ffff057224 */ /* 0x000fe400078e000c */
[----:B------:R-:W-:-:S10]  /*10230*/  IMAD.MOV.U32 R4, RZ, RZ, R13 ;  /* 0x000000ffff047224 */ /* 0x000fd400078e000d */
[----:B------:R-:W-:-:S04]  /*10240*/  @!P0 IADD3 R2, R3, 0x12480, RZ ;  /* 0x0001248003028810 */ /* 0x000fc80007ffe0ff */
[----:B------:R-:W-:-:S04]  /*10250*/  @!P0 PRMT R2, RZ, 0x654, R2 ;  /* 0x00000654ff028816 */ /* 0x000fc80000000002 */
[----:B------:R2:W-:Y:S01]  /*10260*/  @!P0 SYNCS.ARRIVE.TRANS64.RED.A1T0 RZ, [R2+URZ], RZ ;  /* 0x000000ff02ff89a7 */ /* 0x0005e2000810043f */
[C---:B------:R-:W-:Y:S01]  /*10270*/  ISETP.GT.AND P0, PT, R0.reuse, UR44, PT ;  /* 0x0000002c00007c0c */ /* 0x040fe2000bf04270 */
[----:B------:R-:W-:-:S12]  /*10280*/  VIADD R0, R0, 0xffffffff ;  /* 0xffffffff00007836 */ /* 0x000fd80000000000 */
[----:B--2---:R-:W-:Y:S05]  /*10290*/  @P0 BRA `(.L_x_1589) ;  /* 0xfffffff4006c0947 */ /* 0x004fea000383ffff */
[----:B------:R-:W-:Y:S05]  /*102a0*/  BRA `(.L_x_1590) ;  /* 0x0000000000087947 */ /* 0x000fea0003800000 */
.L_x_1572:
[----:B------:R-:W-:Y:S02]  /*102b0*/  IMAD.MOV.U32 R12, RZ, RZ, RZ ;  /* 0x000000ffff0c7224 */ /* 0x000fe400078e00ff */
[----:B------:R-:W-:-:S07]  /*102c0*/  IMAD.MOV.U32 R13, RZ, RZ, 0x1 ;  /* 0x00000001ff0d7424 */ /* 0x000fce00078e00ff */
.L_x_1590:
[----:B------:R-:W-:-:S04]  /*102d0*/  ULOP3.LUT UR4, UR40, 0x1, URZ, 0xfc, !UPT ;  /* 0x0000000128047892 */ /* 0x000fc8000f8efc3f */
[----:B------:R-:W-:-:S06]  /*102e0*/  UISETP.NE.AND UP0, UPT, UR4, 0x3, UPT ;  /* 0x000000030400788c */ /* 0x000fcc000bf05270 */
[----:B------:R-:W-:-:S13]  /*102f0*/  PLOP3.LUT P0, PT, PT, PT, UP0, 0x80, 0x0 ;  /* 0x000000000000781c */ /* 0x000fda0003f0f008 */
[----:B------:R-:W-:Y:S05]  /*10300*/  @!P0 BRA `(.L_x_1591) ;  /* 0x0000000000048947 */ /* 0x000fea0003800000 */
[----:B------:R-:W-:Y:S01]  /*10310*/  BPT.TRAP 0x1 ;  /* 0x000000040000795c */ /* 0x000fe20000300000 */
.L_x_1591:
[----:B0-----:R-:W-:Y:S01]  /*10320*/  LOP3.LUT R3, R13, 0x1, RZ, 0x3c, !PT ;  /* 0x000000010d037812 */ /* 0x001fe200078e3cff */
[----:B------:R-:W-:Y:S01]  /*10330*/  BSSY B0, `(.L_x_1592) ;  /* 0x0000005000007945 */ /* 0x000fe20003800000 */
[----:B------:R-:W-:Y:S02]  /*10340*/  LEA R0, R12, UR38, 0x3 ;  /* 0x000000260c007c11 */ /* 0x000fe4000f8e18ff */
[----:B------:R-:W-:-:S04]  /*10350*/  SHF.L.U32 R3, R3, 0x1f, RZ ;  /* 0x0000001f03037819 */ /* 0x000fc800000006ff */
[----:B------:R-:W0:Y:S02]  /*10360*/  SYNCS.PHASECHK.TRANS64.TRYWAIT P0, [R0+URZ+0x12470], R3 ;  /* 0x01247003000075a7 */ /* 0x000e24000800017f */
[----:B0-----:R-:W-:Y:S05]  /*10370*/  @!P0 BRA `(.L_x_1593) ;  /* 0x00000014001c8947 */ /* 0x001fea0003800000 */
.L_x_1634:
[----:B------:R-:W-:Y:S05]  /*10380*/  BSYNC B0 ;  /* 0x0000000000007941 */ /* 0x000fea0003800000 */
.L_x_1592:
[----:B------:R-:W-:-:S06]  /*10390*/  ULOP3.LUT UR4, UR40, 0x2, URZ, 0xfc, !UPT ;  /* 0x0000000228047892 */ /* 0x000fcc000f8efc3f */
[----:B------:R-:W-:-:S04]  /*103a0*/  MOV R2, UR4 ;  /* 0x0000000400027c02 */ /* 0x000fc80008000f00 */
[----:B------:R-:W-:-:S13]  /*103b0*/  ISETP.NE.AND P1, PT, R2, 0x3, PT ;  /* 0x000000030200780c */ /* 0x000fda0003f25270 */
[----:B------:R-:W-:Y:S05]  /*103c0*/  @!P1 BRA `(.L_x_1594) ;  /* 0x0000000000049947 */ /* 0x000fea0003800000 */
[----:B------:R-:W-:Y:S01]  /*103d0*/  BPT.TRAP 0x1 ;  /* 0x000000040000795c */ /* 0x000fe20000300000 */
.L_x_1594:
[----:B0-----:R-:W-:Y:S01]  /*103e0*/  SHF.L.U32 R3, R13, 0x1f, RZ ;  /* 0x0000001f0d037819 */ /* 0x001fe200000006ff */
[----:B------:R-:W-:-:S03]  /*103f0*/  IMAD R2, R12, 0x2800, RZ ;  /* 0x000028000c027824 */ /* 0x000fc600078e02ff */
[----:B------:R-:W0:Y:S02]  /*10400*/  SYNCS.PHASECHK.TRANS64.TRYWAIT P0, [R0+URZ+0x12460], R3 ;  /* 0x01246003000075a7 */ /* 0x000e24000800017f */
[----:B------:R-:W-:Y:S01]  /*10410*/  LOP3.LUT R23, R2, R23, RZ, 0xfc, !PT ;  /* 0x0000001702177212 */ /* 0x000fe200078efcff */
[----:B0-----:R-:W-:Y:S06]  /*10420*/  @!P0 BRA `(.L_x_1595) ;  /* 0x0000001400048947 */ /* 0x001fec0003800000 */
.L_x_1635:
        /* <DEDUP_REMOVED lines=41> */
.L_x_1596:
[----:B--2---:R0:W-:Y:S01]  /*106c0*/  SYNCS.ARRIVE.TRANS64.A1T0 RZ, [R0+URZ+0x12450], RZ ;  /* 0x012450ff00ff79a7 */ /* 0x0041e2000810003f */
[----:B------:R-:W-:Y:S01]  /*106d0*/  BAR.SYNC.DEFER_BLOCKING 0x2, 0x80 ;  /* 0x0082000000007b1d */ /* 0x000fe20000010000 */
[----:B------:R-:W-:-:S13]  /*106e0*/  ISETP.NE.AND P0, PT, R27, RZ, PT ;  /* 0x000000ff1b00720c */ /* 0x000fda0003f05270 */
[----:B-1----:R-:W-:Y:S02]  /*106f0*/  @!P0 VIADD R2, R0, 0x12480 ;  /* 0x0001248000028836 */ /* 0x002fe40000000000 */
        /* <DEDUP_REMOVED lines=8> */
.L_x_1555:
[----:B------:R-:W0:Y:S01]  /*10780*/  S2R R4, SR_CgaCtaId ;  /* 0x0000000000047919 */ /* 0x000e220000008800 */
[----:B------:R-:W-:Y:S02]  /*10790*/  MOV R3, 0x400 ;  /* 0x0000040000037802 */ /* 0x000fe40000000f00 */
[----:B------:R-:W-:Y:S02]  /*107a0*/  SHF.L.U32 R2, R2, 0x1f, RZ ;  /* 0x0000001f02027819 */ /* 0x000fe400000006ff */
[----:B0-----:R-:W-:-:S04]  /*107b0*/  LEA R9, R4, R3, 0x18 ;  /* 0x0000000304097211 */ /* 0x001fc800078ec0ff */
[----:B------:R-:W0:Y:S02]  /*107c0*/  SYNCS.PHASECHK.TRANS64.TRYWAIT P0, [R9+URZ+0x12420], R2 ;  /* 0x01242002090075a7 */ /* 0x000e24000800017f */
[----:B0-----:R-:W-:Y:S05]  /*107d0*/  @!P0 BRA `(.L_x_1597) ;  /* 0x00000010002c8947 */ /* 0x001fea0003800000 */
.L_x_1636:
        /* <DEDUP_REMOVED lines=13> */
.L_x_1598:
        /* <DEDUP_REMOVED lines=12> */
.L_x_1637:
[----:B------:R-:W1:Y:S02]  /*10970*/  SYNCS.PHASECHK.TRANS64.TRYWAIT P1, [R7+URZ], R2 ;  /* 0x00000002070075a7 */ /* 0x000e64000802017f */
[----:B-1----:R-:W-:Y:S05]  /*10980*/  @!P1 BRA `(.L_x_1600) ;  /* 0x0000000c00e89947 */ /* 0x002fea0003800000 */
.L_x_1638:
[----:B------:R-:W-:Y:S05]  /*10990*/  @!P0 BRA `(.L_x_1601) ;  /* 0x0000000000048947 */ /* 0x000fea0003800000 */
[----:B------:R-:W-:Y:S01]  /*109a0*/  BPT.TRAP 0x1 ;  /* 0x000000040000795c */ /* 0x000fe20000300000 */
.L_x_1601:
[----:B------:R-:W-:-:S04]  /*109b0*/  IMAD R0, R0, 0x8, R9 ;  /* 0x0000000800007824 */ /* 0x000fc800078e0209 */
[----:B------:R-:W2:Y:S02]  /*109c0*/  SYNCS.PHASECHK.TRANS64.TRYWAIT P1, [R0+URZ+0x12460], R3 ;  /* 0x01246003000075a7 */ /* 0x000ea4000802017f */
[----:B--2---:R-:W-:Y:S05]  /*109d0*/  @!P1 BRA `(.L_x_1602) ;  /* 0x0000000c00e89947 */ /* 0x004fea0003800000 */
.L_x_1639:
[----:B------:R-:W-:Y:S05]  /*109e0*/  @!P0 BRA `(.L_x_1603) ;  /* 0x0000000000048947 */ /* 0x000fea0003800000 */
[----:B------:R-:W-:Y:S01]  /*109f0*/  BPT.TRAP 0x1 ;  /* 0x000000040000795c */ /* 0x000fe20000300000 */
.L_x_1603:
[----:B------:R-:W-:-:S04]  /*10a00*/  IMAD R5, R5, 0x8, R9 ;  /* 0x0000000805057824 */ /* 0x000fc800078e0209 */
[----:B------:R-:W3:Y:S02]  /*10a10*/  SYNCS.PHASECHK.TRANS64.TRYWAIT P1, [R5+URZ+0x12460], R2 ;  /* 0x01246002050075a7 */ /* 0x000ee4000802017f */
[----:B---3--:R-:W-:Y:S05]  /*10a20*/  @!P1 BRA `(.L_x_1604) ;  /* 0x0000000c00e89947 */ /* 0x008fea0003800000 */
.L_x_1640:
[----:B------:R-:W-:Y:S05]  /*10a30*/  @!P0 BRA `(.L_x_1605) ;  /* 0x0000000000048947 */ /* 0x000fea0003800000 */
[----:B------:R-:W-:Y:S01]  /*10a40*/  BPT.TRAP 0x1 ;  /* 0x000000040000795c */ /* 0x000fe20000300000 */
.L_x_1605:
[----:B------:R-:W4:Y:S02]  /*10a50*/  SYNCS.PHASECHK.TRANS64.TRYWAIT P0, [R0+URZ+0x12480], R3 ;  /* 0x01248003000075a7 */ /* 0x000f24000800017f */
[----:B----4-:R-:W-:Y:S05]  /*10a60*/  @!P0 BRA `(.L_x_1606) ;  /* 0x0000000c00ec8947 */ /* 0x010fea0003800000 */
.L_x_1607:
[----:B------:R0:W0:Y:S02]  /*10a70*/  SYNCS.PHASECHK.TRANS64.TRYWAIT P0, [R5+URZ+0x12480], R2 ;  /* 0x01248002050075a7 */ /* 0x000024000800017f */
[----:B0-----:R-:W-:Y:S05]  /*10a80*/  @!P0 NANOSLEEP.SYNCS 0x989680 ;  /* 0x009896800000895d */ /* 0x001fea0003900000 */
[----:B------:R-:W0:Y:S02]  /*10a90*/  @!P0 SYNCS.PHASECHK.TRANS64 P0, [R5+URZ+0x12480], R2 ;  /* 0x01248002050085a7 */ /* 0x000e24000800007f */
[----:B0-----:R-:W-:Y:S05]  /*10aa0*/  @!P0 BRA `(.L_x_1607) ;  /* 0xfffffffc00f08947 */ /* 0x001fea000383ffff */
.L_x_1514:
[----:B------:R-:W-:Y:S05]  /*10ab0*/  BSYNC B6 ;  /* 0x0000000000067941 */ /* 0x000fea0003800000 */
.L_x_1511:
[----:B------:R-:W-:Y:S05]  /*10ac0*/  EXIT ;  /* 0x000000000000794d */ /* 0x000fea0003800000 */
.L_x_1518:
[----:B0-----:R-:W-:-:S04]  /*10ad0*/  MOV R3, UR48 ;  /* 0x0000003000037c02 */ /* 0x001fc80008000f00 */
[----:B------:R0:W1:Y:S03]  /*10ae0*/  SYNCS.PHASECHK.TRANS64.TRYWAIT P0, [R3+URZ+0x12400], R6 ;  /* 0x01240006030075a7 */ /* 0x000066000800017f */
[----:B-1----:R-:W-:Y:S05]  /*10af0*/  @!P0 NANOSLEEP.SYNCS 0x989680 ;  /* 0x009896800000895d */ /* 0x002fea0003900000 */
[----:B------:R-:W1:Y:S02]  /*10b00*/  @!P0 SYNCS.PHASECHK.TRANS64 P0, [R3+URZ+0x12400], R6 ;  /* 0x01240006030085a7 */ /* 0x000e64000800007f */
[----:B-1----:R-:W-:Y:S05]  /*10b10*/  @!P0 BRA `(.L_x_1518) ;  /* 0xfffffffc00ec8947 */ /* 0x002fea000383ffff */
[----:B------:R-:W-:Y:S05]  /*10b20*/  BRA `(.L_x_1608) ;  /* 0xffffff0800c07947 */ /* 0x000fea000383ffff */
.L_x_1522:
[----:B0-----:R-:W-:-:S04]  /*10b30*/  IMAD.U32 R3, RZ, RZ, UR48 ;  /* 0x00000030ff037e24 */ /* 0x001fc8000f8e00ff */
[----:B------:R0:W2:Y:S03]  /*10b40*/  SYNCS.PHASECHK.TRANS64.TRYWAIT P2, [R3+URZ+0x12430], R6 ;  /* 0x01243006030075a7 */ /* 0x0000a6000804017f */
[----:B--2---:R-:W-:Y:S05]  /*10b50*/  @!P2 NANOSLEEP.SYNCS 0x989680 ;  /* 0x009896800000a95d */ /* 0x004fea0003900000 */
[----:B------:R-:W2:Y:S02]  /*10b60*/  @!P2 SYNCS.PHASECHK.TRANS64 P2, [R3+URZ+0x12430], R6 ;  /* 0x012430060300a5a7 */ /* 0x000ea4000804007f */
[----:B--2---:R-:W-:Y:S05]  /*10b70*/  @!P2 BRA `(.L_x_1522) ;  /* 0xfffffffc00eca947 */ /* 0x004fea000383ffff */
[----:B------:R-:W-:Y:S05]  /*10b80*/  BRA `(.L_x_1521) ;  /* 0xffffff0800d87947 */ /* 0x000fea000383ffff */
.L_x_1527:
[----:B-1----:R-:W-:-:S04]  /*10b90*/  IMAD.U32 R7, RZ, RZ, UR19 ;  /* 0x00000013ff077e24 */ /* 0x002fc8000f8e00ff */
[----:B------:R1:W2:Y:S03]  /*10ba0*/  SYNCS.PHASECHK.TRANS64.TRYWAIT P3, [R7+URZ+0x12430], R6 ;  /* 0x01243006070075a7 */ /* 0x0002a6000806017f */
[----:B--2---:R-:W-:Y:S05]  /*10bb0*/  @!P3 NANOSLEEP.SYNCS 0x989680 ;  /* 0x009896800000b95d */ /* 0x004fea0003900000 */
[----:B------:R-:W2:Y:S02]  /*10bc0*/  @!P3 SYNCS.PHASECHK.TRANS64 P3, [R7+URZ+0x12430], R6 ;  /* 0x012430060700b5a7 */ /* 0x000ea4000806007f */
[----:B--2---:R-:W-:Y:S05]  /*10bd0*/  @!P3 BRA `(.L_x_1527) ;  /* 0xfffffffc00ecb947 */ /* 0x004fea000383ffff */
[----:B------:R-:W-:Y:S05]  /*10be0*/  BRA `(.L_x_1526) ;  /* 0xffffff4000b87947 */ /* 0x000fea000383ffff */
.L_x_1531:
[----:B-1----:R-:W-:-:S04]  /*10bf0*/  IMAD.U32 R121, RZ, RZ, UR13 ;  /* 0x0000000dff797e24 */ /* 0x002fc8000f8e00ff */
[----:B------:R1:W2:Y:S03]  /*10c00*/  SYNCS.PHASECHK.TRANS64.TRYWAIT P3, [R121+URZ+0x12450], R6 ;  /* 0x01245006790075a7 */ /* 0x0002a6000806017f */
[----:B--2---:R-:W-:Y:S05]  /*10c10*/  @!P3 NANOSLEEP.SYNCS 0x989680 ;  /* 0x009896800000b95d */ /* 0x004fea0003900000 */
[----:B------:R-:W2:Y:S02]  /*10c20*/  @!P3 SYNCS.PHASECHK.TRANS64 P3, [R121+URZ+0x12450], R6 ;  /* 0x012450067900b5a7 */ /* 0x000ea4000806007f */
[----:B--2---:R-:W-:Y:S05]  /*10c30*/  @!P3 BRA `(.L_x_1531) ;  /* 0xfffffffc00ecb947 */ /* 0x004fea000383ffff */
[----:B------:R-:W-:Y:S05]  /*10c40*/  BRA `(.L_x_1530) ;  /* 0xffffff4c00147947 */ /* 0x000fea000383ffff */
.L_x_1538:
[----:B--2---:R-:W-:-:S04]  /*10c50*/  IMAD.U32 R3, RZ, RZ, UR22 ;  /* 0x00000016ff037e24 */ /* 0x004fc8000f8e00ff */
[----:B------:R2:W3:Y:S03]  /*10c60*/  SYNCS.PHASECHK.TRANS64.TRYWAIT P2, [R3+URZ+0x12430], R2 ;  /* 0x01243002030075a7 */ /* 0x0004e6000804017f */
[----:B---3--:R-:W-:Y:S05]  /*10c70*/  @!P2 NANOSLEEP.SYNCS 0x989680 ;  /* 0x009896800000a95d */ /* 0x008fea0003900000 */
[----:B------:R-:W3:Y:S02]  /*10c80*/  @!P2 SYNCS.PHASECHK.TRANS64 P2, [R3+URZ+0x12430], R2 ;  /* 0x012430020300a5a7 */ /* 0x000ee4000804007f */
[----:B---3--:R-:W-:Y:S05]  /*10c90*/  @!P2 BRA `(.L_x_1538) ;  /* 0xfffffffc00eca947 */ /* 0x008fea000383ffff */
[----:B------:R-:W-:Y:S05]  /*10ca0*/  BRA `(.L_x_1537) ;  /* 0xffffff7c000c7947 */ /* 0x000fea000383ffff */
.L_x_1542:
[----:B-1----:R-:W-:-:S04]  /*10cb0*/  IMAD.U32 R25, RZ, RZ, UR13 ;  /* 0x0000000dff197e24 */ /* 0x002fc8000f8e00ff */
[----:B------:R1:W2:Y:S03]  /*10cc0*/  SYNCS.PHASECHK.TRANS64.TRYWAIT P2, [R25+URZ+0x12450], R2 ;  /* 0x01245002190075a7 */ /* 0x0002a6000804017f */
[----:B--2---:R-:W-:Y:S05]  /*10cd0*/  @!P2 NANOSLEEP.SYNCS 0x989680 ;  /* 0x009896800000a95d */ /* 0x004fea0003900000 */
[----:B------:R-:W2:Y:S02]  /*10ce0*/  @!P2 SYNCS.PHASECHK.TRANS64 P2, [R25+URZ+0x12450], R2 ;  /* 0x012450021900a5a7 */ /* 0x000ea4000804007f */
[----:B--2---:R-:W-:Y:S05]  /*10cf0*/  @!P2 BRA `(.L_x_1542) ;  /* 0xfffffffc00eca947 */ /* 0x004fea000383ffff */
[----:B------:R-:W-:Y:S05]  /*10d00*/  BRA `(.L_x_1541) ;  /* 0xffffff8c00d07947 */ /* 0x000fea000383ffff */
.L_x_1548:
[----:B--2---:R-:W-:-:S04]  /*10d10*/  MOV R23, UR17 ;  /* 0x0000001100177c02 */ /* 0x004fc80008000f00 */
[----:B------:R2:W3:Y:S03]  /*10d20*/  SYNCS.PHASECHK.TRANS64.TRYWAIT P1, [R23+URZ+0x12450], R0 ;  /* 0x01245000170075a7 */ /* 0x0004e6000802017f */
[----:B---3--:R-:W-:Y:S05]  /*10d30*/  @!P1 NANOSLEEP.SYNCS 0x989680 ;  /* 0x009896800000995d */ /* 0x008fea0003900000 */
[----:B------:R-:W3:Y:S02]  /*10d40*/  @!P1 SYNCS.PHASECHK.TRANS64 P1, [R23+URZ+0x12450], R0 ;  /* 0x01245000170095a7 */ /* 0x000ee4000802007f */
[----:B---3--:R-:W-:Y:S05]  /*10d50*/  @!P1 BRA `(.L_x_1548) ;  /* 0xfffffffc00ec9947 */ /* 0x008fea000383ffff */
[----:B------:R-:W-:Y:S05]  /*10d60*/  BRA `(.L_x_1547) ;  /* 0xffffffa800887947 */ /* 0x000fea000383ffff */
.L_x_1561:
[----:B------:R-:W-:Y:S02]  /*10d70*/  IMAD.MOV.U32 R13, RZ, RZ, R17 ;  /* 0x000000ffff0d7224 */ /* 0x000fe400078e0011 */
[----:B------:R-:W-:Y:S02]  /*10d80*/  IMAD.MOV.U32 R12, RZ, RZ, RZ ;  /* 0x000000ffff0c7224 */ /* 0x000fe400078e00ff */
[----:B------:R-:W-:Y:S02]  /*10d90*/  IMAD.MOV.U32 R11, RZ, RZ, 0x1f ;  /* 0x0000001fff0b7424 */ /* 0x000fe400078e00ff */
[----:B------:R-:W-:-:S07]  /*10da0*/  IMAD.MOV.U32 R15, RZ, RZ, -0x1 ;  /* 0xffffffffff0f7424 */ /* 0x000fce00078e00ff */
[----:B------:R-:W-:Y:S05]  /*10db0*/  WARPSYNC.COLLECTIVE R15, `(.L_x_1609) ;  /* 0x000000000f087348 */ /* 0x000fea0003c00000 */
[----:B------:R0:W1:Y:S02]  /*10dc0*/  SHFL.IDX P6, R14, R13, R12, R11 ;  /* 0x0000000c0d0e7389 */ /* 0x00006400000c000b */
[----:B01----:R-:W-:Y:S01]  /*10dd0*/  ENDCOLLECTIVE ;  /* 0x000000000000791b */ /* 0x003fe20003800000 */
.L_x_1609:
[----:B------:R-:W-:Y:S05]  /*10de0*/  BRA `(.L_x_1610) ;  /* 0xffffffd800b47947 */ /* 0x000fea000383ffff */
.L_x_1563:
[----:B------:R-:W-:Y:S01]  /*10df0*/  BSSY B0, `(.L_x_1611) ;  /* 0x0000006000007945 */ /* 0x000fe20003800000 */
[----:B------:R-:W-:-:S07]  /*10e00*/  IMAD.MOV.U32 R15, RZ, RZ, -0x1 ;  /* 0xffffffffff0f7424 */ /* 0x000fce00078e00ff */
[----:B0-----:R-:W-:Y:S05]  /*10e10*/  WARPSYNC.COLLECTIVE R15, `(.L_x_1612) ;  /* 0x000000000f0c7348 */ /* 0x001fea0003c00000 */
[----:B------:R-:W-:Y:S02]  /*10e20*/  ELECT P6, UR62, PT ;  /* 0x00000000003e782f */ /* 0x000fe400038c0000 */
[----:B------:R-:W-:Y:S01]  /*10e30*/  MOV R14, UR62 ;  /* 0x0000003e000e7c02 */ /* 0x000fe20008000f00 */
[----:B0-----:R-:W-:Y:S10]  /*10e40*/  ENDCOLLECTIVE ;  /* 0x000000000000791b */ /* 0x001ff40003800000 */
.L_x_1612:
[----:B------:R-:W-:Y:S05]  /*10e50*/  BSYNC B0 ;  /* 0x0000000000007941 */ /* 0x000fea0003800000 */
.L_x_1611:
[----:B------:R-:W-:Y:S05]  /*10e60*/  BRA `(.L_x_1613) ;  /* 0xffffffd800b87947 */ /* 0x000fea000383ffff */
.L_x_1565:
[----:B--2---:R-:W-:-:S04]  /*10e70*/  MOV R3, UR38 ;  /* 0x0000002600037c02 */ /* 0x004fc80008000f00 */
[----:B------:R2:W3:Y:S03]  /*10e80*/  SYNCS.PHASECHK.TRANS64.TRYWAIT P0, [R3+URZ+0x12480], R0 ;  /* 0x01248000030075a7 */ /* 0x0004e6000800017f */
[----:B---3--:R-:W-:Y:S05]  /*10e90*/  @!P0 NANOSLEEP.SYNCS 0x989680 ;  /* 0x009896800000895d */ /* 0x008fea0003900000 */
[----:B------:R-:W3:Y:S02]  /*10ea0*/  @!P0 SYNCS.PHASECHK.TRANS64 P0, [R3+URZ+0x12480], R0 ;  /* 0x01248000030085a7 */ /* 0x000ee4000800007f */
[----:B---3--:R-:W-:Y:S05]  /*10eb0*/  @!P0 BRA `(.L_x_1565) ;  /* 0xfffffffc00ec8947 */ /* 0x008fea000383ffff */
[----:B------:R-:W-:Y:S05]  /*10ec0*/  BRA `(.L_x_1614) ;  /* 0xffffffdc00087947 */ /* 0x000fea000383ffff */
.L_x_1567:
[----:B0-2---:R-:W-:-:S04]  /*10ed0*/  IMAD.U32 R3, RZ, RZ, UR38 ;  /* 0x00000026ff037e24 */ /* 0x005fc8000f8e00ff */
[----:B------:R0:W2:Y:S03]  /*10ee0*/  SYNCS.PHASECHK.TRANS64.TRYWAIT P0, [R3+URZ+0x12440], R0 ;  /* 0x01244000030075a7 */ /* 0x0000a6000800017f */
[----:B--2---:R-:W-:Y:S05]  /*10ef0*/  @!P0 NANOSLEEP.SYNCS 0x989680 ;  /* 0x009896800000895d */ /* 0x004fea0003900000 */
[----:B------:R-:W2:Y:S02]  /*10f00*/  @!P0 SYNCS.PHASECHK.TRANS64 P0, [R3+URZ+0x12440], R0 ;  /* 0x01244000030085a7 */ /* 0x000ea4000800007f */
[----:B--2---:R-:W-:Y:S05]  /*10f10*/  @!P0 BRA `(.L_x_1567) ;  /* 0xfffffffc00ec8947 */ /* 0x004fea000383ffff */
[----:B------:R-:W-:Y:S05]  /*10f20*/  BRA `(.L_x_1615) ;  /* 0xffffffdc00447947 */ /* 0x000fea000383ffff */
.L_x_1570:
[----:B------:R-:W-:Y:S01]  /*10f30*/  IMAD.MOV.U32 R13, RZ, RZ, R6 ;  /* 0x000000ffff0d7224 */ /* 0x000fe200078e0006 */
[----:B------:R-:W-:Y:S01]  /*10f40*/  LEA.HI R9, R27, UR39, RZ, 0x1e ;  /* 0x000000271b097c11 */ /* 0x000fe2000f8ff0ff */
[----:B------:R-:W-:Y:S02]  /*10f50*/  IMAD.MOV.U32 R12, RZ, RZ, RZ ;  /* 0x000000ffff0c7224 */ /* 0x000fe400078e00ff */
[----:B------:R-:W-:Y:S02]  /*10f60*/  IMAD.MOV.U32 R11, RZ, RZ, 0x1c1f ;  /* 0x00001c1fff0b7424 */ /* 0x000fe400078e00ff */
[----:B------:R-:W-:-:S07]  /*10f70*/  IMAD.MOV.U32 R15, RZ, RZ, -0x1 ;  /* 0xffffffffff0f7424 */ /* 0x000fce00078e00ff */
[----:B------:R-:W-:Y:S05]  /*10f80*/  WARPSYNC.COLLECTIVE R15, `(.L_x_1616) ;  /* 0x000000000f087348 */ /* 0x000fea0003c00000 */
[----:B------:R0:W1:Y:S02]  /*10f90*/  SHFL.IDX P6, R14, R13, R12, R11 ;  /* 0x0000000c0d0e7389 */ /* 0x00006400000c000b */
[----:B01----:R-:W-:Y:S01]  /*10fa0*/  ENDCOLLECTIVE ;  /* 0x000000000000791b */ /* 0x003fe20003800000 */
.L_x_1616:
[----:B------:R-:W-:Y:S01]  /*10fb0*/  IMAD.MOV.U32 R13, RZ, RZ, R4 ;  /* 0x000000ffff0d7224 */ /* 0x000fe200078e0004 */
[----:B------:R-:W-:-:S07]  /*10fc0*/  MOV R2, R14 ;  /* 0x0000000e00027202 */ /* 0x000fce0000000f00 */
[----:B------:R-:W-:Y:S05]  /*10fd0*/  WARPSYNC.COLLECTIVE R15, `(.L_x_1617) ;  /* 0x000000000f087348 */ /* 0x000fea0003c00000 */
[----:B------:R0:W1:Y:S02]  /*10fe0*/  SHFL.IDX P6, R14, R13, R12, R11 ;  /* 0x0000000c0d0e7389 */ /* 0x00006400000c000b */
[----:B01----:R-:W-:Y:S01]  /*10ff0*/  ENDCOLLECTIVE ;  /* 0x000000000000791b */ /* 0x003fe20003800000 */
.L_x_1617:
[----:B------:R-:W-:Y:S02]  /*11000*/  ULDC UR4, c[0x0][0x288] ;  /* 0x0000a20000047ab9 */ /* 0x000fe40000000800 */
[----:B------:R-:W-:-:S05]  /*11010*/  IMAD R8, R8, UR4, RZ ;  /* 0x0000000408087c24 */ /* 0x000fca000f8e02ff */
[C---:B------:R-:W-:Y:S01]  /*11020*/  ISETP.GE.AND P1, PT, R9.reuse, R8, PT ;  /* 0x000000080900720c */ /* 0x040fe20003f26270 */
[----:B------:R-:W-:Y:S01]  /*11030*/  VIADD R11, R9, 0x20 ;  /* 0x00000020090b7836 */ /* 0x000fe20000000000 */
[----:B------:R-:W-:Y:S01]  /*11040*/  MOV R13, R6 ;  /* 0x00000006000d7202 */ /* 0x000fe20000000f00 */
[----:B------:R-:W-:-:S10]  /*11050*/  IMAD.MOV.U32 R12, RZ, RZ, 0x1 ;  /* 0x00000001ff0c7424 */ /* 0x000fd400078e00ff */
        /* <DEDUP_REMOVED lines=13> */
.L_x_1618:
[----:B------:R-:W-:Y:S02]  /*11130*/  IMAD.MOV.U32 R13, RZ, RZ, R4 ;  /* 0x000000ffff0d7224 */ /* 0x000fe400078e0004 */
[----:B------:R-:W-:-:S07]  /*11140*/  IMAD.MOV.U32 R20, RZ, RZ, R14 ;  /* 0x000000ffff147224 */ /* 0x000fce00078e000e */
[----:B------:R-:W-:Y:S05]  /*11150*/  WARPSYNC.COLLECTIVE R15, `(.L_x_1619) ;  /* 0x000000000f087348 */ /* 0x000fea0003c00000 */
[----:B------:R0:W1:Y:S02]  /*11160*/  SHFL.IDX P6, R14, R13, R12, R11 ;  /* 0x0000000c0d0e7389 */ /* 0x00006400000c000b */
[----:B01----:R-:W-:Y:S01]  /*11170*/  ENDCOLLECTIVE ;  /* 0x000000000000791b */ /* 0x003fe20003800000 */
.L_x_1619:
[----:B------:R-:W-:Y:S02]  /*11180*/  IMAD.MOV.U32 R13, RZ, RZ, R6 ;  /* 0x000000ffff0d7224 */ /* 0x000fe400078e0006 */
[----:B------:R-:W-:Y:S01]  /*11190*/  IMAD.MOV.U32 R12, RZ, RZ, 0x2 ;  /* 0x00000002ff0c7424 */ /* 0x000fe200078e00ff */
[----:B------:R-:W-:-:S13]  /*111a0*/  @!P1 IADD3 R2, P3, R10, R14, RZ ;  /* 0x0000000e0a029210 */ /* 0x000fda0007f7e0ff */
[----:B------:R-:W-:Y:S05]  /*111b0*/  WARPSYNC.COLLECTIVE R15, `(.L_x_1620) ;  /* 0x000000000f087348 */ /* 0x000fea0003c00000 */
[----:B------:R0:W1:Y:S02]  /*111c0*/  SHFL.IDX P6, R14, R13, R12, R11 ;  /* 0x0000000c0d0e7389 */ /* 0x00006400000c000b */
[----:B01----:R-:W-:Y:S01]  /*111d0*/  ENDCOLLECTIVE ;  /* 0x000000000000791b */ /* 0x003fe20003800000 */
.L_x_1620:
[----:B------:R-:W-:Y:S01]  /*111e0*/  @!P1 IMAD.X R3, RZ, RZ, R20, P3 ;  /* 0x000000ffff039224 */ /* 0x000fe200018e0614 */
[----:B------:R-:W-:-:S05]  /*111f0*/  @!P1 IADD3 R20, R0, UR38, RZ ;  /* 0x0000002600149c10 */ /* 0x000fca000fffe0ff */
        /* <DEDUP_REMOVED lines=11> */
.L_x_1621:
[----:B------:R-:W-:Y:S02]  /*112b0*/  IMAD.MOV.U32 R13, RZ, RZ, R6 ;  /* 0x000000ffff0d7224 */ /* 0x000fe400078e0006 */
[----:B------:R-:W-:Y:S02]  /*112c0*/  IMAD.MOV.U32 R12, RZ, RZ, 0x3 ;  /* 0x00000003ff0c7424 */ /* 0x000fe400078e00ff */
[----:B------:R-:W-:-:S07]  /*112d0*/  IMAD.MOV.U32 R29, RZ, RZ, R14 ;  /* 0x000000ffff1d7224 */ /* 0x000fce00078e000e */
[----:B------:R-:W-:Y:S05]  /*112e0*/  WARPSYNC.COLLECTIVE R15, `(.L_x_1622) ;  /* 0x000000000f087348 */ /* 0x000fea0003c00000 */
[----:B------:R0:W1:Y:S02]  /*112f0*/  SHFL.IDX P6, R14, R13, R12, R11 ;  /* 0x0000000c0d0e7389 */ /* 0x00006400000c000b */
[----:B01----:R-:W-:Y:S01]  /*11300*/  ENDCOLLECTIVE ;  /* 0x000000000000791b */ /* 0x003fe20003800000 */
.L_x_1622:
[----:B------:R-:W-:Y:S01]  /*11310*/  @!P2 IADD3 R2, P1, R10, R29, RZ ;  /* 0x0000001d0a02a210 */ /* 0x000fe20007f3e0ff */
[----:B------:R-:W-:-:S04]  /*11320*/  @!P2 VIADD R29, R0, UR38 ;  /* 0x00000026001dac36 */ /* 0x000fc80008000000 */
[----:B------:R-:W-:-:S05]  /*11330*/  @!P2 IMAD.X R3, RZ, RZ, R17, P1 ;  /* 0x000000ffff03a224 */ /* 0x000fca00008e0611 */
[----:B------:R-:W-:Y:S01]  /*11340*/  @!PT LDS RZ, [RZ] ;  /* 0x00000000fffff984 */ /* 0x000fe20000000800 */
[----:B------:R-:W-:Y:S01]  /*11350*/  @!PT LDS RZ, [RZ] ;  /* 0x00000000fffff984 */ /* 0x000fe20000000800 */
[----:B------:R-:W-:Y:S01]  /*11360*/  @!PT LDS RZ, [RZ] ;  /* 0x00000000fffff984 */ /* 0x000fe20000000800 */
[----:B------:R0:W-:Y:S01]  /*11370*/  @!P2 LDGSTS.E.BYPASS.LTC128B.128 [R29+0xb200], desc[UR42][R2.64], !P0 ;  /* 0x0b200000021dafae */ /* 0x0001e2000c101d6a */
[----:B------:R-:W-:Y:S01]  /*11380*/  MOV R13, R4 ;  /* 0x00000004000d7202 */ /* 0x000fe20000000f00 */
[----:B------:R-:W-:-:S07]  /*11390*/  IMAD.MOV.U32 R6, RZ, RZ, R14 ;  /* 0x000000ffff067224 */ /* 0x000fce00078e000e */
[----:B0-----:R-:W-:Y:S05]  /*113a0*/  WARPSYNC.COLLECTIVE R15, `(.L_x_1623) ;  /* 0x000000000f087348 */ /* 0x001fea0003c00000 */
[----:B------:R1:W2:Y:S02]  /*113b0*/  SHFL.IDX P6, R14, R13, R12, R11 ;  /* 0x0000000c0d0e7389 */ /* 0x0002a400000c000b */
[----:B012---:R-:W-:Y:S01]  /*113c0*/  ENDCOLLECTIVE ;  /* 0x000000000000791b */ /* 0x007fe20003800000 */
.L_x_1623:
        /* <DEDUP_REMOVED lines=9> */
.L_x_1624:
[----:B------:R-:W-:-:S05]  /*11460*/  @!P1 IMAD.X R3, RZ, RZ, R6, P3 ;  /* 0x000000ffff039224 */ /* 0x000fca00018e0606 */
        /* <DEDUP_REMOVED lines=10> */
.L_x_1625:
[----:B------:R-:W-:Y:S02]  /*11510*/  ISETP.GE.AND P2, PT, R3, R8, PT ;  /* 0x000000080300720c */ /* 0x000fe40003f46270 */
[----:B------:R-:W-:Y:S01]  /*11520*/  MOV R13, R7 ;  /* 0x00000007000d7202 */ /* 0x000fe20000000f00 */
[----:B------:R-:W-:Y:S02]  /*11530*/  IMAD.MOV.U32 R12, RZ, RZ, 0x1 ;  /* 0x00000001ff0c7424 */ /* 0x000fe400078e00ff */
[----:B------:R-:W-:-:S08]  /*11540*/  IMAD.MOV.U32 R21, RZ, RZ, R14 ;  /* 0x000000ffff157224 */ /* 0x000fd000078e000e */
[----:B------:R-:W-:Y:S05]  /*11550*/  WARPSYNC.COLLECTIVE R15, `(.L_x_1626) ;  /* 0x000000000f087348 */ /* 0x000fea0003c00000 */
[----:B------:R0:W1:Y:S02]  /*11560*/  SHFL.IDX P6, R14, R13, R12, R11 ;  /* 0x0000000c0d0e7389 */ /* 0x00006400000c000b */
[----:B01----:R-:W-:Y:S01]  /*11570*/  ENDCOLLECTIVE ;  /* 0x000000000000791b */ /* 0x003fe20003800000 */
.L_x_1626:
[----:B------:R-:W-:-:S05]  /*11580*/  @!P2 IADD3 R2, P1, R10, R21, RZ ;  /* 0x000000150a02a210 */ /* 0x000fca0007f3e0ff */
[----:B------:R-:W-:Y:S02]  /*11590*/  @!P2 IMAD.X R3, RZ, RZ, R17, P1 ;  /* 0x000000ffff03a224 */ /* 0x000fe400008e0611 */
[----:B------:R-:W-:Y:S02]  /*115a0*/  @!P2 VIADD R17, R0, UR38 ;  /* 0x000000260011ac36 */ /* 0x000fe40008000000 */
        /* <DEDUP_REMOVED lines=9> */
.L_x_1627:
[----:B------:R-:W-:Y:S05]  /*11640*/  BRA `(.L_x_1628) ;  /* 0xffffffe000087947 */ /* 0x000fea000383ffff */
.L_x_1571:
[----:B0-----:R-:W-:-:S04]  /*11650*/  IMAD.U32 R3, RZ, RZ, UR38 ;  /* 0x00000026ff037e24 */ /* 0x001fc8000f8e00ff */
[----:B------:R0:W1:Y:S03]  /*11660*/  SYNCS.PHASECHK.TRANS64.TRYWAIT P0, [R3+URZ+0x12420], R0 ;  /* 0x01242000030075a7 */ /* 0x000066000800017f */
[----:B-1----:R-:W-:Y:S05]  /*11670*/  @!P0 NANOSLEEP.SYNCS 0x989680 ;  /* 0x009896800000895d */ /* 0x002fea0003900000 */
[----:B------:R-:W1:Y:S02]  /*11680*/  @!P0 SYNCS.PHASECHK.TRANS64 P0, [R3+URZ+0x12420], R0 ;  /* 0x01242000030085a7 */ /* 0x000e64000800007f */
[----:B-1----:R-:W-:Y:S05]  /*11690*/  @!P0 BRA `(.L_x_1571) ;  /* 0xfffffffc00ec8947 */ /* 0x002fea000383ffff */
[----:B------:R-:W-:Y:S05]  /*116a0*/  BRA `(.L_x_1629) ;  /* 0xffffffe000387947 */ /* 0x000fea000383ffff */
.L_x_1576:
[----:B-1----:R1:W2:Y:S02]  /*116b0*/  SYNCS.PHASECHK.TRANS64.TRYWAIT P0, [R9+URZ+0x12480], R2 ;  /* 0x01248002090075a7 */ /* 0x0022a4000800017f */
[----:B--2---:R-:W-:Y:S05]  /*116c0*/  @!P0 NANOSLEEP.SYNCS 0x989680 ;  /* 0x009896800000895d */ /* 0x004fea0003900000 */
[----:B------:R-:W2:Y:S02]  /*116d0*/  @!P0 SYNCS.PHASECHK.TRANS64 P0, [R9+URZ+0x12480], R2 ;  /* 0x01248002090085a7 */ /* 0x000ea4000800007f */
[----:B--2---:R-:W-:Y:S05]  /*116e0*/  @!P0 BRA `(.L_x_1576) ;  /* 0xfffffffc00f08947 */ /* 0x004fea000383ffff */
[----:B------:R-:W-:Y:S05]  /*116f0*/  BRA `(.L_x_1630) ;  /* 0xffffffe000e07947 */ /* 0x000fea000383ffff */
.L_x_1580:
[----:B--2---:R2:W3:Y:S02]  /*11700*/  SYNCS.PHASECHK.TRANS64.TRYWAIT P0, [R9+URZ+0x12440], R2 ;  /* 0x01244002090075a7 */ /* 0x0044e4000800017f */
[----:B---3--:R-:W-:Y:S05]  /*11710*/  @!P0 NANOSLEEP.SYNCS 0x989680 ;  /* 0x009896800000895d */ /* 0x008fea0003900000 */
[----:B------:R-:W3:Y:S02]  /*11720*/  @!P0 SYNCS.PHASECHK.TRANS64 P0, [R9+URZ+0x12440], R2 ;  /* 0x01244002090085a7 */ /* 0x000ee4000800007f */
[----:B---3--:R-:W-:Y:S05]  /*11730*/  @!P0 BRA `(.L_x_1580) ;  /* 0xfffffffc00f08947 */ /* 0x008fea000383ffff */
[----:B------:R-:W-:Y:S05]  /*11740*/  BRA `(.L_x_1631) ;  /* 0xffffffe4004c7947 */ /* 0x000fea000383ffff */
.L_x_1585:
[----:B--2---:R2:W3:Y:S02]  /*11750*/  SYNCS.PHASECHK.TRANS64.TRYWAIT P0, [R3+URZ+0x12470], R2 ;  /* 0x01247002030075a7 */ /* 0x0044e4000800017f */
[----:B---3--:R-:W-:Y:S05]  /*11760*/  @!P0 NANOSLEEP.SYNCS 0x989680 ;  /* 0x009896800000895d */ /* 0x008fea0003900000 */
[----:B------:R-:W3:Y:S02]  /*11770*/  @!P0 SYNCS.PHASECHK.TRANS64 P0, [R3+URZ+0x12470], R2 ;  /* 0x01247002030085a7 */ /* 0x000ee4000800007f */
[----:B---3--:R-:W-:Y:S05]  /*11780*/  @!P0 BRA `(.L_x_1585) ;  /* 0xfffffffc00f08947 */ /* 0x008fea000383ffff */
[----:B------:R-:W-:Y:S05]  /*11790*/  BRA `(.L_x_1632) ;  /* 0xffffffe400d47947 */ /* 0x000fea000383ffff */
.L_x_1587:
[----:B--2---:R2:W3:Y:S02]  /*117a0*/  SYNCS.PHASECHK.TRANS64.TRYWAIT P0, [R3+URZ+0x12460], R2 ;  /* 0x01246002030075a7 */ /* 0x0044e4000800017f */
[----:B---3--:R-:W-:Y:S05]  /*117b0*/  @!P0 NANOSLEEP.SYNCS 0x989680 ;  /* 0x009896800000895d */ /* 0x008fea0003900000 */
[----:B------:R-:W3:Y:S02]  /*117c0*/  @!P0 SYNCS.PHASECHK.TRANS64 P0, [R3+URZ+0x12460], R2 ;  /* 0x01246002030085a7 */ /* 0x000ee4000800007f */
[----:B---3--:R-:W-:Y:S05]  /*117d0*/  @!P0 BRA `(.L_x_1587) ;  /* 0xfffffffc00f08947 */ /* 0x008fea000383ffff */
[----:B------:R-:W-:Y:S05]  /*117e0*/  BRA `(.L_x_1633) ;  /* 0xffffffe400d87947 */ /* 0x000fea000383ffff */
.L_x_1593:
[----:B0-----:R0:W2:Y:S02]  /*117f0*/  SYNCS.PHASECHK.TRANS64.TRYWAIT P0, [R0+URZ+0x12470], R3 ;  /* 0x01247003000075a7 */ /* 0x0010a4000800017f */
[----:B--2---:R-:W-:Y:S05]  /*11800*/  @!P0 NANOSLEEP.SYNCS 0x989680 ;  /* 0x009896800000895d */ /* 0x004fea0003900000 */
[----:B------:R-:W2:Y:S02]  /*11810*/  @!P0 SYNCS.PHASECHK.TRANS64 P0, [R0+URZ+0x12470], R3 ;  /* 0x01247003000085a7 */ /* 0x000ea4000800007f */
[----:B--2---:R-:W-:Y:S05]  /*11820*/  @!P0 BRA `(.L_x_1593) ;  /* 0xfffffffc00f08947 */ /* 0x004fea000383ffff */
[----:B------:R-:W-:Y:S05]  /*11830*/  BRA `(.L_x_1634) ;  /* 0xffffffe800d07947 */ /* 0x000fea000383ffff */
.L_x_1595:
[----:B0-----:R0:W2:Y:S02]  /*11840*/  SYNCS.PHASECHK.TRANS64.TRYWAIT P0, [R0+URZ+0x12460], R3 ;  /* 0x01246003000075a7 */ /* 0x0010a4000800017f */
[----:B--2---:R-:W-:Y:S05]  /*11850*/  @!P0 NANOSLEEP.SYNCS 0x989680 ;  /* 0x009896800000895d */ /* 0x004fea0003900000 */
[----:B------:R-:W2:Y:S02]  /*11860*/  @!P0 SYNCS.PHASECHK.TRANS64 P0, [R0+URZ+0x12460], R3 ;  /* 0x01246003000085a7 */ /* 0x000ea4000800007f */
[----:B--2---:R-:W-:Y:S05]  /*11870*/  @!P0 BRA `(.L_x_1595) ;  /* 0xfffffffc00f08947 */ /* 0x004fea000383ffff */
[----:B------:R-:W-:Y:S05]  /*11880*/  BRA `(.L_x_1635) ;  /* 0xffffffe800e87947 */ /* 0x000fea000383ffff */
.L_x_1597:
[----:B0-----:R0:W1:Y:S02]  /*11890*/  SYNCS.PHASECHK.TRANS64.TRYWAIT P0, [R9+URZ+0x12420], R2 ;  /* 0x01242002090075a7 */ /* 0x001064000800017f */
[----:B-1----:R-:W-:Y:S05]  /*118a0*/  @!P0 NANOSLEEP.SYNCS 0x989680 ;  /* 0x009896800000895d */ /* 0x002fea0003900000 */
[----:B------:R-:W1:Y:S02]  /*118b0*/  @!P0 SYNCS.PHASECHK.TRANS64 P0, [R9+URZ+0x12420], R2 ;  /* 0x01242002090085a7 */ /* 0x000e64000800007f */
[----:B-1----:R-:W-:Y:S05]  /*118c0*/  @!P0 BRA `(.L_x_1597) ;  /* 0xfffffffc00f08947 */ /* 0x002fea000383ffff */
[----:B------:R-:W-:Y:S05]  /*118d0*/  BRA `(.L_x_1636) ;  /* 0xffffffec00c07947 */ /* 0x000fea000383ffff */
.L_x_1599:
[----:B0-----:R0:W1:Y:S02]  /*118e0*/  SYNCS.PHASECHK.TRANS64.TRYWAIT P1, [R6+URZ], R3 ;  /* 0x00000003060075a7 */ /* 0x001064000802017f */
[----:B-1----:R-:W-:Y:S05]  /*118f0*/  @!P1 NANOSLEEP.SYNCS 0x989680 ;  /* 0x009896800000995d */ /* 0x002fea0003900000 */
[----:B------:R-:W1:Y:S02]  /*11900*/  @!P1 SYNCS.PHASECHK.TRANS64 P1, [R6+URZ], R3 ;  /* 0x00000003060095a7 */ /* 0x000e64000802007f */
[----:B-1----:R-:W-:Y:S05]  /*11910*/  @!P1 BRA `(.L_x_1599) ;  /* 0xfffffffc00f09947 */ /* 0x002fea000383ffff */
[----:B------:R-:W-:Y:S05]  /*11920*/  BRA `(.L_x_1637) ;  /* 0xfffffff000107947 */ /* 0x000fea000383ffff */
.L_x_1600:
[----:B-1----:R1:W2:Y:S02]  /*11930*/  SYNCS.PHASECHK.TRANS64.TRYWAIT P1, [R7+URZ], R2 ;  /* 0x00000002070075a7 */ /* 0x0022a4000802017f */
[----:B--2---:R-:W-:Y:S05]  /*11940*/  @!P1 NANOSLEEP.SYNCS 0x989680 ;  /* 0x009896800000995d */ /* 0x004fea0003900000 */
[----:B------:R-:W2:Y:S02]  /*11950*/  @!P1 SYNCS.PHASECHK.TRANS64 P1, [R7+URZ], R2 ;  /* 0x00000002070095a7 */ /* 0x000ea4000802007f */
[----:B--2---:R-:W-:Y:S05]  /*11960*/  @!P1 BRA `(.L_x_1600) ;  /* 0xfffffffc00f09947 */ /* 0x004fea000383ffff */
[----:B------:R-:W-:Y:S05]  /*11970*/  BRA `(.L_x_1638) ;  /* 0xfffffff000047947 */ /* 0x000fea000383ffff */
.L_x_1602:
[----:B--2---:R2:W3:Y:S02]  /*11980*/  SYNCS.PHASECHK.TRANS64.TRYWAIT P1, [R0+URZ+0x12460], R3 ;  /* 0x01246003000075a7 */ /* 0x0044e4000802017f */
[----:B---3--:R-:W-:Y:S05]  /*11990*/  @!P1 NANOSLEEP.SYNCS 0x989680 ;  /* 0x009896800000995d */ /* 0x008fea0003900000 */
[----:B------:R-:W3:Y:S02]  /*119a0*/  @!P1 SYNCS.PHASECHK.TRANS64 P1, [R0+URZ+0x12460], R3 ;  /* 0x01246003000095a7 */ /* 0x000ee4000802007f */
[----:B---3--:R-:W-:Y:S05]  /*119b0*/  @!P1 BRA `(.L_x_1602) ;  /* 0xfffffffc00f09947 */ /* 0x008fea000383ffff */
[----:B------:R-:W-:Y:S05]  /*119c0*/  BRA `(.L_x_1639) ;  /* 0xfffffff000047947 */ /* 0x000fea000383ffff */
.L_x_1604:
[----:B---3--:R3:W4:Y:S02]  /*119d0*/  SYNCS.PHASECHK.TRANS64.TRYWAIT P1, [R5+URZ+0x12460], R2 ;  /* 0x01246002050075a7 */ /* 0x008724000802017f */
[----:B----4-:R-:W-:Y:S05]  /*119e0*/  @!P1 NANOSLEEP.SYNCS 0x989680 ;  /* 0x009896800000995d */ /* 0x010fea0003900000 */
[----:B------:R-:W4:Y:S02]  /*119f0*/  @!P1 SYNCS.PHASECHK.TRANS64 P1, [R5+URZ+0x12460], R2 ;  /* 0x01246002050095a7 */ /* 0x000f24000802007f */
[----:B----4-:R-:W-:Y:S05]  /*11a00*/  @!P1 BRA `(.L_x_1604) ;  /* 0xfffffffc00f09947 */ /* 0x010fea000383ffff */
[----:B------:R-:W-:Y:S05]  /*11a10*/  BRA `(.L_x_1640) ;  /* 0xfffffff000047947 */ /* 0x000fea000383ffff */
.L_x_1606:
[----:B----4-:R4:W0:Y:S02]  /*11a20*/  SYNCS.PHASECHK.TRANS64.TRYWAIT P0, [R0+URZ+0x12480], R3 ;  /* 0x01248003000075a7 */ /* 0x010824000800017f */
[----:B0-----:R-:W-:Y:S05]  /*11a30*/  @!P0 NANOSLEEP.SYNCS 0x989680 ;  /* 0x009896800000895d */ /* 0x001fea0003900000 */
[----:B------:R-:W0:Y:S02]  /*11a40*/  @!P0 SYNCS.PHASECHK.TRANS64 P0, [R0+URZ+0x12480], R3 ;  /* 0x01248003000085a7 */ /* 0x000e24000800007f */
[----:B0-----:R-:W-:Y:S05]  /*11a50*/  @!P0 BRA `(.L_x_1606) ;  /* 0xfffffffc00f08947 */ /* 0x001fea000383ffff */
[----:B------:R-:W-:Y:S05]  /*11a60*/  BRA `(.L_x_1607) ;  /* 0xfffffff000007947 */ /* 0x000fea000383ffff */
.L_x_1641:
        /* <DEDUP_REMOVED lines=9> */
.L_x_2193:


//--------------------- .text._ZN7cutlass13device_kernelIN5flash11enable_sm90INS1_16FlashAttnFwdSm90INS1_25CollectiveMainloopFwdSm90ILi2EN4cute5tupleIJNS5_1CILi1EEES8_S8_EEENS6_IJNS7_ILi192EEENS7_ILi160EEENS7_ILi64EEEEEELi64ENS_12float_e4m3_tEfNS_4arch4Sm90ELb1ELb0ELb1ELb1ELb0ELb0ELb0ELb1ELb1ELb1ELb1ELb0EEENS1_21CollectiveEpilogueFwdINS6_IJSA_SC_SB_EEES9_NS_10bfloat16_tESG_Li384ELb1ELb1ELb1ELb1EEENS1_36VarlenDynamicPersistentTileSchedulerILi192ELi160ELi384ELi128ELb1ELb1ELb1ELb1ELb1ELb1EEEEEEEEEvNT_6ParamsE --------------------------
	.section	.text._ZN7cutlass13device_kernelIN5flash11enable_sm90INS1_16FlashAttnFwdSm90INS1_25CollectiveMainloopFwdSm90ILi2EN4cute5tupleIJNS5_1CILi1EEES8_S8_EEENS6_IJNS7_ILi192EEENS7_ILi160EEENS7_ILi64EEEEEELi64ENS_12float_e4m3_tEfNS_4arch4Sm90ELb1ELb0ELb1ELb1ELb0ELb0ELb0ELb1ELb1ELb1ELb1ELb0EEENS1_21CollectiveEpilogueFwdINS6_IJSA_SC_SB_EEES9_NS_10bfloat16_tESG_Li384ELb1ELb1ELb1ELb1EEENS1_36VarlenDynamicPersistentTileSchedulerILi192ELi160ELi384ELi128ELb1ELb1ELb1ELb1ELb1ELb1EEEEEEEEEvNT_6ParamsE,"ax",@progbits
	.align	128
.text._ZN7cutlass13device_kernelIN5flash11enable_sm90INS1_16FlashAttnFwdSm90INS1_25CollectiveMainloopFwdSm90ILi2EN4cute5tupleIJNS5_1CILi1EEES8_S8_EEENS6_IJNS7_ILi192EEENS7_ILi160EEENS7_ILi64EEEEEELi64ENS_12float_e4m3_tEfNS_4arch4Sm90ELb1ELb0ELb1ELb1ELb0ELb0ELb0ELb1ELb1ELb1ELb1ELb0EEENS1_21CollectiveEpilogueFwdINS6_IJSA_SC_SB_EEES9_NS_10bfloat16_tESG_Li384ELb1ELb1ELb1ELb1EEENS1_36VarlenDynamicPersistentTileSchedulerILi192ELi160ELi384ELi128ELb1ELb1ELb1ELb1ELb1ELb1EEEEEEEEEvNT_6ParamsE:
        .type           _ZN7cutlass13device_kernelIN5flash11enable_sm90INS1_16FlashAttnFwdSm90INS1_25CollectiveMainloopFwdSm90ILi2EN4cute5tupleIJNS5_1CILi1EEES8_S8_EEENS6_IJNS7_ILi192EEENS7_ILi160EEENS7_ILi64EEEEEELi64ENS_12float_e4m3_tEfNS_4arch4Sm90ELb1ELb0ELb1ELb1ELb0ELb0ELb0ELb1ELb1ELb1ELb1ELb0EEENS1_21CollectiveEpilogueFwdINS6_IJSA_SC_SB_EEES9_NS_10bfloat16_tESG_Li384ELb1ELb1ELb1ELb1EEENS1_36VarlenDynamicPersistentTileSchedulerILi192ELi160ELi384ELi128ELb1ELb1ELb1ELb1ELb1ELb1EEEEEEEEEvNT_6ParamsE,@function
        .size           _ZN7cutlass13device_kernelIN5flash11enable_sm90INS1_16FlashAttnFwdSm90INS1_25CollectiveMainloopFwdSm90ILi2EN4cute5tupleIJNS5_1CILi1EEES8_S8_EEENS6_IJNS7_ILi192EEENS7_ILi160EEENS7_ILi64EEEEEELi64ENS_12float_e4m3_tEfNS_4arch4Sm90ELb1ELb0ELb1ELb1ELb0ELb0ELb0ELb1ELb1ELb1ELb1ELb0EEENS1_21CollectiveEpilogueFwdINS6_IJSA_SC_SB_EEES9_NS_10bfloat16_tESG_Li384ELb1ELb1ELb1ELb1EEENS1_36VarlenDynamicPersistentTileSchedulerILi192ELi160ELi384ELi128ELb1ELb1ELb1ELb1ELb1ELb1EEEEEEEEEvNT_6ParamsE,(.L_x_2194 - _ZN7cutlass13device_kernelIN5flash11enable_sm90INS1_16FlashAttnFwdSm90INS1_25CollectiveMainloopFwdSm90ILi2EN4cute5tupleIJNS5_1CILi1EEES8_S8_EEENS6_IJNS7_ILi192EEENS7_ILi160EEENS7_ILi64EEEEEELi64ENS_12float_e4m3_tEfNS_4arch4Sm90ELb1ELb0ELb1ELb1ELb0ELb0ELb0ELb1ELb1ELb1ELb1ELb0EEENS1_21CollectiveEpilogueFwdINS6_IJSA_SC_SB_EEES9_NS_10bfloat16_tESG_Li384ELb1ELb1ELb1ELb1EEENS1_36VarlenDynamicPersistentTileSchedulerILi192ELi160ELi384ELi128ELb1ELb1ELb1ELb1ELb1ELb1EEEEEEEEEvNT_6ParamsE)
        .other          _ZN7cutlass13device_kernelIN5flash11enable_sm90INS1_16FlashAttnFwdSm90INS1_25CollectiveMainloopFwdSm90ILi2EN4cute5tupleIJNS5_1CILi1EEES8_S8_EEENS6_IJNS7_ILi192EEENS7_ILi160EEENS7_ILi64EEEEEELi64ENS_12float_e4m3_tEfNS_4arch4Sm90ELb1ELb0ELb1ELb1ELb0ELb0ELb0ELb1ELb1ELb1ELb1ELb0EEENS1_21CollectiveEpilogueFwdINS6_IJSA_SC_SB_EEES9_NS_10bfloat16_tESG_Li384ELb1ELb1ELb1ELb1EEENS1_36VarlenDynamicPersistentTileSchedulerILi192ELi160ELi384ELi128ELb1ELb1ELb1ELb1ELb1ELb1EEEEEEEEEvNT_6ParamsE,@"STO_CUDA_ENTRY STV_DEFAULT"
_ZN7cutlass13device_kernelIN5flash11enable_sm90INS1_16FlashAttnFwdSm90INS1_25CollectiveMainloopFwdSm90ILi2EN4cute5tupleIJNS5_1CILi1EEES8_S8_EEENS6_IJNS7_ILi192EEENS7_ILi160EEENS7_ILi64EEEEEELi64ENS_12float_e4m3_tEfNS_4arch4Sm90ELb1ELb0ELb1ELb1ELb0ELb0ELb0ELb1ELb1ELb1ELb1ELb0EEENS1_21CollectiveEpilogueFwdINS6_IJSA_SC_SB_EEES9_NS_10bfloat16_tESG_Li384ELb1ELb1ELb1ELb1EEENS1_36VarlenDynamicPersistentTileSchedulerILi192ELi160ELi384ELi128ELb1ELb1ELb1ELb1ELb1ELb1EEEEEEEEEvNT_6ParamsE:
        /* <DEDUP_REMOVED lines=18> */
.L_x_1643:
[----:B------:R-:W-:Y:S05]  /*0120*/  BSYNC B0 ;  /* 0x0000000000007941 */ /* 0x000fea0003800000 */
.L_x_1642:
        /* <DEDUP_REMOVED lines=41> */
.L_x_1644:
        /* <DEDUP_REMOVED lines=22> */
.L_x_1645:
        /* <DEDUP_REMOVED lines=18> */
.L_x_1646:
        /* <DEDUP_REMOVED lines=22> */
.L_x_1647:
        /* <DEDUP_REMOVED lines=22> */
.L_x_1648:
[----:B------:R-:W-:Y:S01]  /*0900*/  PLOP3.LUT P0, PT, PT, PT, UP0, 0x80, 0x0 ;  /* 0x000000000000781c */ /* 0x000fe20003f0f008 */
[----:B------:R-:W-:Y:S01]  /*0910*/  UMOV UR38, 0x1 ;  /* 0x0000000100267882 */ /* 0x000fe20000000000 */
[----:B------:R-:W-:Y:S01]  /*0920*/  NOP ;  /* 0x0000000000007918 */ /* 0x000fe20000000000 */
[----:B------:R-:W-:Y:S01]  /*0930*/  USEL UR38, UR38, 0x2, !UP0 ;  /* 0x0000000226267887 */ /* 0x000fe2000c000000 */
[----:B------:R-:W-:Y:S01]  /*0940*/  ULDC.64 UR52, c[0x0][0x208] ;  /* 0x0000820000347ab9 */ /* 0x000fe20000000a00 */
[----:B012-4-:R-:W-:Y:S08]  /*0950*/  BAR.SYNC.DEFER_BLOCKING 0x0 ;  /* 0x0000000000007b1d */ /* 0x017ff00000010000 */
[----:B------:R-:W-:Y:S05]  /*0960*/  @!P0 BRA `(.L_x_1649) ;  /* 0x000000e000348947 */ /* 0x000fea0003800000 */
.L_x_1650:
        /* <DEDUP_REMOVED lines=29> */
[-C--:B------:R-:W-:Y:S01]  /*0b40*/  LEA.HI R4, R0, R13.reuse, RZ, 0x5 ;  /* 0x0000000d00047211 */ /* 0x080fe200078f28ff */
[----:B------:R-:W-:Y:S01]  /*0b50*/  IMAD.HI R2, R14, 0x55555556, RZ ;  /* 0x555555560e027827 */ /* 0x000fe200078e02ff */
[----:B------:R-:W-:-:S02]  /*0b60*/  LEA.HI R11, R0, R13, RZ, 0x2 ;  /* 0x0000000d000b7211 */ /* 0x000fc400078f10ff */
[----:B------:R-:W-:Y:S01]  /*0b70*/  SHF.R.S32.HI R7, RZ, 0x1f, R12 ;  /* 0x0000001fff077819 */ /* 0x000fe2000001140c */
[----:B------:R-:W-:Y:S01]  /*0b80*/  IMAD.SHL.U32 R5, R4, 0x20, RZ ;  /* 0x0000002004057824 */ /* 0x000fe200078e00ff */
[----:B------:R-:W-:Y:S02]  /*0b90*/  LOP3.LUT R4, R3, 0x3fffff0, RZ, 0xc0, !PT ;  /* 0x03fffff003047812 */ /* 0x000fe400078ec0ff */
[----:B------:R-:W-:Y:S02]  /*0ba0*/  LEA.HI R8, R7, R12, RZ, 0x2 ;  /* 0x0000000c07087211 */ /* 0x000fe400078f10ff */
[----:B------:R-:W-:Y:S01]  /*0bb0*/  LEA.HI R3, R3, R6, RZ, 0x1 ;  /* 0x0000000603037211 */ /* 0x000fe200078f08ff */
[----:B------:R-:W-:Y:S01]  /*0bc0*/  IMAD.IADD R4, R13, 0x1, -R4 ;  /* 0x000000010d047824 */ /* 0x000fe200078e0a04 */
[--C-:B------:R-:W-:Y:S02]  /*0bd0*/  SHF.R.S32.HI R9, RZ, 0x2, R8.reuse ;  /* 0x00000002ff097819 */ /* 0x100fe40000011408 */
[----:B------:R-:W-:-:S02]  /*0be0*/  SHF.R.S32.HI R10, RZ, 0x1f, R8 ;  /* 0x0000001fff0a7819 */ /* 0x000fc40000011408 */
        /* <DEDUP_REMOVED lines=8> */
[----:B------:R-:W-:Y:S01]  /*0c70*/  SHF.R.S32.HI R7, RZ, 0x5, R7 ;  /* 0x00000005ff077819 */ /* 0x000fe20000011407 */
[----:B------:R-:W-:Y:S01]  /*0c80*/  IMAD.IADD R3, R6, 0x1, -R3 ;  /* 0x0000000106037824 */ /* 0x000fe200078e0a03 */
[----:B------:R-:W-:Y:S01]  /*0c90*/  LEA.HI R0, R0, R13, RZ, 0x3 ;  /* 0x0000000d00007211 */ /* 0x000fe200078f18ff */
[----:B------:R-:W-:Y:S01]  /*0ca0*/  IMAD R2, R2, -0x3, R14 ;  /* 0xfffffffd02027824 */ /* 0x000fe200078e020e */
[----:B------:R-:W-:Y:S01]  /*0cb0*/  LOP3.LUT R11, R11, 0xfffffffc, RZ, 0xc0, !PT ;  /* 0xfffffffc0b0b7812 */ /* 0x000fe200078ec0ff */
[----:B------:R-:W-:Y:S01]  /*0cc0*/  IMAD R7, R7, 0x10, R10 ;  /* 0x0000001007077824 */ /* 0x000fe200078e020a */
[----:B------:R-:W-:Y:S01]  /*0cd0*/  LOP3.LUT R18, R0, 0xfffffff8, RZ, 0xc0, !PT ;  /* 0xfffffff800127812 */ /* 0x000fe200078ec0ff */
[----:B------:R-:W-:Y:S01]  /*0ce0*/  IMAD R3, R3, 0x8, R4 ;  /* 0x0000000803037824 */ /* 0x000fe200078e0204 */
[----:B------:R-:W-:Y:S01]  /*0cf0*/  LOP3.LUT R8, R8, 0x7ffffffc, RZ, 0xc0, !PT ;  /* 0x7ffffffc08087812 */ /* 0x000fe200078ec0ff */
[----:B------:R-:W-:Y:S01]  /*0d00*/  IMAD R5, R2, 0x40, R7 ;  /* 0x0000004002057824 */ /* 0x000fe200078e0207 */
[----:B------:R-:W-:Y:S01]  /*0d10*/  SHF.R.S32.HI R2, RZ, 0x3, R0 ;  /* 0x00000003ff027819 */ /* 0x000fe20000011400 */
[C---:B------:R-:W-:Y:S01]  /*0d20*/  IMAD.IADD R11, R13.reuse, 0x1, -R11 ;  /* 0x000000010d0b7824 */ /* 0x040fe200078e0a0b */
[----:B------:R0:W-:Y:S01]  /*0d30*/  STL [R1+0x18], R3 ;  /* 0x0000180301007387 */ /* 0x0001e20000100800 */
[----:B------:R-:W-:-:S02]  /*0d40*/  IMAD.IADD R18, R13, 0x1, -R18 ;  /* 0x000000010d127824 */ /* 0x000fc400078e0a12 */
[----:B------:R-:W-:Y:S01]  /*0d50*/  IMAD.IADD R8, R12, 0x1, -R8 ;  /* 0x000000010c087824 */ /* 0x000fe200078e0a08 */
[----:B------:R1:W-:Y:S01]  /*0d60*/  STL [R1+0x14], R5 ;  /* 0x0000140501007387 */ /* 0x0003e20000100800 */
[----:B------:R-:W-:Y:S02]  /*0d70*/  IMAD.SHL.U32 R19, R18, 0x8, RZ ;  /* 0x0000000812137824 */ /* 0x000fe400078e00ff */
[----:B------:R-:W-:Y:S01]  /*0d80*/  IMAD.SHL.U32 R16, R8, 0x2, RZ ;  /* 0x0000000208107824 */ /* 0x000fe200078e00ff */
[----:B0-----:R-:W-:-:S03]  /*0d90*/  LEA.HI R3, R11, R11, RZ, 0x1 ;  /* 0x0000000b0b037211 */ /* 0x001fc600078f08ff */
[C---:B------:R-:W-:Y:S01]  /*0da0*/  VIADD R2, R16.reuse, 0x10 ;  /* 0x0000001010027836 */ /* 0x040fe20000000000 */
[----:B------:R-:W-:Y:S01]  /*0db0*/  SHF.R.S32.HI R0, RZ, 0x1f, R19 ;  /* 0x0000001fff007819 */ /* 0x000fe20000011413 */
[C---:B------:R-:W-:Y:S01]  /*0dc0*/  VIADD R0, R16.reuse, 0x18 ;  /* 0x0000001810007836 */ /* 0x040fe20000000000 */
[----:B------:R-:W-:Y:S01]  /*0dd0*/  LOP3.LUT R4, R3, 0x1ffffffe, RZ, 0xc0, !PT ;  /* 0x1ffffffe03047812 */ /* 0x000fe200078ec0ff */
[C---:B------:R-:W-:Y:S02]  /*0de0*/  VIADD R3, R16.reuse, 0x8 ;  /* 0x0000000810037836 */ /* 0x040fe40000000000 */
[C---:B------:R-:W-:Y:S02]  /*0df0*/  VIADD R157, R16.reuse, 0x20 ;  /* 0x00000020109d7836 */ /* 0x040fe40000000000 */
[C---:B------:R-:W-:Y:S01]  /*0e00*/  VIADD R156, R16.reuse, 0x28 ;  /* 0x00000028109c7836 */ /* 0x040fe20000000000 */
[----:B------:R-:W-:Y:S01]  /*0e10*/  SHF.R.S32.HI R6, RZ, 0x1f, R3 ;  /* 0x0000001fff067819 */ /* 0x000fe20000011403 */
[C---:B------:R-:W-:Y:S01]  /*0e20*/  VIADD R23, R16.reuse, 0x30 ;  /* 0x0000003010177836 */ /* 0x040fe20000000000 */
[----:B------:R-:W-:Y:S01]  /*0e30*/  SHF.R.S32.HI R3, RZ, 0x1f, R2 ;  /* 0x0000001fff037819 */ /* 0x000fe20000011402 */
[----:B------:R-:W-:Y:S01]  /*0e40*/  VIADD R22, R16, 0x38 ;  /* 0x0000003810167836 */ /* 0x000fe20000000000 */
[----:B------:R-:W-:Y:S01]  /*0e50*/  SHF.R.S32.HI R2, RZ, 0x1f, R0 ;  /* 0x0000001fff027819 */ /* 0x000fe20000011400 */
[----:B------:R-:W-:Y:S01]  /*0e60*/  IMAD.IADD R4, R11, 0x1, -R4 ;  /* 0x000000010b047824 */ /* 0x000fe200078e0a04 */
[----:B------:R-:W-:-:S02]  /*0e70*/  SHF.R.S32.HI R0, RZ, 0x1f, R157 ;  /* 0x0000001fff007819 */ /* 0x000fc4000001149d */
[----:B------:R-:W-:Y:S01]  /*0e80*/  SHF.R.S32.HI R3, RZ, 0x1f, R156 ;  /* 0x0000001fff037819 */ /* 0x000fe2000001149c */
[----:B------:R-:W-:Y:S01]  /*0e90*/  IMAD R17, R4, 0x8, R5 ;  /* 0x0000000804117824 */ /* 0x000fe200078e0205 */
[----:B------:R-:W-:Y:S02]  /*0ea0*/  SHF.R.S32.HI R2, RZ, 0x1f, R23 ;  /* 0x0000001fff027819 */ /* 0x000fe40000011417 */
[----:B-1----:R-:W-:-:S07]  /*0eb0*/  SHF.R.S32.HI R0, RZ, 0x1f, R22 ;  /* 0x0000001fff007819 */ /* 0x002fce0000011416 */
.L_x_1699:
[----:B012-4-:R-:W0:Y:S01]  /*0ec0*/  LDC.64 R2, c[0x0][0xc88] ;  /* 0x00032200ff027b82 */ /* 0x017e220000000a00 */
[----:B------:R-:W-:Y:S01]  /*0ed0*/  ULDC.64 UR8, c[0x0][0xa28] ;  /* 0x00028a0000087ab9 */ /* 0x000fe20000000a00 */
[----:B------:R-:W-:Y:S01]  /*0ee0*/  ULDC.64 UR10, c[0x0][0xa18] ;  /* 0x00028600000a7ab9 */ /* 0x000fe20000000a00 */
[----:B------:R-:W-:Y:S01]  /*0ef0*/  ULOP3.LUT UR4, UR6, 0xff000000, URZ, 0xc0, !UPT ;  /* 0xff00000006047892 */ /* 0x000fe2000f8ec03f */
        /* <DEDUP_REMOVED lines=20> */
[----:B------:R-:W2:Y:S01]  /*1040*/  @P0 LDG.E R2, desc[UR52][R2.64] ;  /* 0x0000003402020981 */ /* 0x000ea2000c1e1900 */
[----:B------:R-:W-:Y:S01]  /*1050*/  UISETP.NE.U32.AND UP0, UPT, UR8, URZ, UPT ;  /* 0x0000003f0800728c */ /* 0x000fe2000bf05070 */
[----:B------:R-:W-:Y:S02]  /*1060*/  ULDC.64 UR10, c[0x0][0xa20] ;  /* 0x00028800000a7ab9 */ /* 0x000fe40000000a00 */
[----:B---3--:R-:W3:Y:S01]  /*1070*/  @P2 LDG.E R4, desc[UR52][R4.64] ;  /* 0x0000003404042981 */ /* 0x008ee2000c1e1900 */
[----:B------:R-:W-:Y:S01]  /*1080*/  UISETP.NE.AND.EX UP0, UPT, UR9, URZ, UPT, UP0 ;  /* 0x0000003f0900728c */ /* 0x000fe2000bf05300 */
[----:B------:R-:W-:Y:S01]  /*1090*/  ISETP.NE.U32.AND P1, PT, RZ, UR10, PT ;  /* 0x0000000aff007c0c */ /* 0x000fe2000bf25070 */
[----:B------:R-:W-:Y:S02]  /*10a0*/  ULOP3.LUT UR42, UR6, 0xff0000, URZ, 0xc0, !UPT ;  /* 0x00ff0000062a7892 */ /* 0x000fe4000f8ec03f */
[----:B------:R-:W-:Y:S01]  /*10b0*/  USHF.R.U32.HI UR4, URZ, 0x8, UR4 ;  /* 0x000000083f047899 */ /* 0x000fe20008011604 */
[----:B------:R-:W-:Y:S01]  /*10c0*/  ISETP.NE.AND.EX P1, PT, RZ, UR11, PT, P1 ;  /* 0x0000000bff007c0c */ /* 0x000fe2000bf25310 */
[----:B------:R-:W-:Y:S01]  /*10d0*/  USEL UR7, UR7, 0x1, UP0 ;  /* 0x0000000107077887 */ /* 0x000fe20008000000 */
[----:B------:R-:W-:Y:S01]  /*10e0*/  ULDC UR8, c[0x0][0x2f0] ;  /* 0x0000bc0000087ab9 */ /* 0x000fe20000000800 */
[----:B------:R-:W-:Y:S01]  /*10f0*/  UMOV UR50, URZ ;  /* 0x0000003f00327c82 */ /* 0x000fe20008000000 */
[----:B------:R-:W-:Y:S01]  /*1100*/  ULEA.HI UR42, UR42, UR4, URZ, 0x10 ;  /* 0x000000042a2a7291 */ /* 0x000fe2000f8f803f */
[----:B------:R-:W-:Y:S01]  /*1110*/  ULDC UR51, c[0x0][0x288] ;  /* 0x0000a20000337ab9 */ /* 0x000fe20000000800 */
[----:B------:R-:W-:-:S02]  /*1120*/  UIMAD UR4, UR7, UR8, URZ ;  /* 0x00000008070472a4 */ /* 0x000fc4000f8e023f */
[----:B------:R-:W-:Y:S01]  /*1130*/  ULOP3.LUT UR39, UR6, 0xffff, URZ, 0xc0, !UPT ;  /* 0x0000ffff06277892 */ /* 0x000fe2000f8ec03f */
[----:B--2---:R-:W-:Y:S02]  /*1140*/  @P0 R2UR UR50, R2 ;  /* 0x00000000023202ca */ /* 0x004fe400000e0000 */
[----:B---3--:R-:W-:Y:S01]  /*1150*/  @P2 R2UR UR51, R4 ;  /* 0x00000000043322ca */ /* 0x008fe200000e0000 */
[----:B-----5:R-:W-:-:S14]  /*1160*/  @P2 BRA `(.L_x_1651) ;  /* 0x0000000000342947 */ /* 0x020fdc0003800000 */
        /* <DEDUP_REMOVED lines=9> */
[----:B------:R-:W3:Y:S01]  /*1200*/  LDG.E R0, desc[UR52][R2.64+0x4] ;  /* 0x0000043402007981 */ /* 0x000ee2000c1e1900 */
[----:B--2---:R-:W-:Y:S02]  /*1210*/  R2UR UR51, R4 ;  /* 0x00000000043372ca */ /* 0x004fe400000e0000 */
[----:B---3--:R-:W-:-:S13]  /*1220*/  R2UR UR6, R0 ;  /* 0x00000000000672ca */ /* 0x008fda00000e0000 */
[----:B------:R-:W-:-:S12]  /*1230*/  UIADD3 UR51, -UR51, UR6, URZ ;  /* 0x0000000633337290 */ /* 0x000fd8000fffe13f */
.L_x_1651:
[----:B------:R-:W-:Y:S05]  /*1240*/  @!P1 BRA `(.L_x_1652) ;  /* 0x00000000001c9947 */ /* 0x000fea0003800000 */
[----:B------:R-:W-:-:S04]  /*1250*/  ULEA UR4, UP0, UR36, UR10, 0x2 ;  /* 0x0000000a24047291 */ /* 0x000fc8000f80103f */
[----:B------:R-:W-:Y:S02]  /*1260*/  ULEA.HI.X UR6, UR36, UR11, UR37, 0x2, UP0 ;  /* 0x0000000b24067291 */ /* 0x000fe400080f1425 */
[----:B------:R-:W-:-:S04]  /*1270*/  IMAD.U32 R2, RZ, RZ, UR4 ;  /* 0x00000004ff027e24 */ /* 0x000fc8000f8e00ff */
[----:B------:R-:W-:-:S05]  /*1280*/  IMAD.U32 R3, RZ, RZ, UR6 ;  /* 0x00000006ff037e24 */ /* 0x000fca000f8e00ff */
[----:B------:R-:W2:Y:S02]  /*1290*/  LDG.E R2, desc[UR52][R2.64] ;  /* 0x0000003402027981 */ /* 0x000ea4000c1e1900 */
[----:B--2---:R-:W-:Y:S01]  /*12a0*/  R2UR UR4, R2 ;  /* 0x00000000020472ca */ /* 0x004fe200000e0000 */
[----:B------:R-:W-:-:S14]  /*12b0*/  BRA `(.L_x_1653) ;  /* 0x0000000000347947 */ /* 0x000fdc0003800000 */
.L_x_1652:
        /* <DEDUP_REMOVED lines=13> */
.L_x_1653:
[----:B------:R-:W-:Y:S01]  /*1390*/  ULDC UR6, c[0x0][0x448] ;  /* 0x0001120000067ab9 */ /* 0x000fe20000000800 */
[----:B------:R-:W-:Y:S02]  /*13a0*/  UIMAD UR40, UR5, 0xc0, URZ ;  /* 0x000000c0052878a4 */ /* 0x000fe4000f8e023f */
[----:B------:R-:W-:Y:S02]  /*13b0*/  UISETP.NE.AND UP0, UPT, UR6, 0x1, UPT ;  /* 0x000000010600788c */ /* 0x000fe4000bf05270 */
[----:B------:R-:W-:Y:S02]  /*13c0*/  UIADD3 UR6, UR40, 0xbf, URZ ;  /* 0x000000bf28067890 */ /* 0x000fe4000fffe03f */
[----:B------:R-:W-:Y:S02]  /*13d0*/  UIADD3 UR50, -UR50, UR4, URZ ;  /* 0x0000000432327290 */ /* 0x000fe4000fffe13f */
[----:B------:R-:W-:Y:S02]  /*13e0*/  ULOP3.LUT UR41, UR42, 0xff, URZ, 0xc0, !UPT ;  /* 0x000000ff2a297892 */ /* 0x000fe4000f8ec03f */
[----:B------:R-:W-:-:S02]  /*13f0*/  UIADD3 UR7, UR50, 0xa0, -UR51 ;  /* 0x000000a032077890 */ /* 0x000fc4000fffe833 */
[----:B------:R-:W-:Y:S01]  /*1400*/  USHF.R.U32.HI UR42, URZ, 0x10, UR42 ;  /* 0x000000103f2a7899 */ /* 0x000fe2000801162a */
[----:B------:R-:W-:Y:S01]  /*1410*/  @UP0 ULDC UR4, c[0x0][0x44c] ;  /* 0x0001130000040ab9 */ /* 0x000fe20000000800 */
[----:B------:R-:W-:Y:S01]  /*1420*/  @UP0 ULDC UR8, c[0x0][0x450] ;  /* 0x0001140000080ab9 */ /* 0x000fe20000000800 */
[----:B------:R-:W-:Y:S02]  /*1430*/  UIMAD.WIDE.U32 UR4, UR6, UR4, URZ ;  /* 0x00000004060472a5 */ /* 0x000fe4000f8e003f */
[----:B------:R-:W-:Y:S02]  /*1440*/  UIADD3 UR4, UR50, 0x9f, URZ ;  /* 0x0000009f32047890 */ /* 0x000fe4000fffe03f */
[----:B------:R-:W-:Y:S02]  /*1450*/  @UP0 USHF.R.U32.HI UR6, URZ, UR8, UR5 ;  /* 0x000000083f060299 */ /* 0x000fe40008011605 */
[----:B------:R-:W-:Y:S02]  /*1460*/  UIMAD.WIDE UR4, UR4, 0x66666667, URZ ;  /* 0x66666667040478a5 */ /* 0x000fe4000f8e023f */
[----:B------:R-:W-:-:S02]  /*1470*/  UIADD3 UR6, UR7, UR6, URZ ;  /* 0x0000000607067290 */ /* 0x000fc4000fffe03f */
[----:B------:R-:W-:Y:S02]  /*1480*/  USHF.R.U32.HI UR4, URZ, 0x1f, UR5 ;  /* 0x0000001f3f047899 */ /* 0x000fe40008011605 */
[----:B------:R-:W-:Y:S02]  /*1490*/  UIMAD.WIDE UR6, UR6, 0x66666667, URZ ;  /* 0x66666667060678a5 */ /* 0x000fe4000f8e023f */
[----:B------:R-:W-:Y:S02]  /*14a0*/  ULEA.HI.SX32 UR4, UR5, UR4, 0x1a ;  /* 0x0000000405047291 */ /* 0x000fe4000f8fd23f */
[----:B------:R-:W-:-:S04]  /*14b0*/  USHF.R.U32.HI UR6, URZ, 0x1f, UR7 ;  /* 0x0000001f3f067899 */ /* 0x000fc80008011607 */
[----:B------:R-:W-:-:S04]  /*14c0*/  ULEA.HI.SX32 UR6, UR7, UR6, 0x1a ;  /* 0x0000000607067291 */ /* 0x000fc8000f8fd23f */
[----:B------:R-:W-:-:S04]  /*14d0*/  UISETP.LT.AND UP0, UPT, UR4, UR6, UPT ;  /* 0x000000060400728c */ /* 0x000fc8000bf01270 */
[----:B------:R-:W-:-:S03]  /*14e0*/  USEL UR9, UR4, UR6, UP0 ;  /* 0x0000000604097287 */ /* 0x000fc60008000000 */
[----:B------:R-:W-:Y:S01]  /*14f0*/  UMOV UR4, URZ ;  /* 0x0000003f00047c82 */ /* 0x000fe20008000000 */
[----:B------:R-:W-:-:S06]  /*1500*/  UISETP.GE.AND UP0, UPT, UR9, 0x1, UPT ;  /* 0x000000010900788c */ /* 0x000fcc000bf06270 */
[----:B------:R-:W-:-:S13]  /*1510*/  PLOP3.LUT P0, PT, PT, PT, UP0, 0x80, 0x0 ;  /* 0x000000000000781c */ /* 0x000fda0003f0f008 */
[----:B------:R-:W-:Y:S05]  /*1520*/  @!P0 BRA `(.L_x_1654) ;  /* 0x0000000000908947 */ /* 0x000fea0003800000 */
[----:B------:R-:W-:Y:S01]  /*1530*/  UISETP.NE.AND UP0, UPT, UR42, URZ, UPT ;  /* 0x0000003f2a00728c */ /* 0x000fe2000bf05270 */
[----:B------:R-:W-:-:S03]  /*1540*/  ULDC UR4, c[0x0][0x9f0] ;  /* 0x00027c0000047ab9 */ /* 0x000fc60000000800 */
[----:B------:R-:W-:-:S03]  /*1550*/  USEL UR10, UR42, UR4, UP0 ;  /* 0x000000042a0a7287 */ /* 0x000fc60008000000 */
[----:B------:R-:W-:Y:S01]  /*1560*/  UMOV UR4, URZ ;  /* 0x0000003f00047c82 */ /* 0x000fe20008000000 */
[----:B------:R-:W-:Y:S02]  /*1570*/  UIADD3 UR6, UR10, -0x1, UR9 ;  /* 0xffffffff0a067890 */ /* 0x000fe4000fffe009 */
[----:B------:R-:W-:-:S04]  /*1580*/  IMAD.U32 R3, RZ, RZ, UR10 ;  /* 0x0000000aff037e24 */ /* 0x000fc8000f8e00ff */
[----:B------:R-:W-:Y:S01]  /*1590*/  IMAD.U32 R4, RZ, RZ, UR6 ;  /* 0x00000006ff047e24 */ /* 0x000fe2000f8e00ff */
[-C--:B------:R-:W-:Y:S01]  /*15a0*/  IABS R0, R3.reuse ;  /* 0x0000000300007213 */ /* 0x080fe20000000000 */
[----:B------:R-:W-:Y:S01]  /*15b0*/  ULOP3.LUT UR6, UR6, UR10, URZ, 0x3c, !UPT ;  /* 0x0000000a06067292 */ /* 0x000fe2000f8e3c3f */
[----:B------:R-:W-:Y:S02]  /*15c0*/  IABS R5, R3 ;  /* 0x0000000300057213 */ /* 0x000fe40000000000 */
        /* <DEDUP_REMOVED lines=26> */
.L_x_1654:
[----:B------:R-:W-:Y:S01]  /*1770*/  UIMAD UR43, UR41, UR4, URZ ;  /* 0x00000004292b72a4 */ /* 0x000fe2000f8e023f */
[----:B------:R-:W-:Y:S01]  /*1780*/  IMAD.U32 R0, RZ, RZ, UR9 ;  /* 0x00000009ff007e24 */ /* 0x000fe2000f8e00ff */
[----:B------:R-:W-:Y:S01]  /*1790*/  PLOP3.LUT P0, PT, PT, PT, PT, 0x80, 0x0 ;  /* 0x000000000000781c */ /* 0x000fe20003f0f070 */
[----:B------:R-:W-:Y:S01]  /*17a0*/  IMAD.U32 R3, RZ, RZ, UR4 ;  /* 0x00000004ff037e24 */ /* 0x000fe2000f8e00ff */
[----:B------:R-:W-:Y:S02]  /*17b0*/  CS2R R4, SRZ ;  /* 0x0000000000047805 */ /* 0x000fe4000001ff00 */
[----:B------:R-:W-:Y:S02]  /*17c0*/  CS2R R56, SRZ ;  /* 0x0000000000387805 */ /* 0x000fe4000001ff00 */
[----:B------:R-:W-:Y:S02]  /*17d0*/  CS2R R24, SRZ ;  /* 0x0000000000187805 */ /* 0x000fe4000001ff00 */
[----:B------:R-:W-:-:S02]  /*17e0*/  CS2R R26, SRZ ;  /* 0x00000000001a7805 */ /* 0x000fc4000001ff00 */
[----:B------:R-:W-:Y:S02]  /*17f0*/  VIADDMNMX R0, R3, UR43, R0, PT ;  /* 0x0000002b03007c46 */ /* 0x000fe4000b800100 */
[----:B------:R-:W-:Y:S02]  /*1800*/  CS2R R6, SRZ ;  /* 0x0000000000067805 */ /* 0x000fe4000001ff00 */
[----:B------:R-:W-:Y:S02]  /*1810*/  CS2R R36, SRZ ;  /* 0x0000000000247805 */ /* 0x000fe4000001ff00 */
[----:B------:R-:W-:Y:S02]  /*1820*/  CS2R R32, SRZ ;  /* 0x0000000000207805 */ /* 0x000fe4000001ff00 */
[----:B------:R-:W-:Y:S02]  /*1830*/  R2UR UR54, R0 ;  /* 0x00000000003672ca */ /* 0x000fe400000e0000 */
        /* <DEDUP_REMOVED lines=9> */
[----:B------:R-:W-:Y:S01]  /*18d0*/  CS2R R50, SRZ ;  /* 0x0000000000327805 */ /* 0x000fe2000001ff00 */
[----:B------:R-:W-:-:S06]  /*18e0*/  UISETP.GT.AND UP0, UPT, UR54, UR43, UPT ;  /* 0x0000002b3600728c */ /* 0x000fcc000bf04270 */
        /* <DEDUP_REMOVED lines=38> */
.L_x_1656:
        /* <DEDUP_REMOVED lines=24> */
[----:B------:R-:W-:-:S03]  /*1cd0*/  @P1 IMAD R3, R13, UR39, R7 ;  /* 0x000000270d031c24 */ /* 0x000fc6000f8e0207 */
[----:B------:R-:W-:Y:S02]  /*1ce0*/  @P0 LEA.HI.X R5, R2, UR5, R5, 0x2, P2 ;  /* 0x0000000502050c11 */ /* 0x000fe400090f1405 */
[----:B------:R-:W-:Y:S01]  /*1cf0*/  @P1 LEA.HI.X R9, R6, UR7, R3, 0x2, P3 ;  /* 0x0000000706091c11 */ /* 0x000fe200098f1403 */
[----:B------:R-:W-:-:S04]  /*1d00*/  IMAD.MOV.U32 R3, RZ, RZ, 0x3f800000 ;  /* 0x3f800000ff037424 */ /* 0x000fc800078e00ff */
        /* <DEDUP_REMOVED lines=14> */
.L_x_1794:
[----:B------:R-:W-:Y:S05]  /*1df0*/  @!P1 BRA `(.L_x_1658) ;  /* 0x0000000000049947 */ /* 0x000fea0003800000 */
[----:B------:R-:W-:Y:S01]  /*1e00*/  BPT.TRAP 0x1 ;  /* 0x000000040000795c */ /* 0x000fe20000300000 */
.L_x_1658:
[----:B------:R-:W-:Y:S02]  /*1e10*/  IMAD.U32 R4, RZ, RZ, UR46 ;  /* 0x0000002eff047e24 */ /* 0x000fe4000f8e00ff */
[----:B0-----:R-:W-:-:S03]  /*1e20*/  IMAD.U32 R3, RZ, RZ, UR47 ;  /* 0x0000002fff037e24 */ /* 0x001fc6000f8e00ff */
[----:B------:R-:W-:Y:S02]  /*1e30*/  LEA R4, R4, UR45, 0x3 ;  /* 0x0000002d04047c11 */ /* 0x000fe4000f8e18ff */
[----:B------:R-:W-:-:S04]  /*1e40*/  SHF.L.U32 R3, R3, 0x1f, RZ ;  /* 0x0000001f03037819 */ /* 0x000fc800000006ff */
[----:B------:R0:W1:Y:S01]  /*1e50*/  SYNCS.PHASECHK.TRANS64.TRYWAIT P0, [R4+URZ+0x13230], R3 ;  /* 0x01323003040075a7 */ /* 0x000062000800017f */
[----:B------:R-:W-:Y:S05]  /*1e60*/  @!P1 BRA `(.L_x_1659) ;  /* 0x0000000000049947 */ /* 0x000fea0003800000 */
[----:B------:R-:W-:Y:S01]  /*1e70*/  BPT.TRAP 0x1 ;  /* 0x000000040000795c */ /* 0x000fe20000300000 */
.L_x_1659:
[----:B-1----:R-:W-:Y:S05]  /*1e80*/  @P0 BRA `(.L_x_1660) ;  /* 0x0000000000080947 */ /* 0x002fea0003800000 */
[----:B------:R-:W1:Y:S02]  /*1e90*/  SYNCS.PHASECHK.TRANS64.TRYWAIT P0, [R4+URZ+0x13230], R3 ;  /* 0x01323003040075a7 */ /* 0x000e64000800017f */
[----:B-1----:R-:W-:Y:S05]  /*1ea0*/  @!P0 BRA `(.L_x_1661) ;  /* 0x0000012400408947 */ /* 0x002fea0003800000 */
.L_x_1660:
[----:B------:R-:W2:Y:S01]  /*1eb0*/  S2R R2, SR_TID.X ;  /* 0x0000000000027919 */ /* 0x000ea20000002100 */
[----:B------:R-:W-:-:S04]  /*1ec0*/  UIADD3 UR4, UR45, 0xe000, URZ ;  /* 0x0000e0002d047890 */ /* 0x000fc8000fffe03f */
[----:B------:R-:W-:-:S04]  /*1ed0*/  USHF.R.U32.HI UR4, URZ, 0x4, UR4 ;  /* 0x000000043f047899 */ /* 0x000fc80008011604 */
[----:B------:R-:W-:-:S06]  /*1ee0*/  ULOP3.LUT UR4, UR4, 0x3fff, URZ, 0xc0, !UPT ;  /* 0x00003fff04047892 */ /* 0x000fcc000f8ec03f */
[----:B------:R-:W-:Y:S01]  /*1ef0*/  IMAD.U32 R8, RZ, RZ, UR4 ;  /* 0x00000004ff087e24 */ /* 0x000fe2000f8e00ff */
[----:B------:R-:W-:Y:S05]  /*1f00*/  WARPSYNC.ALL ;  /* 0x0000000000007948 */ /* 0x000fea0003800000 */
[----:B------:R-:W-:Y:S02]  /*1f10*/  LOP3.LUT R8, R8, 0x10000, RZ, 0xfc, !PT ;  /* 0x0001000008087812 */ /* 0x000fe400078efcff */
[----:B--2---:R-:W-:Y:S02]  /*1f20*/  LOP3.LUT P0, RZ, R2, 0x7f, RZ, 0xc0, !PT ;  /* 0x0000007f02ff7812 */ /* 0x004fe4000780c0ff */
[----:B------:R-:W-:Y:S01]  /*1f30*/  R2UR UR12, R8 ;  /* 0x00000000080c72ca */ /* 0x000fe200000e0000 */
[----:B------:R-:W-:Y:S01]  /*1f40*/  ULOP3.LUT UR8, UR55, 0x10000, URZ, 0xfc, !UPT ;  /* 0x0001000037087892 */ /* 0x000fe2000f8efc3f */
[----:B------:R-:W-:Y:S01]  /*1f50*/  WARPGROUP.ARRIVE ;  /* 0x00000000000079c5 */ /* 0x000fe20000000000 */
[----:B------:R-:W-:Y:S01]  /*1f60*/  UMOV UR9, 0x80000020 ;  /* 0x8000002000097882 */ /* 0x000fe20000000000 */
[----:B------:R-:W-:Y:S01]  /*1f70*/  UMOV UR11, 0x80000020 ;  /* 0x80000020000b7882 */ /* 0x000fe20000000000 */
[----:B------:R-:W-:Y:S01]  /*1f80*/  UIADD3 UR7, UR8, 0x2, URZ ;  /* 0x0000000208077890 */ /* 0x000fe2000fffe03f */
[----:B------:R-:W-:Y:S01]  /*1f90*/  ULDC UR21, c[0x0][0x988] ;  /* 0x0002620000157ab9 */ /* 0x000fe20000000800 */
[----:B------:R-:W-:-:S06]  /*1fa0*/  UIADD3 UR20, UR54, -0x2, URZ ;  /* 0xfffffffe36147890 */ /* 0x000fcc000fffe03f */
        /* <DEDUP_REMOVED lines=30> */
[----:B------:R-:W-:Y:S01]  /*2190*/  QGMMA.64x32x32.F32.E4M3.E4M3 R24, gdesc[UR8], RZ, !UPT, gsb0 ;  /* 0x00600000081879f3 */ /* 0x000fe2000c0008ff */
[----:B------:R-:W-:Y:S02]  /*21a0*/  ULDC UR10, c[0x0][0x448] ;  /* 0x00011200000a7ab9 */ /* 0x000fe40000000800 */
[----:B------:R-:W-:-:S03]  /*21b0*/  UISETP.NE.AND UP0, UPT, UR10, 0x1, UPT ;  /* 0x000000010a00788c */ /* 0x000fc6000bf05270 */
[----:B------:R-:W-:-:S03]  /*21c0*/  UMOV UR10, UR40 ;  /* 0x00000028000a7c82 */ /* 0x000fc60008000000 */
[----:B------:R-:W-:-:S05]  /*21d0*/  PLOP3.LUT P2, PT, PT, PT, UP0, 0x80, 0x0 ;  /* 0x000000000000781c */ /* 0x000fca0003f4f008 */
[----:B------:R-:W-:Y:S01]  /*21e0*/  @UP0 ULDC UR11, c[0x0][0x450] ;  /* 0x00011400000b0ab9 */ /* 0x000fe20000000800 */
        /* <DEDUP_REMOVED lines=8> */
[----:B------:R-:W-:Y:S02]  /*2270*/  VIADD R89, R17, UR40 ;  /* 0x0000002811597c36 */ /* 0x000fe40008000000 */
        /* <DEDUP_REMOVED lines=19> */
[----:B------:R-:W-:-:S06]  /*23b0*/  FMUL.FTZ R11, R0, R100 ;  /* 0x00000064000b7220 */ /* 0x000fcc0000410000 */
[----:B------:R-:W4:Y:S08]  /*23c0*/  MUFU.TANH R93, R93 ;  /* 0x0000005d005d7308 */ /* 0x000f300000002400 */
[----:B------:R-:W5:Y:S08]  /*23d0*/  MUFU.TANH R97, R97 ;  /* 0x0000006100617308 */ /* 0x000f700000002400 */
        /* <DEDUP_REMOVED lines=9> */
[----:B------:R-:W-:Y:S01]  /*2470*/  IMAD.U32 R83, RZ, RZ, UR51 ;  /* 0x00000033ff537e24 */ /* 0x000fe2000f8e00ff */
        /* <DEDUP_REMOVED lines=27> */
[----:B------:R-:W-:Y:S01]  /*2630*/  FMUL.FTZ R86, R0, R71 ;  /* 0x0000004700567220 */ /* 0x000fe20000410000 */
[----:B------:R-:W5:Y:S01]  /*2640*/  MUFU.TANH R78, R78 ;  /* 0x0000004e004e7308 */ /* 0x000f620000002400 */
[----:B------:R-:W-:Y:S01]  /*2650*/  QGMMA.64x32x32.F32.E4M3.E4M3 R40, gdesc[UR4], R40, gsb0 ;  /* 0x00600000042879f3 */ /* 0x000fe20008000828 */
[----:B------:R-:W-:Y:S01]  /*2660*/  @UP0 ULDC UR6, c[0x0][0x44c] ;  /* 0x0001130000060ab9 */ /* 0x000fe20000000800 */
[----:B------:R-:W-:Y:S01]  /*2670*/  UIMAD UR7, UR54, -0xa0, UR50 ;  /* 0xffffff60360778a4 */ /* 0x000fe2000f8e0232 */
[----:B01----:R-:W-:Y:S01]  /*2680*/  @P2 IMAD.HI.U32 R3, R89, UR6, RZ ;  /* 0x0000000659032c27 */ /* 0x003fe2000f8e00ff */
[----:B------:R-:W-:-:S03]  /*2690*/  @UP0 ULDC UR6, c[0x0][0x450] ;  /* 0x0001140000060ab9 */ /* 0x000fc60000000800 */
[C---:B------:R-:W-:Y:S01]  /*26a0*/  FMUL.FTZ R62, R0.reuse, R62 ;  /* 0x0000003e003e7220 */ /* 0x040fe20000410000 */
[C---:B------:R-:W-:Y:S01]  /*26b0*/  FMUL.FTZ R66, R0.reuse, R66 ;  /* 0x0000004200427220 */ /* 0x040fe20000410000 */
[----:B------:R-:W0:Y:S01]  /*26c0*/  MUFU.TANH R82, R82 ;  /* 0x0000005200527308 */ /* 0x000e220000002400 */
[----:B------:R-:W-:Y:S01]  /*26d0*/  @P2 SHF.R.U32.HI R89, RZ, UR6, R3 ;  /* 0x00000006ff592c19 */ /* 0x000fe20008011603 */
[----:B------:R-:W-:Y:S01]  /*26e0*/  UIMAD UR6, UR54, -0xa0, URZ ;  /* 0xffffff60360678a4 */ /* 0x000fe2000f8e023f */
[----:B------:R-:W-:Y:S01]  /*26f0*/  IMAD.U32 R91, RZ, RZ, UR7 ;  /* 0x00000007ff5b7e24 */ /* 0x000fe2000f8e00ff */
[----:B------:R-:W-:Y:S01]  /*2700*/  UMOV UR7, 0x80000020 ;  /* 0x8000002000077882 */ /* 0x000fe20000000000 */
[C---:B------:R-:W-:Y:S01]  /*2710*/  FMUL.FTZ R67, R0.reuse, R67 ;  /* 0x0000004300437220 */ /* 0x040fe20000410000 */
[----:B------:R-:W1:Y:S01]  /*2720*/  SHFL.IDX PT, R3, R89, 0x1, 0x1c1f ;  /* 0x003c1f0059037f89 */ /* 0x000e6200000e0000 */
[----:B------:R-:W-:Y:S01]  /*2730*/  FMUL.FTZ R70, R0, R70 ;  /* 0x0000004600467220 */ /* 0x000fe20000410000 */
[----:B------:R-:W-:Y:S01]  /*2740*/  IMAD.U32 R63, RZ, RZ, UR6 ;  /* 0x00000006ff3f7e24 */ /* 0x000fe2000f8e00ff */
[C---:B------:R-:W-:Y:S01]  /*2750*/  IADD3 R91, -R16.reuse, 0xa0, R91 ;  /* 0x000000a0105b7810 */ /* 0x040fe20007ffe15b */
[----:B------:R-:W-:Y:S01]  /*2760*/  UIADD3 UR6, UR12, 0x202, URZ ;  /* 0x000002020c067890 */ /* 0x000fe2000fffe03f */
[----:B------:R-:W0:Y:S01]  /*2770*/  MUFU.TANH R58, R58 ;  /* 0x0000003a003a7308 */ /* 0x000e220000002400 */
[----:B------:R-:W0:Y:S01]  /*2780*/  SHFL.IDX PT, R89, R89, RZ, 0x1c1f ;  /* 0x001c1fff59597589 */ /* 0x000e2200000e0000 */
[----:B------:R-:W-:Y:S01]  /*2790*/  IADD3 R88, -R16, 0xa1, R63 ;  /* 0x000000a110587810 */ /* 0x000fe20007ffe13f */
[C---:B------:R-:W-:Y:S01]  /*27a0*/  FMUL.FTZ R56, R0.reuse, R56 ;  /* 0x0000003800387220 */ /* 0x040fe20000410000 */
[C---:B------:R-:W-:Y:S01]  /*27b0*/  FMUL.FTZ R57, R0.reuse, R57 ;  /* 0x0000003900397220 */ /* 0x040fe20000410000 */
[C---:B------:R-:W-:Y:S01]  /*27c0*/  FMUL.FTZ R60, R0.reuse, R60 ;  /* 0x0000003c003c7220 */ /* 0x040fe20000410000 */
[----:B------:R-:W-:Y:S01]  /*27d0*/  IADD3 R88, -R83, UR50, R88 ;  /* 0x0000003253587c10 */ /* 0x000fe2000fffe158 */
[C---:B------:R-:W-:Y:S01]  /*27e0*/  FMUL.FTZ R61, R0.reuse, R61 ;  /* 0x0000003d003d7220 */ /* 0x040fe20000410000 */
[----:B------:R-:W0:Y:S01]  /*27f0*/  MUFU.TANH R59, R59 ;  /* 0x0000003b003b7308 */ /* 0x000e220000002400 */
[C---:B------:R-:W-:Y:S01]  /*2800*/  FMUL.FTZ R64, R0.reuse, R64 ;  /* 0x0000004000407220 */ /* 0x040fe20000410000 */
[C---:B------:R-:W-:Y:S01]  /*2810*/  FMUL.FTZ R65, R0.reuse, R65 ;  /* 0x0000004100417220 */ /* 0x040fe20000410000 */
[C---:B------:R-:W-:Y:S01]  /*2820*/  FMUL.FTZ R68, R0.reuse, R68 ;  /* 0x0000004400447220 */ /* 0x040fe20000410000 */
[----:B------:R-:W-:-:S04]  /*2830*/  FMUL.FTZ R69, R0, R69 ;  /* 0x0000004500457220 */ /* 0x000fc80000410000 */
[----:B------:R-:W0:Y:S01]  /*2840*/  MUFU.TANH R62, R62 ;  /* 0x0000003e003e7308 */ /* 0x000e220000002400 */
[----:B-1----:R-:W-:-:S04]  /*2850*/  VIADDMNMX R3, R3, R88, R91, PT ;  /* 0x0000005803037246 */ /* 0x002fc8000380015b */
[----:B------:R-:W-:-:S03]  /*2860*/  ISETP.GT.AND P5, PT, R3, RZ, PT ;  /* 0x000000ff0300720c */ /* 0x000fc60003fa4270 */
[----:B------:R-:W1:Y:S01]  /*2870*/  MUFU.TANH R84, R84 ;  /* 0x0000005400547308 */ /* 0x000e620000002400 */
[C---:B------:R-:W-:Y:S02]  /*2880*/  ISETP.GT.AND P6, PT, R3.reuse, 0x1, PT ;  /* 0x000000010300780c */ /* 0x040fe40003fc4270 */
[C---:B------:R-:W-:Y:S02]  /*2890*/  ISETP.GT.AND P3, PT, R3.reuse, 0x8, PT ;  /* 0x000000080300780c */ /* 0x040fe40003f64270 */
[----:B--2---:R-:W-:Y:S02]  /*28a0*/  FSEL R83, R90, -INF , P5 ;  /* 0xff8000005a537808 */ /* 0x004fe40002800000 */
[----:B---3--:R-:W-:Y:S01]  /*28b0*/  FSEL R85, R92, -INF , P6 ;  /* 0xff8000005c557808 */ /* 0x008fe20003000000 */
[----:B------:R-:W2:Y:S01]  /*28c0*/  MUFU.TANH R66, R66 ;  /* 0x0000004200427308 */ /* 0x000ea20000002400 */
[----:B------:R-:W-:Y:S02]  /*28d0*/  ISETP.GT.AND P4, PT, R3, 0x9, PT ;  /* 0x000000090300780c */ /* 0x000fe40003f84270 */
[----:B----4-:R-:W-:-:S02]  /*28e0*/  FSEL R87, R93, -INF , P3 ;  /* 0xff8000005d577808 */ /* 0x010fc40001800000 */
[----:B------:R-:W-:Y:S02]  /*28f0*/  FMNMX.FTZ R90, R83, R85, !PT ;  /* 0x00000055535a7209 */ /* 0x000fe40007810000 */
[----:B------:R-:W-:Y:S01]  /*2900*/  ISETP.GT.AND P5, PT, R3, 0x10, PT ;  /* 0x000000100300780c */ /* 0x000fe20003fa4270 */
[----:B------:R-:W3:Y:S01]  /*2910*/  MUFU.TANH R67, R67 ;  /* 0x0000004300437308 */ /* 0x000ee20000002400 */
[----:B-----5:R-:W-:Y:S01]  /*2920*/  FSEL R97, R97, -INF , P4 ;  /* 0xff80000061617808 */ /* 0x020fe20002000000 */
[----:B------:R-:W-:Y:S02]  /*2930*/  WARPGROUP.DEPBAR.LE gsb0, 0x0 ;  /* 0x00008000000079c5 */ /* 0x000fe40000010000 */
[----:B------:R-:W-:Y:S01]  /*2940*/  FMNMX.FTZ R92, R87, R90, !PT ;  /* 0x0000005a575c7209 */ /* 0x000fe20007810000 */
[----:B------:R-:W-:Y:S01]  /*2950*/  WARPGROUP.ARRIVE ;  /* 0x00000000000079c5 */ /* 0x000fe20000000000 */
[----:B------:R-:W-:Y:S01]  /*2960*/  ISETP.GT.AND P3, PT, R3, 0x11, PT ;  /* 0x000000110300780c */ /* 0x000fe20003f64270 */
[----:B------:R-:W-:Y:S01]  /*2970*/  FMUL.FTZ R90, R0, R42 ;  /* 0x0000002a005a7220 */ /* 0x000fe20000410000 */
[----:B------:R-:W-:Y:S01]  /*2980*/  FSEL R103, R94, -INF , P5 ;  /* 0xff8000005e677808 */ /* 0x000fe20002800000 */
[C---:B------:R-:W-:Y:S01]  /*2990*/  FMUL.FTZ R46, R0.reuse, R46 ;  /* 0x0000002e002e7220 */ /* 0x040fe20000410000 */
[----:B------:R-:W-:Y:S01]  /*29a0*/  FMNMX.FTZ R92, R97, R92, !PT ;  /* 0x0000005c615c7209 */ /* 0x000fe20007810000 */
[----:B------:R-:W-:Y:S01]  /*29b0*/  QGMMA.64x32x32.F32.E4M3.E4M3 R24, gdesc[UR4], R24, gsb0 ;  /* 0x00600000041879f3 */ /* 0x000fe20008000818 */
[----:B------:R-:W-:Y:S01]  /*29c0*/  ISETP.GT.AND P4, PT, R3, 0x18, PT ;  /* 0x000000180300780c */ /* 0x000fe20003f84270 */
[C---:B------:R-:W-:Y:S01]  /*29d0*/  FMUL.FTZ R50, R0.reuse, R50 ;  /* 0x0000003200327220 */ /* 0x040fe20000410000 */
[----:B------:R-:W-:Y:S01]  /*29e0*/  FSEL R99, R99, -INF , P3 ;  /* 0xff80000063637808 */ /* 0x000fe20001800000 */
[C---:B------:R-:W-:Y:S01]  /*29f0*/  FMUL.FTZ R94, R0.reuse, R47 ;  /* 0x0000002f005e7220 */ /* 0x040fe20000410000 */
[----:B------:R-:W-:Y:S01]  /*2a00*/  FMNMX.FTZ R42, R103, R92, !PT ;  /* 0x0000005c672a7209 */ /* 0x000fe20007810000 */
[C---:B------:R-:W-:Y:S01]  /*2a10*/  FMUL.FTZ R92, R0.reuse, R43 ;  /* 0x0000002b005c7220 */ /* 0x040fe20000410000 */
[----:B------:R-:W-:Y:S01]  /*2a20*/  ISETP.GT.AND P3, PT, R3, 0x19, PT ;  /* 0x000000190300780c */ /* 0x000fe20003f64270 */
[----:B------:R-:W4:Y:S01]  /*2a30*/  MUFU.TANH R70, R70 ;  /* 0x0000004600467308 */ /* 0x000f220000002400 */
[----:B------:R-:W-:Y:S01]  /*2a40*/  FSEL R101, R101, -INF , P4 ;  /* 0xff80000065657808 */ /* 0x000fe20002000000 */
[C---:B------:R-:W-:Y:S01]  /*2a50*/  FMUL.FTZ R51, R0.reuse, R51 ;  /* 0x0000003300337220 */ /* 0x040fe20000410000 */
[----:B------:R-:W-:Y:S01]  /*2a60*/  FMNMX.FTZ R42, R99, R42, !PT ;  /* 0x0000002a632a7209 */ /* 0x000fe20007810000 */
[C---:B------:R-:W-:Y:S01]  /*2a70*/  FMUL.FTZ R54, R0.reuse, R54 ;  /* 0x0000003600367220 */ /* 0x040fe20000410000 */
[----:B------:R-:W-:Y:S01]  /*2a80*/  ISETP.GT.AND P4, PT, R3, 0x20, PT ;  /* 0x000000200300780c */ /* 0x000fe20003f84270 */
[C---:B------:R-:W-:Y:S01]  /*2a90*/  FMUL.FTZ R55, R0.reuse, R55 ;  /* 0x0000003700377220 */ /* 0x040fe20000410000 */
[----:B------:R-:W-:Y:S01]  /*2aa0*/  FSEL R95, R95, -INF , P3 ;  /* 0xff8000005f5f7808 */ /* 0x000fe20001800000 */
[----:B------:R-:W5:Y:S01]  /*2ab0*/  MUFU.TANH R86, R86 ;  /* 0x0000005600567308 */ /* 0x000f620000002400 */
[----:B------:R-:W-:Y:S01]  /*2ac0*/  FMNMX.FTZ R42, R101, R42, !PT ;  /* 0x0000002a652a7209 */ /* 0x000fe20007810000 */
[C---:B------:R-:W-:Y:S01]  /*2ad0*/  FMUL.FTZ R40, R0.reuse, R40 ;  /* 0x0000002800287220 */ /* 0x040fe20000410000 */
[----:B------:R-:W-:Y:S01]  /*2ae0*/  ISETP.GT.AND P3, PT, R3, 0x21, PT ;  /* 0x000000210300780c */ /* 0x000fe20003f64270 */
[----:B------:R-:W-:Y:S01]  /*2af0*/  FMUL.FTZ R41, R0, R41 ;  /* 0x0000002900297220 */ /* 0x000fe20000410000 */
[----:B------:R-:W-:Y:S01]  /*2b00*/  FSEL R93, R74, -INF , P4 ;  /* 0xff8000004a5d7808 */ /* 0x000fe20002000000 */
[C---:B------:R-:W-:Y:S01]  /*2b10*/  FMUL.FTZ R48, R0.reuse, R48 ;  /* 0x0000003000307220 */ /* 0x040fe20000410000 */
[----:B------:R-:W-:Y:S01]  /*2b20*/  FMNMX.FTZ R42, R95, R42, !PT ;  /* 0x0000002a5f2a7209 */ /* 0x000fe20007810000 */
[----:B------:R0:W-:Y:S01]  /*2b30*/  MUFU.TANH R74, R46 ;  /* 0x0000002e004a7308 */ /* 0x0001e20000002400 */
[----:B------:R-:W-:Y:S01]  /*2b40*/  ISETP.GT.AND P4, PT, R3, 0x28, PT ;  /* 0x000000280300780c */ /* 0x000fe20003f84270 */
[C---:B------:R-:W-:Y:S01]  /*2b50*/  FMUL.FTZ R49, R0.reuse, R49 ;  /* 0x0000003100317220 */ /* 0x040fe20000410000 */
[----:B------:R-:W-:Y:S01]  /*2b60*/  FSEL R81, R81, -INF , P3 ;  /* 0xff80000051517808 */ /* 0x000fe20001800000 */
[C---:B------:R-:W-:Y:S01]  /*2b70*/  FMUL.FTZ R52, R0.reuse, R52 ;  /* 0x0000003400347220 */ /* 0x040fe20000410000 */
[----:B------:R-:W-:Y:S01]  /*2b80*/  FMNMX.FTZ R42, R93, R42, !PT ;  /* 0x0000002a5d2a7209 */ /* 0x000fe20007810000 */
[----:B------:R-:W-:Y:S01]  /*2b90*/  FMUL.FTZ R53, R0, R53 ;  /* 0x0000003500357220 */ /* 0x000fe20000410000 */
[----:B------:R-:W-:Y:S01]  /*2ba0*/  ISETP.GT.AND P3, PT, R3, 0x29, PT ;  /* 0x000000290300780c */ /* 0x000fe20003f64270 */
[----:B------:R-:W5:Y:S01]  /*2bb0*/  MUFU.TANH R90, R90 ;  /* 0x0000005a005a7308 */ /* 0x000f620000002400 */
[----:B------:R-:W-:Y:S01]  /*2bc0*/  FSEL R80, R80, -INF , P4 ;  /* 0xff80000050507808 */ /* 0x000fe20002000000 */
[----:B------:R-:W-:Y:S01]  /*2bd0*/  @UP0 ULDC UR6, c[0x0][0x44c] ;  /* 0x0001130000060ab9 */ /* 0x000fe20000000800 */
[----:B------:R-:W-:Y:S01]  /*2be0*/  FMNMX.FTZ R43, R81, R42, !PT ;  /* 0x0000002a512b7209 */ /* 0x000fe20007810000 */
[----:B------:R-:W-:Y:S01]  /*2bf0*/  UIMAD.WIDE.U32 UR6, UR40, UR6, URZ ;  /* 0x00000006280672a5 */ /* 0x000fe2000f8e003f */
[----:B------:R-:W-:-:S02]  /*2c00*/  ISETP.GT.AND P4, PT, R3, 0x30, PT ;  /* 0x000000300300780c */ /* 0x000fc40003f84270 */
[----:B------:R-:W-:Y:S01]  /*2c10*/  FSEL R79, R79, -INF , P3 ;  /* 0xff8000004f4f7808 */ /* 0x000fe20001800000 */
[----:B------:R-:W5:Y:S01]  /*2c20*/  MUFU.TANH R92, R92 ;  /* 0x0000005c005c7308 */ /* 0x000f620000002400 */
[----:B------:R-:W-:Y:S01]  /*2c30*/  FMNMX.FTZ R42, R80, R43, !PT ;  /* 0x0000002b502a7209 */ /* 0x000fe20007810000 */
[----:B------:R-:W-:Y:S01]  /*2c40*/  @UP0 USHF.R.U32.HI UR10, URZ, UR11, UR7 ;  /* 0x0000000b3f0a0299 */ /* 0x000fe20008011607 */
[----:B------:R-:W-:Y:S02]  /*2c50*/  ISETP.GT.AND P3, PT, R3, 0x31, PT ;  /* 0x000000310300780c */ /* 0x000fe40003f64270 */
[----:B------:R-:W-:Y:S01]  /*2c60*/  FSEL R71, R75, -INF , P4 ;  /* 0xff8000004b477808 */ /* 0x000fe20002000000 */
[----:B------:R-:W-:Y:S01]  /*2c70*/  UIADD3 UR6, UR10, UR50, -UR51 ;  /* 0x000000320a067290 */ /* 0x000fe2000fffe833 */
[----:B------:R-:W-:Y:S01]  /*2c80*/  FMNMX.FTZ R42, R79, R42, !PT ;  /* 0x0000002a4f2a7209 */ /* 0x000fe20007810000 */
[----:B------:R1:W-:Y:S01]  /*2c90*/  MUFU.TANH R75, R50 ;  /* 0x00000032004b7308 */ /* 0x0003e20000002400 */
[----:B------:R-:W-:Y:S01]  /*2ca0*/  ISETP.GT.AND P4, PT, R3, 0x38, PT ;  /* 0x000000380300780c */ /* 0x000fe20003f84270 */
[----:B------:R-:W-:Y:S01]  /*2cb0*/  UIMAD.WIDE UR6, UR6, 0x66666667, URZ ;  /* 0x66666667060678a5 */ /* 0x000fe2000f8e023f */
[----:B------:R-:W-:-:S02]  /*2cc0*/  FSEL R63, R77, -INF , P3 ;  /* 0xff8000004d3f7808 */ /* 0x000fc40001800000 */
[----:B------:R-:W-:Y:S01]  /*2cd0*/  FMNMX.FTZ R42, R71, R42, !PT ;  /* 0x0000002a472a7209 */ /* 0x000fe20007810000 */
[----:B------:R-:W-:Y:S01]  /*2ce0*/  USHF.R.U32.HI UR6, URZ, 0x1f, UR7 ;  /* 0x0000001f3f067899 */ /* 0x000fe20008011607 */
[----:B------:R-:W-:Y:S01]  /*2cf0*/  ISETP.GT.AND P3, PT, R3, 0x39, PT ;  /* 0x000000390300780c */ /* 0x000fe20003f64270 */
[----:B------:R-:W5:Y:S01]  /*2d00*/  MUFU.TANH R94, R94 ;  /* 0x0000005e005e7308 */ /* 0x000f620000002400 */
[----:B------:R-:W-:Y:S01]  /*2d10*/  FSEL R43, R78, -INF , P4 ;  /* 0xff8000004e2b7808 */ /* 0x000fe20002000000 */
[----:B------:R-:W-:Y:S01]  /*2d20*/  ULEA.HI.SX32 UR6, UR7, UR6, 0x1a ;  /* 0x0000000607067291 */ /* 0x000fe2000f8fd23f */
[----:B0-----:R-:W-:Y:S01]  /*2d30*/  FMNMX.FTZ R46, R63, R42, !PT ;  /* 0x0000002a3f2e7209 */ /* 0x001fe20007810000 */
[----:B------:R-:W-:Y:S02]  /*2d40*/  WARPGROUP.DEPBAR.LE gsb0, 0x0 ;  /* 0x00008000000079c5 */ /* 0x000fe40000010000 */
[----:B------:R-:W-:Y:S01]  /*2d50*/  ISETP.GT.AND P4, PT, R3, 0x40, PT ;  /* 0x000000400300780c */ /* 0x000fe20003f84270 */
[----:B------:R-:W-:Y:S01]  /*2d60*/  FMUL.FTZ R24, R0, R24 ;  /* 0x0000001800187220 */ /* 0x000fe20000410000 */
[----:B------:R-:W-:Y:S01]  /*2d70*/  FSEL R42, R82, -INF , P3 ;  /* 0xff800000522a7808 */ /* 0x000fe20001800000 */
[----:B------:R0:W5:Y:S01]  /*2d80*/  MUFU.TANH R78, R51 ;  /* 0x00000033004e7308 */ /* 0x0001620000002400 */
[----:B------:R-:W-:Y:S01]  /*2d90*/  FMNMX.FTZ R77, R43, R46, !PT ;  /* 0x0000002e2b4d7209 */ /* 0x000fe20007810000 */
[C---:B------:R-:W-:Y:S01]  /*2da0*/  FMUL.FTZ R25, R0.reuse, R25 ;  /* 0x0000001900197220 */ /* 0x040fe20000410000 */
[----:B------:R-:W-:Y:S01]  /*2db0*/  ISETP.GT.AND P3, PT, R3, 0x41, PT ;  /* 0x000000410300780c */ /* 0x000fe20003f64270 */
[----:B------:R-:W-:Y:S01]  /*2dc0*/  FMUL.FTZ R28, R0, R28 ;  /* 0x0000001c001c7220 */ /* 0x000fe20000410000 */
[----:B------:R-:W-:Y:S01]  /*2dd0*/  FSEL R47, R58, -INF , P4 ;  /* 0xff8000003a2f7808 */ /* 0x000fe20002000000 */
[----:B------:R-:W-:Y:S01]  /*2de0*/  FMUL.FTZ R58, R0, R26 ;  /* 0x0000001a003a7220 */ /* 0x000fe20000410000 */
[----:B-1----:R-:W-:Y:S01]  /*2df0*/  FMNMX.FTZ R50, R42, R77, !PT ;  /* 0x0000004d2a327209 */ /* 0x002fe20007810000 */
[----:B------:R-:W-:Y:S01]  /*2e00*/  MUFU.TANH R82, R55 ;  /* 0x0000003700527308 */ /* 0x000fe20000002400 */
[----:B------:R-:W-:Y:S01]  /*2e10*/  FSEL R46, R59, -INF , P3 ;  /* 0xff8000003b2e7808 */ /* 0x000fe20001800000 */
[C---:B------:R-:W-:Y:S01]  /*2e20*/  FMUL.FTZ R29, R0.reuse, R29 ;  /* 0x0000001d001d7220 */ /* 0x040fe20000410000 */
[----:B------:R-:W-:Y:S01]  /*2e30*/  ISETP.GT.AND P4, PT, R3, 0x48, PT ;  /* 0x000000480300780c */ /* 0x000fe20003f84270 */
[C---:B------:R-:W-:Y:S01]  /*2e40*/  FMUL.FTZ R32, R0.reuse, R32 ;  /* 0x0000002000207220 */ /* 0x040fe20000410000 */
[----:B------:R-:W-:Y:S01]  /*2e50*/  FMNMX.FTZ R59, R47, R50, !PT ;  /* 0x000000322f3b7209 */ /* 0x000fe20007810000 */
[----:B------:R-:W-:Y:S01]  /*2e60*/  FMUL.FTZ R33, R0, R33 ;  /* 0x0000002100217220 */ /* 0x000fe20000410000 */
[C---:B------:R-:W-:Y:S01]  /*2e70*/  ISETP.GT.AND P3, PT, R3.reuse, 0x49, PT ;  /* 0x000000490300780c */ /* 0x040fe20003f64270 */
[----:B------:R2:W1:Y:S01]  /*2e80*/  MUFU.TANH R77, R54 ;  /* 0x00000036004d7308 */ /* 0x0004620000002400 */
[----:B------:R-:W-:Y:S01]  /*2e90*/  FSEL R50, R62, -INF , P4 ;  /* 0xff8000003e327808 */ /* 0x000fe20002000000 */
[----:B------:R-:W-:Y:S01]  /*2ea0*/  FMUL.FTZ R37, R0, R37 ;  /* 0x0000002500257220 */ /* 0x000fe20000410000 */
[----:B------:R-:W-:Y:S01]  /*2eb0*/  FMNMX.FTZ R59, R46, R59, !PT ;  /* 0x0000003b2e3b7209 */ /* 0x000fe20007810000 */
[----:B------:R-:W-:Y:S01]  /*2ec0*/  UISETP.LT.AND UP1, UPT, UR43, UR6, UPT ;  /* 0x000000062b00728c */ /* 0x000fe2000bf21270 */
[----:B------:R-:W-:-:S02]  /*2ed0*/  ISETP.GT.AND P4, PT, R3, 0x50, PT ;  /* 0x000000500300780c */ /* 0x000fc40003f84270 */
[----:B0-----:R-:W-:Y:S01]  /*2ee0*/  FSEL R51, R84, -INF , P3 ;  /* 0xff80000054337808 */ /* 0x001fe20001800000 */
[----:B------:R-:W-:Y:S01]  /*2ef0*/  MUFU.TANH R2, R2 ;  /* 0x0000000200027308 */ /* 0x000fe20000002400 */
[----:B------:R-:W-:Y:S01]  /*2f00*/  FMNMX.FTZ R62, R50, R59, !PT ;  /* 0x0000003b323e7209 */ /* 0x000fe20007810000 */
[----:B------:R-:W-:Y:S01]  /*2f10*/  USEL UR25, UR43, UR6, !UP1 ;  /* 0x000000062b197287 */ /* 0x000fe2000c800000 */
[----:B------:R-:W-:Y:S02]  /*2f20*/  ISETP.GT.AND P3, PT, R3, 0x51, PT ;  /* 0x000000510300780c */ /* 0x000fe40003f64270 */
[----:B--2---:R-:W-:Y:S01]  /*2f30*/  FSEL R54, R66, -INF , P4 ;  /* 0xff80000042367808 */ /* 0x004fe20002000000 */
[----:B------:R-:W-:Y:S01]  /*2f40*/  UISETP.GE.AND UP1, UPT, UR20, UR25, UPT ;  /* 0x000000191400728c */ /* 0x000fe2000bf26270 */
[----:B------:R-:W-:Y:S01]  /*2f50*/  FMNMX.FTZ R59, R51, R62, !PT ;  /* 0x0000003e333b7209 */ /* 0x000fe20007810000 */
[----:B------:R0:W2:Y:S01]  /*2f60*/  MUFU.TANH R84, R58 ;  /* 0x0000003a00547308 */ /* 0x0000a20000002400 */
[----:B---3--:R-:W-:-:S02]  /*2f70*/  FSEL R26, R67, -INF , P3 ;  /* 0xff800000431a7808 */ /* 0x008fc40001800000 */
[C---:B------:R-:W-:Y:S02]  /*2f80*/  ISETP.GT.AND P4, PT, R3.reuse, 0x58, PT ;  /* 0x000000580300780c */ /* 0x040fe40003f84270 */
[----:B------:R-:W-:Y:S01]  /*2f90*/  FMNMX.FTZ R67, R54, R59, !PT ;  /* 0x0000003b36437209 */ /* 0x000fe20007810000 */
[----:B------:R-:W-:Y:S01]  /*2fa0*/  FMUL.FTZ R59, R0, R27 ;  /* 0x0000001b003b7220 */ /* 0x000fe20000410000 */
[C---:B------:R-:W-:Y:S01]  /*2fb0*/  ISETP.GT.AND P3, PT, R3.reuse, 0x59, PT ;  /* 0x000000590300780c */ /* 0x040fe20003f64270 */
[----:B------:R-:W-:Y:S01]  /*2fc0*/  MUFU.TANH R5, R5 ;  /* 0x0000000500057308 */ /* 0x000fe20000002400 */
[----:B----4-:R-:W-:Y:S02]  /*2fd0*/  FSEL R27, R70, -INF , P4 ;  /* 0xff800000461b7808 */ /* 0x010fe40002000000 */
[----:B------:R-:W-:Y:S02]  /*2fe0*/  FMNMX.FTZ R62, R26, R67, !PT ;  /* 0x000000431a3e7209 */ /* 0x000fe40007810000 */
[----:B------:R-:W-:-:S02]  /*2ff0*/  ISETP.GT.AND P4, PT, R3, 0x60, PT ;  /* 0x000000600300780c */ /* 0x000fc40003f84270 */
[----:B-----5:R-:W-:Y:S01]  /*3000*/  FSEL R55, R86, -INF , P3 ;  /* 0xff80000056377808 */ /* 0x020fe20001800000 */
[----:B------:R3:W4:Y:S01]  /*3010*/  MUFU.TANH R96, R59 ;  /* 0x0000003b00607308 */ /* 0x0007220000002400 */
[----:B------:R-:W-:Y:S01]  /*3020*/  FMNMX.FTZ R66, R27, R62, !PT ;  /* 0x0000003e1b427209 */ /* 0x000fe20007810000 */
[----:B------:R-:W-:Y:S01]  /*3030*/  FMUL.FTZ R62, R0, R30 ;  /* 0x0000001e003e7220 */ /* 0x000fe20000410000 */
[----:B------:R-:W-:Y:S02]  /*3040*/  ISETP.GT.AND P3, PT, R3, 0x61, PT ;  /* 0x000000610300780c */ /* 0x000fe40003f64270 */
[----:B------:R-:W-:Y:S02]  /*3050*/  FSEL R30, R90, -INF , P4 ;  /* 0xff8000005a1e7808 */ /* 0x000fe40002000000 */
[----:B------:R-:W-:Y:S01]  /*3060*/  FMNMX.FTZ R67, R55, R66, !PT ;  /* 0x0000004237437209 */ /* 0x000fe20007810000 */
[----:B------:R-:W-:Y:S01]  /*3070*/  FMUL.FTZ R66, R0, R31 ;  /* 0x0000001f00427220 */ /* 0x000fe20000410000 */
[----:B------:R-:W-:Y:S01]  /*3080*/  ISETP.GT.AND P4, PT, R3, 0x68, PT ;  /* 0x000000680300780c */ /* 0x000fe20003f84270 */
[----:B------:R5:W4:Y:S01]  /*3090*/  MUFU.TANH R86, R62 ;  /* 0x0000003e00567308 */ /* 0x000b220000002400 */
[----:B0-----:R-:W-:-:S02]  /*30a0*/  FSEL R58, R92, -INF , P3 ;  /* 0xff8000005c3a7808 */ /* 0x001fc40001800000 */
[----:B------:R-:W-:Y:S02]  /*30b0*/  FMNMX.FTZ R67, R30, R67, !PT ;  /* 0x000000431e437209 */ /* 0x000fe40007810000 */
[C---:B------:R-:W-:Y:S02]  /*30c0*/  ISETP.GT.AND P3, PT, R3.reuse, 0x69, PT ;  /* 0x000000690300780c */ /* 0x040fe40003f64270 */
[----:B------:R-:W-:Y:S01]  /*30d0*/  FSEL R31, R74, -INF , P4 ;  /* 0xff8000004a1f7808 */ /* 0x000fe20002000000 */
[----:B------:R0:W4:Y:S01]  /*30e0*/  MUFU.TANH R90, R66 ;  /* 0x00000042005a7308 */ /* 0x0001220000002400 */
[----:B------:R-:W-:Y:S01]  /*30f0*/  FMNMX.FTZ R70, R58, R67, !PT ;  /* 0x000000433a467209 */ /* 0x000fe20007810000 */
[----:B------:R-:W-:Y:S01]  /*3100*/  FMUL.FTZ R67, R0, R34 ;  /* 0x0000002200437220 */ /* 0x000fe20000410000 */
[----:B------:R-:W-:Y:S02]  /*3110*/  ISETP.GT.AND P4, PT, R3, 0x70, PT ;  /* 0x000000700300780c */ /* 0x000fe40003f84270 */
[----:B---3--:R-:W-:-:S02]  /*3120*/  FSEL R59, R94, -INF , P3 ;  /* 0xff8000005e3b7808 */ /* 0x008fc40001800000 */
[----:B------:R-:W-:Y:S01]  /*3130*/  FMNMX.FTZ R70, R31, R70, !PT ;  /* 0x000000461f467209 */ /* 0x000fe20007810000 */
[----:B------:R4:W3:Y:S01]  /*3140*/  MUFU.TANH R92, R67 ;  /* 0x00000043005c7308 */ /* 0x0008e20000002400 */
[----:B-----5:R-:W-:Y:S02]  /*3150*/  FSEL R62, R75, -INF , P4 ;  /* 0xff8000004b3e7808 */ /* 0x020fe40002000000 */
[----:B------:R-:W-:Y:S02]  /*3160*/  ISETP.GT.AND P3, PT, R3, 0x71, PT ;  /* 0x000000710300780c */ /* 0x000fe40003f64270 */
[----:B------:R-:W-:Y:S01]  /*3170*/  FMNMX.FTZ R75, R59, R70, !PT ;  /* 0x000000463b4b7209 */ /* 0x000fe20007810000 */
[----:B------:R-:W-:Y:S01]  /*3180*/  FMUL.FTZ R70, R0, R35 ;  /* 0x0000002300467220 */ /* 0x000fe20000410000 */
[----:B------:R-:W-:Y:S01]  /*3190*/  ISETP.GT.AND P4, PT, R3, 0x78, PT ;  /* 0x000000780300780c */ /* 0x000fe20003f84270 */
[----:B------:R-:W-:Y:S01]  /*31a0*/  MUFU.TANH R6, R6 ;  /* 0x0000000600067308 */ /* 0x000fe20000002400 */
[----:B------:R-:W-:-:S02]  /*31b0*/  FSEL R34, R78, -INF , P3 ;  /* 0xff8000004e227808 */ /* 0x000fc40001800000 */
[----:B------:R-:W-:Y:S02]  /*31c0*/  FMNMX.FTZ R75, R62, R75, !PT ;  /* 0x0000004b3e4b7209 */ /* 0x000fe40007810000 */
[----:B------:R-:W-:Y:S02]  /*31d0*/  ISETP.GT.AND P3, PT, R3, 0x79, PT ;  /* 0x000000790300780c */ /* 0x000fe40003f64270 */
[----:B-1----:R-:W-:Y:S01]  /*31e0*/  FSEL R35, R77, -INF , P4 ;  /* 0xff8000004d237808 */ /* 0x002fe20002000000 */
[----:B------:R1:W5:Y:S01]  /*31f0*/  MUFU.TANH R94, R70 ;  /* 0x00000046005e7308 */ /* 0x0003620000002400 */
[----:B------:R-:W-:Y:S01]  /*3200*/  FMNMX.FTZ R74, R34, R75, !PT ;  /* 0x0000004b224a7209 */ /* 0x000fe20007810000 */
[----:B------:R-:W-:Y:S01]  /*3210*/  FMUL.FTZ R77, R0, R39 ;  /* 0x00000027004d7220 */ /* 0x000fe20000410000 */
[----:B------:R-:W-:Y:S02]  /*3220*/  ISETP.GT.AND P4, PT, R3, 0x80, PT ;  /* 0x000000800300780c */ /* 0x000fe40003f84270 */
[----:B0-----:R-:W-:-:S02]  /*3230*/  FSEL R66, R82, -INF , P3 ;  /* 0xff80000052427808 */ /* 0x001fc40001800000 */
[----:B------:R-:W-:Y:S01]  /*3240*/  FMNMX.FTZ R75, R35, R74, !PT ;  /* 0x0000004a234b7209 */ /* 0x000fe20007810000 */
[----:B------:R-:W-:Y:S01]  /*3250*/  FMUL.FTZ R74, R0, R38 ;  /* 0x00000026004a7220 */ /* 0x000fe20000410000 */
[C---:B------:R-:W-:Y:S01]  /*3260*/  ISETP.GT.AND P3, PT, R3.reuse, 0x81, PT ;  /* 0x000000810300780c */ /* 0x040fe20003f64270 */
[----:B------:R-:W-:Y:S01]  /*3270*/  MUFU.TANH R77, R77 ;  /* 0x0000004d004d7308 */ /* 0x000fe20000002400 */
[----:B--2---:R-:W-:Y:S02]  /*3280*/  FSEL R38, R84, -INF , P4 ;  /* 0xff80000054267808 */ /* 0x004fe40002000000 */
[----:B------:R-:W-:Y:S02]  /*3290*/  FMNMX.FTZ R75, R66, R75, !PT ;  /* 0x0000004b424b7209 */ /* 0x000fe40007810000 */
[C---:B------:R-:W-:Y:S02]  /*32a0*/  ISETP.GT.AND P4, PT, R3.reuse, 0x88, PT ;  /* 0x000000880300780c */ /* 0x040fe40003f84270 */
[----:B----4-:R-:W-:Y:S01]  /*32b0*/  FSEL R67, R96, -INF , P3 ;  /* 0xff80000060437808 */ /* 0x010fe20001800000 */
[----:B------:R3:W0:Y:S01]  /*32c0*/  MUFU.TANH R82, R74 ;  /* 0x0000004a00527308 */ /* 0x0006220000002400 */
[----:B------:R-:W-:Y:S01]  /*32d0*/  FMNMX.FTZ R78, R38, R75, !PT ;  /* 0x0000004b264e7209 */ /* 0x000fe20007810000 */
[----:B------:R-:W-:Y:S01]  /*32e0*/  FMUL.FTZ R75, R0, R44 ;  /* 0x0000002c004b7220 */ /* 0x000fe20000410000 */
[----:B------:R-:W-:-:S02]  /*32f0*/  ISETP.GT.AND P3, PT, R3, 0x89, PT ;  /* 0x000000890300780c */ /* 0x000fc40003f64270 */
[----:B------:R-:W-:Y:S02]  /*3300*/  FSEL R39, R86, -INF , P4 ;  /* 0xff80000056277808 */ /* 0x000fe40002000000 */
[----:B------:R-:W-:Y:S01]  /*3310*/  FMNMX.FTZ R78, R67, R78, !PT ;  /* 0x0000004e434e7209 */ /* 0x000fe20007810000 */
[----:B------:R-:W-:Y:S01]  /*3320*/  MUFU.TANH R7, R7 ;  /* 0x0000000700077308 */ /* 0x000fe20000002400 */
[----:B------:R-:W-:Y:S02]  /*3330*/  ISETP.GT.AND P4, PT, R3, 0x90, PT ;  /* 0x000000900300780c */ /* 0x000fe40003f84270 */
[----:B-1----:R-:W-:Y:S02]  /*3340*/  FSEL R70, R90, -INF , P3 ;  /* 0xff8000005a467808 */ /* 0x002fe40001800000 */
[----:B------:R-:W-:Y:S01]  /*3350*/  FMNMX.FTZ R105, R39, R78, !PT ;  /* 0x0000004e27697209 */ /* 0x000fe20007810000 */
[----:B------:R-:W-:Y:S01]  /*3360*/  FMUL.FTZ R78, R0, R45 ;  /* 0x0000002d004e7220 */ /* 0x000fe20000410000 */
[----:B------:R-:W-:Y:S01]  /*3370*/  ISETP.GT.AND P3, PT, R3, 0x91, PT ;  /* 0x000000910300780c */ /* 0x000fe20003f64270 */
[----:B------:R-:W1:Y:S01]  /*3380*/  MUFU.TANH R9, R9 ;  /* 0x0000000900097308 */ /* 0x000e620000002400 */
[----:B---3--:R-:W-:-:S02]  /*3390*/  FSEL R74, R92, -INF , P4 ;  /* 0xff8000005c4a7808 */ /* 0x008fc40002000000 */
[----:B------:R-:W-:Y:S02]  /*33a0*/  FMNMX.FTZ R105, R70, R105, !PT ;  /* 0x0000006946697209 */ /* 0x000fe40007810000 */
[C---:B------:R-:W-:Y:S02]  /*33b0*/  ISETP.GT.AND P4, PT, R3.reuse, 0x98, PT ;  /* 0x000000980300780c */ /* 0x040fe40003f84270 */
[----:B-----5:R-:W-:Y:S01]  /*33c0*/  FSEL R44, R94, -INF , P3 ;  /* 0xff8000005e2c7808 */ /* 0x020fe20001800000 */
[----:B------:R-:W-:Y:S01]  /*33d0*/  MUFU.TANH R10, R10 ;  /* 0x0000000a000a7308 */ /* 0x000fe20000002400 */
[----:B------:R-:W-:Y:S02]  /*33e0*/  FMNMX.FTZ R105, R74, R105, !PT ;  /* 0x000000694a697209 */ /* 0x000fe40007810000 */
[----:B0-----:R-:W-:Y:S02]  /*33f0*/  FSEL R45, R82, -INF , P4 ;  /* 0xff800000522d7808 */ /* 0x001fe40002000000 */
[----:B------:R-:W-:-:S02]  /*3400*/  ISETP.GT.AND P3, PT, R3, 0x99, PT ;  /* 0x000000990300780c */ /* 0x000fc40003f64270 */
[----:B------:R-:W-:Y:S01]  /*3410*/  FMNMX.FTZ R82, R44, R105, !PT ;  /* 0x000000692c527209 */ /* 0x000fe20007810000 */
[----:B------:R-:W0:Y:S01]  /*3420*/  MUFU.TANH R11, R11 ;  /* 0x0000000b000b7308 */ /* 0x000e220000002400 */
[----:B------:R-:W-:Y:S02]  /*3430*/  FSEL R77, R77, -INF , P3 ;  /* 0xff8000004d4d7808 */ /* 0x000fe40001800000 */
[----:B------:R-:W-:Y:S02]  /*3440*/  FMNMX.FTZ R82, R45, R82, !PT ;  /* 0x000000522d527209 */ /* 0x000fe40007810000 */
[----:B------:R-:W-:Y:S02]  /*3450*/  VIADDMNMX R88, R89, R88, R91, PT ;  /* 0x0000005859587246 */ /* 0x000fe4000380015b */
[----:B------:R-:W-:Y:S01]  /*3460*/  FMNMX.FTZ R82, R77, R82, !PT ;  /* 0x000000524d527209 */ /* 0x000fe20007810000 */
[----:B------:R-:W-:Y:S01]  /*3470*/  MUFU.TANH R12, R12 ;  /* 0x0000000c000c7308 */ /* 0x000fe20000002400 */
[----:B------:R-:W-:-:S02]  /*3480*/  ISETP.GT.AND P4, PT, R88, 0x1, PT ;  /* 0x000000015800780c */ /* 0x000fc40003f84270 */
[----:B------:R-:W-:Y:S01]  /*3490*/  ISETP.GT.AND P5, PT, R88, 0x8, PT ;  /* 0x000000085800780c */ /* 0x000fe20003fa4270 */
[----:B------:R-:W2:Y:S01]  /*34a0*/  SHFL.BFLY PT, R3, R82, 0x2, 0x1f ;  /* 0x0c401f0052037f89 */ /* 0x000ea200000e0000 */
[----:B------:R-:W-:Y:S02]  /*34b0*/  FSEL R92, R5, -INF , P4 ;  /* 0xff800000055c7808 */ /* 0x000fe40002000000 */
[----:B------:R-:W-:Y:S01]  /*34c0*/  FSEL R6, R6, -INF , P5 ;  /* 0xff80000006067808 */ /* 0x000fe20002800000 */
[----:B------:R-:W3:Y:S01]  /*34d0*/  MUFU.TANH R13, R13 ;  /* 0x0000000d000d7308 */ /* 0x000ee20000002400 */
[----:B------:R-:W-:-:S04]  /*34e0*/  ISETP.GT.AND P4, PT, R88, 0x10, PT ;  /* 0x000000105800780c */ /* 0x000fc80003f84270 */
[----:B-1----:R-:W-:Y:S02]  /*34f0*/  FSEL R9, R9, -INF , P4 ;  /* 0xff80000009097808 */ /* 0x002fe40002000000 */
[C---:B------:R-:W-:Y:S01]  /*3500*/  ISETP.GT.AND P4, PT, R88.reuse, 0x18, PT ;  /* 0x000000185800780c */ /* 0x040fe20003f84270 */
[----:B------:R-:W1:Y:S03]  /*3510*/  MUFU.TANH R14, R14 ;  /* 0x0000000e000e7308 */ /* 0x000e660000002400 */
[----:B0-----:R-:W-:Y:S02]  /*3520*/  FSEL R11, R11, -INF , P4 ;  /* 0xff8000000b0b7808 */ /* 0x001fe40002000000 */
[----:B------:R-:W-:-:S03]  /*3530*/  ISETP.GT.AND P4, PT, R88, 0x20, PT ;  /* 0x000000205800780c */ /* 0x000fc60003f84270 */
[----:B------:R-:W0:Y:S01]  /*3540*/  MUFU.TANH R15, R15 ;  /* 0x0000000f000f7308 */ /* 0x000e220000002400 */
[----:B---3--:R-:W-:Y:S02]  /*3550*/  FSEL R13, R13, -INF , P4 ;  /* 0xff8000000d0d7808 */ /* 0x008fe40002000000 */
[----:B------:R-:W-:Y:S02]  /*3560*/  ISETP.GT.AND P4, PT, R88, 0x28, PT ;  /* 0x000000285800780c */ /* 0x000fe40003f84270 */
[----:B--2---:R-:W-:Y:S01]  /*3570*/  FMNMX.FTZ R84, R82, R3, !PT ;  /* 0x0000000352547209 */ /* 0x004fe20007810000 */
[----:B------:R-:W-:Y:S02]  /*3580*/  FMUL.FTZ R82, R0, R36 ;  /* 0x0000002400527220 */ /* 0x000fe40000410000 */
[----:B------:R-:W2:Y:S02]  /*3590*/  MUFU.TANH R20, R20 ;  /* 0x0000001400147308 */ /* 0x000ea40000002400 */
[----:B------:R-:W3:Y:S06]  /*35a0*/  SHFL.BFLY PT, R3, R84, 0x1, 0x1f ;  /* 0x0c201f0054037f89 */ /* 0x000eec00000e0000 */
[----:B------:R-:W4:Y:S08]  /*35b0*/  MUFU.TANH R21, R21 ;  /* 0x0000001500157308 */ /* 0x000f300000002400 */
[----:B------:R-:W5:Y:S08]  /*35c0*/  MUFU.TANH R72, R72 ;  /* 0x0000004800487308 */ /* 0x000f700000002400 */
[----:B------:R-:W5:Y:S01]  /*35d0*/  MUFU.TANH R73, R73 ;  /* 0x0000004900497308 */ /* 0x000f620000002400 */
[----:B---3--:R-:W-:Y:S01]  /*35e0*/  FMNMX.FTZ R3, R84, R3, !PT ;  /* 0x0000000354037209 */ /* 0x008fe20007810000 */
[----:B------:R-:W-:-:S03]  /*35f0*/  IMAD.U32 R84, RZ, RZ, UR21 ;  /* 0x00000015ff547e24 */ /* 0x000fc6000f8e00ff */
[C---:B------:R-:W-:Y:S01]  /*3600*/  FSETP.NEU.FTZ.AND P3, PT, R3.reuse, -INF , PT ;  /* 0xff8000000300780b */ /* 0x040fe20003f7d000 */
[----:B------:R-:W-:-:S02]  /*3610*/  FFMA.FTZ R36, R3, R84, -8 ;  /* 0xc100000003247423 */ /* 0x000fc40000010054 */
[----:B------:R-:W3:Y:S03]  /*3620*/  MUFU.TANH R76, R76 ;  /* 0x0000004c004c7308 */ /* 0x000ee60000002400 */
[----:B------:R-:W-:Y:S02]  /*3630*/  FSEL R36, R36, RZ, P3 ;  /* 0x000000ff24247208 */ /* 0x000fe40001800000 */
[----:B------:R-:W-:-:S03]  /*3640*/  ISETP.GT.AND P3, PT, R88, RZ, PT ;  /* 0x000000ff5800720c */ /* 0x000fc60003f64270 */
[----:B------:R-:W3:Y:S01]  /*3650*/  MUFU.TANH R56, R56 ;  /* 0x0000003800387308 */ /* 0x000ee20000002400 */
[----:B------:R-:W-:-:S01]  /*3660*/  FFMA.FTZ R96, R81, UR21, -R36 ;  /* 0x0000001551607c23 */ /* 0x000fc20008010824 */
[----:B------:R-:W-:Y:S01]  /*3670*/  FSEL R89, R2, -INF , P3 ;  /* 0xff80000002597808 */ /* 0x000fe20001800000 */
[----:B------:R-:W-:-:S01]  /*3680*/  FFMA.FTZ R98, R79, UR21, -R36 ;  /* 0x000000154f627c23 */ /* 0x000fc20008010824 */
[----:B------:R-:W-:Y:S01]  /*3690*/  ISETP.GT.AND P3, PT, R88, 0x9, PT ;  /* 0x000000095800780c */ /* 0x000fe20003f64270 */
[----:B------:R-:W-:-:S01]  /*36a0*/  FFMA.FTZ R83, R83, UR21, -R36 ;  /* 0x0000001553537c23 */ /* 0x000fc20008010824 */
[----:B------:R-:W-:Y:S01]  /*36b0*/  FMNMX.FTZ R91, R89, R92, !PT ;  /* 0x0000005c595b7209 */ /* 0x000fe20007810000 */
[----:B------:R-:W-:-:S01]  /*36c0*/  FFMA.FTZ R84, R85, UR21, -R36 ;  /* 0x0000001555547c23 */ /* 0x000fc20008010824 */
[----:B------:R-:W-:Y:S01]  /*36d0*/  FSEL R7, R7, -INF , P3 ;  /* 0xff80000007077808 */ /* 0x000fe20001800000 */
[----:B------:R-:W3:Y:S01]  /*36e0*/  MUFU.TANH R57, R57 ;  /* 0x0000003900397308 */ /* 0x000ee20000002400 */
[----:B------:R-:W-:Y:S01]  /*36f0*/  FMNMX.FTZ R2, R6, R91, !PT ;  /* 0x0000005b06027209 */ /* 0x000fe20007810000 */
[--C-:B------:R-:W-:Y:S01]  /*3700*/  FFMA.FTZ R91, R93, UR21, -R36.reuse ;  /* 0x000000155d5b7c23 */ /* 0x100fe20008010824 */
[----:B------:R-:W-:Y:S01]  /*3710*/  ISETP.GT.AND P3, PT, R88, 0x11, PT ;  /* 0x000000115800780c */ /* 0x000fe20003f64270 */
[--C-:B------:R-:W-:Y:S01]  /*3720*/  FFMA.FTZ R85, R87, UR21, -R36.reuse ;  /* 0x0000001557557c23 */ /* 0x100fe20008010824 */
[----:B------:R-:W-:Y:S01]  /*3730*/  FMNMX.FTZ R2, R7, R2, !PT ;  /* 0x0000000207027209 */ /* 0x000fe20007810000 */
[--C-:B------:R-:W-:Y:S01]  /*3740*/  FFMA.FTZ R86, R97, UR21, -R36.reuse ;  /* 0x0000001561567c23 */ /* 0x100fe20008010824 */
        /* <DEDUP_REMOVED lines=16> */
[----:B-1----:R-:W-:Y:S01]  /*3850*/  FSEL R14, R14, -INF , P3 ;  /* 0xff8000000e0e7808 */ /* 0x002fe20001800000 */
[----:B------:R-:W1:Y:S01]  /*3860*/  MUFU.TANH R64, R64 ;  /* 0x0000004000407308 */ /* 0x000e620000002400 */
[----:B------:R-:W-:Y:S01]  /*3870*/  FMNMX.FTZ R81, R13, R2, !PT ;  /* 0x000000020d517209 */ /* 0x000fe20007810000 */
[--C-:B------:R-:W-:Y:S01]  /*3880*/  FFMA.FTZ R43, R43, UR21, -R36.reuse ;  /* 0x000000152b2b7c23 */ /* 0x100fe20008010824 */
[----:B------:R-:W-:Y:S01]  /*3890*/  ISETP.GT.AND P3, PT, R88, 0x29, PT ;  /* 0x000000295800780c */ /* 0x000fe20003f64270 */
[--C-:B------:R-:W-:Y:S01]  /*38a0*/  FFMA.FTZ R42, R42, UR21, -R36.reuse ;  /* 0x000000152a2a7c23 */ /* 0x100fe20008010824 */
[----:B0-----:R-:W-:Y:S01]  /*38b0*/  FSEL R80, R15, -INF , P4 ;  /* 0xff8000000f507808 */ /* 0x001fe20002000000 */
[--C-:B------:R-:W-:Y:S01]  /*38c0*/  FFMA.FTZ R47, R47, UR21, -R36.reuse ;  /* 0x000000152f2f7c23 */ /* 0x100fe20008010824 */
[----:B------:R-:W-:Y:S01]  /*38d0*/  FMNMX.FTZ R81, R14, R81, !PT ;  /* 0x000000510e517209 */ /* 0x000fe20007810000 */
[----:B------:R-:W0:Y:S01]  /*38e0*/  MUFU.TANH R65, R65 ;  /* 0x0000004100417308 */ /* 0x000e220000002400 */
[----:B------:R-:W-:Y:S01]  /*38f0*/  ISETP.GT.AND P4, PT, R88, 0x30, PT ;  /* 0x000000305800780c */ /* 0x000fe20003f84270 */
[--C-:B------:R-:W-:Y:S01]  /*3900*/  FFMA.FTZ R46, R46, UR21, -R36.reuse ;  /* 0x000000152e2e7c23 */ /* 0x100fe20008010824 */
[----:B--2---:R-:W-:Y:S01]  /*3910*/  FSEL R20, R20, -INF , P3 ;  /* 0xff80000014147808 */ /* 0x004fe20001800000 */
[--C-:B------:R-:W-:Y:S01]  /*3920*/  FFMA.FTZ R50, R50, UR21, -R36.reuse ;  /* 0x0000001532327c23 */ /* 0x100fe20008010824 */
[----:B------:R-:W-:Y:S01]  /*3930*/  FMNMX.FTZ R81, R80, R81, !PT ;  /* 0x0000005150517209 */ /* 0x000fe20007810000 */
[--C-:B------:R-:W-:Y:S01]  /*3940*/  FFMA.FTZ R51, R51, UR21, -R36.reuse ;  /* 0x0000001533337c23 */ /* 0x100fe20008010824 */
[----:B------:R-:W-:Y:S01]  /*3950*/  ISETP.GT.AND P3, PT, R88, 0x31, PT ;  /* 0x000000315800780c */ /* 0x000fe20003f64270 */
[----:B------:R-:W2:Y:S01]  /*3960*/  MUFU.TANH R68, R68 ;  /* 0x0000004400447308 */ /* 0x000ea20000002400 */
[----:B----4-:R-:W-:Y:S01]  /*3970*/  FSEL R21, R21, -INF , P4 ;  /* 0xff80000015157808 */ /* 0x010fe20002000000 */
[--C-:B------:R-:W-:Y:S01]  /*3980*/  FFMA.FTZ R54, R54, UR21, -R36.reuse ;  /* 0x0000001536367c23 */ /* 0x100fe20008010824 */
[----:B------:R-:W-:Y:S01]  /*3990*/  FMNMX.FTZ R2, R20, R81, !PT ;  /* 0x0000005114027209 */ /* 0x000fe20007810000 */
[--C-:B------:R-:W-:Y:S01]  /*39a0*/  FFMA.FTZ R81, R63, UR21, -R36.reuse ;  /* 0x000000153f517c23 */ /* 0x100fe20008010824 */
[----:B------:R-:W-:Y:S01]  /*39b0*/  ISETP.GT.AND P4, PT, R88, 0x38, PT ;  /* 0x000000385800780c */ /* 0x000fe20003f84270 */
[--C-:B------:R-:W-:Y:S01]  /*39c0*/  FFMA.FTZ R30, R30, UR21, -R36.reuse ;  /* 0x000000151e1e7c23 */ /* 0x100fe20008010824 */
[----:B-----5:R-:W-:Y:S01]  /*39d0*/  FSEL R72, R72, -INF , P3 ;  /* 0xff80000048487808 */ /* 0x020fe20001800000 */
[----:B------:R-:W4:Y:S01]  /*39e0*/  MUFU.TANH R69, R69 ;  /* 0x0000004500457308 */ /* 0x000f220000002400 */
[----:B------:R-:W-:Y:S01]  /*39f0*/  FMNMX.FTZ R79, R21, R2, !PT ;  /* 0x00000002154f7209 */ /* 0x000fe20007810000 */
[--C-:B------:R-:W-:Y:S01]  /*3a00*/  FFMA.FTZ R31, R31, UR21, -R36.reuse ;  /* 0x000000151f1f7c23 */ /* 0x100fe20008010824 */
[----:B------:R-:W-:Y:S01]  /*3a10*/  ISETP.GT.AND P3, PT, R88, 0x39, PT ;  /* 0x000000395800780c */ /* 0x000fe20003f64270 */
[--C-:B------:R-:W-:Y:S01]  /*3a20*/  FFMA.FTZ R34, R34, UR21, -R36.reuse ;  /* 0x0000001522227c23 */ /* 0x100fe20008010824 */
[----:B------:R-:W-:Y:S01]  /*3a30*/  FSEL R73, R73, -INF , P4 ;  /* 0xff80000049497808 */ /* 0x000fe20002000000 */
[--C-:B------:R-:W-:Y:S01]  /*3a40*/  FFMA.FTZ R35, R35, UR21, -R36.reuse ;  /* 0x0000001523237c23 */ /* 0x100fe20008010824 */
[----:B------:R-:W-:Y:S01]  /*3a50*/  FMNMX.FTZ R2, R72, R79, !PT ;  /* 0x0000004f48027209 */ /* 0x000fe20007810000 */
[----:B------:R-:W5:Y:S01]  /*3a60*/  MUFU.TANH R40, R40 ;  /* 0x0000002800287308 */ /* 0x000f620000002400 */
[----:B------:R-:W-:Y:S01]  /*3a70*/  ISETP.GT.AND P4, PT, R88, 0x40, PT ;  /* 0x000000405800780c */ /* 0x000fe20003f84270 */
[--C-:B------:R-:W-:Y:S01]  /*3a80*/  FFMA.FTZ R38, R38, UR21, -R36.reuse ;  /* 0x0000001526267c23 */ /* 0x100fe20008010824 */
[----:B---3--:R-:W-:Y:S01]  /*3a90*/  FSEL R76, R76, -INF , P3 ;  /* 0xff8000004c4c7808 */ /* 0x008fe20001800000 */
[--C-:B------:R-:W-:Y:S01]  /*3aa0*/  FFMA.FTZ R67, R67, UR21, -R36.reuse ;  /* 0x0000001543437c23 */ /* 0x100fe20008010824 */
[----:B------:R-:W-:Y:S01]  /*3ab0*/  FMNMX.FTZ R79, R73, R2, !PT ;  /* 0x00000002494f7209 */ /* 0x000fe20007810000 */
[----:B------:R-:W-:Y:S01]  /*3ac0*/  FFMA.FTZ R39, R39, UR21, -R36 ;  /* 0x0000001527277c23 */ /* 0x000fe20008010824 */
[----:B------:R-:W-:Y:S01]  /*3ad0*/  ISETP.GT.AND P3, PT, R88, 0x41, PT ;  /* 0x000000415800780c */ /* 0x000fe20003f64270 */
[----:B------:R-:W3:Y:S01]  /*3ae0*/  MUFU.TANH R41, R41 ;  /* 0x0000002900297308 */ /* 0x000ee20000002400 */
[----:B------:R-:W-:-:S02]  /*3af0*/  FSEL R63, R56, -INF , P4 ;  /* 0xff800000383f7808 */ /* 0x000fc40002000000 */
[----:B------:R-:W-:Y:S02]  /*3b00*/  FMNMX.FTZ R2, R76, R79, !PT ;  /* 0x0000004f4c027209 */ /* 0x000fe40007810000 */
[C---:B------:R-:W-:Y:S02]  /*3b10*/  ISETP.GT.AND P4, PT, R88.reuse, 0x48, PT ;  /* 0x000000485800780c */ /* 0x040fe40003f84270 */
        /* <DEDUP_REMOVED lines=8> */
[----:B------:R-:W-:Y:S02]  /*3ba0*/  FSEL R61, R61, -INF , P3 ;  /* 0xff8000003d3d7808 */ /* 0x000fe40001800000 */
[----:B------:R-:W-:Y:S02]  /*3bb0*/  FMNMX.FTZ R2, R60, R79, !PT ;  /* 0x0000004f3c027209 */ /* 0x000fe40007810000 */
[----:B------:R-:W-:Y:S01]  /*3bc0*/  ISETP.GT.AND P3, PT, R88, 0x51, PT ;  /* 0x000000515800780c */ /* 0x000fe20003f64270 */
[----:B------:R-:W3:Y:S01]  /*3bd0*/  MUFU.TANH R48, R48 ;  /* 0x0000003000307308 */ /* 0x000ee20000002400 */
[----:B-1----:R-:W-:-:S02]  /*3be0*/  FSEL R64, R64, -INF , P4 ;  /* 0xff80000040407808 */ /* 0x002fc40002000000 */
[----:B------:R-:W-:Y:S02]  /*3bf0*/  FMNMX.FTZ R79, R61, R2, !PT ;  /* 0x000000023d4f7209 */ /* 0x000fe40007810000 */
[----:B------:R-:W-:Y:S02]  /*3c00*/  ISETP.GT.AND P4, PT, R88, 0x58, PT ;  /* 0x000000585800780c */ /* 0x000fe40003f84270 */
[----:B0-----:R-:W-:Y:S01]  /*3c10*/  FSEL R65, R65, -INF , P3 ;  /* 0xff80000041417808 */ /* 0x001fe20001800000 */
[----:B------:R-:W0:Y:S01]  /*3c20*/  MUFU.TANH R49, R49 ;  /* 0x0000003100317308 */ /* 0x000e220000002400 */
[----:B------:R-:W-:Y:S02]  /*3c30*/  FMNMX.FTZ R2, R64, R79, !PT ;  /* 0x0000004f40027209 */ /* 0x000fe40007810000 */
[----:B------:R-:W-:Y:S02]  /*3c40*/  ISETP.GT.AND P3, PT, R88, 0x59, PT ;  /* 0x000000595800780c */ /* 0x000fe40003f64270 */
[----:B--2---:R-:W-:-:S02]  /*3c50*/  FSEL R68, R68, -INF , P4 ;  /* 0xff80000044447808 */ /* 0x004fc40002000000 */
[----:B------:R-:W-:Y:S01]  /*3c60*/  FMNMX.FTZ R79, R65, R2, !PT ;  /* 0x00000002414f7209 */ /* 0x000fe20007810000 */
[----:B------:R-:W1:Y:S01]  /*3c70*/  MUFU.TANH R52, R52 ;  /* 0x0000003400347308 */ /* 0x000e620000002400 */
[----:B------:R-:W-:Y:S02]  /*3c80*/  ISETP.GT.AND P4, PT, R88, 0x60, PT ;  /* 0x000000605800780c */ /* 0x000fe40003f84270 */
[----:B----4-:R-:W-:Y:S02]  /*3c90*/  FSEL R69, R69, -INF , P3 ;  /* 0xff80000045457808 */ /* 0x010fe40001800000 */
[----:B------:R-:W-:Y:S02]  /*3ca0*/  FMNMX.FTZ R2, R68, R79, !PT ;  /* 0x0000004f44027209 */ /* 0x000fe40007810000 */
[----:B------:R-:W-:Y:S01]  /*3cb0*/  ISETP.GT.AND P3, PT, R88, 0x61, PT ;  /* 0x000000615800780c */ /* 0x000fe20003f64270 */
[----:B------:R-:W2:Y:S01]  /*3cc0*/  MUFU.TANH R53, R53 ;  /* 0x0000003500357308 */ /* 0x000ea20000002400 */
[----:B-----5:R-:W-:-:S02]  /*3cd0*/  FSEL R40, R40, -INF , P4 ;  /* 0xff80000028287808 */ /* 0x020fc40002000000 */
[----:B------:R-:W-:Y:S02]  /*3ce0*/  FMNMX.FTZ R79, R69, R2, !PT ;  /* 0x00000002454f7209 */ /* 0x000fe40007810000 */
[----:B------:R-:W-:Y:S02]  /*3cf0*/  ISETP.GT.AND P4, PT, R88, 0x68, PT ;  /* 0x000000685800780c */ /* 0x000fe40003f84270 */
[----:B---3--:R-:W-:Y:S01]  /*3d00*/  FSEL R41, R41, -INF , P3 ;  /* 0xff80000029297808 */ /* 0x008fe20001800000 */
[----:B------:R-:W3:Y:S01]  /*3d10*/  MUFU.TANH R24, R24 ;  /* 0x0000001800187308 */ /* 0x000ee20000002400 */
        /* <DEDUP_REMOVED lines=9> */
[----:B------:R-:W5:Y:S01]  /*3db0*/  MUFU.TANH R28, R28 ;  /* 0x0000001c001c7308 */ /* 0x000f620000002400 */
[----:B------:R-:W-:-:S02]  /*3dc0*/  FSEL R48, R48, -INF , P4 ;  /* 0xff80000030307808 */ /* 0x000fc40002000000 */
[----:B------:R-:W-:Y:S02]  /*3dd0*/  FMNMX.FTZ R79, R78, R79, !PT ;  /* 0x0000004f4e4f7209 */ /* 0x000fe40007810000 */
[----:B------:R-:W-:Y:S02]  /*3de0*/  ISETP.GT.AND P4, PT, R88, 0x78, PT ;  /* 0x000000785800780c */ /* 0x000fe40003f84270 */
[----:B0-----:R-:W-:Y:S01]  /*3df0*/  FSEL R49, R49, -INF , P3 ;  /* 0xff80000031317808 */ /* 0x001fe20001800000 */
[----:B------:R-:W0:Y:S01]  /*3e00*/  MUFU.TANH R29, R29 ;  /* 0x0000001d001d7308 */ /* 0x000e220000002400 */
[----:B------:R-:W-:Y:S02]  /*3e10*/  FMNMX.FTZ R2, R48, R79, !PT ;  /* 0x0000004f30027209 */ /* 0x000fe40007810000 */
[----:B------:R-:W-:Y:S02]  /*3e20*/  ISETP.GT.AND P3, PT, R88, 0x79, PT ;  /* 0x000000795800780c */ /* 0x000fe40003f64270 */
[----:B-1----:R-:W-:-:S02]  /*3e30*/  FSEL R52, R52, -INF , P4 ;  /* 0xff80000034347808 */ /* 0x002fc40002000000 */
[----:B------:R-:W-:Y:S01]  /*3e40*/  FMNMX.FTZ R79, R49, R2, !PT ;  /* 0x00000002314f7209 */ /* 0x000fe20007810000 */
[----:B------:R-:W1:Y:S01]  /*3e50*/  MUFU.TANH R32, R32 ;  /* 0x0000002000207308 */ /* 0x000e620000002400 */
[----:B------:R-:W-:Y:S02]  /*3e60*/  ISETP.GT.AND P4, PT, R88, 0x80, PT ;  /* 0x000000805800780c */ /* 0x000fe40003f84270 */
[----:B--2---:R-:W-:Y:S02]  /*3e70*/  FSEL R53, R53, -INF , P3 ;  /* 0xff80000035357808 */ /* 0x004fe40001800000 */
[----:B------:R-:W-:Y:S02]  /*3e80*/  FMNMX.FTZ R2, R52, R79, !PT ;  /* 0x0000004f34027209 */ /* 0x000fe40007810000 */
[----:B------:R-:W-:Y:S01]  /*3e90*/  ISETP.GT.AND P3, PT, R88, 0x81, PT ;  /* 0x000000815800780c */ /* 0x000fe20003f64270 */
[----:B------:R2:W-:Y:S01]  /*3ea0*/  MUFU.EX2 R56, R81 ;  /* 0x0000005100387308 */ /* 0x0005e20000000800 */
[----:B---3--:R-:W-:-:S02]  /*3eb0*/  FSEL R24, R24, -INF , P4 ;  /* 0xff80000018187808 */ /* 0x008fc40002000000 */
[C---:B------:R-:W-:Y:S02]  /*3ec0*/  ISETP.GT.AND P4, PT, R88.reuse, 0x88, PT ;  /* 0x000000885800780c */ /* 0x040fe40003f84270 */
[----:B----4-:R-:W-:Y:S02]  /*3ed0*/  FSEL R25, R25, -INF , P3 ;  /* 0xff80000019197808 */ /* 0x010fe40001800000 */
[----:B------:R-:W-:Y:S01]  /*3ee0*/  ISETP.GT.AND P3, PT, R88, 0x89, PT ;  /* 0x000000895800780c */ /* 0x000fe20003f64270 */
[----:B------:R-:W3:Y:S01]  /*3ef0*/  MUFU.TANH R33, R33 ;  /* 0x0000002100217308 */ /* 0x000ee20000002400 */
[----:B--2---:R-:W-:Y:S02]  /*3f00*/  FMNMX.FTZ R81, R53, R2, !PT ;  /* 0x0000000235517209 */ /* 0x004fe40007810000 */
[----:B-----5:R-:W-:Y:S02]  /*3f10*/  FSEL R28, R28, -INF , P4 ;  /* 0xff8000001c1c7808 */ /* 0x020fe40002000000 */
[----:B------:R-:W-:Y:S01]  /*3f20*/  FMNMX.FTZ R2, R24, R81, !PT ;  /* 0x0000005118027209 */ /* 0x000fe20007810000 */
[----:B------:R-:W-:Y:S01]  /*3f30*/  FFMA.FTZ R81, R55, UR21, -R36 ;  /* 0x0000001537517c23 */ /* 0x000fe20008010824 */
[----:B------:R-:W-:Y:S01]  /*3f40*/  ISETP.GT.AND P4, PT, R88, 0x90, PT ;  /* 0x000000905800780c */ /* 0x000fe20003f84270 */
[----:B------:R2:W-:Y:S01]  /*3f50*/  MUFU.EX2 R15, R93 ;  /* 0x0000005d000f7308 */ /* 0x0005e20000000800 */
[----:B0-----:R-:W-:-:S02]  /*3f60*/  FSEL R29, R29, -INF , P3 ;  /* 0xff8000001d1d7808 */ /* 0x001fc40001800000 */
[----:B------:R-:W-:Y:S02]  /*3f70*/  ISETP.GT.AND P3, PT, R88, 0x91, PT ;  /* 0x000000915800780c */ /* 0x000fe40003f64270 */
[----:B-1----:R-:W-:Y:S02]  /*3f80*/  FSEL R32, R32, -INF , P4 ;  /* 0xff80000020207808 */ /* 0x002fe40002000000 */
[----:B------:R-:W-:Y:S01]  /*3f90*/  ISETP.GT.AND P4, PT, R88, 0x98, PT ;  /* 0x000000985800780c */ /* 0x000fe20003f84270 */
[----:B------:R-:W0:Y:S01]  /*3fa0*/  MUFU.TANH R82, R82 ;  /* 0x0000005200527308 */ /* 0x000e220000002400 */
[----:B--2---:R-:W-:-:S01]  /*3fb0*/  FFMA.FTZ R93, R26, UR21, -R36 ;  /* 0x000000151a5d7c23 */ /* 0x004fc20008010824 */
[----:B------:R-:W-:Y:S01]  /*3fc0*/  FFMA.FTZ R26, R27, UR21, -R36 ;  /* 0x000000151b1a7c23 */ /* 0x000fe20008010824 */
[----:B------:R-:W-:Y:S02]  /*3fd0*/  FMNMX.FTZ R27, R25, R2, !PT ;  /* 0x00000002191b7209 */ /* 0x000fe40007810000 */
[----:B---3--:R-:W-:-:S02]  /*3fe0*/  FSEL R33, R33, -INF , P3 ;  /* 0xff80000021217808 */ /* 0x008fc40001800000 */
[----:B------:R-:W-:Y:S01]  /*3ff0*/  FMNMX.FTZ R2, R28, R27, !PT ;  /* 0x0000001b1c027209 */ /* 0x000fe20007810000 */
[----:B------:R-:W1:Y:S01]  /*4000*/  MUFU.TANH R37, R37 ;  /* 0x0000002500257308 */ /* 0x000e620000002400 */
[----:B------:R-:W-:Y:S01]  /*4010*/  ISETP.GT.AND P3, PT, R88, 0x99, PT ;  /* 0x000000995800780c */ /* 0x000fe20003f64270 */
[--C-:B------:R-:W-:Y:S01]  /*4020*/  FFMA.FTZ R88, R58, UR21, -R36.reuse ;  /* 0x000000153a587c23 */ /* 0x100fe20008010824 */
[----:B------:R-:W-:Y:S01]  /*4030*/  FMNMX.FTZ R55, R29, R2, !PT ;  /* 0x000000021d377209 */ /* 0x000fe20007810000 */
[--C-:B------:R-:W-:Y:S01]  /*4040*/  FFMA.FTZ R58, R59, UR21, -R36.reuse ;  /* 0x000000153b3a7c23 */ /* 0x100fe20008010824 */
[----:B------:R-:W-:-:S01]  /*4050*/  FFMA.FTZ R59, R62, UR21, -R36 ;  /* 0x000000153e3b7c23 */ /* 0x000fc20008010824 */
[--C-:B------:R-:W-:Y:S01]  /*4060*/  FFMA.FTZ R62, R66, UR21, -R36.reuse ;  /* 0x00000015423e7c23 */ /* 0x100fe20008010824 */
[----:B------:R-:W-:Y:S01]  /*4070*/  FMNMX.FTZ R2, R32, R55, !PT ;  /* 0x0000003720027209 */ /* 0x000fe20007810000 */
[----:B------:R-:W-:Y:S01]  /*4080*/  MUFU.EX2 R27, R81 ;  /* 0x00000051001b7308 */ /* 0x000fe20000000800 */
[----:B0-----:R-:W-:Y:S01]  /*4090*/  FSEL R82, R82, -INF , P4 ;  /* 0xff80000052527808 */ /* 0x001fe20002000000 */
[--C-:B------:R-:W-:Y:S01]  /*40a0*/  FFMA.FTZ R66, R70, UR21, -R36.reuse ;  /* 0x0000001546427c23 */ /* 0x100fe20008010824 */
[----:B------:R-:W-:Y:S01]  /*40b0*/  FMNMX.FTZ R55, R33, R2, !PT ;  /* 0x0000000221377209 */ /* 0x000fe20007810000 */
[----:B------:R-:W-:-:S03]  /*40c0*/  FFMA.FTZ R70, R74, UR21, -R36 ;  /* 0x000000154a467c23 */ /* 0x000fc60008010824 */
[----:B------:R-:W-:Y:S01]  /*40d0*/  FMNMX.FTZ R2, R82, R55, !PT ;  /* 0x0000003752027209 */ /* 0x000fe20007810000 */
[----:B------:R0:W-:Y:S01]  /*40e0*/  MUFU.EX2 R79, R93 ;  /* 0x0000005d004f7308 */ /* 0x0001e20000000800 */
[----:B-1----:R-:W-:-:S04]  /*40f0*/  FSEL R37, R37, -INF , P3 ;  /* 0xff80000025257808 */ /* 0x002fc80001800000 */
[----:B------:R-:W-:-:S03]  /*4100*/  FMNMX.FTZ R2, R37, R2, !PT ;  /* 0x0000000225027209 */ /* 0x000fc60007810000 */
[----:B------:R-:W-:Y:S01]  /*4110*/  MUFU.EX2 R83, R83 ;  /* 0x0000005300537308 */ /* 0x000fe20000000800 */
[----:B0-----:R-:W-:Y:S01]  /*4120*/  IMAD.U32 R93, RZ, RZ, UR21 ;  /* 0x00000015ff5d7e24 */ /* 0x001fe2000f8e00ff */
[----:B------:R-:W0:Y:S06]  /*4130*/  SHFL.BFLY PT, R81, R2, 0x2, 0x1f ;  /* 0x0c401f0002517f89 */ /* 0x000e2c00000e0000 */
[----:B------:R-:W-:Y:S08]  /*4140*/  MUFU.EX2 R84, R84 ;  /* 0x0000005400547308 */ /* 0x000ff00000000800 */
[----:B------:R-:W-:Y:S08]  /*4150*/  MUFU.EX2 R55, R88 ;  /* 0x0000005800377308 */ /* 0x000ff00000000800 */
[----:B------:R-:W-:Y:S01]  /*4160*/  MUFU.EX2 R85, R85 ;  /* 0x0000005500557308 */ /* 0x000fe20000000800 */
[----:B0-----:R-:W-:-:S05]  /*4170*/  FMNMX.FTZ R81, R2, R81, !PT ;  /* 0x0000005102517209 */ /* 0x001fca0007810000 */
[----:B------:R-:W0:Y:S02]  /*4180*/  SHFL.BFLY PT, R2, R81, 0x1, 0x1f ;  /* 0x0c201f0051027f89 */ /* 0x000e2400000e0000 */
[----:B------:R-:W1:Y:S08]  /*4190*/  MUFU.EX2 R86, R86 ;  /* 0x0000005600567308 */ /* 0x000e700000000800 */
[----:B------:R-:W2:Y:S08]  /*41a0*/  MUFU.EX2 R87, R87 ;  /* 0x0000005700577308 */ /* 0x000eb00000000800 */
[----:B------:R-:W-:Y:S01]  /*41b0*/  MUFU.EX2 R90, R90 ;  /* 0x0000005a005a7308 */ /* 0x000fe20000000800 */
[----:B-1----:R-:W-:-:S04]  /*41c0*/  F2FP.SATFINITE.E4M3.F32.PACK_AB_MERGE_C R153, R86, R85, RZ ;  /* 0x000000555699723e */ /* 0x002fc800048070ff */
[----:B------:R-:W-:Y:S02]  /*41d0*/  F2FP.SATFINITE.E4M3.F32.PACK_AB_MERGE_C R153, R84, R83, R153 ;  /* 0x000000535499723e */ /* 0x000fe40004807099 */
[----:B0-----:R-:W-:Y:S01]  /*41e0*/  FMNMX.FTZ R2, R81, R2, !PT ;  /* 0x0000000251027209 */ /* 0x001fe20007810000 */
[--C-:B------:R-:W-:Y:S01]  /*41f0*/  FFMA.FTZ R81, R44, UR21, -R36.reuse ;  /* 0x000000152c517c23 */ /* 0x100fe20008010824 */
[----:B------:R-:W-:-:S01]  /*4200*/  FFMA.FTZ R44, R45, UR21, -R36 ;  /* 0x000000152d2c7c23 */ /* 0x000fc20008010824 */
[----:B------:R-:W-:Y:S01]  /*4210*/  FFMA.FTZ R45, R77, UR21, -R36 ;  /* 0x000000154d2d7c23 */ /* 0x000fe20008010824 */
[C---:B------:R-:W-:Y:S01]  /*4220*/  FSETP.NEU.FTZ.AND P3, PT, R2.reuse, -INF , PT ;  /* 0xff8000000200780b */ /* 0x040fe20003f7d000 */
[----:B------:R-:W-:Y:S01]  /*4230*/  FFMA.FTZ R74, R2, R93, -8 ;  /* 0xc1000000024a7423 */ /* 0x000fe2000001005d */
[----:B------:R-:W-:Y:S04]  /*4240*/  MUFU.EX2 R5, R101 ;  /* 0x0000006500057308 */ /* 0x000fe80000000800 */
[----:B------:R-:W-:-:S02]  /*4250*/  FSEL R74, R74, RZ, P3 ;  /* 0x000000ff4a4a7208 */ /* 0x000fc40001800000 */
[----:B------:R-:W-:Y:S02]  /*4260*/  PLOP3.LUT P3, PT, PT, PT, UP1, 0x80, 0x0 ;  /* 0x000000000000781c */ /* 0x000fe40003f6f018 */
        /* <DEDUP_REMOVED lines=14> */
[----:B------:R-:W-:Y:S01]  /*4350*/  FFMA.FTZ R92, R12, UR21, -R74 ;  /* 0x000000150c5c7c23 */ /* 0x000fe2000801084a */
[----:B------:R-:W-:-:S01]  /*4360*/  FADD.FTZ R68, R83, R84 ;  /* 0x0000005453447221 */ /* 0x000fc20000010000 */
[----:B------:R-:W0:Y:S01]  /*4370*/  MUFU.EX2 R77, R77 ;  /* 0x0000004d004d7308 */ /* 0x000e220000000800 */
[----:B------:R-:W-:-:S01]  /*4380*/  FFMA.FTZ R12, R21, UR21, -R74 ;  /* 0x00000015150c7c23 */ /* 0x000fc2000801084a */
        /* <DEDUP_REMOVED lines=12> */
[----:B--2---:R-:W-:Y:S01]  /*4450*/  FADD.FTZ R95, R87, R80 ;  /* 0x00000050575f7221 */ /* 0x004fe20000010000 */
[----:B------:R-:W-:-:S01]  /*4460*/  FFMA.FTZ R60, R65, UR21, -R74 ;  /* 0x00000015413c7c23 */ /* 0x000fc2000801084a */
[----:B------:R-:W2:Y:S01]  /*4470*/  MUFU.EX2 R89, R89 ;  /* 0x0000005900597308 */ /* 0x000ea20000000800 */
[----:B0-----:R-:W-:-:S01]  /*4480*/  FADD.FTZ R69, R36, R77 ;  /* 0x0000004d24457221 */ /* 0x001fc20000010000 */
[----:B------:R-:W-:Y:S01]  /*4490*/  FADD.FTZ R80, R90, R95 ;  /* 0x0000005f5a507221 */ /* 0x000fe20000010000 */
[----:B------:R-:W-:-:S01]  /*44a0*/  FFMA.FTZ R65, R40, UR21, -R74 ;  /* 0x0000001528417c23 */ /* 0x000fc2000801084a */
[----:B------:R-:W-:-:S02]  /*44b0*/  @!P0 VIADD R40, R4, 0x13240 ;  /* 0x0001324004288836 */ /* 0x000fc40000000000 */
[----:B------:R-:W-:-:S01]  /*44c0*/  FFMA.FTZ R78, R78, UR21, -R74 ;  /* 0x000000154e4e7c23 */ /* 0x000fc2000801084a */
[--C-:B------:R-:W-:Y:S01]  /*44d0*/  FFMA.FTZ R41, R41, UR21, -R74.reuse ;  /* 0x0000001529297c23 */ /* 0x100fe2000801084a */
[----:B------:R-:W-:-:S01]  /*44e0*/  FFMA.FTZ R52, R52, UR21, -R74 ;  /* 0x0000001534347c23 */ /* 0x000fc2000801084a */
[----:B------:R-:W0:Y:S01]  /*44f0*/  MUFU.EX2 R6, R6 ;  /* 0x0000000600067308 */ /* 0x000e220000000800 */
[----:B-1----:R-:W-:-:S01]  /*4500*/  FADD.FTZ R68, R88, R69 ;  /* 0x0000004558447221 */ /* 0x002fc20000010000 */
[----:B------:R-:W-:Y:S01]  /*4510*/  @!P0 PRMT R40, RZ, 0x654, R40 ;  /* 0x00000654ff288816 */ /* 0x000fe20000000028 */
[----:B------:R-:W-:-:S01]  /*4520*/  FFMA.FTZ R53, R53, UR21, -R74 ;  /* 0x0000001535357c23 */ /* 0x000fc2000801084a */
[--C-:B------:R-:W-:Y:S01]  /*4530*/  FFMA.FTZ R29, R29, UR21, -R74.reuse ;  /* 0x000000151d1d7c23 */ /* 0x100fe2000801084a */
[----:B------:R-:W-:-:S01]  /*4540*/  FFMA.FTZ R32, R32, UR21, -R74 ;  /* 0x0000001520207c23 */ /* 0x000fc2000801084a */
[----:B------:R1:W-:Y:S01]  /*4550*/  @!P0 SYNCS.ARRIVE.TRANS64.RED.A1T0 RZ, [R40+URZ], RZ ;  /* 0x000000ff28ff89a7 */ /* 0x0003e2000810043f */
[----:B------:R-:W-:-:S01]  /*4560*/  FFMA.FTZ R33, R33, UR21, -R74 ;  /* 0x0000001521217c23 */ /* 0x000fc2000801084a */
[----:B------:R-:W3:Y:S01]  /*4570*/  MUFU.EX2 R7, R7 ;  /* 0x0000000700077308 */ /* 0x000ee20000000800 */
[----:B--2---:R-:W-:-:S01]  /*4580*/  FADD.FTZ R69, R89, R68 ;  /* 0x0000004459457221 */ /* 0x004fc20000010000 */
[--C-:B------:R-:W-:Y:S01]  /*4590*/  FFMA.FTZ R82, R82, UR21, -R74.reuse ;  /* 0x0000001552527c23 */ /* 0x100fe2000801084a */
[----:B------:R-:W-:-:S01]  /*45a0*/  FFMA.FTZ R37, R37, UR21, -R74 ;  /* 0x0000001525257c23 */ /* 0x000fc2000801084a */
[----:B------:R-:W-:Y:S01]  /*45b0*/  F2FP.SATFINITE.E4M3.F32.PACK_AB_MERGE_C R155, R94, R5, RZ ;  /* 0x000000055e9b723e */ /* 0x000fe200048070ff */
[----:B-1----:R-:W-:-:S01]  /*45c0*/  FFMA.FTZ R40, R75, UR21, -R74 ;  /* 0x000000154b287c23 */ /* 0x002fc2000801084a */
[----:B------:R-:W-:-:S02]  /*45d0*/  F2FP.SATFINITE.E4M3.F32.PACK_AB_MERGE_C R152, R89, R88, RZ ;  /* 0x000000585998723e */ /* 0x000fc400048070ff */
[----:B------:R-:W1:Y:S01]  /*45e0*/  MUFU.EX2 R11, R11 ;  /* 0x0000000b000b7308 */ /* 0x000e620000000800 */
[----:B0-----:R-:W-:-:S01]  /*45f0*/  FADD.FTZ R68, R6, R69 ;  /* 0x0000004506447221 */ /* 0x001fc20000010000 */
[----:B------:R-:W-:Y:S01]  /*4600*/  FADD.FTZ R69, R5, R80 ;  /* 0x0000005005457221 */ /* 0x000fe20000010000 */
[----:B------:R-:W-:Y:S02]  /*4610*/  F2FP.SATFINITE.E4M3.F32.PACK_AB_MERGE_C R152, R77, R36, R152 ;  /* 0x000000244d98723e */ /* 0x000fe40004807098 */
[----:B------:R-:W-:-:S03]  /*4620*/  F2FP.SATFINITE.E4M3.F32.PACK_AB_MERGE_C R155, R90, R87, R155 ;  /* 0x000000575a9b723e */ /* 0x000fc6000480709b */
[----:B------:R-:W0:Y:S01]  /*4630*/  MUFU.EX2 R91, R91 ;  /* 0x0000005b005b7308 */ /* 0x000e220000000800 */
[----:B---3--:R-:W-:-:S07]  /*4640*/  FADD.FTZ R68, R7, R68 ;  /* 0x0000004407447221 */ /* 0x008fce0000010000 */
[----:B------:R-:W2:Y:S08]  /*4650*/  MUFU.EX2 R92, R92 ;  /* 0x0000005c005c7308 */ /* 0x000eb00000000800 */
[----:B------:R-:W3:Y:S08]  /*4660*/  MUFU.EX2 R96, R96 ;  /* 0x0000006000607308 */ /* 0x000ef00000000800 */
[----:B------:R-:W4:Y:S08]  /*4670*/  MUFU.EX2 R9, R9 ;  /* 0x0000000900097308 */ /* 0x000f300000000800 */
[----:B------:R-:W5:Y:S08]  /*4680*/  MUFU.EX2 R10, R10 ;  /* 0x0000000a000a7308 */ /* 0x000f700000000800 */
[----:B------:R1:W-:Y:S08]  /*4690*/  MUFU.EX2 R4, R65 ;  /* 0x0000004100047308 */ /* 0x0003f00000000800 */
[----:B------:R-:W5:Y:S01]  /*46a0*/  MUFU.EX2 R98, R98 ;  /* 0x0000006200627308 */ /* 0x000f620000000800 */
[----:B-1----:R-:W-:-:S01]  /*46b0*/  FFMA.FTZ R65, R48, UR21, -R74 ;  /* 0x0000001530417c23 */ /* 0x002fc2000801084a */
[----:B------:R-:W-:Y:S01]  /*46c0*/  FADD.FTZ R48, R94, R69 ;  /* 0x000000455e307221 */ /* 0x000fe20000010000 */
[----:B------:R-:W-:-:S01]  /*46d0*/  FADD.FTZ R69, R11, R68 ;  /* 0x000000440b457221 */ /* 0x000fc20000010000 */
[----:B------:R-:W-:-:S02]  /*46e0*/  FFMA.FTZ R68, R49, UR21, -R74 ;  /* 0x0000001531447c23 */ /* 0x000fc4000801084a */
[----:B0-----:R-:W-:-:S01]  /*46f0*/  FADD.FTZ R49, R91, R48 ;  /* 0x000000305b317221 */ /* 0x001fc20000010000 */
[----:B--2---:R-:W-:Y:S01]  /*4700*/  FADD.FTZ R48, R92, R69 ;  /* 0x000000455c307221 */ /* 0x004fe20000010000 */
[----:B------:R-:W0:Y:S01]  /*4710*/  MUFU.EX2 R14, R14 ;  /* 0x0000000e000e7308 */ /* 0x000e220000000800 */
[----:B------:R-:W-:-:S01]  /*4720*/  FFMA.FTZ R69, R24, UR21, -R74 ;  /* 0x0000001518457c23 */ /* 0x000fc2000801084a */
[----:B---3--:R-:W-:Y:S01]  /*4730*/  FADD.FTZ R80, R96, R49 ;  /* 0x0000003160507221 */ /* 0x008fe20000010000 */
[----:B----4-:R-:W-:-:S01]  /*4740*/  FADD.FTZ R75, R9, R48 ;  /* 0x00000030094b7221 */ /* 0x010fc20000010000 */
[----:B------:R-:W-:Y:S01]  /*4750*/  FFMA.FTZ R48, R28, UR21, -R74 ;  /* 0x000000151c307c23 */ /* 0x000fe2000801084a */
[----:B------:R-:W-:Y:S01]  /*4760*/  F2FP.SATFINITE.E4M3.F32.PACK_AB_MERGE_C R92, R92, R11, RZ ;  /* 0x0000000b5c5c723e */ /* 0x000fe200048070ff */
[----:B------:R-:W-:Y:S01]  /*4770*/  FADD.FTZ R97, R15, R80 ;  /* 0x000000500f617221 */ /* 0x000fe20000010000 */
[----:B-----5:R-:W-:-:S01]  /*4780*/  FADD.FTZ R95, R10, R75 ;  /* 0x0000004b0a5f7221 */ /* 0x020fc20000010000 */
[----:B------:R-:W1:Y:S01]  /*4790*/  MUFU.EX2 R71, R71 ;  /* 0x0000004700477308 */ /* 0x000e620000000800 */
[----:B------:R-:W-:-:S01]  /*47a0*/  FFMA.FTZ R75, R25, UR21, -R74 ;  /* 0x00000015194b7c23 */ /* 0x000fc2000801084a */
[C---:B------:R-:W-:Y:S01]  /*47b0*/  FADD.FTZ R80, R98.reuse, R97 ;  /* 0x0000006162507221 */ /* 0x040fe20000010000 */
[----:B------:R-:W-:-:S02]  /*47c0*/  F2FP.SATFINITE.E4M3.F32.PACK_AB_MERGE_C R149, R98, R15, RZ ;  /* 0x0000000f6295723e */ /* 0x000fc400048070ff */
[----:B------:R-:W-:Y:S02]  /*47d0*/  F2FP.SATFINITE.E4M3.F32.PACK_AB_MERGE_C R154, R7, R6, R92 ;  /* 0x00000006079a723e */ /* 0x000fe4000480705c */
[----:B------:R-:W-:Y:S01]  /*47e0*/  F2FP.SATFINITE.E4M3.F32.PACK_AB_MERGE_C R149, R96, R91, R149 ;  /* 0x0000005b6095723e */ /* 0x000fe20004807095 */
[----:B------:R-:W2:Y:S01]  /*47f0*/  MUFU.EX2 R93, R93 ;  /* 0x0000005d005d7308 */ /* 0x000ea20000000800 */
[----:B0-----:R-:W-:-:S07]  /*4800*/  FADD.FTZ R28, R14, R95 ;  /* 0x0000005f0e1c7221 */ /* 0x001fce0000010000 */
[----:B------:R-:W0:Y:S01]  /*4810*/  MUFU.EX2 R12, R12 ;  /* 0x0000000c000c7308 */ /* 0x000e220000000800 */
[----:B-1----:R-:W-:-:S07]  /*4820*/  FADD.FTZ R95, R71, R80 ;  /* 0x00000050475f7221 */ /* 0x002fce0000010000 */
[----:B------:R-:W-:Y:S01]  /*4830*/  MUFU.EX2 R43, R43 ;  /* 0x0000002b002b7308 */ /* 0x000fe20000000800 */
[----:B--2---:R-:W-:-:S01]  /*4840*/  FADD.FTZ R25, R93, R28 ;  /* 0x0000001c5d197221 */ /* 0x004fc20000010000 */
[----:B------:R-:W-:-:S04]  /*4850*/  F2FP.SATFINITE.E4M3.F32.PACK_AB_MERGE_C R93, R93, R14, RZ ;  /* 0x0000000e5d5d723e */ /* 0x000fc800048070ff */
[----:B------:R-:W-:Y:S02]  /*4860*/  F2FP.SATFINITE.E4M3.F32.PACK_AB_MERGE_C R148, R10, R9, R93 ;  /* 0x000000090a94723e */ /* 0x000fe4000480705d */
[----:B------:R-:W-:Y:S01]  /*4870*/  MUFU.EX2 R13, R13 ;  /* 0x0000000d000d7308 */ /* 0x000fe20000000800 */
[----:B0-----:R-:W-:-:S07]  /*4880*/  FADD.FTZ R28, R12, R25 ;  /* 0x000000190c1c7221 */ /* 0x001fce0000010000 */
[----:B------:R-:W0:Y:S08]  /*4890*/  MUFU.EX2 R42, R42 ;  /* 0x0000002a002a7308 */ /* 0x000e300000000800 */
[----:B------:R-:W1:Y:S08]  /*48a0*/  MUFU.EX2 R72, R72 ;  /* 0x0000004800487308 */ /* 0x000e700000000800 */
[----:B------:R-:W2:Y:S01]  /*48b0*/  MUFU.EX2 R47, R47 ;  /* 0x0000002f002f7308 */ /* 0x000ea20000000800 */
[----:B0-----:R-:W-:-:S04]  /*48c0*/  F2FP.SATFINITE.E4M3.F32.PACK_AB_MERGE_C R151, R42, R43, RZ ;  /* 0x0000002b2a97723e */ /* 0x001fc800048070ff */
[----:B------:R-:W-:-:S03]  /*48d0*/  F2FP.SATFINITE.E4M3.F32.PACK_AB_MERGE_C R151, R56, R71, R151 ;  /* 0x000000473897723e */ /* 0x000fc60004807097 */
[----:B------:R-:W0:Y:S08]  /*48e0*/  MUFU.EX2 R73, R73 ;  /* 0x0000004900497308 */ /* 0x000e300000000800 */
[----:B------:R-:W3:Y:S08]  /*48f0*/  MUFU.EX2 R46, R46 ;  /* 0x0000002e002e7308 */ /* 0x000ef00000000800 */
[----:B------:R4:W-:Y:S08]  /*4900*/  MUFU.EX2 R49, R78 ;  /* 0x0000004e00317308 */ /* 0x0009f00000000800 */
[----:B------:R-:W5:Y:S01]  /*4910*/  MUFU.EX2 R20, R20 ;  /* 0x0000001400147308 */ /* 0x000f620000000800 */
[----:B----4-:R-:W-:-:S04]  /*4920*/  FADD.FTZ R78, R56, R95 ;  /* 0x0000005f384e7221 */ /* 0x010fc80000010000 */
[----:B------:R-:W-:-:S03]  /*4930*/  FADD.FTZ R95, R43, R78 ;  /* 0x0000004e2b5f7221 */ /* 0x000fc60000010000 */
[----:B------:R-:W-:Y:S01]  /*4940*/  MUFU.EX2 R50, R50 ;  /* 0x0000003200327308 */ /* 0x000fe20000000800 */
[----:B------:R-:W-:-:S07]  /*4950*/  FADD.FTZ R78, R42, R95 ;  /* 0x0000005f2a4e7221 */ /* 0x000fce0000010000 */
[----:B------:R-:W4:Y:S08]  /*4960*/  MUFU.EX2 R21, R21 ;  /* 0x0000001500157308 */ /* 0x000f300000000800 */
[----:B------:R1:W-:Y:S08]  /*4970*/  MUFU.EX2 R24, R65 ;  /* 0x0000004100187308 */ /* 0x0003f00000000800 */
[----:B------:R-:W4:Y:S01]  /*4980*/  MUFU.EX2 R51, R51 ;  /* 0x0000003300337308 */ /* 0x000f220000000800 */
[----:B-1----:R-:W-:-:S04]  /*4990*/  FADD.FTZ R65, R13, R28 ;  /* 0x0000001c0d417221 */ /* 0x002fc80000010000 */
[----:B------:R-:W-:Y:S01]  /*49a0*/  FADD.FTZ R74, R72, R65 ;  /* 0x00000041484a7221 */ /* 0x000fe20000010000 */
[----:B--2---:R-:W-:-:S01]  /*49b0*/  FADD.FTZ R65, R47, R78 ;  /* 0x0000004e2f417221 */ /* 0x004fc20000010000 */
[C---:B0-----:R-:W-:Y:S01]  /*49c0*/  F2FP.SATFINITE.E4M3.F32.PACK_AB_MERGE_C R72, R73.reuse, R72, RZ ;  /* 0x000000484948723e */ /* 0x041fe200048070ff */
[----:B------:R-:W0:Y:S01]  /*49d0*/  MUFU.EX2 R63, R63 ;  /* 0x0000003f003f7308 */ /* 0x000e220000000800 */
[----:B------:R-:W-:-:S01]  /*49e0*/  FADD.FTZ R5, R73, R74 ;  /* 0x0000004a49057221 */ /* 0x000fc20000010000 */
[----:B---3--:R-:W-:Y:S01]  /*49f0*/  FADD.FTZ R65, R46, R65 ;  /* 0x000000412e417221 */ /* 0x008fe20000010000 */
[----:B------:R-:W-:Y:S02]  /*4a00*/  F2FP.SATFINITE.E4M3.F32.PACK_AB_MERGE_C R150, R13, R12, R72 ;  /* 0x0000000c0d96723e */ /* 0x000fe40004807048 */
[----:B-----5:R-:W-:-:S03]  /*4a10*/  FADD.FTZ R42, R20, R5 ;  /* 0x00000005142a7221 */ /* 0x020fc60000010000 */
[----:B------:R-:W-:Y:S01]  /*4a20*/  MUFU.EX2 R54, R54 ;  /* 0x0000003600367308 */ /* 0x000fe20000000800 */
[----:B----4-:R-:W-:-:S01]  /*4a30*/  FADD.FTZ R42, R21, R42 ;  /* 0x0000002a152a7221 */ /* 0x010fc20000010000 */
[----:B------:R-:W-:-:S04]  /*4a40*/  F2FP.SATFINITE.E4M3.F32.PACK_AB_MERGE_C R145, R51, R50, RZ ;  /* 0x000000323391723e */ /* 0x000fc800048070ff */
[----:B------:R-:W-:Y:S02]  /*4a50*/  F2FP.SATFINITE.E4M3.F32.PACK_AB_MERGE_C R145, R46, R47, R145 ;  /* 0x0000002f2e91723e */ /* 0x000fe40004807091 */
[----:B------:R-:W-:Y:S01]  /*4a60*/  CS2R R46, SRZ ;  /* 0x00000000002e7805 */ /* 0x000fe2000001ff00 */
[----:B------:R-:W1:Y:S01]  /*4a70*/  MUFU.EX2 R76, R76 ;  /* 0x0000004c004c7308 */ /* 0x000e620000000800 */
[----:B0-----:R-:W-:-:S07]  /*4a80*/  FADD.FTZ R11, R63, R42 ;  /* 0x0000002a3f0b7221 */ /* 0x001fce0000010000 */
[----:B------:R-:W0:Y:S08]  /*4a90*/  MUFU.EX2 R57, R57 ;  /* 0x0000003900397308 */ /* 0x000e300000000800 */
[----:B------:R-:W2:Y:S01]  /*4aa0*/  MUFU.EX2 R26, R26 ;  /* 0x0000001a001a7308 */ /* 0x000ea20000000800 */
[----:B-1----:R-:W-:-:S01]  /*4ab0*/  FADD.FTZ R14, R76, R11 ;  /* 0x0000000b4c0e7221 */ /* 0x002fc20000010000 */
[----:B------:R-:W-:-:S04]  /*4ac0*/  F2FP.SATFINITE.E4M3.F32.PACK_AB_MERGE_C R63, R76, R63, RZ ;  /* 0x0000003f4c3f723e */ /* 0x000fc800048070ff */
[----:B------:R-:W-:Y:S02]  /*4ad0*/  F2FP.SATFINITE.E4M3.F32.PACK_AB_MERGE_C R144, R21, R20, R63 ;  /* 0x000000141590723e */ /* 0x000fe4000480703f */
[----:B------:R1:W-:Y:S01]  /*4ae0*/  MUFU.EX2 R25, R68 ;  /* 0x0000004400197308 */ /* 0x0003e20000000800 */
[----:B0-----:R-:W-:-:S07]  /*4af0*/  FADD.FTZ R11, R57, R14 ;  /* 0x0000000e390b7221 */ /* 0x001fce0000010000 */
[----:B------:R-:W0:Y:S01]  /*4b00*/  MUFU.EX2 R60, R60 ;  /* 0x0000003c003c7308 */ /* 0x000e220000000800 */
[----:B-1----:R-:W-:-:S01]  /*4b10*/  FADD.FTZ R68, R50, R65 ;  /* 0x0000004132447221 */ /* 0x002fc20000010000 */
[----:B--2---:R-:W-:-:S03]  /*4b20*/  F2FP.SATFINITE.E4M3.F32.PACK_AB_MERGE_C R147, R27, R26, RZ ;  /* 0x0000001a1b93723e */ /* 0x004fc600048070ff */
[----:B------:R-:W-:Y:S01]  /*4b30*/  FADD.FTZ R51, R51, R68 ;  /* 0x0000004433337221 */ /* 0x000fe20000010000 */
[----:B------:R-:W-:Y:S02]  /*4b40*/  F2FP.SATFINITE.E4M3.F32.PACK_AB_MERGE_C R147, R79, R54, R147 ;  /* 0x000000364f93723e */ /* 0x000fe40004807093 */
[----:B------:R-:W1:Y:S01]  /*4b50*/  MUFU.EX2 R61, R61 ;  /* 0x0000003d003d7308 */ /* 0x000e620000000800 */
[----:B------:R-:W-:-:S04]  /*4b60*/  FADD.FTZ R42, R54, R51 ;  /* 0x00000033362a7221 */ /* 0x000fc80000010000 */
[----:B------:R-:W-:-:S03]  /*4b70*/  FADD.FTZ R43, R79, R42 ;  /* 0x0000002a4f2b7221 */ /* 0x000fc60000010000 */
[----:B------:R-:W2:Y:S01]  /*4b80*/  MUFU.EX2 R30, R30 ;  /* 0x0000001e001e7308 */ /* 0x000ea20000000800 */
[----:B------:R-:W-:-:S01]  /*4b90*/  FADD.FTZ R50, R26, R43 ;  /* 0x0000002b1a327221 */ /* 0x000fc20000010000 */
[----:B0-----:R-:W-:-:S03]  /*4ba0*/  FADD.FTZ R42, R60, R11 ;  /* 0x0000000b3c2a7221 */ /* 0x001fc60000010000 */
[----:B------:R-:W-:Y:S01]  /*4bb0*/  FADD.FTZ R27, R27, R50 ;  /* 0x000000321b1b7221 */ /* 0x000fe20000010000 */
[----:B------:R-:W-:Y:S02]  /*4bc0*/  CS2R R50, SRZ ;  /* 0x0000000000327805 */ /* 0x000fe4000001ff00 */
[----:B------:R-:W0:Y:S01]  /*4bd0*/  MUFU.EX2 R64, R64 ;  /* 0x0000004000407308 */ /* 0x000e220000000800 */
[----:B-1----:R-:W-:-:S07]  /*4be0*/  FADD.FTZ R11, R61, R42 ;  /* 0x0000002a3d0b7221 */ /* 0x002fce0000010000 */
[----:B------:R-:W1:Y:S01]  /*4bf0*/  MUFU.EX2 R41, R41 ;  /* 0x0000002900297308 */ /* 0x000e620000000800 */
[----:B--2---:R-:W-:-:S04]  /*4c00*/  FADD.FTZ R26, R30, R27 ;  /* 0x0000001b1e1a7221 */ /* 0x004fc80000010000 */
[----:B------:R-:W-:-:S03]  /*4c10*/  FADD.FTZ R42, R55, R26 ;  /* 0x0000001a372a7221 */ /* 0x000fc60000010000 */
[----:B------:R-:W2:Y:S01]  /*4c20*/  MUFU.EX2 R31, R31 ;  /* 0x0000001f001f7308 */ /* 0x000ea20000000800 */
[----:B0-----:R-:W-:-:S01]  /*4c30*/  FADD.FTZ R11, R64, R11 ;  /* 0x0000000b400b7221 */ /* 0x001fc20000010000 */
[----:B------:R-:W-:-:S03]  /*4c40*/  F2FP.SATFINITE.E4M3.F32.PACK_AB_MERGE_C R61, R64, R61, RZ ;  /* 0x0000003d403d723e */ /* 0x000fc600048070ff */
[----:B------:R-:W-:Y:S01]  /*4c50*/  FADD.FTZ R26, R4, R11 ;  /* 0x0000000b041a7221 */ /* 0x000fe20000010000 */
[----:B------:R-:W-:Y:S02]  /*4c60*/  F2FP.SATFINITE.E4M3.F32.PACK_AB_MERGE_C R146, R60, R57, R61 ;  /* 0x000000393c92723e */ /* 0x000fe4000480703d */
[----:B------:R-:W0:Y:S01]  /*4c70*/  MUFU.EX2 R40, R40 ;  /* 0x0000002800287308 */ /* 0x000e220000000800 */
[----:B-1----:R-:W-:-:S07]  /*4c80*/  FADD.FTZ R11, R41, R26 ;  /* 0x0000001a290b7221 */ /* 0x002fce0000010000 */
[----:B------:R-:W1:Y:S01]  /*4c90*/  MUFU.EX2 R58, R58 ;  /* 0x0000003a003a7308 */ /* 0x000e620000000800 */
[----:B--2---:R-:W-:-:S01]  /*4ca0*/  FADD.FTZ R27, R31, R42 ;  /* 0x0000002a1f1b7221 */ /* 0x004fc20000010000 */
[----:B------:R-:W-:-:S06]  /*4cb0*/  CS2R R42, SRZ ;  /* 0x00000000002a7805 */ /* 0x000fcc000001ff00 */
[----:B------:R-:W2:Y:S01]  /*4cc0*/  MUFU.EX2 R59, R59 ;  /* 0x0000003b003b7308 */ /* 0x000ea20000000800 */
[----:B0-----:R-:W-:-:S01]  /*4cd0*/  FADD.FTZ R26, R40, R11 ;  /* 0x0000000b281a7221 */ /* 0x001fc20000010000 */
[----:B------:R-:W-:-:S03]  /*4ce0*/  F2FP.SATFINITE.E4M3.F32.PACK_AB_MERGE_C R40, R49, R40, RZ ;  /* 0x000000283128723e */ /* 0x000fc600048070ff */
[----:B------:R-:W-:Y:S01]  /*4cf0*/  FADD.FTZ R49, R49, R26 ;  /* 0x0000001a31317221 */ /* 0x000fe20000010000 */
[----:B------:R-:W-:Y:S02]  /*4d00*/  F2FP.SATFINITE.E4M3.F32.PACK_AB_MERGE_C R140, R41, R4, R40 ;  /* 0x00000004298c723e */ /* 0x000fe40004807028 */
[----:B------:R-:W-:Y:S01]  /*4d10*/  CS2R R40, SRZ ;  /* 0x0000000000287805 */ /* 0x000fe2000001ff00 */
[----:B------:R-:W0:Y:S01]  /*4d20*/  MUFU.EX2 R34, R34 ;  /* 0x0000002200227308 */ /* 0x000e220000000800 */
[C---:B-1----:R-:W-:Y:S01]  /*4d30*/  F2FP.SATFINITE.E4M3.F32.PACK_AB_MERGE_C R141, R58.reuse, R31, RZ ;  /* 0x0000001f3a8d723e */ /* 0x042fe200048070ff */
[----:B------:R-:W-:Y:S01]  /*4d40*/  FADD.FTZ R58, R58, R27 ;  /* 0x0000001b3a3a7221 */ /* 0x000fe20000010000 */
[----:B------:R-:W-:-:S02]  /*4d50*/  FADD.FTZ R26, R24, R49 ;  /* 0x00000031181a7221 */ /* 0x000fc40000010000 */
[----:B------:R-:W-:Y:S02]  /*4d60*/  F2FP.SATFINITE.E4M3.F32.PACK_AB_MERGE_C R141, R55, R30, R141 ;  /* 0x0000001e378d723e */ /* 0x000fe4000480708d */
[----:B------:R-:W-:Y:S01]  /*4d70*/  CS2R R54, SRZ ;  /* 0x0000000000367805 */ /* 0x000fe2000001ff00 */
[----:B------:R-:W-:Y:S01]  /*4d80*/  MUFU.EX2 R35, R35 ;  /* 0x0000002300237308 */ /* 0x000fe20000000800 */
[----:B--2---:R-:W-:-:S07]  /*4d90*/  FADD.FTZ R11, R59, R58 ;  /* 0x0000003a3b0b7221 */ /* 0x004fce0000010000 */
[----:B------:R-:W1:Y:S01]  /*4da0*/  MUFU.EX2 R62, R62 ;  /* 0x0000003e003e7308 */ /* 0x000e620000000800 */
[----:B0-----:R-:W-:-:S01]  /*4db0*/  FADD.FTZ R30, R34, R11 ;  /* 0x0000000b221e7221 */ /* 0x001fc20000010000 */
[----:B------:R-:W-:-:S06]  /*4dc0*/  FADD.FTZ R11, R25, R26 ;  /* 0x0000001a190b7221 */ /* 0x000fcc0000010000 */
[----:B------:R-:W0:Y:S08]  /*4dd0*/  MUFU.EX2 R28, R52 ;  /* 0x00000034001c7308 */ /* 0x000e300000000800 */
[----:B------:R-:W-:Y:S01]  /*4de0*/  MUFU.EX2 R39, R39 ;  /* 0x0000002700277308 */ /* 0x000fe20000000800 */
[----:B-1----:R-:W-:Y:S01]  /*4df0*/  F2FP.SATFINITE.E4M3.F32.PACK_AB_MERGE_C R143, R62, R35, RZ ;  /* 0x000000233e8f723e */ /* 0x002fe200048070ff */
[----:B------:R-:W-:Y:S01]  /*4e00*/  FADD.FTZ R35, R35, R30 ;  /* 0x0000001e23237221 */ /* 0x000fe20000010000 */
[----:B------:R-:W-:-:S02]  /*4e10*/  CS2R R30, SRZ ;  /* 0x00000000001e7805 */ /* 0x000fc4000001ff00 */
[----:B------:R-:W-:Y:S01]  /*4e20*/  F2FP.SATFINITE.E4M3.F32.PACK_AB_MERGE_C R143, R34, R59, R143 ;  /* 0x0000003b228f723e */ /* 0x000fe2000480708f */
[----:B------:R-:W-:-:S02]  /*4e30*/  FADD.FTZ R35, R62, R35 ;  /* 0x000000233e237221 */ /* 0x000fc40000010000 */
[----:B------:R-:W1:Y:S01]  /*4e40*/  MUFU.EX2 R66, R66 ;  /* 0x0000004200427308 */ /* 0x000e620000000800 */
[----:B0-----:R-:W-:-:S07]  /*4e50*/  FADD.FTZ R6, R28, R11 ;  /* 0x0000000b1c067221 */ /* 0x001fce0000010000 */
[----:B------:R0:W2:Y:S08]  /*4e60*/  MUFU.EX2 R15, R53 ;  /* 0x00000035000f7308 */ /* 0x0000b00000000800 */
[----:B------:R-:W3:Y:S01]  /*4e70*/  MUFU.EX2 R38, R38 ;  /* 0x0000002600267308 */ /* 0x000ee20000000800 */
[----:B-1----:R-:W-:Y:S02]  /*4e80*/  F2FP.SATFINITE.E4M3.F32.PACK_AB_MERGE_C R7, R66, R39, RZ ;  /* 0x000000274207723e */ /* 0x002fe400048070ff */
[----:B0-----:R-:W-:-:S05]  /*4e90*/  CS2R R52, SRZ ;  /* 0x0000000000347805 */ /* 0x001fca000001ff00 */
[----:B------:R-:W0:Y:S01]  /*4ea0*/  MUFU.EX2 R67, R67 ;  /* 0x0000004300437308 */ /* 0x000e220000000800 */
[----:B--2---:R-:W-:-:S01]  /*4eb0*/  FADD.FTZ R6, R15, R6 ;  /* 0x000000060f067221 */ /* 0x004fc20000010000 */
[----:B------:R-:W-:-:S04]  /*4ec0*/  F2FP.SATFINITE.E4M3.F32.PACK_AB_MERGE_C R28, R15, R28, RZ ;  /* 0x0000001c0f1c723e */ /* 0x000fc800048070ff */
[----:B------:R-:W-:Y:S02]  /*4ed0*/  F2FP.SATFINITE.E4M3.F32.PACK_AB_MERGE_C R142, R25, R24, R28 ;  /* 0x00000018198e723e */ /* 0x000fe4000480701c */
[----:B------:R-:W-:Y:S01]  /*4ee0*/  CS2R R24, SRZ ;  /* 0x0000000000187805 */ /* 0x000fe2000001ff00 */
[----:B------:R-:W1:Y:S01]  /*4ef0*/  MUFU.EX2 R5, R69 ;  /* 0x0000004500057308 */ /* 0x000e620000000800 */
[----:B---3--:R-:W-:-:S01]  /*4f00*/  FADD.FTZ R26, R38, R35 ;  /* 0x00000023261a7221 */ /* 0x008fc20000010000 */
[----:B------:R-:W-:-:S06]  /*4f10*/  CS2R R34, SRZ ;  /* 0x0000000000227805 */ /* 0x000fcc000001ff00 */
[----:B------:R-:W2:Y:S01]  /*4f20*/  MUFU.EX2 R14, R75 ;  /* 0x0000004b000e7308 */ /* 0x000ea20000000800 */
[C---:B0-----:R-:W-:Y:S01]  /*4f30*/  F2FP.SATFINITE.E4M3.F32.PACK_AB_MERGE_C R137, R67.reuse, R38, R7 ;  /* 0x000000264389723e */ /* 0x041fe20004807007 */
[----:B------:R-:W-:-:S04]  /*4f40*/  FADD.FTZ R26, R67, R26 ;  /* 0x0000001a431a7221 */ /* 0x000fc80000010000 */
[----:B------:R-:W-:Y:S01]  /*4f50*/  FADD.FTZ R39, R39, R26 ;  /* 0x0000001a27277221 */ /* 0x000fe20000010000 */
[----:B------:R-:W-:Y:S01]  /*4f60*/  CS2R R26, SRZ ;  /* 0x00000000001a7805 */ /* 0x000fe2000001ff00 */
[----:B------:R-:W0:Y:S01]  /*4f70*/  MUFU.EX2 R48, R48 ;  /* 0x0000003000307308 */ /* 0x000e220000000800 */
[----:B-1----:R-:W-:-:S01]  /*4f80*/  FADD.FTZ R7, R5, R6 ;  /* 0x0000000605077221 */ /* 0x002fc20000010000 */
[----:B------:R-:W-:-:S06]  /*4f90*/  FADD.FTZ R39, R66, R39 ;  /* 0x0000002742277221 */ /* 0x000fcc0000010000 */
[----:B------:R-:W1:Y:S01]  /*4fa0*/  MUFU.EX2 R29, R29 ;  /* 0x0000001d001d7308 */ /* 0x000e620000000800 */
[----:B--2---:R-:W-:-:S07]  /*4fb0*/  FADD.FTZ R7, R14, R7 ;  /* 0x000000070e077221 */ /* 0x004fce0000010000 */
[----:B------:R-:W-:Y:S01]  /*4fc0*/  MUFU.EX2 R44, R44 ;  /* 0x0000002c002c7308 */ /* 0x000fe20000000800 */
[----:B0-----:R-:W-:-:S07]  /*4fd0*/  FADD.FTZ R6, R48, R7 ;  /* 0x0000000730067221 */ /* 0x001fce0000010000 */
[----:B------:R-:W0:Y:S01]  /*4fe0*/  MUFU.EX2 R45, R45 ;  /* 0x0000002d002d7308 */ /* 0x000e220000000800 */
[C---:B-1----:R-:W-:Y:S01]  /*4ff0*/  F2FP.SATFINITE.E4M3.F32.PACK_AB_MERGE_C R48, R29.reuse, R48, RZ ;  /* 0x000000301d30723e */ /* 0x042fe200048070ff */
[----:B------:R-:W-:-:S03]  /*5000*/  FADD.FTZ R29, R29, R6 ;  /* 0x000000061d1d7221 */ /* 0x000fc60000010000 */
[----:B------:R-:W-:Y:S02]  /*5010*/  F2FP.SATFINITE.E4M3.F32.PACK_AB_MERGE_C R136, R14, R5, R48 ;  /* 0x000000050e88723e */ /* 0x000fe40004807030 */
[----:B------:R-:W-:Y:S01]  /*5020*/  CS2R R48, SRZ ;  /* 0x0000000000307805 */ /* 0x000fe2000001ff00 */
[----:B------:R-:W1:Y:S08]  /*5030*/  MUFU.EX2 R70, R70 ;  /* 0x0000004600467308 */ /* 0x000e700000000800 */
[----:B------:R-:W2:Y:S01]  /*5040*/  MUFU.EX2 R32, R32 ;  /* 0x0000002000207308 */ /* 0x000ea20000000800 */
[----:B0-----:R-:W-:-:S07]  /*5050*/  F2FP.SATFINITE.E4M3.F32.PACK_AB_MERGE_C R7, R45, R44, RZ ;  /* 0x0000002c2d07723e */ /* 0x001fce00048070ff */
[----:B------:R-:W0:Y:S01]  /*5060*/  MUFU.EX2 R81, R81 ;  /* 0x0000005100517308 */ /* 0x000e220000000800 */
[----:B-1----:R-:W-:-:S01]  /*5070*/  FADD.FTZ R6, R70, R39 ;  /* 0x0000002746067221 */ /* 0x002fc20000010000 */
[----:B------:R-:W-:-:S06]  /*5080*/  CS2R R38, SRZ ;  /* 0x0000000000267805 */ /* 0x000fcc000001ff00 */
[----:B------:R-:W1:Y:S01]  /*5090*/  MUFU.EX2 R33, R33 ;  /* 0x0000002100217308 */ /* 0x000e620000000800 */
[----:B--2---:R-:W-:-:S01]  /*50a0*/  FADD.FTZ R4, R32, R29 ;  /* 0x0000001d20047221 */ /* 0x004fc20000010000 */
[----:B------:R-:W-:-:S06]  /*50b0*/  CS2R R28, SRZ ;  /* 0x00000000001c7805 */ /* 0x000fcc000001ff00 */
[----:B------:R-:W-:Y:S01]  /*50c0*/  MUFU.EX2 R82, R82 ;  /* 0x0000005200527308 */ /* 0x000fe20000000800 */
[C---:B0-----:R-:W-:Y:S01]  /*50d0*/  F2FP.SATFINITE.E4M3.F32.PACK_AB_MERGE_C R139, R81.reuse, R70, R7 ;  /* 0x00000046518b723e */ /* 0x041fe20004807007 */
[----:B------:R-:W-:-:S06]  /*50e0*/  FADD.FTZ R81, R81, R6 ;  /* 0x0000000651517221 */ /* 0x000fcc0000010000 */
[----:B------:R-:W0:Y:S01]  /*50f0*/  MUFU.EX2 R37, R37 ;  /* 0x0000002500257308 */ /* 0x000e220000000800 */
[----:B-1----:R-:W-:-:S01]  /*5100*/  FADD.FTZ R7, R33, R4 ;  /* 0x0000000421077221 */ /* 0x002fc20000010000 */
[----:B------:R-:W-:-:S04]  /*5110*/  FADD.FTZ R4, R44, R81 ;  /* 0x000000512c047221 */ /* 0x000fc80000010000 */
[----:B------:R-:W-:Y:S01]  /*5120*/  FADD.FTZ R4, R45, R4 ;  /* 0x000000042d047221 */ /* 0x000fe20000010000 */
[----:B------:R-:W-:Y:S02]  /*5130*/  CS2R R44, SRZ ;  /* 0x00000000002c7805 */ /* 0x000fe4000001ff00 */
[----:B0-----:R-:W-:Y:S01]  /*5140*/  F2FP.SATFINITE.E4M3.F32.PACK_AB_MERGE_C R6, R37, R82, RZ ;  /* 0x000000522506723e */ /* 0x001fe200048070ff */
[----:B------:R-:W-:-:S03]  /*5150*/  FADD.FTZ R82, R82, R7 ;  /* 0x0000000752527221 */ /* 0x000fc60000010000 */
[----:B------:R-:W-:Y:S01]  /*5160*/  F2FP.SATFINITE.E4M3.F32.PACK_AB_MERGE_C R138, R33, R32, R6 ;  /* 0x00000020218a723e */ /* 0x000fe20004807006 */
[----:B------:R-:W-:-:S01]  /*5170*/  FADD.FTZ R5, R37, R82 ;  /* 0x0000005225057221 */ /* 0x000fc20000010000 */
        /* <DEDUP_REMOVED lines=19> */
[----:B------:R-:W-:-:S06]  /*52b0*/  ULDC UR21, c[0x0][0x988] ;  /* 0x0002620000157ab9 */ /* 0x000fcc0000000800 */
.L_x_1672:
[----:B------:R-:W-:-:S04]  /*52c0*/  UIADD3 UR24, UR46, 0x1, URZ ;  /* 0x000000012e187890 */ /* 0x000fc8000fffe03f */
[----:B------:R-:W-:-:S04]  /*52d0*/  UISETP.NE.AND UP1, UPT, UR24, 0x2, UPT ;  /* 0x000000021800788c */ /* 0x000fc8000bf25270 */
[----:B------:R-:W-:Y:S02]  /*52e0*/  USEL UR23, URZ, 0x1, UP1 ;  /* 0x000000013f177887 */ /* 0x000fe40008800000 */
[----:B------:R-:W-:Y:S02]  /*52f0*/  USEL UR24, UR24, URZ, UP1 ;  /* 0x0000003f18187287 */ /* 0x000fe40008800000 */
[----:B------:R-:W-:Y:S01]  /*5300*/  ULOP3.LUT UR23, UR47, UR23, URZ, 0x3c, !UPT ;  /* 0x000000172f177292 */ /* 0x000fe2000f8e3c3f */
[----:B------:R-:W-:Y:S11]  /*5310*/  @!P1 BRA `(.L_x_1663) ;  /* 0x0000000000049947 */ /* 0x000ff60003800000 */
[----:B------:R-:W-:Y:S01]  /*5320*/  BPT.TRAP 0x1 ;  /* 0x000000040000795c */ /* 0x000fe20000300000 */
.L_x_1663:
[----:B------:R-:W-:Y:S01]  /*5330*/  ULEA UR22, UR24, UR45, 0x3 ;  /* 0x0000002d18167291 */ /* 0x000fe2000f8e183f */
[----:B------:R-:W-:-:S05]  /*5340*/  IMAD.U32 R6, RZ, RZ, UR23 ;  /* 0x00000017ff067e24 */ /* 0x000fca000f8e00ff */
[----:B------:R-:W-:-:S04]  /*5350*/  SHF.L.U32 R6, R6, 0x1f, RZ ;  /* 0x0000001f06067819 */ /* 0x000fc800000006ff */
[----:B------:R0:W1:Y:S01]  /*5360*/  SYNCS.PHASECHK.TRANS64.TRYWAIT P3, [UR22+0x13230], R6 ;  /* 0x01323006ff0075a7 */ /* 0x0000620008060156 */
[----:B------:R-:W-:Y:S05]  /*5370*/  @!P1 BRA `(.L_x_1664) ;  /* 0x0000000000049947 */ /* 0x000fea0003800000 */
[----:B------:R-:W-:Y:S01]  /*5380*/  BPT.TRAP 0x1 ;  /* 0x000000040000795c */ /* 0x000fe20000300000 */
.L_x_1664:
[----:B-1----:R-:W-:Y:S05]  /*5390*/  @P3 BRA `(.L_x_1665) ;  /* 0x0000000000083947 */ /* 0x002fea0003800000 */
[----:B------:R-:W1:Y:S02]  /*53a0*/  SYNCS.PHASECHK.TRANS64.TRYWAIT P3, [UR22+0x13230], R6 ;  /* 0x01323006ff0075a7 */ /* 0x000e640008060156 */
[----:B-1----:R-:W-:Y:S05]  /*53b0*/  @!P3 BRA `(.L_x_1666) ;  /* 0x000000f00010b947 */ /* 0x002fea0003800000 */
.L_x_1665:
        /* <DEDUP_REMOVED lines=64> */
.L_x_1667:
[----:B------:R-:W-:Y:S01]  /*57c0*/  ULEA UR11, UR46, UR45, 0x3 ;  /* 0x0000002d2e0b7291 */ /* 0x000fe2000f8e183f */
[----:B01----:R-:W-:-:S05]  /*57d0*/  IMAD.U32 R6, RZ, RZ, UR47 ;  /* 0x0000002fff067e24 */ /* 0x003fca000f8e00ff */
[----:B------:R-:W-:-:S04]  /*57e0*/  SHF.L.U32 R6, R6, 0x1f, RZ ;  /* 0x0000001f06067819 */ /* 0x000fc800000006ff */
[----:B------:R0:W1:Y:S01]  /*57f0*/  SYNCS.PHASECHK.TRANS64.TRYWAIT P3, [UR11+0x13250], R6 ;  /* 0x01325006ff0075a7 */ /* 0x000062000806014b */
[----:B------:R-:W-:Y:S05]  /*5800*/  @!P1 BRA `(.L_x_1668) ;  /* 0x0000000000049947 */ /* 0x000fea0003800000 */
[----:B------:R-:W-:Y:S01]  /*5810*/  BPT.TRAP 0x1 ;  /* 0x000000040000795c */ /* 0x000fe20000300000 */
.L_x_1668:
[----:B-1----:R-:W-:Y:S05]  /*5820*/  @P3 BRA `(.L_x_1669) ;  /* 0x0000000000083947 */ /* 0x002fea0003800000 */
[----:B------:R-:W1:Y:S02]  /*5830*/  SYNCS.PHASECHK.TRANS64.TRYWAIT P3, [UR11+0x13250], R6 ;  /* 0x01325006ff0075a7 */ /* 0x000e64000806014b */
[----:B-1----:R-:W-:Y:S05]  /*5840*/  @!P3 BRA `(.L_x_1670) ;  /* 0x000000ec0004b947 */ /* 0x002fea0003800000 */
.L_x_1669:
[----:B------:R-:W-:Y:S01]  /*5850*/  UIADD3 UR6, UR45, 0x1000, URZ ;  /* 0x000010002d067890 */ /* 0x000fe2000fffe03f */
[----:B------:R-:W-:Y:S01]  /*5860*/  WARPGROUP.ARRIVE ;  /* 0x00000000000079c5 */ /* 0x000fe20000000000 */
[----:B------:R-:W-:Y:S01]  /*5870*/  UMOV UR7, 0xc0000010 ;  /* 0xc000001000077882 */ /* 0x000fe20000000000 */
[C---:B------:R-:W-:Y:S01]  /*5880*/  FMUL.FTZ R12, R0.reuse, R125 ;  /* 0x0000007d000c7220 */ /* 0x040fe20000410000 */
[----:B------:R-:W-:Y:S01]  /*5890*/  USHF.R.U32.HI UR6, URZ, 0x4, UR6 ;  /* 0x000000043f067899 */ /* 0x000fe20008011606 */
[C---:B------:R-:W-:Y:S01]  /*58a0*/  FMUL.FTZ R125, R0.reuse, R101 ;  /* 0x00000065007d7220 */ /* 0x040fe20000410000 */
[----:B------:R-:W-:Y:S02]  /*58b0*/  VIADD R101, R17, UR40 ;  /* 0x0000002811657c36 */ /* 0x000fe40008000000 */
[C---:B------:R-:W-:Y:S01]  /*58c0*/  FMUL.FTZ R13, R0.reuse, R126 ;  /* 0x0000007e000d7220 */ /* 0x040fe20000410000 */
[----:B------:R-:W-:Y:S01]  /*58d0*/  ULOP3.LUT UR6, UR6, 0x3fff, URZ, 0xc0, !UPT ;  /* 0x00003fff06067892 */ /* 0x000fe2000f8ec03f */
[C---:B------:R-:W-:Y:S01]  /*58e0*/  FMUL.FTZ R14, R0.reuse, R127 ;  /* 0x0000007f000e7220 */ /* 0x040fe20000410000 */
[C---:B------:R-:W-:Y:S01]  /*58f0*/  FMUL.FTZ R20, R0.reuse, R129 ;  /* 0x0000008100147220 */ /* 0x040fe20000410000 */
[C---:B01----:R-:W-:Y:S01]  /*5900*/  FMUL.FTZ R6, R0.reuse, R120 ;  /* 0x0000007800067220 */ /* 0x043fe20000410000 */
[----:B------:R-:W-:Y:S01]  /*5910*/  ULOP3.LUT UR6, UR6, 0x10000, URZ, 0xfc, !UPT ;  /* 0x0001000006067892 */ /* 0x000fe2000f8efc3f */
[C---:B------:R-:W-:Y:S01]  /*5920*/  FMUL.FTZ R7, R0.reuse, R121 ;  /* 0x0000007900077220 */ /* 0x040fe20000410000 */
[C---:B------:R-:W-:Y:S01]  /*5930*/  FMUL.FTZ R11, R0.reuse, R124 ;  /* 0x0000007c000b7220 */ /* 0x040fe20000410000 */
[C---:B------:R-:W-:Y:S01]  /*5940*/  FMUL.FTZ R15, R0.reuse, R128 ;  /* 0x00000080000f7220 */ /* 0x040fe20000410000 */
[----:B------:R-:W-:Y:S01]  /*5950*/  UIMAD UR10, UR46, 0x280, UR6 ;  /* 0x000002802e0a78a4 */ /* 0x000fe2000f8e0206 */
[----:B------:R-:W0:Y:S01]  /*5960*/  MUFU.TANH R6, R6 ;  /* 0x0000000600067308 */ /* 0x000e220000002400 */
        /* <DEDUP_REMOVED lines=9> */
[----:B------:R-:W1:Y:S01]  /*5a00*/  MUFU.TANH R7, R7 ;  /* 0x0000000700077308 */ /* 0x000e620000002400 */
[----:B------:R-:W-:Y:S01]  /*5a10*/  UMOV UR7, 0xc0000010 ;  /* 0xc000001000077882 */ /* 0x000fe20000000000 */
        /* <DEDUP_REMOVED lines=62> */
[----:B------:R-:W5:Y:S01]  /*5e00*/  MUFU.TANH R108, R108 ;  /* 0x0000006c006c7308 */ /* 0x000f620000002400 */
[----:B------:R-:W-:Y:S02]  /*5e10*/  WARPGROUP.DEPBAR.LE gsb0, 0x0 ;  /* 0x00008000000079c5 */ /* 0x000fe40000010000 */
[----:B------:R-:W-:-:S05]  /*5e20*/  WARPGROUP.ARRIVE ;  /* 0x00000000000079c5 */ /* 0x000fca0000000000 */
[----:B------:R-:W5:Y:S01]  /*5e30*/  MUFU.TANH R109, R109 ;  /* 0x0000006d006d7308 */ /* 0x000f620000002400 */
[----:B------:R-:W-:Y:S01]  /*5e40*/  QGMMA.64x64x32.F32.E4M3.E4M3 R24, R148, gdesc[UR4], R24, gsb0 ;  /* 0x00e0000494187df3 */ /* 0x000fe20008000818 */
[----:B------:R-:W-:Y:S01]  /*5e50*/  UIADD3 UR6, UR10, 0x100, URZ ;  /* 0x000001000a067890 */ /* 0x000fe2000fffe03f */
[----:B------:R-:W-:-:S05]  /*5e60*/  UMOV UR7, 0xc0000010 ;  /* 0xc000001000077882 */ /* 0x000fca0000000000 */
[----:B------:R-:W5:Y:S08]  /*5e70*/  MUFU.TANH R112, R112 ;  /* 0x0000007000707308 */ /* 0x000f700000002400 */
        /* <DEDUP_REMOVED lines=19> */
[----:B------:R-:W-:Y:S08]  /*5fb0*/  MUFU.TANH R81, R81 ;  /* 0x0000005100517308 */ /* 0x000ff00000002400 */
[----:B------:R-:W-:Y:S08]  /*5fc0*/  MUFU.TANH R84, R84 ;  /* 0x0000005400547308 */ /* 0x000ff00000002400 */
[----:B------:R-:W-:Y:S08]  /*5fd0*/  MUFU.TANH R68, R68 ;  /* 0x0000004400447308 */ /* 0x000ff00000002400 */
[----:B------:R-:W-:Y:S08]  /*5fe0*/  MUFU.TANH R9, R9 ;  /* 0x0000000900097308 */ /* 0x000ff00000002400 */
[----:B------:R-:W-:Y:S01]  /*5ff0*/  MUFU.TANH R10, R10 ;  /* 0x0000000a000a7308 */ /* 0x000fe20000002400 */
[----:B------:R-:W-:-:S02]  /*6000*/  WARPGROUP.DEPBAR.LE gsb0, 0x0 ;  /* 0x00008000000079c5 */ /* 0x000fc40000010000 */
[----:B------:R-:W-:-:S05]  /*6010*/  WARPGROUP.ARRIVE ;  /* 0x00000000000079c5 */ /* 0x000fca0000000000 */
[----:B------:R-:W-:Y:S01]  /*6020*/  MUFU.TANH R13, R13 ;  /* 0x0000000d000d7308 */ /* 0x000fe20000002400 */
[----:B------:R-:W-:Y:S01]  /*6030*/  QGMMA.64x64x32.F32.E4M3.E4M3 R24, R140, gdesc[UR4], R24, gsb0 ;  /* 0x00e000048c187df3 */ /* 0x000fe20008000818 */
[----:B------:R-:W-:Y:S01]  /*6040*/  @UP0 ULDC UR6, c[0x0][0x44c] ;  /* 0x0001130000060ab9 */ /* 0x000fe20000000800 */
[----:B------:R-:W-:Y:S01]  /*6050*/  UMOV UR7, 0xc0000010 ;  /* 0xc000001000077882 */ /* 0x000fe20000000000 */
[----:B------:R-:W-:Y:S01]  /*6060*/  @P2 IMAD.HI.U32 R126, R101, UR6, RZ ;  /* 0x00000006657e2c27 */ /* 0x000fe2000f8e00ff */
[----:B------:R-:W-:-:S03]  /*6070*/  @UP0 ULDC UR6, c[0x0][0x450] ;  /* 0x0001140000060ab9 */ /* 0x000fc60000000800 */
[----:B------:R-:W-:Y:S01]  /*6080*/  MUFU.TANH R14, R14 ;  /* 0x0000000e000e7308 */ /* 0x000fe20000002400 */
[----:B------:R-:W-:Y:S01]  /*6090*/  @P2 SHF.R.U32.HI R101, RZ, UR6, R126 ;  /* 0x00000006ff652c19 */ /* 0x000fe2000801167e */
[----:B------:R-:W-:-:S04]  /*60a0*/  UIMAD UR6, UR20, -0xa0, URZ ;  /* 0xffffff60140678a4 */ /* 0x000fc8000f8e023f */
[----:B------:R-:W0:Y:S02]  /*60b0*/  SHFL.IDX PT, R127, R101, RZ, 0x1c1f ;  /* 0x001c1fff657f7589 */ /* 0x000e2400000e0000 */
[----:B------:R-:W-:Y:S01]  /*60c0*/  MUFU.TANH R21, R21 ;  /* 0x0000001500157308 */ /* 0x000fe20000002400 */
[----:B------:R-:W-:Y:S01]  /*60d0*/  IMAD.U32 R129, RZ, RZ, UR6 ;  /* 0x00000006ff817e24 */ /* 0x000fe2000f8e00ff */
[----:B------:R-:W-:Y:S01]  /*60e0*/  UIADD3 UR6, UR10, 0x200, URZ ;  /* 0x000002000a067890 */ /* 0x000fe2000fffe03f */
[----:B------:R-:W1:Y:S03]  /*60f0*/  SHFL.IDX PT, R101, R101, 0x1, 0x1c1f ;  /* 0x003c1f0065657f89 */ /* 0x000e6600000e0000 */
[----:B------:R-:W-:Y:S01]  /*6100*/  IADD3 R126, -R16, 0x1, R129 ;  /* 0x00000001107e7810 */ /* 0x000fe20007ffe181 */
[----:B------:R-:W-:Y:S01]  /*6110*/  IMAD.U32 R129, RZ, RZ, UR51 ;  /* 0x00000033ff817e24 */ /* 0x000fe2000f8e00ff */
[----:B------:R-:W-:Y:S04]  /*6120*/  MUFU.TANH R120, R120 ;  /* 0x0000007800787308 */ /* 0x000fe80000002400 */
[----:B------:R-:W-:Y:S01]  /*6130*/  IADD3 R126, -R129, UR50, R126 ;  /* 0x00000032817e7c10 */ /* 0x000fe2000fffe17e */
[----:B------:R-:W-:-:S03]  /*6140*/  FMUL.FTZ R129, R0, R75 ;  /* 0x0000004b00817220 */ /* 0x000fc60000410000 */
[----:B------:R-:W-:Y:S01]  /*6150*/  MUFU.TANH R123, R123 ;  /* 0x0000007b007b7308 */ /* 0x000fe20000002400 */
[----:B0-----:R-:W-:-:S07]  /*6160*/  IMAD.IADD R127, R126, 0x1, R127 ;  /* 0x000000017e7f7824 */ /* 0x001fce00078e027f */
[----:B------:R-:W-:Y:S01]  /*6170*/  MUFU.TANH R124, R124 ;  /* 0x0000007c007c7308 */ /* 0x000fe20000002400 */
[----:B-1----:R-:W-:Y:S01]  /*6180*/  IMAD.IADD R126, R126, 0x1, R101 ;  /* 0x000000017e7e7824 */ /* 0x002fe200078e0265 */
[C---:B------:R-:W-:Y:S02]  /*6190*/  ISETP.GT.AND P3, PT, R127.reuse, RZ, PT ;  /* 0x000000ff7f00720c */ /* 0x040fe40003f64270 */
[C---:B------:R-:W-:Y:S02]  /*61a0*/  ISETP.GT.AND P4, PT, R127.reuse, 0x1, PT ;  /* 0x000000017f00780c */ /* 0x040fe40003f84270 */
[----:B------:R-:W-:Y:S02]  /*61b0*/  FSEL R75, R6, -INF , P3 ;  /* 0xff800000064b7808 */ /* 0x000fe40001800000 */
[----:B------:R-:W-:Y:S01]  /*61c0*/  MUFU.TANH R106, R106 ;  /* 0x0000006a006a7308 */ /* 0x000fe20000002400 */
[----:B------:R-:W-:Y:S02]  /*61d0*/  ISETP.GT.AND P3, PT, R127, 0x8, PT ;  /* 0x000000087f00780c */ /* 0x000fe40003f64270 */
[----:B------:R-:W-:-:S02]  /*61e0*/  FSEL R7, R7, -INF , P4 ;  /* 0xff80000007077808 */ /* 0x000fc40002000000 */
[----:B------:R-:W-:Y:S02]  /*61f0*/  FMNMX.FTZ R130, R75, R2, !PT ;  /* 0x000000024b827209 */ /* 0x000fe40007810000 */
[----:B------:R-:W-:Y:S01]  /*6200*/  ISETP.GT.AND P4, PT, R127, 0x9, PT ;  /* 0x000000097f00780c */ /* 0x000fe20003f84270 */
[----:B------:R0:W-:Y:S01]  /*6210*/  MUFU.TANH R6, R129 ;  /* 0x0000008100067308 */ /* 0x0001e20000002400 */
[----:B--2---:R-:W-:Y:S02]  /*6220*/  FSEL R11, R11, -INF , P3 ;  /* 0xff8000000b0b7808 */ /* 0x004fe40001800000 */
[----:B------:R-:W-:Y:S02]  /*6230*/  FMNMX.FTZ R130, R7, R130, !PT ;  /* 0x0000008207827209 */ /* 0x000fe40007810000 */
[----:B------:R-:W-:Y:S02]  /*6240*/  ISETP.GT.AND P3, PT, R127, 0x10, PT ;  /* 0x000000107f00780c */ /* 0x000fe40003f64270 */
[----:B---3--:R-:W-:Y:S01]  /*6250*/  FSEL R12, R12, -INF , P4 ;  /* 0xff8000000c0c7808 */ /* 0x008fe20002000000 */
[----:B------:R-:W-:Y:S01]  /*6260*/  MUFU.TANH R107, R107 ;  /* 0x0000006b006b7308 */ /* 0x000fe20000002400 */
[----:B------:R-:W-:Y:S01]  /*6270*/  FMNMX.FTZ R77, R11, R130, !PT ;  /* 0x000000820b4d7209 */ /* 0x000fe20007810000 */
[----:B0-----:R-:W-:Y:S01]  /*6280*/  FMUL.FTZ R129, R0, R80 ;  /* 0x0000005000817220 */ /* 0x001fe20000410000 */
[----:B------:R-:W-:-:S02]  /*6290*/  ISETP.GT.AND P4, PT, R127, 0x11, PT ;  /* 0x000000117f00780c */ /* 0x000fc40003f84270 */
[----:B----4-:R-:W-:Y:S02]  /*62a0*/  FSEL R15, R15, -INF , P3 ;  /* 0xff8000000f0f7808 */ /* 0x010fe40001800000 */
[----:B------:R-:W-:Y:S01]  /*62b0*/  FMNMX.FTZ R130, R12, R77, !PT ;  /* 0x0000004d0c827209 */ /* 0x000fe20007810000 */
[----:B------:R0:W1:Y:S01]  /*62c0*/  MUFU.TANH R80, R128 ;  /* 0x0000008000507308 */ /* 0x0000620000002400 */
[----:B------:R-:W-:Y:S02]  /*62d0*/  ISETP.GT.AND P3, PT, R127, 0x18, PT ;  /* 0x000000187f00780c */ /* 0x000fe40003f64270 */
[----:B-----5:R-:W-:Y:S02]  /*62e0*/  FSEL R77, R20, -INF , P4 ;  /* 0xff800000144d7808 */ /* 0x020fe40002000000 */
[----:B------:R-:W-:Y:S02]  /*62f0*/  FMNMX.FTZ R130, R15, R130, !PT ;  /* 0x000000820f827209 */ /* 0x000fe40007810000 */
[----:B------:R-:W-:Y:S01]  /*6300*/  ISETP.GT.AND P4, PT, R127, 0x19, PT ;  /* 0x000000197f00780c */ /* 0x000fe20003f84270 */
[----:B------:R2:W3:Y:S01]  /*6310*/  MUFU.TANH R20, R129 ;  /* 0x0000008100147308 */ /* 0x0004e20000002400 */
[----:B------:R-:W-:Y:S01]  /*6320*/  FSEL R121, R121, -INF , P3 ;  /* 0xff80000079797808 */ /* 0x000fe20001800000 */
[----:B------:R-:W-:-:S02]  /*6330*/  WARPGROUP.DEPBAR.LE gsb0, 0x0 ;  /* 0x00008000000079c5 */ /* 0x000fc40000010000 */
[----:B------:R-:W-:Y:S01]  /*6340*/  FMNMX.FTZ R130, R77, R130, !PT ;  /* 0x000000824d827209 */ /* 0x000fe20007810000 */
[----:B------:R-:W-:Y:S01]  /*6350*/  WARPGROUP.ARRIVE ;  /* 0x00000000000079c5 */ /* 0x000fe20000000000 */
[----:B------:R-:W-:Y:S02]  /*6360*/  ISETP.GT.AND P3, PT, R127, 0x20, PT ;  /* 0x000000207f00780c */ /* 0x000fe40003f64270 */
[----:B------:R-:W-:Y:S01]  /*6370*/  FSEL R122, R122, -INF , P4 ;  /* 0xff8000007a7a7808 */ /* 0x000fe20002000000 */
[----:B------:R-:W-:Y:S01]  /*6380*/  MUFU.TANH R110, R110 ;  /* 0x0000006e006e7308 */ /* 0x000fe20000002400 */
[----:B------:R-:W-:Y:S01]  /*6390*/  FMNMX.FTZ R131, R121, R130, !PT ;  /* 0x0000008279837209 */ /* 0x000fe20007810000 */
[----:B------:R-:W-:Y:S01]  /*63a0*/  QGMMA.64x64x32.F32.E4M3.E4M3 R24, R136, gdesc[UR4], R24, gsb0 ;  /* 0x00e0000488187df3 */ /* 0x000fe20008000818 */
[----:B------:R-:W-:Y:S02]  /*63b0*/  ISETP.GT.AND P4, PT, R127, 0x21, PT ;  /* 0x000000217f00780c */ /* 0x000fe40003f84270 */
[----:B------:R-:W-:-:S02]  /*63c0*/  FSEL R104, R104, -INF , P3 ;  /* 0xff80000068687808 */ /* 0x000fc40001800000 */
[----:B------:R-:W-:Y:S01]  /*63d0*/  FMNMX.FTZ R131, R122, R131, !PT ;  /* 0x000000837a837209 */ /* 0x000fe20007810000 */
[----:B------:R-:W-:Y:S01]  /*63e0*/  MUFU.TANH R111, R111 ;  /* 0x0000006f006f7308 */ /* 0x000fe20000002400 */
[----:B------:R-:W-:Y:S02]  /*63f0*/  ISETP.GT.AND P3, PT, R127, 0x28, PT ;  /* 0x000000287f00780c */ /* 0x000fe40003f64270 */
[----:B------:R-:W-:Y:S02]  /*6400*/  FSEL R105, R105, -INF , P4 ;  /* 0xff80000069697808 */ /* 0x000fe40002000000 */
[----:B0-----:R-:W-:Y:S02]  /*6410*/  FMNMX.FTZ R128, R104, R131, !PT ;  /* 0x0000008368807209 */ /* 0x001fe40007810000 */
[----:B------:R-:W-:Y:S01]  /*6420*/  ISETP.GT.AND P4, PT, R127, 0x29, PT ;  /* 0x000000297f00780c */ /* 0x000fe20003f84270 */
[----:B------:R-:W-:Y:S01]  /*6430*/  MUFU.TANH R114, R114 ;  /* 0x0000007200727308 */ /* 0x000fe20000002400 */
[----:B------:R-:W-:-:S02]  /*6440*/  FSEL R108, R108, -INF , P3 ;  /* 0xff8000006c6c7808 */ /* 0x000fc40001800000 */
[----:B--2---:R-:W-:Y:S01]  /*6450*/  FMNMX.FTZ R129, R105, R128, !PT ;  /* 0x0000008069817209 */ /* 0x004fe20007810000 */
[----:B------:R-:W-:Y:S01]  /*6460*/  FMUL.FTZ R128, R0, R56 ;  /* 0x0000003800807220 */ /* 0x000fe20000410000 */
[----:B------:R-:W-:Y:S02]  /*6470*/  ISETP.GT.AND P3, PT, R127, 0x30, PT ;  /* 0x000000307f00780c */ /* 0x000fe40003f64270 */
[----:B------:R-:W-:Y:S01]  /*6480*/  FSEL R109, R109, -INF , P4 ;  /* 0xff8000006d6d7808 */ /* 0x000fe20002000000 */
[----:B------:R0:W2:Y:S01]  /*6490*/  MUFU.TANH R56, R85 ;  /* 0x0000005500387308 */ /* 0x0000a20000002400 */
[----:B------:R-:W-:Y:S02]  /*64a0*/  FMNMX.FTZ R130, R108, R129, !PT ;  /* 0x000000816c827209 */ /* 0x000fe40007810000 */
[----:B------:R-:W-:Y:S02]  /*64b0*/  ISETP.GT.AND P4, PT, R127, 0x31, PT ;  /* 0x000000317f00780c */ /* 0x000fe40003f84270 */
[----:B------:R-:W-:-:S02]  /*64c0*/  FSEL R112, R112, -INF , P3 ;  /* 0xff80000070707808 */ /* 0x000fc40001800000 */
[----:B------:R-:W-:Y:S01]  /*64d0*/  FMNMX.FTZ R129, R109, R130, !PT ;  /* 0x000000826d817209 */ /* 0x000fe20007810000 */
[----:B------:R-:W-:Y:S01]  /*64e0*/  MUFU.TANH R115, R115 ;  /* 0x0000007300737308 */ /* 0x000fe20000002400 */
[----:B------:R-:W-:Y:S01]  /*64f0*/  ISETP.GT.AND P3, PT, R127, 0x38, PT ;  /* 0x000000387f00780c */ /* 0x000fe20003f64270 */
[----:B0-----:R-:W-:Y:S01]  /*6500*/  FMUL.FTZ R85, R0, R60 ;  /* 0x0000003c00557220 */ /* 0x001fe20000410000 */
[----:B------:R-:W-:Y:S02]  /*6510*/  FSEL R113, R113, -INF , P4 ;  /* 0xff80000071717808 */ /* 0x000fe40002000000 */
[----:B------:R-:W-:Y:S01]  /*6520*/  FMNMX.FTZ R130, R112, R129, !PT ;  /* 0x0000008170827209 */ /* 0x000fe20007810000 */
[----:B------:R-:W-:Y:S01]  /*6530*/  FMUL.FTZ R129, R0, R57 ;  /* 0x0000003900817220 */ /* 0x000fe20000410000 */
[----:B------:R-:W-:Y:S01]  /*6540*/  ISETP.GT.AND P4, PT, R127, 0x39, PT ;  /* 0x000000397f00780c */ /* 0x000fe20003f84270 */
[----:B------:R0:W4:Y:S01]  /*6550*/  MUFU.TANH R57, R128 ;  /* 0x0000008000397308 */ /* 0x0001220000002400 */
[----:B------:R-:W-:-:S02]  /*6560*/  FSEL R116, R116, -INF , P3 ;  /* 0xff80000074747808 */ /* 0x000fc40001800000 */
[----:B------:R-:W-:Y:S02]  /*6570*/  FMNMX.FTZ R131, R113, R130, !PT ;  /* 0x0000008271837209 */ /* 0x000fe40007810000 */
[----:B------:R-:W-:Y:S02]  /*6580*/  ISETP.GT.AND P3, PT, R127, 0x40, PT ;  /* 0x000000407f00780c */ /* 0x000fe40003f64270 */
[----:B------:R-:W-:Y:S01]  /*6590*/  FSEL R117, R117, -INF , P4 ;  /* 0xff80000075757808 */ /* 0x000fe20002000000 */
[----:B------:R5:W4:Y:S01]  /*65a0*/  MUFU.TANH R60, R129 ;  /* 0x00000081003c7308 */ /* 0x000b220000002400 */
[----:B------:R-:W-:Y:S01]  /*65b0*/  FMNMX.FTZ R130, R116, R131, !PT ;  /* 0x0000008374827209 */ /* 0x000fe20007810000 */
[----:B0-----:R-:W-:Y:S01]  /*65c0*/  FMUL.FTZ R128, R0, R61 ;  /* 0x0000003d00807220 */ /* 0x001fe20000410000 */
[----:B------:R-:W-:Y:S02]  /*65d0*/  ISETP.GT.AND P4, PT, R127, 0x41, PT ;  /* 0x000000417f00780c */ /* 0x000fe40003f84270 */
[----:B------:R-:W-:-:S02]  /*65e0*/  FSEL R88, R88, -INF , P3 ;  /* 0xff80000058587808 */ /* 0x000fc40001800000 */
[----:B------:R-:W-:Y:S01]  /*65f0*/  FMNMX.FTZ R131, R117, R130, !PT ;  /* 0x0000008275837209 */ /* 0x000fe20007810000 */
[----:B------:R0:W4:Y:S01]  /*6600*/  MUFU.TANH R61, R85 ;  /* 0x00000055003d7308 */ /* 0x0001220000002400 */
[----:B------:R-:W-:Y:S01]  /*6610*/  ISETP.GT.AND P3, PT, R127, 0x48, PT ;  /* 0x000000487f00780c */ /* 0x000fe20003f64270 */
[----:B-----5:R-:W-:Y:S01]  /*6620*/  FMUL.FTZ R129, R0, R64 ;  /* 0x0000004000817220 */ /* 0x020fe20000410000 */
[----:B------:R-:W-:Y:S02]  /*6630*/  FSEL R89, R89, -INF , P4 ;  /* 0xff80000059597808 */ /* 0x000fe40002000000 */
[----:B------:R-:W-:Y:S02]  /*6640*/  FMNMX.FTZ R130, R88, R131, !PT ;  /* 0x0000008358827209 */ /* 0x000fe40007810000 */
[----:B------:R-:W-:Y:S01]  /*6650*/  ISETP.GT.AND P4, PT, R127, 0x49, PT ;  /* 0x000000497f00780c */ /* 0x000fe20003f84270 */
[----:B------:R5:W4:Y:S01]  /*6660*/  MUFU.TANH R64, R128 ;  /* 0x0000008000407308 */ /* 0x000b220000002400 */
[----:B------:R-:W-:Y:S01]  /*6670*/  FSEL R92, R92, -INF , P3 ;  /* 0xff8000005c5c7808 */ /* 0x000fe20001800000 */
[----:B0-----:R-:W-:Y:S01]  /*6680*/  FMUL.FTZ R85, R0, R65 ;  /* 0x0000004100557220 */ /* 0x001fe20000410000 */
[----:B------:R-:W-:-:S02]  /*6690*/  FMNMX.FTZ R131, R89, R130, !PT ;  /* 0x0000008259837209 */ /* 0x000fc40007810000 */
[----:B------:R-:W-:Y:S02]  /*66a0*/  ISETP.GT.AND P3, PT, R127, 0x50, PT ;  /* 0x000000507f00780c */ /* 0x000fe40003f64270 */
[----:B------:R-:W-:Y:S01]  /*66b0*/  FSEL R93, R93, -INF , P4 ;  /* 0xff8000005d5d7808 */ /* 0x000fe20002000000 */
[----:B------:R0:W4:Y:S01]  /*66c0*/  MUFU.TANH R65, R129 ;  /* 0x0000008100417308 */ /* 0x0001220000002400 */
[----:B------:R-:W-:Y:S02]  /*66d0*/  FMNMX.FTZ R130, R92, R131, !PT ;  /* 0x000000835c827209 */ /* 0x000fe40007810000 */
[----:B------:R-:W-:Y:S02]  /*66e0*/  ISETP.GT.AND P4, PT, R127, 0x51, PT ;  /* 0x000000517f00780c */ /* 0x000fe40003f84270 */
[----:B------:R-:W-:Y:S02]  /*66f0*/  FSEL R96, R96, -INF , P3 ;  /* 0xff80000060607808 */ /* 0x000fe40001800000 */
[----:B------:R-:W-:Y:S01]  /*6700*/  FMNMX.FTZ R131, R93, R130, !PT ;  /* 0x000000825d837209 */ /* 0x000fe20007810000 */
[----:B------:R-:W4:Y:S01]  /*6710*/  MUFU.TANH R85, R85 ;  /* 0x0000005500557308 */ /* 0x000f220000002400 */
[----:B------:R-:W-:Y:S01]  /*6720*/  ISETP.GT.AND P3, PT, R127, 0x58, PT ;  /* 0x000000587f00780c */ /* 0x000fe20003f64270 */
[----:B------:R-:W-:-:S02]  /*6730*/  WARPGROUP.DEPBAR.LE gsb0, 0x0 ;  /* 0x00008000000079c5 */ /* 0x000fc40000010000 */
[----:B------:R-:W-:Y:S02]  /*6740*/  FSEL R97, R97, -INF , P4 ;  /* 0xff80000061617808 */ /* 0x000fe40002000000 */
[----:B------:R-:W-:Y:S02]  /*6750*/  FMNMX.FTZ R130, R96, R131, !PT ;  /* 0x0000008360827209 */ /* 0x000fe40007810000 */
[----:B------:R-:W-:Y:S01]  /*6760*/  ISETP.GT.AND P4, PT, R127, 0x59, PT ;  /* 0x000000597f00780c */ /* 0x000fe20003f84270 */
[----:B------:R-:W-:Y:S01]  /*6770*/  MUFU.TANH R118, R118 ;  /* 0x0000007600767308 */ /* 0x000fe20000002400 */
[----:B------:R-:W-:Y:S02]  /*6780*/  FSEL R100, R100, -INF , P3 ;  /* 0xff80000064647808 */ /* 0x000fe40001800000 */
[----:B------:R-:W-:Y:S02]  /*6790*/  FMNMX.FTZ R131, R97, R130, !PT ;  /* 0x0000008261837209 */ /* 0x000fe40007810000 */
[----:B------:R-:W-:-:S02]  /*67a0*/  ISETP.GT.AND P3, PT, R127, 0x60, PT ;  /* 0x000000607f00780c */ /* 0x000fc40003f64270 */
[----:B------:R-:W-:Y:S01]  /*67b0*/  FSEL R125, R125, -INF , P4 ;  /* 0xff8000007d7d7808 */ /* 0x000fe20002000000 */
[----:B------:R-:W-:Y:S01]  /*67c0*/  MUFU.TANH R119, R119 ;  /* 0x0000007700777308 */ /* 0x000fe20000002400 */
[----:B-----5:R-:W-:Y:S02]  /*67d0*/  FMNMX.FTZ R128, R100, R131, !PT ;  /* 0x0000008364807209 */ /* 0x020fe40007810000 */
[----:B------:R-:W-:Y:S02]  /*67e0*/  ISETP.GT.AND P4, PT, R127, 0x61, PT ;  /* 0x000000617f00780c */ /* 0x000fe40003f84270 */
[----:B------:R-:W-:Y:S02]  /*67f0*/  FSEL R72, R72, -INF , P3 ;  /* 0xff80000048487808 */ /* 0x000fe40001800000 */
[----:B------:R-:W-:Y:S01]  /*6800*/  FMNMX.FTZ R131, R125, R128, !PT ;  /* 0x000000807d837209 */ /* 0x000fe20007810000 */
[----:B------:R-:W-:Y:S01]  /*6810*/  MUFU.TANH R90, R90 ;  /* 0x0000005a005a7308 */ /* 0x000fe20000002400 */
[----:B------:R-:W-:-:S02]  /*6820*/  ISETP.GT.AND P5, PT, R127, 0x68, PT ;  /* 0x000000687f00780c */ /* 0x000fc40003fa4270 */
[----:B------:R-:W-:Y:S02]  /*6830*/  FSEL R73, R73, -INF , P4 ;  /* 0xff80000049497808 */ /* 0x000fe40002000000 */
[----:B------:R-:W-:Y:S02]  /*6840*/  FMNMX.FTZ R128, R72, R131, !PT ;  /* 0x0000008348807209 */ /* 0x000fe40007810000 */
[----:B------:R-:W-:Y:S01]  /*6850*/  ISETP.GT.AND P3, PT, R127, 0x69, PT ;  /* 0x000000697f00780c */ /* 0x000fe20003f64270 */
[----:B------:R-:W-:Y:S01]  /*6860*/  MUFU.TANH R91, R91 ;  /* 0x0000005b005b7308 */ /* 0x000fe20000002400 */
[----:B------:R-:W-:Y:S02]  /*6870*/  FSEL R76, R76, -INF , P5 ;  /* 0xff8000004c4c7808 */ /* 0x000fe40002800000 */
[----:B0-----:R-:W-:Y:S02]  /*6880*/  FMNMX.FTZ R129, R73, R128, !PT ;  /* 0x0000008049817209 */ /* 0x001fe40007810000 */
[----:B------:R-:W-:-:S02]  /*6890*/  ISETP.GT.AND P4, PT, R127, 0x70, PT ;  /* 0x000000707f00780c */ /* 0x000fc40003f84270 */
[----:B-1----:R-:W-:Y:S01]  /*68a0*/  FSEL R80, R80, -INF , P3 ;  /* 0xff80000050507808 */ /* 0x002fe20001800000 */
[----:B------:R-:W-:Y:S01]  /*68b0*/  MUFU.TANH R94, R94 ;  /* 0x0000005e005e7308 */ /* 0x000fe20000002400 */
[----:B------:R-:W-:Y:S02]  /*68c0*/  FMNMX.FTZ R129, R76, R129, !PT ;  /* 0x000000814c817209 */ /* 0x000fe40007810000 */
[C---:B------:R-:W-:Y:S02]  /*68d0*/  ISETP.GT.AND P5, PT, R127.reuse, 0x71, PT ;  /* 0x000000717f00780c */ /* 0x040fe40003fa4270 */
[----:B---3--:R-:W-:Y:S02]  /*68e0*/  FSEL R128, R20, -INF , P4 ;  /* 0xff80000014807808 */ /* 0x008fe40002000000 */
        /* <DEDUP_REMOVED lines=8> */
[----:B------:R-:W-:Y:S02]  /*6970*/  FMNMX.FTZ R129, R81, R20, !PT ;  /* 0x0000001451817209 */ /* 0x000fe40007810000 */
[----:B------:R-:W-:-:S02]  /*6980*/  ISETP.GT.AND P4, PT, R127, 0x80, PT ;  /* 0x000000807f00780c */ /* 0x000fc40003f84270 */
[----:B--2---:R-:W-:Y:S01]  /*6990*/  FSEL R56, R56, -INF , P3 ;  /* 0xff80000038387808 */ /* 0x004fe20001800000 */
[----:B------:R-:W-:Y:S01]  /*69a0*/  MUFU.TANH R99, R99 ;  /* 0x0000006300637308 */ /* 0x000fe20000002400 */
[----:B------:R-:W-:Y:S02]  /*69b0*/  FMNMX.FTZ R129, R84, R129, !PT ;  /* 0x0000008154817209 */ /* 0x000fe40007810000 */
[C---:B------:R-:W-:Y:S02]  /*69c0*/  ISETP.GT.AND P5, PT, R127.reuse, 0x81, PT ;  /* 0x000000817f00780c */ /* 0x040fe40003fa4270 */
[C---:B------:R-:W-:Y:S02]  /*69d0*/  ISETP.GT.AND P6, PT, R127.reuse, 0x88, PT ;  /* 0x000000887f00780c */ /* 0x040fe40003fc4270 */
[----:B------:R-:W-:Y:S01]  /*69e0*/  ISETP.GT.AND P3, PT, R127, 0x89, PT ;  /* 0x000000897f00780c */ /* 0x000fe20003f64270 */
[----:B------:R-:W-:Y:S01]  /*69f0*/  MUFU.TANH R102, R102 ;  /* 0x0000006600667308 */ /* 0x000fe20000002400 */
[----:B----4-:R-:W-:-:S02]  /*6a00*/  FSEL R57, R57, -INF , P4 ;  /* 0xff80000039397808 */ /* 0x010fc40002000000 */
[----:B------:R-:W-:Y:S02]  /*6a10*/  FMNMX.FTZ R20, R56, R129, !PT ;  /* 0x0000008138147209 */ /* 0x000fe40007810000 */
[----:B------:R-:W-:Y:S02]  /*6a20*/  FSEL R60, R60, -INF , P5 ;  /* 0xff8000003c3c7808 */ /* 0x000fe40002800000 */
[----:B------:R-:W-:Y:S01]  /*6a30*/  FSEL R61, R61, -INF , P6 ;  /* 0xff8000003d3d7808 */ /* 0x000fe20003000000 */
[----:B------:R-:W-:Y:S01]  /*6a40*/  MUFU.TANH R103, R103 ;  /* 0x0000006700677308 */ /* 0x000fe20000002400 */
[----:B------:R-:W-:Y:S02]  /*6a50*/  FSEL R64, R64, -INF , P3 ;  /* 0xff80000040407808 */ /* 0x000fe40001800000 */
[C---:B------:R-:W-:Y:S02]  /*6a60*/  ISETP.GT.AND P4, PT, R127.reuse, 0x90, PT ;  /* 0x000000907f00780c */ /* 0x040fe40003f84270 */
[----:B------:R-:W-:-:S02]  /*6a70*/  ISETP.GT.AND P5, PT, R127, 0x91, PT ;  /* 0x000000917f00780c */ /* 0x000fc40003fa4270 */
[C---:B------:R-:W-:Y:S01]  /*6a80*/  ISETP.GT.AND P6, PT, R127.reuse, 0x98, PT ;  /* 0x000000987f00780c */ /* 0x040fe20003fc4270 */
[----:B------:R-:W-:Y:S01]  /*6a90*/  MUFU.TANH R74, R74 ;  /* 0x0000004a004a7308 */ /* 0x000fe20000002400 */
[----:B------:R-:W-:Y:S02]  /*6aa0*/  ISETP.GT.AND P3, PT, R127, 0x99, PT ;  /* 0x000000997f00780c */ /* 0x000fe40003f64270 */
[----:B------:R-:W-:Y:S01]  /*6ab0*/  FMNMX.FTZ R127, R57, R20, !PT ;  /* 0x00000014397f7209 */ /* 0x000fe20007810000 */
[----:B------:R-:W-:Y:S01]  /*6ac0*/  FMUL.FTZ R20, R0, R69 ;  /* 0x0000004500147220 */ /* 0x000fe20000410000 */
[----:B------:R-:W-:Y:S02]  /*6ad0*/  FSEL R69, R65, -INF , P4 ;  /* 0xff80000041457808 */ /* 0x000fe40002000000 */
[----:B------:R-:W-:Y:S01]  /*6ae0*/  FMNMX.FTZ R130, R60, R127, !PT ;  /* 0x0000007f3c827209 */ /* 0x000fe20007810000 */
[----:B------:R-:W-:Y:S01]  /*6af0*/  FMUL.FTZ R127, R0, R78 ;  /* 0x0000004e007f7220 */ /* 0x000fe20000410000 */
[----:B------:R-:W-:Y:S01]  /*6b00*/  FSEL R85, R85, -INF , P5 ;  /* 0xff80000055557808 */ /* 0x000fe20002800000 */
[----:B------:R-:W0:Y:S01]  /*6b10*/  MUFU.TANH R20, R20 ;  /* 0x0000001400147308 */ /* 0x000e220000002400 */
[----:B------:R-:W-:-:S02]  /*6b20*/  FMNMX.FTZ R129, R61, R130, !PT ;  /* 0x000000823d817209 */ /* 0x000fc40007810000 */
[----:B------:R-:W-:Y:S02]  /*6b30*/  FSEL R68, R68, -INF , P6 ;  /* 0xff80000044447808 */ /* 0x000fe40003000000 */
[----:B------:R-:W-:Y:S02]  /*6b40*/  FMNMX.FTZ R78, R64, R129, !PT ;  /* 0x00000081404e7209 */ /* 0x000fe40007810000 */
[----:B------:R-:W-:Y:S01]  /*6b50*/  ISETP.GT.AND P6, PT, R126, RZ, PT ;  /* 0x000000ff7e00720c */ /* 0x000fe20003fc4270 */
[----:B------:R1:W2:Y:S01]  /*6b60*/  MUFU.TANH R65, R127 ;  /* 0x0000007f00417308 */ /* 0x0002a20000002400 */
[----:B------:R-:W-:Y:S01]  /*6b70*/  FMNMX.FTZ R130, R69, R78, !PT ;  /* 0x0000004e45827209 */ /* 0x000fe20007810000 */
[----:B------:R-:W-:Y:S01]  /*6b80*/  FMUL.FTZ R78, R0, R79 ;  /* 0x0000004f004e7220 */ /* 0x000fe20000410000 */
[----:B------:R-:W-:Y:S02]  /*6b90*/  ISETP.GT.AND P5, PT, R126, 0x1, PT ;  /* 0x000000017e00780c */ /* 0x000fe40003fa4270 */
[----:B------:R-:W-:-:S02]  /*6ba0*/  FMNMX.FTZ R129, R85, R130, !PT ;  /* 0x0000008255817209 */ /* 0x000fc40007810000 */
[----:B------:R-:W-:Y:S01]  /*6bb0*/  FSEL R140, R9, -INF , P6 ;  /* 0xff800000098c7808 */ /* 0x000fe20003000000 */
[----:B------:R-:W-:Y:S01]  /*6bc0*/  MUFU.TANH R78, R78 ;  /* 0x0000004e004e7308 */ /* 0x000fe20000002400 */
[----:B0-----:R-:W-:Y:S02]  /*6bd0*/  FSEL R79, R20, -INF , P3 ;  /* 0xff800000144f7808 */ /* 0x001fe40001800000 */
[----:B------:R-:W-:Y:S02]  /*6be0*/  FMNMX.FTZ R20, R68, R129, !PT ;  /* 0x0000008144147209 */ /* 0x000fe40007810000 */
[----:B------:R-:W-:Y:S02]  /*6bf0*/  ISETP.GT.AND P4, PT, R126, 0x8, PT ;  /* 0x000000087e00780c */ /* 0x000fe40003f84270 */
[----:B------:R-:W-:Y:S01]  /*6c00*/  FMNMX.FTZ R20, R79, R20, !PT ;  /* 0x000000144f147209 */ /* 0x000fe20007810000 */
[----:B------:R-:W-:Y:S01]  /*6c10*/  MUFU.TANH R82, R82 ;  /* 0x0000005200527308 */ /* 0x000fe20000002400 */
[----:B------:R-:W-:-:S02]  /*6c20*/  FSEL R10, R10, -INF , P5 ;  /* 0xff8000000a0a7808 */ /* 0x000fc40002800000 */
[C---:B------:R-:W-:Y:S01]  /*6c30*/  ISETP.GT.AND P6, PT, R126.reuse, 0x9, PT ;  /* 0x000000097e00780c */ /* 0x040fe20003fc4270 */
[----:B-1----:R-:W0:Y:S01]  /*6c40*/  SHFL.BFLY PT, R127, R20, 0x2, 0x1f ;  /* 0x0c401f00147f7f89 */ /* 0x002e2200000e0000 */
[----:B------:R-:W-:Y:S02]  /*6c50*/  FSEL R13, R13, -INF , P4 ;  /* 0xff8000000d0d7808 */ /* 0x000fe40002000000 */
[----:B------:R-:W-:Y:S01]  /*6c60*/  ISETP.GT.AND P5, PT, R126, 0x10, PT ;  /* 0x000000107e00780c */ /* 0x000fe20003fa4270 */
[----:B------:R-:W1:Y:S01]  /*6c70*/  MUFU.TANH R83, R83 ;  /* 0x0000005300537308 */ /* 0x000e620000002400 */
[----:B------:R-:W-:Y:S02]  /*6c80*/  FSEL R14, R14, -INF , P6 ;  /* 0xff8000000e0e7808 */ /* 0x000fe40003000000 */
[C---:B------:R-:W-:Y:S02]  /*6c90*/  ISETP.GT.AND P4, PT, R126.reuse, 0x11, PT ;  /* 0x000000117e00780c */ /* 0x040fe40003f84270 */
[----:B------:R-:W-:-:S02]  /*6ca0*/  ISETP.GT.AND P6, PT, R126, 0x18, PT ;  /* 0x000000187e00780c */ /* 0x000fc40003fc4270 */
[----:B------:R-:W-:Y:S01]  /*6cb0*/  FSEL R120, R120, -INF , P4 ;  /* 0xff80000078787808 */ /* 0x000fe20002000000 */
[----:B------:R-:W3:Y:S01]  /*6cc0*/  MUFU.TANH R86, R86 ;  /* 0x0000005600567308 */ /* 0x000ee20000002400 */
[----:B------:R-:W-:Y:S02]  /*6cd0*/  FSEL R123, R123, -INF , P6 ;  /* 0xff8000007b7b7808 */ /* 0x000fe40003000000 */
[C---:B------:R-:W-:Y:S02]  /*6ce0*/  ISETP.GT.AND P4, PT, R126.reuse, 0x20, PT ;  /* 0x000000207e00780c */ /* 0x040fe40003f84270 */
[----:B------:R-:W-:Y:S02]  /*6cf0*/  ISETP.GT.AND P6, PT, R126, 0x21, PT ;  /* 0x000000217e00780c */ /* 0x000fe40003fc4270 */
[----:B------:R-:W-:Y:S01]  /*6d00*/  FSEL R106, R106, -INF , P4 ;  /* 0xff8000006a6a7808 */ /* 0x000fe20002000000 */
[----:B------:R-:W4:Y:S01]  /*6d10*/  MUFU.TANH R87, R87 ;  /* 0x0000005700577308 */ /* 0x000f220000002400 */
[----:B------:R-:W-:-:S02]  /*6d20*/  FSEL R107, R107, -INF , P6 ;  /* 0xff8000006b6b7808 */ /* 0x000fc40003000000 */
[----:B------:R-:W-:Y:S02]  /*6d30*/  ISETP.GT.AND P4, PT, R126, 0x29, PT ;  /* 0x000000297e00780c */ /* 0x000fe40003f84270 */
[----:B0-----:R-:W-:Y:S02]  /*6d40*/  FMNMX.FTZ R127, R20, R127, !PT ;  /* 0x0000007f147f7209 */ /* 0x001fe40007810000 */
[----:B------:R-:W-:Y:S01]  /*6d50*/  ISETP.GT.AND P6, PT, R126, 0x30, PT ;  /* 0x000000307e00780c */ /* 0x000fe20003fc4270 */
[----:B------:R-:W0:Y:S01]  /*6d60*/  MUFU.TANH R58, R58 ;  /* 0x0000003a003a7308 */ /* 0x000e220000002400 */
[----:B------:R-:W-:Y:S01]  /*6d70*/  FSEL R111, R111, -INF , P4 ;  /* 0xff8000006f6f7808 */ /* 0x000fe20002000000 */
[----:B------:R-:W5:Y:S01]  /*6d80*/  SHFL.BFLY PT, R20, R127, 0x1, 0x1f ;  /* 0x0c201f007f147f89 */ /* 0x000f6200000e0000 */
[----:B------:R-:W-:Y:S02]  /*6d90*/  FSEL R114, R114, -INF , P6 ;  /* 0xff80000072727808 */ /* 0x000fe40003000000 */
[----:B------:R-:W-:-:S02]  /*6da0*/  ISETP.GT.AND P4, PT, R126, 0x38, PT ;  /* 0x000000387e00780c */ /* 0x000fc40003f84270 */
[----:B------:R-:W-:Y:S01]  /*6db0*/  ISETP.GT.AND P6, PT, R126, 0x39, PT ;  /* 0x000000397e00780c */ /* 0x000fe20003fc4270 */
[----:B------:R-:W0:Y:S01]  /*6dc0*/  MUFU.TANH R59, R59 ;  /* 0x0000003b003b7308 */ /* 0x000e220000002400 */
[----:B------:R-:W-:Y:S02]  /*6dd0*/  FSEL R118, R118, -INF , P4 ;  /* 0xff80000076767808 */ /* 0x000fe40002000000 */
[----:B------:R-:W-:Y:S02]  /*6de0*/  FSEL R119, R119, -INF , P6 ;  /* 0xff80000077777808 */ /* 0x000fe40003000000 */
[C---:B------:R-:W-:Y:S02]  /*6df0*/  ISETP.GT.AND P4, PT, R126.reuse, 0x41, PT ;  /* 0x000000417e00780c */ /* 0x040fe40003f84270 */
[----:B------:R-:W-:Y:S01]  /*6e00*/  ISETP.GT.AND P6, PT, R126, 0x48, PT ;  /* 0x000000487e00780c */ /* 0x000fe20003fc4270 */
[----:B------:R-:W0:Y:S01]  /*6e10*/  MUFU.TANH R62, R62 ;  /* 0x0000003e003e7308 */ /* 0x000e220000002400 */
[----:B------:R-:W-:-:S02]  /*6e20*/  FSEL R91, R91, -INF , P4 ;  /* 0xff8000005b5b7808 */ /* 0x000fc40002000000 */
[----:B------:R-:W-:Y:S02]  /*6e30*/  FSEL R94, R94, -INF , P6 ;  /* 0xff8000005e5e7808 */ /* 0x000fe40003000000 */
[C---:B------:R-:W-:Y:S02]  /*6e40*/  ISETP.GT.AND P4, PT, R126.reuse, 0x50, PT ;  /* 0x000000507e00780c */ /* 0x040fe40003f84270 */
[----:B------:R-:W-:Y:S01]  /*6e50*/  ISETP.GT.AND P6, PT, R126, 0x51, PT ;  /* 0x000000517e00780c */ /* 0x000fe20003fc4270 */
[----:B------:R-:W0:Y:S01]  /*6e60*/  MUFU.TANH R63, R63 ;  /* 0x0000003f003f7308 */ /* 0x000e220000002400 */
[----:B------:R-:W-:Y:S02]  /*6e70*/  FSEL R98, R98, -INF , P4 ;  /* 0xff80000062627808 */ /* 0x000fe40002000000 */
[----:B-----5:R-:W-:Y:S01]  /*6e80*/  FMNMX.FTZ R20, R127, R20, !PT ;  /* 0x000000147f147209 */ /* 0x020fe20007810000 */
[----:B------:R-:W-:Y:S01]  /*6e90*/  IMAD.U32 R127, RZ, RZ, UR21 ;  /* 0x00000015ff7f7e24 */ /* 0x000fe2000f8e00ff */
[----:B------:R-:W-:-:S02]  /*6ea0*/  FSEL R99, R99, -INF , P6 ;  /* 0xff80000063637808 */ /* 0x000fc40003000000 */
[C---:B------:R-:W-:Y:S01]  /*6eb0*/  FSETP.NEU.FTZ.AND P3, PT, R20.reuse, -INF , PT ;  /* 0xff8000001400780b */ /* 0x040fe20003f7d000 */
[----:B------:R-:W-:-:S01]  /*6ec0*/  FFMA.FTZ R130, R20, R127, -8 ;  /* 0xc100000014827423 */ /* 0x000fc2000001007f */
[C---:B------:R-:W-:Y:S01]  /*6ed0*/  ISETP.GT.AND P4, PT, R126.reuse, 0x59, PT ;  /* 0x000000597e00780c */ /* 0x040fe20003f84270 */
[----:B------:R-:W5:Y:S01]  /*6ee0*/  MUFU.TANH R66, R66 ;  /* 0x0000004200427308 */ /* 0x000f620000002400 */
[----:B------:R-:W-:Y:S02]  /*6ef0*/  ISETP.GT.AND P6, PT, R126, 0x60, PT ;  /* 0x000000607e00780c */ /* 0x000fe40003fc4270 */
[----:B------:R-:W-:Y:S02]  /*6f00*/  FSEL R130, R130, RZ, P3 ;  /* 0x000000ff82827208 */ /* 0x000fe40001800000 */
[----:B------:R-:W-:Y:S02]  /*6f10*/  FSEL R103, R103, -INF , P4 ;  /* 0xff80000067677808 */ /* 0x000fe40002000000 */
[----:B------:R-:W-:Y:S01]  /*6f20*/  ISETP.GT.AND P4, PT, R126, 0x68, PT ;  /* 0x000000687e00780c */ /* 0x000fe20003f84270 */
[----:B------:R-:W-:-:S01]  /*6f30*/  FFMA.FTZ R132, R75, UR21, -R130 ;  /* 0x000000154b847c23 */ /* 0x000fc20008010882 */
[----:B------:R-:W-:Y:S01]  /*6f40*/  FMNMX.FTZ R75, R140, R3, !PT ;  /* 0x000000038c4b7209 */ /* 0x000fe20007810000 */
[----:B------:R-:W-:-:S01]  /*6f50*/  FFMA.FTZ R134, R77, UR21, -R130 ;  /* 0x000000154d867c23 */ /* 0x000fc20008010882 */
[--C-:B------:R-:W-:Y:S01]  /*6f60*/  FFMA.FTZ R101, R104, UR21, -R130.reuse ;  /* 0x0000001568657c23 */ /* 0x100fe20008010882 */
[----:B------:R-:W-:-:S01]  /*6f70*/  FFMA.FTZ R105, R105, UR21, -R130 ;  /* 0x0000001569697c23 */ /* 0x000fc20008010882 */
[----:B------:R-:W-:Y:S01]  /*6f80*/  FMNMX.FTZ R142, R10, R75, !PT ;  /* 0x0000004b0a8e7209 */ /* 0x000fe20007810000 */
[----:B------:R-:W-:-:S01]  /*6f90*/  FFMA.FTZ R121, R121, UR21, -R130 ;  /* 0x0000001579797c23 */ /* 0x000fc20008010882 */
[----:B------:R-:W-:Y:S01]  /*6fa0*/  FSEL R75, R21, -INF , P5 ;  /* 0xff800000154b7808 */ /* 0x000fe20002800000 */
[----:B------:R-:W5:Y:S01]  /*6fb0*/  MUFU.TANH R67, R67 ;  /* 0x0000004300437308 */ /* 0x000f620000002400 */
[----:B------:R-:W-:Y:S01]  /*6fc0*/  FMNMX.FTZ R77, R13, R142, !PT ;  /* 0x0000008e0d4d7209 */ /* 0x000fe20007810000 */
[--C-:B------:R-:W-:Y:S01]  /*6fd0*/  FFMA.FTZ R125, R125, UR21, -R130.reuse ;  /* 0x000000157d7d7c23 */ /* 0x100fe20008010882 */
[----:B------:R-:W-:Y:S01]  /*6fe0*/  ISETP.GT.AND P5, PT, R126, 0x19, PT ;  /* 0x000000197e00780c */ /* 0x000fe20003fa4270 */
[--C-:B------:R-:W-:Y:S01]  /*6ff0*/  FFMA.FTZ R7, R7, UR21, -R130.reuse ;  /* 0x0000001507077c23 */ /* 0x100fe20008010882 */
[----:B------:R-:W-:Y:S01]  /*7000*/  FMNMX.FTZ R104, R14, R77, !PT ;  /* 0x0000004d0e687209 */ /* 0x000fe20007810000 */
[--C-:B------:R-:W-:Y:S01]  /*7010*/  FFMA.FTZ R11, R11, UR21, -R130.reuse ;  /* 0x000000150b0b7c23 */ /* 0x100fe20008010882 */
[----:B------:R-:W-:Y:S01]  /*7020*/  FSEL R124, R124, -INF , P5 ;  /* 0xff8000007c7c7808 */ /* 0x000fe20002800000 */
[----:B------:R2:W-:Y:S01]  /*7030*/  MUFU.EX2 R21, R101 ;  /* 0x0000006500157308 */ /* 0x0005e20000000800 */
[----:B------:R-:W-:Y:S01]  /*7040*/  FMNMX.FTZ R77, R75, R104, !PT ;  /* 0x000000684b4d7209 */ /* 0x000fe20007810000 */
[--C-:B------:R-:W-:Y:S01]  /*7050*/  FFMA.FTZ R12, R12, UR21, -R130.reuse ;  /* 0x000000150c0c7c23 */ /* 0x100fe20008010882 */
[----:B------:R-:W-:Y:S01]  /*7060*/  ISETP.GT.AND P5, PT, R126, 0x28, PT ;  /* 0x000000287e00780c */ /* 0x000fe20003fa4270 */
[--C-:B------:R-:W-:Y:S01]  /*7070*/  FFMA.FTZ R15, R15, UR21, -R130.reuse ;  /* 0x000000150f0f7c23 */ /* 0x100fe20008010882 */
[----:B------:R-:W-:Y:S01]  /*7080*/  FMNMX.FTZ R142, R120, R77, !PT ;  /* 0x0000004d788e7209 */ /* 0x000fe20007810000 */
[--C-:B------:R-:W-:Y:S01]  /*7090*/  FFMA.FTZ R77, R108, UR21, -R130.reuse ;  /* 0x000000156c4d7c23 */ /* 0x100fe20008010882 */
[----:B------:R-:W-:Y:S01]  /*70a0*/  FSEL R110, R110, -INF , P5 ;  /* 0xff8000006e6e7808 */ /* 0x000fe20002800000 */
[--C-:B------:R-:W-:Y:S01]  /*70b0*/  FFMA.FTZ R108, R109, UR21, -R130.reuse ;  /* 0x000000156d6c7c23 */ /* 0x100fe20008010882 */
[----:B--2---:R-:W-:Y:S01]  /*70c0*/  FMNMX.FTZ R101, R123, R142, !PT ;  /* 0x0000008e7b657209 */ /* 0x004fe20007810000 */
[--C-:B------:R-:W-:Y:S01]  /*70d0*/  FFMA.FTZ R109, R112, UR21, -R130.reuse ;  /* 0x00000015706d7c23 */ /* 0x100fe20008010882 */
[----:B------:R-:W-:Y:S01]  /*70e0*/  MUFU.EX2 R104, R105 ;  /* 0x0000006900687308 */ /* 0x000fe20000000800 */
[----:B------:R-:W-:Y:S01]  /*70f0*/  ISETP.GT.AND P5, PT, R126, 0x31, PT ;  /* 0x000000317e00780c */ /* 0x000fe20003fa4270 */
[--C-:B------:R-:W-:Y:S01]  /*7100*/  FFMA.FTZ R122, R122, UR21, -R130.reuse ;  /* 0x000000157a7a7c23 */ /* 0x100fe20008010882 */
[----:B------:R-:W-:Y:S01]  /*7110*/  FMNMX.FTZ R101, R124, R101, !PT ;  /* 0x000000657c657209 */ /* 0x000fe20007810000 */
[--C-:B------:R-:W-:Y:S01]  /*7120*/  FFMA.FTZ R88, R88, UR21, -R130.reuse ;  /* 0x0000001558587c23 */ /* 0x100fe20008010882 */
[----:B------:R-:W-:Y:S01]  /*7130*/  FSEL R115, R115, -INF , P5 ;  /* 0xff80000073737808 */ /* 0x000fe20002800000 */
[--C-:B------:R-:W-:Y:S01]  /*7140*/  FFMA.FTZ R89, R89, UR21, -R130.reuse ;  /* 0x0000001559597c23 */ /* 0x100fe20008010882 */
[----:B------:R-:W-:Y:S01]  /*7150*/  FMNMX.FTZ R142, R106, R101, !PT ;  /* 0x000000656a8e7209 */ /* 0x000fe20007810000 */
[----:B------:R2:W-:Y:S01]  /*7160*/  MUFU.EX2 R9, R121 ;  /* 0x0000007900097308 */ /* 0x0005e20000000800 */
[----:B------:R-:W-:Y:S01]  /*7170*/  ISETP.GT.AND P5, PT, R126, 0x40, PT ;  /* 0x000000407e00780c */ /* 0x000fe20003fa4270 */
[--C-:B------:R-:W-:Y:S01]  /*7180*/  FFMA.FTZ R93, R93, UR21, -R130.reuse ;  /* 0x000000155d5d7c23 */ /* 0x100fe20008010882 */
[----:B------:R-:W-:Y:S01]  /*7190*/  FMNMX.FTZ R101, R107, R142, !PT ;  /* 0x0000008e6b657209 */ /* 0x000fe20007810000 */
[--C-:B------:R-:W-:Y:S01]  /*71a0*/  FFMA.FTZ R96, R96, UR21, -R130.reuse ;  /* 0x0000001560607c23 */ /* 0x100fe20008010882 */
[----:B------:R-:W-:Y:S01]  /*71b0*/  FSEL R65, R65, -INF , P4 ;  /* 0xff80000041417808 */ /* 0x000fe20002000000 */
[--C-:B------:R-:W-:Y:S01]  /*71c0*/  FFMA.FTZ R97, R97, UR21, -R130.reuse ;  /* 0x0000001561617c23 */ /* 0x100fe20008010882 */
[----:B------:R-:W-:Y:S01]  /*71d0*/  FMNMX.FTZ R112, R110, R101, !PT ;  /* 0x000000656e707209 */ /* 0x000fe20007810000 */
[----:B------:R-:W5:Y:S01]  /*71e0*/  MUFU.TANH R70, R70 ;  /* 0x0000004600467308 */ /* 0x000f620000002400 */
[----:B--2---:R-:W-:-:S01]  /*71f0*/  FFMA.FTZ R121, R116, UR21, -R130 ;  /* 0x0000001574797c23 */ /* 0x004fc20008010882 */
[----:B------:R-:W-:Y:S01]  /*7200*/  ISETP.GT.AND P4, PT, R126, 0x71, PT ;  /* 0x000000717e00780c */ /* 0x000fe20003f84270 */
[----:B------:R-:W-:-:S01]  /*7210*/  FFMA.FTZ R72, R72, UR21, -R130 ;  /* 0x0000001548487c23 */ /* 0x000fc20008010882 */
[----:B------:R-:W-:Y:S01]  /*7220*/  FMNMX.FTZ R105, R111, R112, !PT ;  /* 0x000000706f697209 */ /* 0x000fe20007810000 */
[----:B------:R-:W-:-:S01]  /*7230*/  FFMA.FTZ R112, R113, UR21, -R130 ;  /* 0x0000001571707c23 */ /* 0x000fc20008010882 */
[----:B-1----:R-:W-:Y:S01]  /*7240*/  FSEL R83, R83, -INF , P4 ;  /* 0xff80000053537808 */ /* 0x002fe20002000000 */
[----:B------:R-:W-:-:S01]  /*7250*/  FFMA.FTZ R73, R73, UR21, -R130 ;  /* 0x0000001549497c23 */ /* 0x000fc20008010882 */
[----:B------:R-:W-:Y:S01]  /*7260*/  FMNMX.FTZ R142, R114, R105, !PT ;  /* 0x00000069728e7209 */ /* 0x000fe20007810000 */
[----:B------:R1:W-:Y:S01]  /*7270*/  MUFU.EX2 R101, R109 ;  /* 0x0000006d00657308 */ /* 0x0003e20000000800 */
[----:B------:R-:W-:Y:S01]  /*7280*/  ISETP.GT.AND P4, PT, R126, 0x80, PT ;  /* 0x000000807e00780c */ /* 0x000fe20003f84270 */
[--C-:B------:R-:W-:Y:S01]  /*7290*/  FFMA.FTZ R76, R76, UR21, -R130.reuse ;  /* 0x000000154c4c7c23 */ /* 0x100fe20008010882 */
[----:B------:R-:W-:Y:S01]  /*72a0*/  FMNMX.FTZ R105, R115, R142, !PT ;  /* 0x0000008e73697209 */ /* 0x000fe20007810000 */
[--C-:B------:R-:W-:Y:S01]  /*72b0*/  FFMA.FTZ R81, R81, UR21, -R130.reuse ;  /* 0x0000001551517c23 */ /* 0x100fe20008010882 */
[----:B------:R-:W-:-:S01]  /*72c0*/  FFMA.FTZ R84, R84, UR21, -R130 ;  /* 0x0000001554547c23 */ /* 0x000fc20008010882 */
[--C-:B------:R-:W-:Y:S01]  /*72d0*/  FFMA.FTZ R68, R68, UR21, -R130.reuse ;  /* 0x0000001544447c23 */ /* 0x100fe20008010882 */
[----:B------:R-:W-:Y:S01]  /*72e0*/  FMNMX.FTZ R116, R118, R105, !PT ;  /* 0x0000006976747209 */ /* 0x000fe20007810000 */
[----:B------:R-:W2:Y:S01]  /*72f0*/  MUFU.TANH R71, R71 ;  /* 0x0000004700477308 */ /* 0x000ea20000002400 */
[----:B------:R-:W-:Y:S01]  /*7300*/  FSEL R105, R90, -INF , P5 ;  /* 0xff8000005a697808 */ /* 0x000fe20002800000 */
[--C-:B-1----:R-:W-:Y:S01]  /*7310*/  FFMA.FTZ R109, R117, UR21, -R130.reuse ;  /* 0x00000015756d7c23 */ /* 0x102fe20008010882 */
[----:B------:R-:W-:Y:S01]  /*7320*/  FMNMX.FTZ R116, R119, R116, !PT ;  /* 0x0000007477747209 */ /* 0x000fe20007810000 */
[----:B------:R-:W-:Y:S01]  /*7330*/  FFMA.FTZ R79, R79, UR21, -R130 ;  /* 0x000000154f4f7c23 */ /* 0x000fe20008010882 */
[----:B------:R-:W-:-:S02]  /*7340*/  ISETP.GT.AND P5, PT, R126, 0x49, PT ;  /* 0x000000497e00780c */ /* 0x000fc40003fa4270 */
[----:B------:R-:W-:Y:S01]  /*7350*/  FMNMX.FTZ R116, R105, R116, !PT ;  /* 0x0000007469747209 */ /* 0x000fe20007810000 */
[----:B------:R1:W-:Y:S01]  /*7360*/  MUFU.EX2 R90, R121 ;  /* 0x00000079005a7308 */ /* 0x0003e20000000800 */
[----:B------:R-:W-:Y:S02]  /*7370*/  FSEL R95, R95, -INF , P5 ;  /* 0xff8000005f5f7808 */ /* 0x000fe40002800000 */
[----:B------:R-:W-:Y:S02]  /*7380*/  FMNMX.FTZ R113, R91, R116, !PT ;  /* 0x000000745b717209 */ /* 0x000fe40007810000 */
[----:B------:R-:W-:Y:S02]  /*7390*/  ISETP.GT.AND P5, PT, R126, 0x58, PT ;  /* 0x000000587e00780c */ /* 0x000fe40003fa4270 */
[----:B------:R-:W-:Y:S01]  /*73a0*/  FMNMX.FTZ R116, R94, R113, !PT ;  /* 0x000000715e747209 */ /* 0x000fe20007810000 */
[----:B------:R-:W-:Y:S01]  /*73b0*/  MUFU.EX2 R132, R132 ;  /* 0x0000008400847308 */ /* 0x000fe20000000800 */
[----:B------:R-:W-:Y:S01]  /*73c0*/  FSEL R102, R102, -INF , P5 ;  /* 0xff80000066667808 */ /* 0x000fe20002800000 */
[----:B-1----:R-:W-:Y:S01]  /*73d0*/  FFMA.FTZ R121, R92, UR21, -R130 ;  /* 0x000000155c797c23 */ /* 0x002fe20008010882 */
[----:B------:R-:W-:-:S02]  /*73e0*/  FMNMX.FTZ R113, R95, R116, !PT ;  /* 0x000000745f717209 */ /* 0x000fc40007810000 */
[----:B------:R-:W-:Y:S02]  /*73f0*/  ISETP.GT.AND P5, PT, R126, 0x61, PT ;  /* 0x000000617e00780c */ /* 0x000fe40003fa4270 */
[----:B------:R-:W-:Y:S01]  /*7400*/  FMNMX.FTZ R116, R98, R113, !PT ;  /* 0x0000007162747209 */ /* 0x000fe20007810000 */
[----:B------:R-:W-:Y:S01]  /*7410*/  MUFU.EX2 R7, R7 ;  /* 0x0000000700077308 */ /* 0x000fe20000000800 */
[----:B------:R-:W-:Y:S02]  /*7420*/  FSEL R92, R74, -INF , P6 ;  /* 0xff8000004a5c7808 */ /* 0x000fe40003000000 */
[----:B------:R-:W-:Y:S02]  /*7430*/  FMNMX.FTZ R113, R99, R116, !PT ;  /* 0x0000007463717209 */ /* 0x000fe40007810000 */
[----:B------:R-:W-:Y:S02]  /*7440*/  ISETP.GT.AND P6, PT, R126, 0x69, PT ;  /* 0x000000697e00780c */ /* 0x000fe40003fc4270 */
[----:B------:R-:W-:Y:S01]  /*7450*/  FMNMX.FTZ R116, R102, R113, !PT ;  /* 0x0000007166747209 */ /* 0x000fe20007810000 */
[----:B------:R1:W-:Y:S01]  /*7460*/  MUFU.EX2 R74, R121 ;  /* 0x00000079004a7308 */ /* 0x0003e20000000800 */
[----:B------:R-:W-:-:S02]  /*7470*/  FSEL R113, R6, -INF , P5 ;  /* 0xff80000006717808 */ /* 0x000fc40002800000 */
[----:B------:R-:W-:Y:S01]  /*7480*/  FMNMX.FTZ R117, R103, R116, !PT ;  /* 0x0000007467757209 */ /* 0x000fe20007810000 */
[----:B------:R-:W-:-:S01]  /*7490*/  FFMA.FTZ R116, R100, UR21, -R130 ;  /* 0x0000001564747c23 */ /* 0x000fc20008010882 */
[----:B------:R-:W-:Y:S02]  /*74a0*/  ISETP.GT.AND P5, PT, R126, 0x70, PT ;  /* 0x000000707e00780c */ /* 0x000fe40003fa4270 */
[----:B------:R-:W-:Y:S01]  /*74b0*/  FMNMX.FTZ R6, R92, R117, !PT ;  /* 0x000000755c067209 */ /* 0x000fe20007810000 */
[----:B------:R-:W-:Y:S01]  /*74c0*/  MUFU.EX2 R11, R11 ;  /* 0x0000000b000b7308 */ /* 0x000fe20000000800 */
[----:B------:R-:W-:Y:S02]  /*74d0*/  FSEL R78, R78, -INF , P6 ;  /* 0xff8000004e4e7808 */ /* 0x000fe40003000000 */
[----:B------:R-:W-:Y:S02]  /*74e0*/  FMNMX.FTZ R6, R113, R6, !PT ;  /* 0x0000000671067209 */ /* 0x000fe40007810000 */
[----:B------:R-:W-:-:S02]  /*74f0*/  FSEL R82, R82, -INF , P5 ;  /* 0xff80000052527808 */ /* 0x000fc40002800000 */
[----:B------:R-:W-:Y:S01]  /*7500*/  FMNMX.FTZ R117, R65, R6, !PT ;  /* 0x0000000641757209 */ /* 0x000fe20007810000 */
[----:B------:R-:W-:Y:S01]  /*7510*/  MUFU.EX2 R12, R12 ;  /* 0x0000000c000c7308 */ /* 0x000fe20000000800 */
[----:B------:R-:W-:Y:S02]  /*7520*/  ISETP.GT.AND P6, PT, R126, 0x78, PT ;  /* 0x000000787e00780c */ /* 0x000fe40003fc4270 */
[----:B------:R-:W-:Y:S02]  /*7530*/  FMNMX.FTZ R117, R78, R117, !PT ;  /* 0x000000754e757209 */ /* 0x000fe40007810000 */
[----:B------:R-:W-:Y:S02]  /*7540*/  ISETP.GT.AND P5, PT, R126, 0x79, PT ;  /* 0x000000797e00780c */ /* 0x000fe40003fa4270 */
[----:B------:R-:W-:Y:S01]  /*7550*/  FMNMX.FTZ R6, R82, R117, !PT ;  /* 0x0000007552067209 */ /* 0x000fe20007810000 */
[----:B------:R-:W-:Y:S01]  /*7560*/  MUFU.EX2 R15, R15 ;  /* 0x0000000f000f7308 */ /* 0x000fe20000000800 */
[----:B---3--:R-:W-:-:S02]  /*7570*/  FSEL R86, R86, -INF , P6 ;  /* 0xff80000056567808 */ /* 0x008fc40003000000 */
[----:B------:R-:W-:Y:S02]  /*7580*/  FMNMX.FTZ R117, R83, R6, !PT ;  /* 0x0000000653757209 */ /* 0x000fe40007810000 */
[----:B----4-:R-:W-:Y:S02]  /*7590*/  FSEL R87, R87, -INF , P5 ;  /* 0xff80000057577808 */ /* 0x010fe40002800000 */
[----:B------:R-:W-:Y:S01]  /*75a0*/  FMNMX.FTZ R6, R86, R117, !PT ;  /* 0x0000007556067209 */ /* 0x000fe20007810000 */
[----:B------:R-:W-:Y:S01]  /*75b0*/  MUFU.EX2 R134, R134 ;  /* 0x0000008600867308 */ /* 0x000fe20000000800 */
[----:B------:R-:W-:Y:S02]  /*75c0*/  ISETP.GT.AND P6, PT, R126, 0x81, PT ;  /* 0x000000817e00780c */ /* 0x000fe40003fc4270 */
[----:B0-----:R-:W-:Y:S02]  /*75d0*/  FSEL R100, R58, -INF , P4 ;  /* 0xff8000003a647808 */ /* 0x001fe40002000000 */
        /* <DEDUP_REMOVED lines=8> */
[----:B-1----:R-:W-:-:S02]  /*7660*/  FMNMX.FTZ R121, R59, R6, !PT ;  /* 0x000000063b797209 */ /* 0x002fc40007810000 */
[----:B------:R-:W-:Y:S02]  /*7670*/  ISETP.GT.AND P6, PT, R126, 0x90, PT ;  /* 0x000000907e00780c */ /* 0x000fe40003fc4270 */
[----:B------:R-:W-:Y:S02]  /*7680*/  FSEL R63, R63, -INF , P4 ;  /* 0xff8000003f3f7808 */ /* 0x000fe40002000000 */
[----:B------:R-:W-:Y:S01]  /*7690*/  FMNMX.FTZ R6, R62, R121, !PT ;  /* 0x000000793e067209 */ /* 0x000fe20007810000 */
[----:B------:R-:W-:Y:S01]  /*76a0*/  MUFU.EX2 R122, R122 ;  /* 0x0000007a007a7308 */ /* 0x000fe20000000800 */
[----:B------:R-:W-:Y:S01]  /*76b0*/  ISETP.GT.AND P5, PT, R126, 0x91, PT ;  /* 0x000000917e00780c */ /* 0x000fe20003fa4270 */
[--C-:B0-----:R-:W-:Y:S01]  /*76c0*/  FFMA.FTZ R125, R56, UR21, -R130.reuse ;  /* 0x00000015387d7c23 */ /* 0x101fe20008010882 */
[----:B-----5:R-:W-:Y:S01]  /*76d0*/  FSEL R66, R66, -INF , P6 ;  /* 0xff80000042427808 */ /* 0x020fe20003000000 */
        /* <DEDUP_REMOVED lines=10> */
[----:B------:R-:W-:Y:S01]  /*7780*/  FFMA.FTZ R69, R85, UR21, -R130 ;  /* 0x0000001555457c23 */ /* 0x000fe20008010882 */
[----:B------:R-:W-:Y:S01]  /*7790*/  FSEL R70, R70, -INF , P4 ;  /* 0xff80000046467808 */ /* 0x000fe20002000000 */
[----:B------:R-:W-:Y:S01]  /*77a0*/  IMAD.U32 R85, RZ, RZ, UR21 ;  /* 0x00000015ff557e24 */ /* 0x000fe2000f8e00ff */
[----:B------:R-:W-:Y:S01]  /*77b0*/  FMNMX.FTZ R121, R67, R6, !PT ;  /* 0x0000000643797209 */ /* 0x000fe20007810000 */
[----:B------:R-:W-:Y:S01]  /*77c0*/  MUFU.EX2 R77, R77 ;  /* 0x0000004d004d7308 */ /* 0x000fe20000000800 */
[----:B--2---:R-:W-:-:S02]  /*77d0*/  FSEL R71, R71, -INF , P6 ;  /* 0xff80000047477808 */ /* 0x004fc40003000000 */
[----:B------:R-:W-:Y:S01]  /*77e0*/  FMNMX.FTZ R6, R70, R121, !PT ;  /* 0x0000007946067209 */ /* 0x000fe20007810000 */
[----:B------:R-:W-:-:S01]  /*77f0*/  FFMA.FTZ R121, R80, UR21, -R130 ;  /* 0x0000001550797c23 */ /* 0x000fc20008010882 */
[----:B------:R-:W-:Y:S02]  /*7800*/  FFMA.FTZ R80, R128, UR21, -R130 ;  /* 0x0000001580507c23 */ /* 0x000fe40008010882 */
[----:B------:R-:W-:Y:S01]  /*7810*/  FMNMX.FTZ R6, R71, R6, !PT ;  /* 0x0000000647067209 */ /* 0x000fe20007810000 */
[----:B------:R-:W-:Y:S04]  /*7820*/  MUFU.EX2 R108, R108 ;  /* 0x0000006c006c7308 */ /* 0x000fe80000000800 */
[----:B------:R-:W0:Y:S04]  /*7830*/  SHFL.BFLY PT, R127, R6, 0x2, 0x1f ;  /* 0x0c401f00067f7f89 */ /* 0x000e2800000e0000 */
[----:B------:R-:W-:Y:S08]  /*7840*/  MUFU.EX2 R112, R112 ;  /* 0x0000007000707308 */ /* 0x000ff00000000800 */
[----:B------:R-:W-:Y:S08]  /*7850*/  MUFU.EX2 R109, R109 ;  /* 0x0000006d006d7308 */ /* 0x000ff00000000800 */
[----:B------:R-:W-:Y:S01]  /*7860*/  MUFU.EX2 R88, R88 ;  /* 0x0000005800587308 */ /* 0x000fe20000000800 */
[----:B0-----:R-:W-:-:S07]  /*7870*/  FMNMX.FTZ R127, R6, R127, !PT ;  /* 0x0000007f067f7209 */ /* 0x001fce0007810000 */
        /* <DEDUP_REMOVED lines=8> */
[----:B------:R-:W-:Y:S03]  /*7900*/  MUFU.EX2 R72, R72 ;  /* 0x0000004800487308 */ /* 0x000fe60000000800 */
[----:B------:R-:W-:-:S05]  /*7910*/  FSEL R85, R85, RZ, P4 ;  /* 0x000000ff55557208 */ /* 0x000fca0002000000 */
[--C-:B------:R-:W-:Y:S01]  /*7920*/  FFMA.FTZ R116, R120, UR21, -R85.reuse ;  /* 0x0000001578747c23 */ /* 0x100fe20008010855 */
[----:B------:R-:W-:-:S01]  /*7930*/  FFMA.FTZ R120, R123, UR21, -R85 ;  /* 0x000000157b787c23 */ /* 0x000fc20008010855 */
[--C-:B------:R-:W-:Y:S01]  /*7940*/  FFMA.FTZ R123, R124, UR21, -R85.reuse ;  /* 0x000000157c7b7c23 */ /* 0x100fe20008010855 */
[----:B------:R-:W-:-:S01]  /*7950*/  FFMA.FTZ R128, R94, UR21, -R85 ;  /* 0x000000155e807c23 */ /* 0x000fc20008010855 */
[--C-:B------:R-:W-:Y:S01]  /*7960*/  FFMA.FTZ R124, R91, UR21, -R85.reuse ;  /* 0x000000155b7c7c23 */ /* 0x100fe20008010855 */
[----:B------:R-:W-:Y:S01]  /*7970*/  FSEL R94, R6, RZ, P4 ;  /* 0x000000ff065e7208 */ /* 0x000fe20002000000 */
[--C-:B------:R-:W-:Y:S01]  /*7980*/  FFMA.FTZ R127, R140, UR21, -R85.reuse ;  /* 0x000000158c7f7c23 */ /* 0x100fe20008010855 */
[----:B------:R-:W-:Y:S01]  /*7990*/  FSEL R91, R20, RZ, P3 ;  /* 0x000000ff145b7208 */ /* 0x000fe20001800000 */
[--C-:B------:R-:W-:Y:S01]  /*79a0*/  FFMA.FTZ R10, R10, UR21, -R85.reuse ;  /* 0x000000150a0a7c23 */ /* 0x100fe20008010855 */
[----:B------:R-:W-:-:S01]  /*79b0*/  FFMA.FTZ R13, R13, UR21, -R85 ;  /* 0x000000150d0d7c23 */ /* 0x000fc20008010855 */
[----:B------:R-:W-:Y:S01]  /*79c0*/  FADD.FTZ R94, -R94, R3 ;  /* 0x000000035e5e7221 */ /* 0x000fe20000010100 */
[----:B------:R-:W-:-:S01]  /*79d0*/  FFMA.FTZ R14, R14, UR21, -R85 ;  /* 0x000000150e0e7c23 */ /* 0x000fc20008010855 */
[----:B------:R-:W-:Y:S01]  /*79e0*/  FADD.FTZ R91, -R91, R2 ;  /* 0x000000025b5b7221 */ /* 0x000fe20000010100 */
[----:B------:R-:W-:Y:S01]  /*79f0*/  MUFU.EX2 R127, R127 ;  /* 0x0000007f007f7308 */ /* 0x000fe20000000800 */
[----:B------:R-:W-:Y:S01]  /*7a00*/  FMUL.FTZ R94, R94, UR21 ;  /* 0x000000155e5e7c20 */ /* 0x000fe20008410000 */
[--C-:B------:R-:W-:Y:S01]  /*7a10*/  FFMA.FTZ R75, R75, UR21, -R85.reuse ;  /* 0x000000154b4b7c23 */ /* 0x100fe20008010855 */
[----:B------:R-:W-:Y:S01]  /*7a20*/  FMUL.FTZ R126, R91, UR21 ;  /* 0x000000155b7e7c20 */ /* 0x000fe20008410000 */
        /* <DEDUP_REMOVED lines=45> */
[----:B-1----:R-:W-:-:S07]  /*7d00*/  FADD.FTZ R126, R14, R103 ;  /* 0x000000670e7e7221 */ /* 0x002fce0000010000 */
[----:B------:R-:W1:Y:S01]  /*7d10*/  MUFU.EX2 R120, R120 ;  /* 0x0000007800787308 */ /* 0x000e620000000800 */
[----:B--2---:R-:W-:-:S07]  /*7d20*/  FADD.FTZ R103, R75, R126 ;  /* 0x0000007e4b677221 */ /* 0x004fce0000010000 */
[----:B------:R-:W2:Y:S01]  /*7d30*/  MUFU.EX2 R123, R123 ;  /* 0x0000007b007b7308 */ /* 0x000ea20000000800 */
[----:B0-----:R-:W-:-:S01]  /*7d40*/  FADD.FTZ R5, R116, R103 ;  /* 0x0000006774057221 */ /* 0x001fc20000010000 */
[----:B------:R-:W-:Y:S01]  /*7d50*/  FFMA.FTZ R103, R113, UR21, -R85 ;  /* 0x0000001571677c23 */ /* 0x000fe20008010855 */
        /* <DEDUP_REMOVED lines=49> */
[----:B-1----:R-:W-:-:S07]  /*8070*/  FADD.FTZ R4, R98, R5 ;  /* 0x0000000562047221 */ /* 0x002fce0000010000 */
[----:B------:R-:W1:Y:S01]  /*8080*/  MUFU.EX2 R92, R92 ;  /* 0x0000005c005c7308 */ /* 0x000e620000000800 */
[----:B--2---:R-:W-:-:S01]  /*8090*/  FADD.FTZ R5, R99, R4 ;  /* 0x0000000463057221 */ /* 0x004fc20000010000 */
        /* <DEDUP_REMOVED lines=69> */
.L_x_1671:
        /* <DEDUP_REMOVED lines=12> */
[----:B------:R-:W-:Y:S01]  /*85b0*/  FMUL.FTZ R24, R24, R3 ;  /* 0x0000000318187220 */ /* 0x000fe20000410000 */
        /* <DEDUP_REMOVED lines=70> */
[----:B------:R-:W-:Y:S01]  /*8a20*/  IMAD.MOV.U32 R3, RZ, RZ, R6 ;  /* 0x000000ffff037224 */ /* 0x000fe200078e0006 */
[----:B------:R-:W-:Y:S01]  /*8a30*/  UMOV UR46, UR24 ;  /* 0x00000018002e7c82 */ /* 0x000fe20008000000 */
[----:B------:R-:W-:Y:S01]  /*8a40*/  IMAD.MOV.U32 R2, RZ, RZ, R20 ;  /* 0x000000ffff027224 */ /* 0x000fe200078e0014 */
[----:B------:R-:W-:-:S06]  /*8a50*/  UMOV UR47, UR23 ;  /* 0x00000017002f7c82 */ /* 0x000fcc0008000000 */
.L_x_1662:
[----:B------:R-:W-:-:S06]  /*8a60*/  UISETP.GE.AND UP0, UPT, UR20, UR43, UPT ;  /* 0x0000002b1400728c */ /* 0x000fcc000bf06270 */
[----:B------:R-:W-:-:S13]  /*8a70*/  PLOP3.LUT P2, PT, PT, PT, UP0, 0x80, 0x0 ;  /* 0x000000000000781c */ /* 0x000fda0003f4f008 */
[----:B------:R-:W-:Y:S05]  /*8a80*/  @!P2 BRA `(.L_x_1673) ;  /* 0x0000002c0020a947 */ /* 0x000fea0003800000 */
[----:B------:R-:W-:Y:S01]  /*8a90*/  IMAD.MOV.U32 R6, RZ, RZ, R3 ;  /* 0x000000ffff067224 */ /* 0x000fe200078e0003 */
[----:B------:R-:W-:Y:S01]  /*8aa0*/  UMOV UR23, UR47 ;  /* 0x0000002f00177c82 */ /* 0x000fe20008000000 */
[----:B------:R-:W-:Y:S01]  /*8ab0*/  IMAD.MOV.U32 R7, RZ, RZ, R2 ;  /* 0x000000ffff077224 */ /* 0x000fe200078e0002 */
[----:B------:R-:W-:Y:S01]  /*8ac0*/  UMOV UR22, UR46 ;  /* 0x0000002e00167c82 */ /* 0x000fe20008000000 */
[----:B------:R-:W-:-:S05]  /*8ad0*/  ULDC UR21, c[0x0][0x988] ;  /* 0x0002620000157ab9 */ /* 0x000fca0000000800 */
.L_x_1683:
[----:B------:R-:W-:-:S04]  /*8ae0*/  UIADD3 UR46, UR22, 0x1, URZ ;  /* 0x00000001162e7890 */ /* 0x000fc8000fffe03f */
[----:B------:R-:W-:-:S04]  /*8af0*/  UISETP.NE.AND UP0, UPT, UR46, 0x2, UPT ;  /* 0x000000022e00788c */ /* 0x000fc8000bf05270 */
[----:B------:R-:W-:Y:S02]  /*8b00*/  USEL UR47, URZ, 0x1, UP0 ;  /* 0x000000013f2f7887 */ /* 0x000fe40008000000 */
[----:B------:R-:W-:Y:S02]  /*8b10*/  USEL UR46, UR46, URZ, UP0 ;  /* 0x0000003f2e2e7287 */ /* 0x000fe40008000000 */
[----:B------:R-:W-:Y:S01]  /*8b20*/  ULOP3.LUT UR47, UR23, UR47, URZ, 0x3c, !UPT ;  /* 0x0000002f172f7292 */ /* 0x000fe2000f8e3c3f */
[----:B------:R-:W-:Y:S11]  /*8b30*/  @!P1 BRA `(.L_x_1674) ;  /* 0x0000000000049947 */ /* 0x000ff60003800000 */
[----:B------:R-:W-:Y:S01]  /*8b40*/  BPT.TRAP 0x1 ;  /* 0x000000040000795c */ /* 0x000fe20000300000 */
.L_x_1674:
[----:B------:R-:W-:Y:S01]  /*8b50*/  ULEA UR6, UR46, UR45, 0x3 ;  /* 0x0000002d2e067291 */ /* 0x000fe2000f8e183f */
[----:B------:R-:W-:-:S05]  /*8b60*/  IMAD.U32 R2, RZ, RZ, UR47 ;  /* 0x0000002fff027e24 */ /* 0x000fca000f8e00ff */
[----:B------:R-:W-:-:S04]  /*8b70*/  SHF.L.U32 R2, R2, 0x1f, RZ ;  /* 0x0000001f02027819 */ /* 0x000fc800000006ff */
[----:B------:R0:W1:Y:S01]  /*8b80*/  SYNCS.PHASECHK.TRANS64.TRYWAIT P2, [UR6+0x13230], R2 ;  /* 0x01323002ff0075a7 */ /* 0x0000620008040146 */
[----:B------:R-:W-:Y:S05]  /*8b90*/  @!P1 BRA `(.L_x_1675) ;  /* 0x0000000000049947 */ /* 0x000fea0003800000 */
[----:B------:R-:W-:Y:S01]  /*8ba0*/  BPT.TRAP 0x1 ;  /* 0x000000040000795c */ /* 0x000fe20000300000 */
.L_x_1675:
[----:B-1----:R-:W-:Y:S05]  /*8bb0*/  @P2 BRA `(.L_x_1676) ;  /* 0x0000000000082947 */ /* 0x002fea0003800000 */
[----:B------:R-:W1:Y:S02]  /*8bc0*/  SYNCS.PHASECHK.TRANS64.TRYWAIT P2, [UR6+0x13230], R2 ;  /* 0x01323002ff0075a7 */ /* 0x000e640008040146 */
[----:B-1----:R-:W-:Y:S05]  /*8bd0*/  @!P2 BRA `(.L_x_1677) ;  /* 0x000000b80038a947 */ /* 0x002fea0003800000 */
.L_x_1676:
        /* <DEDUP_REMOVED lines=64> */
.L_x_1678:
[----:B------:R-:W-:Y:S01]  /*8fe0*/  ULEA UR11, UR22, UR45, 0x3 ;  /* 0x0000002d160b7291 */ /* 0x000fe2000f8e183f */
[----:B01----:R-:W-:-:S05]  /*8ff0*/  IMAD.U32 R2, RZ, RZ, UR23 ;  /* 0x00000017ff027e24 */ /* 0x003fca000f8e00ff */
[----:B------:R-:W-:-:S04]  /*9000*/  SHF.L.U32 R2, R2, 0x1f, RZ ;  /* 0x0000001f02027819 */ /* 0x000fc800000006ff */
[----:B------:R0:W1:Y:S01]  /*9010*/  SYNCS.PHASECHK.TRANS64.TRYWAIT P2, [UR11+0x13250], R2 ;  /* 0x01325002ff0075a7 */ /* 0x000062000804014b */
[----:B------:R-:W-:Y:S05]  /*9020*/  @!P1 BRA `(.L_x_1679) ;  /* 0x0000000000049947 */ /* 0x000fea0003800000 */
[----:B------:R-:W-:Y:S01]  /*9030*/  BPT.TRAP 0x1 ;  /* 0x000000040000795c */ /* 0x000fe20000300000 */
.L_x_1679:
[----:B-1----:R-:W-:Y:S05]  /*9040*/  @P2 BRA `(.L_x_1680) ;  /* 0x0000000000082947 */ /* 0x002fea0003800000 */
[----:B------:R-:W1:Y:S02]  /*9050*/  SYNCS.PHASECHK.TRANS64.TRYWAIT P2, [UR11+0x13250], R2 ;  /* 0x01325002ff0075a7 */ /* 0x000e64000804014b */
[----:B-1----:R-:W-:Y:S05]  /*9060*/  @!P2 BRA `(.L_x_1681) ;  /* 0x000000b4002ca947 */ /* 0x002fea0003800000 */
.L_x_1680:
[----:B------:R-:W-:Y:S01]  /*9070*/  UIADD3 UR6, UR45, 0x1000, URZ ;  /* 0x000010002d067890 */ /* 0x000fe2000fffe03f */
[----:B------:R-:W-:Y:S01]  /*9080*/  WARPGROUP.ARRIVE ;  /* 0x00000000000079c5 */ /* 0x000fe20000000000 */
[----:B------:R-:W-:Y:S01]  /*9090*/  UMOV UR7, 0xc0000010 ;  /* 0xc000001000077882 */ /* 0x000fe20000000000 */
[C---:B------:R-:W-:Y:S01]  /*90a0*/  FMUL.FTZ R9, R0.reuse, R120 ;  /* 0x0000007800097220 */ /* 0x040fe20000410000 */
[----:B------:R-:W-:Y:S01]  /*90b0*/  USHF.R.U32.HI UR6, URZ, 0x4, UR6 ;  /* 0x000000043f067899 */ /* 0x000fe20008011606 */
[C---:B------:R-:W-:Y:S01]  /*90c0*/  FMUL.FTZ R10, R0.reuse, R121 ;  /* 0x00000079000a7220 */ /* 0x040fe20000410000 */
[C---:B------:R-:W-:Y:S01]  /*90d0*/  FMUL.FTZ R11, R0.reuse, R122 ;  /* 0x0000007a000b7220 */ /* 0x040fe20000410000 */
[C---:B------:R-:W-:Y:S01]  /*90e0*/  FMUL.FTZ R12, R0.reuse, R123 ;  /* 0x0000007b000c7220 */ /* 0x040fe20000410000 */
[----:B------:R-:W-:Y:S01]  /*90f0*/  ULOP3.LUT UR6, UR6, 0x3fff, URZ, 0xc0, !UPT ;  /* 0x00003fff06067892 */ /* 0x000fe2000f8ec03f */
[----:B------:R-:W1:Y:S01]  /*9100*/  MUFU.TANH R9, R9 ;  /* 0x0000000900097308 */ /* 0x000e620000002400 */
[C---:B------:R-:W-:Y:S01]  /*9110*/  FMUL.FTZ R13, R0.reuse, R124 ;  /* 0x0000007c000d7220 */ /* 0x040fe20000410000 */
[C---:B------:R-:W-:Y:S01]  /*9120*/  FMUL.FTZ R15, R0.reuse, R126 ;  /* 0x0000007e000f7220 */ /* 0x040fe20000410000 */
        /* <DEDUP_REMOVED lines=14> */
[----:B------:R-:W2:Y:S01]  /*9210*/  MUFU.TANH R11, R11 ;  /* 0x0000000b000b7308 */ /* 0x000ea20000002400 */
[----:B-1----:R-:W-:Y:S01]  /*9220*/  FMNMX.FTZ R3, R9, R7, !PT ;  /* 0x0000000709037209 */ /* 0x002fe20007810000 */
[----:B------:R-:W-:Y:S01]  /*9230*/  UIADD3 UR6, UR10, 0x80, URZ ;  /* 0x000000800a067890 */ /* 0x000fe2000fffe03f */
[C---:B------:R-:W-:Y:S01]  /*9240*/  FMUL.FTZ R126, R0.reuse, R135 ;  /* 0x00000087007e7220 */ /* 0x040fe20000410000 */
[----:B------:R-:W-:Y:S01]  /*9250*/  UMOV UR7, 0xc0000010 ;  /* 0xc000001000077882 */ /* 0x000fe20000000000 */
[C---:B------:R-:W-:Y:S01]  /*9260*/  FMUL.FTZ R104, R0.reuse, R104 ;  /* 0x0000006800687220 */ /* 0x040fe20000410000 */
[C---:B------:R-:W-:Y:S01]  /*9270*/  FMUL.FTZ R106, R0.reuse, R106 ;  /* 0x0000006a006a7220 */ /* 0x040fe20000410000 */
[----:B------:R-:W-:Y:S01]  /*9280*/  FMUL.FTZ R105, R0, R105 ;  /* 0x0000006900697220 */ /* 0x000fe20000410000 */
[----:B------:R-:W1:Y:S01]  /*9290*/  MUFU.TANH R12, R12 ;  /* 0x0000000c000c7308 */ /* 0x000e620000002400 */
        /* <DEDUP_REMOVED lines=64> */
[----:B-1----:R-:W-:Y:S01]  /*96a0*/  FMNMX.FTZ R127, R121, R128, !PT ;  /* 0x00000080797f7209 */ /* 0x002fe20007810000 */
[C---:B------:R-:W-:Y:S01]  /*96b0*/  FMUL.FTZ R61, R0.reuse, R61 ;  /* 0x0000003d003d7220 */ /* 0x040fe20000410000 */
[C---:B------:R-:W-:Y:S01]  /*96c0*/  FMUL.FTZ R130, R0.reuse, R63 ;  /* 0x0000003f00827220 */ /* 0x040fe20000410000 */
[----:B------:R-:W-:Y:S01]  /*96d0*/  FMUL.FTZ R131, R0, R64 ;  /* 0x0000004000837220 */ /* 0x000fe20000410000 */
[----:B------:R-:W-:-:S02]  /*96e0*/  WARPGROUP.DEPBAR.LE gsb0, 0x0 ;  /* 0x00008000000079c5 */ /* 0x000fc40000010000 */
[----:B------:R-:W-:Y:S01]  /*96f0*/  WARPGROUP.ARRIVE ;  /* 0x00000000000079c5 */ /* 0x000fe20000000000 */
[----:B------:R-:W1:Y:S01]  /*9700*/  MUFU.TANH R123, R123 ;  /* 0x0000007b007b7308 */ /* 0x000e620000002400 */
[----:B0-----:R-:W-:Y:S01]  /*9710*/  FMNMX.FTZ R2, R120, R3, !PT ;  /* 0x0000000378027209 */ /* 0x001fe20007810000 */
[C---:B------:R-:W-:Y:S01]  /*9720*/  FMUL.FTZ R132, R0.reuse, R66 ;  /* 0x0000004200847220 */ /* 0x040fe20000410000 */
[C---:B------:R-:W-:Y:S01]  /*9730*/  FMUL.FTZ R65, R0.reuse, R65 ;  /* 0x0000004100417220 */ /* 0x040fe20000410000 */
[C---:B------:R-:W-:Y:S01]  /*9740*/  FMUL.FTZ R133, R0.reuse, R67 ;  /* 0x0000004300857220 */ /* 0x040fe20000410000 */
[----:B------:R-:W-:Y:S01]  /*9750*/  QGMMA.64x64x32.F32.E4M3.E4M3 R24, R148, gdesc[UR4], R24, gsb0 ;  /* 0x00e0000494187df3 */ /* 0x000fe20008000818 */
[----:B------:R-:W-:Y:S01]  /*9760*/  UIADD3 UR6, UR10, 0x100, URZ ;  /* 0x000001000a067890 */ /* 0x000fe2000fffe03f */
[----:B------:R-:W-:Y:S01]  /*9770*/  FMUL.FTZ R68, R0, R68 ;  /* 0x0000004400447220 */ /* 0x000fe20000410000 */
[----:B------:R-:W0:Y:S01]  /*9780*/  MUFU.TANH R125, R125 ;  /* 0x0000007d007d7308 */ /* 0x000e220000002400 */
[----:B--2---:R-:W-:Y:S01]  /*9790*/  FMNMX.FTZ R128, R122, R127, !PT ;  /* 0x0000007f7a807209 */ /* 0x004fe20007810000 */
[----:B------:R-:W-:Y:S01]  /*97a0*/  UMOV UR7, 0xc0000010 ;  /* 0xc000001000077882 */ /* 0x000fe20000000000 */
[C---:B------:R-:W-:Y:S01]  /*97b0*/  FMUL.FTZ R134, R0.reuse, R70 ;  /* 0x0000004600867220 */ /* 0x040fe20000410000 */
[C---:B------:R-:W-:Y:S01]  /*97c0*/  FMUL.FTZ R69, R0.reuse, R69 ;  /* 0x0000004500457220 */ /* 0x040fe20000410000 */
[----:B------:R-:W-:Y:S01]  /*97d0*/  FMUL.FTZ R135, R0, R71 ;  /* 0x0000004700877220 */ /* 0x000fe20000410000 */
[----:B------:R-:W-:-:S02]  /*97e0*/  IMAD.U32 R67, RZ, RZ, UR21 ;  /* 0x00000015ff437e24 */ /* 0x000fc4000f8e00ff */
[----:B------:R-:W2:Y:S01]  /*97f0*/  MUFU.TANH R124, R124 ;  /* 0x0000007c007c7308 */ /* 0x000ea20000002400 */
[----:B-1----:R-:W-:-:S07]  /*9800*/  FMNMX.FTZ R3, R123, R2, !PT ;  /* 0x000000027b037209 */ /* 0x002fce0007810000 */
[----:B------:R-:W1:Y:S01]  /*9810*/  MUFU.TANH R126, R126 ;  /* 0x0000007e007e7308 */ /* 0x000e620000002400 */
[----:B0-----:R-:W-:Y:S01]  /*9820*/  FMNMX.FTZ R127, R125, R128, !PT ;  /* 0x000000807d7f7209 */ /* 0x001fe20007810000 */
[----:B------:R-:W-:-:S06]  /*9830*/  FMUL.FTZ R128, R0, R59 ;  /* 0x0000003b00807220 */ /* 0x000fcc0000410000 */
[----:B------:R-:W0:Y:S01]  /*9840*/  MUFU.TANH R104, R104 ;  /* 0x0000006800687308 */ /* 0x000e220000002400 */
[----:B--2---:R-:W-:-:S07]  /*9850*/  FMNMX.FTZ R3, R124, R3, !PT ;  /* 0x000000037c037209 */ /* 0x004fce0007810000 */
[----:B------:R-:W2:Y:S01]  /*9860*/  MUFU.TANH R106, R106 ;  /* 0x0000006a006a7308 */ /* 0x000ea20000002400 */
[----:B-1----:R-:W-:Y:S01]  /*9870*/  FMNMX.FTZ R129, R126, R127, !PT ;  /* 0x0000007f7e817209 */ /* 0x002fe20007810000 */
[----:B------:R-:W-:-:S06]  /*9880*/  FMUL.FTZ R127, R0, R58 ;  /* 0x0000003a007f7220 */ /* 0x000fcc0000410000 */
        /* <DEDUP_REMOVED lines=9> */
[----:B--2---:R-:W-:Y:S01]  /*9920*/  FMNMX.FTZ R2, R108, R3, !PT ;  /* 0x000000036c027209 */ /* 0x004fe20007810000 */
[----:B------:R-:W-:Y:S02]  /*9930*/  WARPGROUP.DEPBAR.LE gsb0, 0x0 ;  /* 0x00008000000079c5 */ /* 0x000fe40000010000 */
[----:B------:R-:W-:-:S04]  /*9940*/  WARPGROUP.ARRIVE ;  /* 0x00000000000079c5 */ /* 0x000fc80000000000 */
[----:B------:R-:W2:Y:S01]  /*9950*/  MUFU.TANH R111, R111 ;  /* 0x0000006f006f7308 */ /* 0x000ea20000002400 */
[----:B-1----:R-:W-:Y:S01]  /*9960*/  FMNMX.FTZ R58, R110, R129, !PT ;  /* 0x000000816e3a7209 */ /* 0x002fe20007810000 */
[----:B------:R-:W-:Y:S01]  /*9970*/  FMUL.FTZ R129, R0, R62 ;  /* 0x0000003e00817220 */ /* 0x000fe20000410000 */
[----:B------:R-:W-:Y:S01]  /*9980*/  QGMMA.64x64x32.F32.E4M3.E4M3 R24, R144, gdesc[UR4], R24, gsb0 ;  /* 0x00e0000490187df3 */ /* 0x000fe20008000818 */
[----:B------:R-:W-:Y:S01]  /*9990*/  UIADD3 UR6, UR10, 0x180, URZ ;  /* 0x000001800a067890 */ /* 0x000fe2000fffe03f */
[----:B------:R-:W-:-:S03]  /*99a0*/  UMOV UR7, 0xc0000010 ;  /* 0xc000001000077882 */ /* 0x000fc60000000000 */
        /* <DEDUP_REMOVED lines=19> */
[----:B0-----:R-:W-:Y:S01]  /*9ae0*/  FMNMX.FTZ R59, R119, R58, !PT ;  /* 0x0000003a773b7209 */ /* 0x001fe20007810000 */
[----:B------:R-:W-:Y:S02]  /*9af0*/  WARPGROUP.DEPBAR.LE gsb0, 0x0 ;  /* 0x00008000000079c5 */ /* 0x000fe40000010000 */
[----:B------:R-:W-:-:S04]  /*9b00*/  WARPGROUP.ARRIVE ;  /* 0x00000000000079c5 */ /* 0x000fc80000000000 */
[----:B------:R-:W0:Y:S01]  /*9b10*/  MUFU.TANH R89, R89 ;  /* 0x0000005900597308 */ /* 0x000e220000002400 */
[----:B--2---:R-:W-:Y:S01]  /*9b20*/  FMNMX.FTZ R2, R88, R3, !PT ;  /* 0x0000000358027209 */ /* 0x004fe20007810000 */
[----:B------:R-:W-:Y:S01]  /*9b30*/  QGMMA.64x64x32.F32.E4M3.E4M3 R24, R140, gdesc[UR4], R24, gsb0 ;  /* 0x00e000048c187df3 */ /* 0x000fe20008000818 */
[----:B------:R-:W-:Y:S01]  /*9b40*/  UIADD3 UR6, UR10, 0x200, URZ ;  /* 0x000002000a067890 */ /* 0x000fe2000fffe03f */
[----:B------:R-:W-:-:S04]  /*9b50*/  UMOV UR7, 0xc0000010 ;  /* 0xc000001000077882 */ /* 0x000fc80000000000 */
        /* <DEDUP_REMOVED lines=21> */
[----:B------:R-:W-:-:S04]  /*9cb0*/  WARPGROUP.ARRIVE ;  /* 0x00000000000079c5 */ /* 0x000fc80000000000 */
[----:B------:R-:W1:Y:S01]  /*9cc0*/  MUFU.TANH R102, R102 ;  /* 0x0000006600667308 */ /* 0x000e620000002400 */
[----:B0-----:R-:W-:Y:S01]  /*9cd0*/  FMNMX.FTZ R59, R99, R58, !PT ;  /* 0x0000003a633b7209 */ /* 0x001fe20007810000 */
[----:B------:R-:W-:Y:S06]  /*9ce0*/  QGMMA.64x64x32.F32.E4M3.E4M3 R24, R136, gdesc[UR4], R24, gsb0 ;  /* 0x00e0000488187df3 */ /* 0x000fec0008000818 */
        /* <DEDUP_REMOVED lines=20> */
[----:B------:R-:W-:-:S06]  /*9e30*/  WARPGROUP.DEPBAR.LE gsb0, 0x0 ;  /* 0x00008000000079c5 */ /* 0x000fcc0000010000 */
        /* <DEDUP_REMOVED lines=47> */
[----:B--2---:R-:W-:Y:S02]  /*a130*/  FMNMX.FTZ R58, R134, R59, !PT ;  /* 0x0000003b863a7209 */ /* 0x004fe40007810000 */
[----:B-1----:R-:W-:Y:S02]  /*a140*/  FMNMX.FTZ R59, R69, R2, !PT ;  /* 0x00000002453b7209 */ /* 0x002fe40007810000 */
[----:B0-----:R-:W-:-:S03]  /*a150*/  FMNMX.FTZ R62, R135, R58, !PT ;  /* 0x0000003a873e7209 */ /* 0x001fc60007810000 */
[----:B------:R-:W0:Y:S04]  /*a160*/  SHFL.BFLY PT, R58, R59, 0x2, 0x1f ;  /* 0x0c401f003b3a7f89 */ /* 0x000e2800000e0000 */
[----:B------:R-:W1:Y:S01]  /*a170*/  SHFL.BFLY PT, R3, R62, 0x2, 0x1f ;  /* 0x0c401f003e037f89 */ /* 0x000e6200000e0000 */
[----:B0-----:R-:W-:Y:S02]  /*a180*/  FMNMX.FTZ R58, R59, R58, !PT ;  /* 0x0000003a3b3a7209 */ /* 0x001fe40007810000 */
[----:B-1----:R-:W-:-:S03]  /*a190*/  FMNMX.FTZ R63, R62, R3, !PT ;  /* 0x000000033e3f7209 */ /* 0x002fc60007810000 */
[----:B------:R-:W0:Y:S04]  /*a1a0*/  SHFL.BFLY PT, R3, R58, 0x1, 0x1f ;  /* 0x0c201f003a037f89 */ /* 0x000e2800000e0000 */
[----:B------:R-:W1:Y:S01]  /*a1b0*/  SHFL.BFLY PT, R64, R63, 0x1, 0x1f ;  /* 0x0c201f003f407f89 */ /* 0x000e6200000e0000 */
[----:B0-----:R-:W-:Y:S02]  /*a1c0*/  FMNMX.FTZ R2, R58, R3, !PT ;  /* 0x000000033a027209 */ /* 0x001fe40007810000 */
[----:B-1----:R-:W-:-:S03]  /*a1d0*/  FMNMX.FTZ R3, R63, R64, !PT ;  /* 0x000000403f037209 */ /* 0x002fc60007810000 */
[C---:B------:R-:W-:Y:S01]  /*a1e0*/  FADD.FTZ R7, -R2.reuse, R7 ;  /* 0x0000000702077221 */ /* 0x040fe20000010100 */
[----:B------:R-:W-:-:S03]  /*a1f0*/  FFMA.FTZ R140, R2, R67, -8 ;  /* 0xc1000000028c7423 */ /* 0x000fc60000010043 */
[----:B------:R-:W-:Y:S01]  /*a200*/  FMUL.FTZ R59, R7, UR21 ;  /* 0x00000015073b7c20 */ /* 0x000fe20008410000 */
[----:B------:R-:W-:-:S01]  /*a210*/  FADD.FTZ R6, -R3, R6 ;  /* 0x0000000603067221 */ /* 0x000fc20000010100 */
[--C-:B------:R-:W-:Y:S01]  /*a220*/  FFMA.FTZ R141, R13, UR21, -R140.reuse ;  /* 0x000000150d8d7c23 */ /* 0x100fe2000801088c */
[----:B------:R-:W-:-:S01]  /*a230*/  FFMA.FTZ R13, R120, UR21, -R140 ;  /* 0x00000015780d7c23 */ /* 0x000fc2000801088c */
[----:B------:R0:W-:Y:S01]  /*a240*/  MUFU.EX2 R63, R59 ;  /* 0x0000003b003f7308 */ /* 0x0001e20000000800 */
[----:B------:R-:W-:Y:S01]  /*a250*/  FMUL.FTZ R7, R6, UR21 ;  /* 0x0000001506077c20 */ /* 0x000fe20008410000 */
[--C-:B------:R-:W-:Y:S01]  /*a260*/  FFMA.FTZ R6, R9, UR21, -R140.reuse ;  /* 0x0000001509067c23 */ /* 0x100fe2000801088c */
[----:B------:R-:W-:-:S01]  /*a270*/  FFMA.FTZ R9, R10, UR21, -R140 ;  /* 0x000000150a097c23 */ /* 0x000fc2000801088c */
[--C-:B------:R-:W-:Y:S01]  /*a280*/  FFMA.FTZ R10, R21, UR21, -R140.reuse ;  /* 0x00000015150a7c23 */ /* 0x100fe2000801088c */
[----:B------:R-:W-:-:S01]  /*a290*/  FFMA.FTZ R21, R105, UR21, -R140 ;  /* 0x0000001569157c23 */ /* 0x000fc2000801088c */
[--C-:B------:R-:W-:Y:S01]  /*a2a0*/  FFMA.FTZ R105, R109, UR21, -R140.reuse ;  /* 0x000000156d697c23 */ /* 0x100fe2000801088c */
[----:B------:R-:W-:-:S01]  /*a2b0*/  FFMA.FTZ R109, R117, UR21, -R140 ;  /* 0x00000015756d7c23 */ /* 0x000fc2000801088c */
[----:B------:R-:W1:Y:S01]  /*a2c0*/  MUFU.EX2 R6, R6 ;  /* 0x0000000600067308 */ /* 0x000e620000000800 */
[----:B0-----:R-:W-:-:S01]  /*a2d0*/  FFMA.FTZ R59, R113, UR21, -R140 ;  /* 0x00000015713b7c23 */ /* 0x001fc2000801088c */
[----:B------:R-:W-:Y:S01]  /*a2e0*/  FFMA.FTZ R113, R68, UR21, -R140 ;  /* 0x0000001544717c23 */ /* 0x000fe2000801088c */
[----:B------:R-:W-:-:S02]  /*a2f0*/  IMAD.U32 R68, RZ, RZ, UR21 ;  /* 0x00000015ff447e24 */ /* 0x000fc4000f8e00ff */
[--C-:B------:R-:W-:Y:S01]  /*a300*/  FFMA.FTZ R120, R123, UR21, -R140.reuse ;  /* 0x000000157b787c23 */ /* 0x100fe2000801088c */
[----:B------:R-:W-:-:S01]  /*a310*/  FFMA.FTZ R123, R124, UR21, -R140 ;  /* 0x000000157c7b7c23 */ /* 0x000fc2000801088c */
[----:B------:R-:W-:Y:S01]  /*a320*/  FFMA.FTZ R64, R89, UR21, -R140 ;  /* 0x0000001559407c23 */ /* 0x000fe2000801088c */
[----:B------:R-:W-:-:S01]  /*a330*/  FFMA.FTZ R117, R3, R68, -8 ;  /* 0xc100000003757423 */ /* 0x000fc20000010044 */
[----:B------:R-:W-:Y:S01]  /*a340*/  MUFU.EX2 R7, R7 ;  /* 0x0000000700077308 */ /* 0x000fe20000000800 */
[----:B------:R-:W-:-:S01]  /*a350*/  FFMA.FTZ R89, R93, UR21, -R140 ;  /* 0x000000155d597c23 */ /* 0x000fc2000801088c */
[----:B------:R-:W-:Y:S01]  /*a360*/  FFMA.FTZ R93, R101, UR21, -R140 ;  /* 0x00000015655d7c23 */ /* 0x000fe2000801088c */
        /* <DEDUP_REMOVED lines=15> */
[----:B------:R-:W-:Y:S01]  /*a460*/  FFMA.FTZ R121, R125, UR21, -R117 ;  /* 0x000000157d797c23 */ /* 0x000fe20008010875 */
[----:B------:R-:W-:-:S01]  /*a470*/  FFMA.FTZ R62, R88, UR21, -R140 ;  /* 0x00000015583e7c23 */ /* 0x000fc2000801088c */
[--C-:B------:R-:W-:Y:S01]  /*a480*/  FFMA.FTZ R88, R92, UR21, -R140.reuse ;  /* 0x000000155c587c23 */ /* 0x100fe2000801088c */
[----:B------:R-:W-:-:S01]  /*a490*/  FFMA.FTZ R92, R100, UR21, -R140 ;  /* 0x00000015645c7c23 */ /* 0x000fc2000801088c */
[----:B------:R-:W-:Y:S01]  /*a4a0*/  FFMA.FTZ R100, R85, UR21, -R140 ;  /* 0x0000001555647c23 */ /* 0x000fe2000801088c */
[----:B------:R-:W-:-:S01]  /*a4b0*/  FFMA.FTZ R122, R126, UR21, -R117 ;  /* 0x000000157e7a7c23 */ /* 0x000fc20008010875 */
[----:B------:R-:W1:Y:S01]  /*a4c0*/  MUFU.EX2 R12, R12 ;  /* 0x0000000c000c7308 */ /* 0x000e620000000800 */
[----:B0-----:R-:W-:-:S01]  /*a4d0*/  FADD.FTZ R98, R9, R98 ;  /* 0x0000006209627221 */ /* 0x001fc20000010000 */
[----:B------:R-:W-:Y:S01]  /*a4e0*/  FFMA.FTZ R58, R112, UR21, -R140 ;  /* 0x00000015703a7c23 */ /* 0x000fe2000801088c */
[----:B------:R-:W-:-:S01]  /*a4f0*/  FFMA.FTZ R85, R99, UR21, -R117 ;  /* 0x0000001563557c23 */ /* 0x000fc20008010875 */
[--C-:B------:R-:W-:Y:S01]  /*a500*/  FFMA.FTZ R112, R61, UR21, -R140.reuse ;  /* 0x000000153d707c23 */ /* 0x100fe2000801088c */
[----:B------:R-:W-:-:S01]  /*a510*/  FFMA.FTZ R14, R104, UR21, -R140 ;  /* 0x00000015680e7c23 */ /* 0x000fc2000801088c */
[----:B------:R-:W-:Y:S01]  /*a520*/  FFMA.FTZ R61, R65, UR21, -R140 ;  /* 0x00000015413d7c23 */ /* 0x000fe2000801088c */
[----:B------:R-:W-:-:S01]  /*a530*/  FFMA.FTZ R65, R106, UR21, -R117 ;  /* 0x000000156a417c23 */ /* 0x000fc20008010875 */
[----:B------:R-:W0:Y:S01]  /*a540*/  MUFU.EX2 R141, R141 ;  /* 0x0000008d008d7308 */ /* 0x000e220000000800 */
[----:B--2---:R-:W-:-:S01]  /*a550*/  FFMA.FTZ R5, R7, R4, R11 ;  /* 0x0000000407057223 */ /* 0x004fc2000001000b */
[----:B------:R-:W-:Y:S01]  /*a560*/  FFMA.FTZ R68, R107, UR21, -R117 ;  /* 0x000000156b447c23 */ /* 0x000fe20008010875 */
[----:B------:R-:W-:-:S01]  /*a570*/  FFMA.FTZ R104, R108, UR21, -R140 ;  /* 0x000000156c687c23 */ /* 0x000fc2000801088c */
[--C-:B------:R-:W-:Y:S01]  /*a580*/  FFMA.FTZ R106, R110, UR21, -R117.reuse ;  /* 0x000000156e6a7c23 */ /* 0x100fe20008010875 */
[----:B------:R-:W-:-:S01]  /*a590*/  FFMA.FTZ R107, R111, UR21, -R117 ;  /* 0x000000156f6b7c23 */ /* 0x000fc20008010875 */
[--C-:B------:R-:W-:Y:S01]  /*a5a0*/  FFMA.FTZ R108, R116, UR21, -R140.reuse ;  /* 0x00000015746c7c23 */ /* 0x100fe2000801088c */
[----:B------:R-:W-:-:S01]  /*a5b0*/  FFMA.FTZ R116, R69, UR21, -R140 ;  /* 0x0000001545747c23 */ /* 0x000fc2000801088c */
[----:B------:R-:W2:Y:S01]  /*a5c0*/  MUFU.EX2 R124, R124 ;  /* 0x0000007c007c7308 */ /* 0x000ea20000000800 */
[----:B-1----:R-:W-:-:S01]  /*a5d0*/  FADD.FTZ R5, R12, R5 ;  /* 0x000000050c057221 */ /* 0x002fc20000010000 */
[----:B------:R-:W-:Y:S01]  /*a5e0*/  FFMA.FTZ R69, R114, UR21, -R117 ;  /* 0x0000001572457c23 */ /* 0x000fe20008010875 */
[----:B------:R-:W-:-:S01]  /*a5f0*/  FFMA.FTZ R66, R96, UR21, -R140 ;  /* 0x0000001560427c23 */ /* 0x000fc2000801088c */
[----:B------:R-:W-:Y:S01]  /*a600*/  FFMA.FTZ R96, R76, UR21, -R140 ;  /* 0x000000154c607c23 */ /* 0x000fe2000801088c */
        /* <DEDUP_REMOVED lines=9> */
[----:B------:R-:W-:Y:S01]  /*a6a0*/  FFMA.FTZ R111, R119, UR21, -R117 ;  /* 0x00000015776f7c23 */ /* 0x000fe20008010875 */
[----:B------:R-:W-:-:S01]  /*a6b0*/  FFMA.FTZ R67, R97, UR21, -R140 ;  /* 0x0000001561437c23 */ /* 0x000fc2000801088c */
[----:B------:R-:W0:Y:S01]  /*a6c0*/  MUFU.EX2 R131, R131 ;  /* 0x0000008300837308 */ /* 0x000e220000000800 */
[----:B--2---:R-:W-:-:S01]  /*a6d0*/  FADD.FTZ R4, R124, R5 ;  /* 0x000000057c047221 */ /* 0x004fc20000010000 */
        /* <DEDUP_REMOVED lines=10> */
[--C-:B------:R-:W-:Y:S01]  /*a780*/  FFMA.FTZ R56, R56, UR21, -R140.reuse ;  /* 0x0000001538387c23 */ /* 0x100fe2000801088c */
[----:B------:R-:W-:-:S01]  /*a790*/  FFMA.FTZ R57, R57, UR21, -R140 ;  /* 0x0000001539397c23 */ /* 0x000fc2000801088c */
[--C-:B------:R-:W-:Y:S01]  /*a7a0*/  FFMA.FTZ R114, R129, UR21, -R117.reuse ;  /* 0x0000001581727c23 */ /* 0x100fe20008010875 */
[----:B------:R-:W-:-:S01]  /*a7b0*/  FFMA.FTZ R115, R130, UR21, -R117 ;  /* 0x0000001582737c23 */ /* 0x000fc20008010875 */
        /* <DEDUP_REMOVED lines=20> */
[----:B0-----:R-:W-:-:S01]  /*a900*/  FADD.FTZ R78, R14, R99 ;  /* 0x000000630e4e7221 */ /* 0x001fc20000010000 */
[--C-:B------:R-:W-:Y:S01]  /*a910*/  FFMA.FTZ R99, R79, UR21, -R117.reuse ;  /* 0x000000154f637c23 */ /* 0x100fe20008010875 */
[----:B------:R-:W-:-:S05]  /*a920*/  FFMA.FTZ R79, R83, UR21, -R117 ;  /* 0x00000015534f7c23 */ /* 0x000fca0008010875 */
        /* <DEDUP_REMOVED lines=48> */
[----:B-1----:R-:W-:-:S01]  /*ac30*/  FADD.FTZ R4, R91, R82 ;  /* 0x000000525b047221 */ /* 0x002fc20000010000 */
[----:B------:R-:W-:-:S06]  /*ac40*/  FFMA.FTZ R82, R127, UR21, -R117 ;  /* 0x000000157f527c23 */ /* 0x000fcc0008010875 */
        /* <DEDUP_REMOVED lines=41> */
[----:B--2---:R-:W-:-:S01]  /*aee0*/  FADD.FTZ R119, R79, R118 ;  /* 0x000000764f777221 */ /* 0x004fc20000010000 */
[----:B------:R-:W-:-:S06]  /*aef0*/  IMAD.U32 R118, RZ, RZ, UR46 ;  /* 0x0000002eff767e24 */ /* 0x000fcc000f8e00ff */
        /* <DEDUP_REMOVED lines=8> */
[----:B------:R-:W-:Y:S01]  /*af80*/  @!P0 LEA R4, R118, UR45, 0x3 ;  /* 0x0000002d76048c11 */ /* 0x000fe2000f8e18ff */
[----:B------:R-:W-:-:S01]  /*af90*/  FFMA.FTZ R118, R134, UR21, -R117 ;  /* 0x0000001586767c23 */ /* 0x000fc20008010875 */
[----:B------:R-:W-:-:S03]  /*afa0*/  FFMA.FTZ R117, R135, UR21, -R117 ;  /* 0x0000001587757c23 */ /* 0x000fc60008010875 */
[----:B------:R-:W-:Y:S01]  /*afb0*/  @!P0 VIADD R4, R4, 0x13240 ;  /* 0x0001324004048836 */ /* 0x000fe20000000000 */
[----:B------:R-:W1:Y:S01]  /*afc0*/  MUFU.EX2 R57, R57 ;  /* 0x0000003900397308 */ /* 0x000e620000000800 */
[----:B0-----:R-:W-:-:S03]  /*afd0*/  FADD.FTZ R126, R56, R5 ;  /* 0x00000005387e7221 */ /* 0x001fc60000010000 */
[----:B------:R-:W-:-:S04]  /*afe0*/  @!P0 PRMT R4, RZ, 0x654, R4 ;  /* 0x00000654ff048816 */ /* 0x000fc80000000004 */
[----:B------:R-:W0:Y:S01]  /*aff0*/  MUFU.EX2 R83, R83 ;  /* 0x0000005300537308 */ /* 0x000e220000000800 */
[----:B--2---:R-:W-:-:S01]  /*b000*/  FADD.FTZ R128, R82, R119 ;  /* 0x0000007752807221 */ /* 0x004fc20000010000 */
[----:B------:R2:W-:Y:S06]  /*b010*/  @!P0 SYNCS.ARRIVE.TRANS64.RED.A1T0 RZ, [R4+URZ], RZ ;  /* 0x000000ff04ff89a7 */ /* 0x0005ec000810043f */
        /* <DEDUP_REMOVED lines=8> */
[----:B------:R-:W2:Y:S01]  /*b0a0*/  MUFU.EX2 R60, R60 ;  /* 0x0000003c003c7308 */ /* 0x000ea20000000800 */
[----:B0-----:R-:W-:-:S07]  /*b0b0*/  FADD.FTZ R119, R112, R119 ;  /* 0x0000007770777221 */ /* 0x001fce0000010000 */
[----:B------:R-:W0:Y:S01]  /*b0c0*/  MUFU.EX2 R86, R86 ;  /* 0x0000005600567308 */ /* 0x000e220000000800 */
[----:B---3--:R-:W-:-:S07]  /*b0d0*/  FADD.FTZ R5, R115, R126 ;  /* 0x0000007e73057221 */ /* 0x008fce0000010000 */
        /* <DEDUP_REMOVED lines=11> */
[----:B-1----:R-:W-:-:S01]  /*b190*/  FADD.FTZ R4, R118, R5 ;  /* 0x0000000576047221 */ /* 0x002fc20000010000 */
[----:B--2---:R-:W-:-:S03]  /*b1a0*/  FADD.FTZ R5, R116, R119 ;  /* 0x0000007774057221 */ /* 0x004fc60000010000 */
[----:B0-----:R-:W-:Y:S01]  /*b1b0*/  FADD.FTZ R4, R117, R4 ;  /* 0x0000000475047221 */ /* 0x001fe20000010000 */
[----:B------:R-:W-:Y:S06]  /*b1c0*/  @!P1 BRA `(.L_x_1682) ;  /* 0x0000000000049947 */ /* 0x000fec0003800000 */
[----:B------:R-:W-:Y:S01]  /*b1d0*/  BPT.TRAP 0x1 ;  /* 0x000000040000795c */ /* 0x000fe20000300000 */
.L_x_1682:
        /* <DEDUP_REMOVED lines=81> */
[----:B------:R-:W-:Y:S01]  /*b6f0*/  F2FP.SATFINITE.E4M3.F32.PACK_AB_MERGE_C R139, R87, R86, R117 ;  /* 0x00000056578b723e */ /* 0x000fe20004807075 */
[----:B------:R-:W-:Y:S06]  /*b700*/  @P2 BRA `(.L_x_1683) ;  /* 0xffffffd000f42947 */ /* 0x000fec000383ffff */
.L_x_1673:
[----:B------:R-:W-:Y:S06]  /*b710*/  BAR.ARV 0x8, 0x200 ;  /* 0x0208000000007b1d */ /* 0x000fec0000002000 */
[----:B------:R-:W-:Y:S05]  /*b720*/  @!P1 BRA `(.L_x_1684) ;  /* 0x0000000000049947 */ /* 0x000fea0003800000 */
[----:B------:R-:W-:Y:S01]  /*b730*/  BPT.TRAP 0x1 ;  /* 0x000000040000795c */ /* 0x000fe20000300000 */
.L_x_1684:
[----:B------:R-:W-:Y:S01]  /*b740*/  ULEA UR5, UR46, UR45, 0x3 ;  /* 0x0000002d2e057291 */ /* 0x000fe2000f8e183f */
[----:B------:R-:W-:-:S05]  /*b750*/  IMAD.U32 R0, RZ, RZ, UR47 ;  /* 0x0000002fff007e24 */ /* 0x000fca000f8e00ff */
[----:B------:R-:W-:-:S04]  /*b760*/  SHF.L.U32 R0, R0, 0x1f, RZ ;  /* 0x0000001f00007819 */ /* 0x000fc800000006ff */
[----:B------:R0:W1:Y:S01]  /*b770*/  SYNCS.PHASECHK.TRANS64.TRYWAIT P0, [UR5+0x13250], R0 ;  /* 0x01325000ff0075a7 */ /* 0x0000620008000145 */
[----:B------:R-:W-:Y:S05]  /*b780*/  @!P1 BRA `(.L_x_1685) ;  /* 0x0000000000049947 */ /* 0x000fea0003800000 */
[----:B------:R-:W-:Y:S01]  /*b790*/  BPT.TRAP 0x1 ;  /* 0x000000040000795c */ /* 0x000fe20000300000 */
.L_x_1685:
[----:B-1----:R-:W-:Y:S05]  /*b7a0*/  @P0 BRA `(.L_x_1686) ;  /* 0x0000000000080947 */ /* 0x002fea0003800000 */
[----:B------:R-:W1:Y:S02]  /*b7b0*/  SYNCS.PHASECHK.TRANS64.TRYWAIT P0, [UR5+0x13250], R0 ;  /* 0x01325000ff0075a7 */ /* 0x000e640008000145 */
[----:B-1----:R-:W-:Y:S05]  /*b7c0*/  @!P0 BRA `(.L_x_1687) ;  /* 0x0000008c006c8947 */ /* 0x002fea0003800000 */
.L_x_1686:
[----:B------:R-:W-:Y:S01]  /*b7d0*/  UIADD3 UR45, UR45, 0x1000, URZ ;  /* 0x000010002d2d7890 */ /* 0x000fe2000fffe03f */
[----:B------:R-:W-:Y:S01]  /*b7e0*/  WARPGROUP.ARRIVE ;  /* 0x00000000000079c5 */ /* 0x000fe20000000000 */
[----:B------:R-:W-:Y:S01]  /*b7f0*/  ULDC.64 UR8, c[0x0][0x9a0] ;  /* 0x0002680000087ab9 */ /* 0x000fe20000000a00 */
[----:B------:R-:W-:Y:S01]  /*b800*/  UMOV UR7, 0xc0000010 ;  /* 0xc000001000077882 */ /* 0x000fe20000000000 */
[----:B------:R-:W-:Y:S01]  /*b810*/  USHF.R.U32.HI UR45, URZ, 0x4, UR45 ;  /* 0x000000043f2d7899 */ /* 0x000fe2000801162d */
[----:B------:R-:W-:-:S03]  /*b820*/  ISETP.NE.U32.AND P0, PT, RZ, UR8, PT ;  /* 0x00000008ff007c0c */ /* 0x000fc6000bf05070 */
[----:B------:R-:W-:Y:S01]  /*b830*/  ULOP3.LUT UR45, UR45, 0x3fff, URZ, 0xc0, !UPT ;  /* 0x00003fff2d2d7892 */ /* 0x000fe2000f8ec03f */
[----:B------:R-:W-:-:S03]  /*b840*/  ISETP.NE.AND.EX P0, PT, RZ, UR9, PT, P0 ;  /* 0x00000009ff007c0c */ /* 0x000fc6000bf05300 */
[----:B------:R-:W-:-:S04]  /*b850*/  ULOP3.LUT UR4, UR45, 0x10000, URZ, 0xfc, !UPT ;  /* 0x000100002d047892 */ /* 0x000fc8000f8efc3f */
[----:B------:R-:W-:-:S06]  /*b860*/  UIMAD UR4, UR46, 0x280, UR4 ;  /* 0x000002802e0478a4 */ /* 0x000fcc000f8e0204 */
[----:B------:R-:W0:Y:S01]  /*b870*/  @P0 LDC.64 R8, c[0x0][0x9c8] ;  /* 0x00027200ff080b82 */ /* 0x000e220000000a00 */
[----:B------:R-:W-:Y:S02]  /*b880*/  UMOV UR6, UR4 ;  /* 0x0000000400067c82 */ /* 0x000fe40008000000 */
[----:B------:R-:W-:Y:S05]  /*b890*/  QGMMA.64x64x32.F32.E4M3.E4M3 R24, R152, gdesc[UR4], R24, gsb0 ;  /* 0x00e0000498187df3 */ /* 0x000fea0008000818 */
[----:B------:R-:W2:Y:S01]  /*b8a0*/  @P0 LDC.64 R10, c[0x0][0x9d0] ;  /* 0x00027400ff0a0b82 */ /* 0x000ea20000000a00 */
[C---:B01----:R-:W-:Y:S02]  /*b8b0*/  @P0 IMAD R0, R8.reuse, UR37, RZ ;  /* 0x0000002508000c24 */ /* 0x043fe4000f8e02ff */
[----:B------:R-:W-:-:S04]  /*b8c0*/  @P0 IMAD.WIDE.U32 R6, R8, UR36, RZ ;  /* 0x0000002408060c25 */ /* 0x000fc8000f8e00ff */
[----:B------:R-:W-:Y:S02]  /*b8d0*/  @P0 IMAD R9, R9, UR36, R0 ;  /* 0x0000002409090c24 */ /* 0x000fe4000f8e0200 */
[----:B------:R-:W-:Y:S02]  /*b8e0*/  IMAD.MOV.U32 R0, RZ, RZ, 0x3f800000 ;  /* 0x3f800000ff007424 */ /* 0x000fe400078e00ff */
[----:B------:R-:W-:Y:S02]  /*b8f0*/  @P0 IMAD.IADD R7, R7, 0x1, R9 ;  /* 0x0000000107070824 */ /* 0x000fe400078e0209 */
[----:B--2---:R-:W-:-:S04]  /*b900*/  @P0 IMAD.WIDE.U32 R6, R10, UR39, R6 ;  /* 0x000000270a060c25 */ /* 0x004fc8000f8e0006 */
[----:B------:R-:W-:Y:S01]  /*b910*/  @P0 IMAD R7, R11, UR39, R7 ;  /* 0x000000270b070c24 */ /* 0x000fe2000f8e0207 */
[----:B------:R-:W-:-:S04]  /*b920*/  @P0 LEA R8, P2, R6, UR8, 0x2 ;  /* 0x0000000806080c11 */ /* 0x000fc8000f8410ff */
[----:B------:R-:W-:Y:S01]  /*b930*/  @P0 LEA.HI.X R9, R6, UR9, R7, 0x2, P2 ;  /* 0x0000000906090c11 */ /* 0x000fe200090f1407 */
        /* <DEDUP_REMOVED lines=13> */
[----:B------:R-:W1:Y:S04]  /*ba10*/  SHFL.BFLY PT, R6, R5, 0x2, 0x1f ;  /* 0x0c401f0005067f89 */ /* 0x000e6800000e0000 */
[----:B0-----:R-:W0:Y:S01]  /*ba20*/  SHFL.BFLY PT, R9, R4, 0x2, 0x1f ;  /* 0x0c401f0004097f89 */ /* 0x001e2200000e0000 */
[----:B------:R-:W-:Y:S02]  /*ba30*/  WARPGROUP.DEPBAR.LE gsb0, 0x0 ;  /* 0x00008000000079c5 */ /* 0x000fe40000010000 */
[----:B------:R-:W-:-:S06]  /*ba40*/  WARPGROUP.ARRIVE ;  /* 0x00000000000079c5 */ /* 0x000fcc0000000000 */
[----:B------:R-:W-:Y:S01]  /*ba50*/  QGMMA.64x64x32.F32.E4M3.E4M3 R24, R140, gdesc[UR4], R24, gsb0 ;  /* 0x00e000048c187df3 */ /* 0x000fe20008000818 */
[----:B-1----:R-:W-:-:S01]  /*ba60*/  FADD.FTZ R6, R6, R5 ;  /* 0x0000000506067221 */ /* 0x002fc20000010000 */
[----:B------:R-:W-:Y:S01]  /*ba70*/  UIADD3 UR6, UR4, 0x200, URZ ;  /* 0x0000020004067890 */ /* 0x000fe2000fffe03f */
[----:B0-----:R-:W-:-:S01]  /*ba80*/  FADD.FTZ R9, R9, R4 ;  /* 0x0000000409097221 */ /* 0x001fc20000010000 */
[----:B------:R-:W-:Y:S02]  /*ba90*/  UMOV UR7, 0xc0000010 ;  /* 0xc000001000077882 */ /* 0x000fe40000000000 */
[----:B------:R-:W0:Y:S04]  /*baa0*/  SHFL.BFLY PT, R7, R6, 0x1, 0x1f ;  /* 0x0c201f0006077f89 */ /* 0x000e2800000e0000 */
        /* <DEDUP_REMOVED lines=25> */
[----:B--2---:R-:W-:Y:S01]  /*bc40*/  FMUL.FTZ R5, R5, R0 ;  /* 0x0000000005057220 */ /* 0x004fe20000410000 */
[----:B------:R-:W-:Y:S02]  /*bc50*/  IMAD.MOV.U32 R57, RZ, RZ, -0x800000 ;  /* 0xff800000ff397424 */ /* 0x000fe400078e00ff */
[----:B------:R-:W-:Y:S01]  /*bc60*/  @P2 FFMA.FTZ R56, R7, R2, R4 ;  /* 0x0000000207382223 */ /* 0x000fe20000010004 */
[----:B------:R-:W-:-:S01]  /*bc70*/  @P3 FFMA.FTZ R57, R13, R3, R6 ;  /* 0x000000030d393223 */ /* 0x000fc20000010006 */
[----:B---3--:R-:W-:Y:S01]  /*bc80*/  FMUL.FTZ R0, R9, R0 ;  /* 0x0000000009007220 */ /* 0x008fe20000410000 */
[----:B------:R-:W-:-:S02]  /*bc90*/  WARPGROUP.DEPBAR.LE gsb0, 0x0 ;  /* 0x00008000000079c5 */ /* 0x000fc40000010000 */
[----:B------:R-:W-:Y:S05]  /*bca0*/  @!P1 BRA `(.L_x_1688) ;  /* 0x0000000000049947 */ /* 0x000fea0003800000 */
[----:B------:R-:W-:Y:S01]  /*bcb0*/  BPT.TRAP 0x1 ;  /* 0x000000040000795c */ /* 0x000fe20000300000 */
.L_x_1688:
        /* <DEDUP_REMOVED lines=18> */
[-C--:B------:R-:W-:Y:S01]  /*bde0*/  FMUL.FTZ R41, R41, R5.reuse ;  /* 0x0000000529297220 */ /* 0x080fe20000410000 */
[-C--:B------:R-:W-:Y:S01]  /*bdf0*/  FMUL.FTZ R52, R52, R5.reuse ;  /* 0x0000000534347220 */ /* 0x080fe20000410000 */
[----:B------:R-:W-:Y:S01]  /*be00*/  FMUL.FTZ R49, R49, R5 ;  /* 0x0000000531317220 */ /* 0x000fe20000410000 */
[----:B------:R-:W-:Y:S01]  /*be10*/  USEL UR4, URZ, 0x1, UP0 ;  /* 0x000000013f047887 */ /* 0x000fe20008000000 */
        /* <DEDUP_REMOVED lines=20> */
.L_x_1655:
        /* <DEDUP_REMOVED lines=14> */
[----:B------:R-:W-:Y:S01]  /*c040*/  ULDC.64 UR10, c[0x0][0xc00] ;  /* 0x00030000000a7ab9 */ /* 0x000fe20000000a00 */
[----:B------:R-:W2:Y:S01]  /*c050*/  LDL R12, [R1+0x18] ;  /* 0x00001800010c7983 */ /* 0x000ea20000100800 */
[----:B0-----:R-:W-:-:S05]  /*c060*/  IMAD.SHL.U32 R2, R10, 0x4, RZ ;  /* 0x000000040a027824 */ /* 0x001fca00078e00ff */
[----:B------:R-:W-:Y:S01]  /*c070*/  LOP3.LUT R2, R2, 0xc, RZ, 0xc0, !PT ;  /* 0x0000000c02027812 */ /* 0x000fe200078ec0ff */
[----:B------:R-:W-:Y:S03]  /*c080*/  BAR.SYNC.DEFER_BLOCKING 0x1, 0x180 ;  /* 0x0046000000007b1d */ /* 0x000fe60000010000 */
[----:B------:R-:W-:-:S05]  /*c090*/  IADD3 R2, P0, R2, UR8, RZ ;  /* 0x0000000802027c10 */ /* 0x000fca000ff1e0ff */
[----:B------:R-:W-:Y:S01]  /*c0a0*/  IMAD.X R3, RZ, RZ, UR9, P0 ;  /* 0x00000009ff037e24 */ /* 0x000fe200080e06ff */
[----:B------:R-:W0:Y:S01]  /*c0b0*/  S2R R13, SR_SWINHI ;  /* 0x00000000000d7919 */ /* 0x000e220000002f00 */
[----:B------:R-:W-:-:S03]  /*c0c0*/  ULDC.64 UR8, c[0x0][0xc00] ;  /* 0x0003000000087ab9 */ /* 0x000fc60000000a00 */
[----:B------:R2:W3:Y:S01]  /*c0d0*/  LDG.E.CONSTANT R11, desc[UR52][R2.64] ;  /* 0x00000034020b7981 */ /* 0x0004e2000c1e9900 */
[----:B------:R-:W-:Y:S01]  /*c0e0*/  LOP3.LUT P0, R10, R10, 0x3, RZ, 0xc0, !PT ;  /* 0x000000030a0a7812 */ /* 0x000fe2000780c0ff */
[----:B------:R-:W-:-:S03]  /*c0f0*/  UIMAD.WIDE UR8, UR36, 0x4, UR8 ;  /* 0x00000004240878a5 */ /* 0x000fc6000f8e0208 */
        /* <DEDUP_REMOVED lines=11> */
[----:B------:R-:W-:Y:S02]  /*c1b0*/  MOV R42, R0 ;  /* 0x00000000002a7202 */ /* 0x000fe40000000f00 */
[----:B0-----:R-:W-:-:S02]  /*c1c0*/  MOV R43, R13 ;  /* 0x0000000d002b7202 */ /* 0x001fc40000000f00 */
        /* <DEDUP_REMOVED lines=20> */
[----:B------:R-:W-:Y:S01]  /*c310*/  SEL R32, R55, R54, P0 ;  /* 0x0000003637207207 */ /* 0x000fe20000000000 */
[----:B--2---:R-:W-:Y:S01]  /*c320*/  IMAD.WIDE R2, R12, 0x2, R42 ;  /* 0x000000020c027825 */ /* 0x004fe200078e022a */
[----:B------:R-:W-:Y:S02]  /*c330*/  SEL R12, R38, R39, P0 ;  /* 0x00000027260c7207 */ /* 0x000fe40000000000 */
[C---:B------:R-:W-:Y:S02]  /*c340*/  IADD3 R9, P3, R2.reuse, 0x20, RZ ;  /* 0x0000002002097810 */ /* 0x040fe40007f7e0ff */
[----:B------:R-:W-:-:S02]  /*c350*/  LOP3.LUT R7, R2, 0x380, RZ, 0xc0, !PT ;  /* 0x0000038002077812 */ /* 0x000fc400078ec0ff */
[C---:B------:R-:W-:Y:S02]  /*c360*/  IADD3 R13, P2, R2.reuse, 0x40, RZ ;  /* 0x00000040020d7810 */ /* 0x040fe40007f5e0ff */
[----:B------:R-:W-:Y:S02]  /*c370*/  LOP3.LUT R8, R9, 0x380, RZ, 0xc0, !PT ;  /* 0x0000038009087812 */ /* 0x000fe400078ec0ff */
[----:B------:R-:W-:Y:S02]  /*c380*/  IADD3 R30, P1, R2, 0x60, RZ ;  /* 0x00000060021e7810 */ /* 0x000fe40007f3e0ff */
[----:B------:R-:W-:Y:S02]  /*c390*/  SHF.R.U64 R7, R7, 0x3, RZ ;  /* 0x0000000307077819 */ /* 0x000fe400000012ff */
[----:B------:R-:W-:Y:S01]  /*c3a0*/  LOP3.LUT R4, R13, 0x380, RZ, 0xc0, !PT ;  /* 0x000003800d047812 */ /* 0x000fe200078ec0ff */
[----:B------:R-:W-:Y:S01]  /*c3b0*/  IMAD.X R5, RZ, RZ, R3, P1 ;  /* 0x000000ffff057224 */ /* 0x000fe200008e0603 */
[----:B------:R-:W-:-:S02]  /*c3c0*/  SHF.R.U64 R8, R8, 0x3, RZ ;  /* 0x0000000308087819 */ /* 0x000fc400000012ff */
[----:B------:R-:W-:Y:S02]  /*c3d0*/  LOP3.LUT R15, R30, 0x380, RZ, 0xc0, !PT ;  /* 0x000003801e0f7812 */ /* 0x000fe400078ec0ff */
[----:B------:R-:W-:Y:S01]  /*c3e0*/  LOP3.LUT R2, R7, R2, RZ, 0x3c, !PT ;  /* 0x0000000207027212 */ /* 0x000fe200078e3cff */
[--C-:B------:R-:W-:Y:S01]  /*c3f0*/  IMAD.X R7, RZ, RZ, R3.reuse, P2 ;  /* 0x000000ffff077224 */ /* 0x100fe200010e0603 */
[----:B------:R-:W-:Y:S02]  /*c400*/  SHF.R.U64 R4, R4, 0x3, RZ ;  /* 0x0000000304047819 */ /* 0x000fe400000012ff */
[----:B------:R-:W-:Y:S01]  /*c410*/  LOP3.LUT R8, R8, R9, RZ, 0x3c, !PT ;  /* 0x0000000908087212 */ /* 0x000fe200078e3cff */
[----:B------:R-:W-:Y:S01]  /*c420*/  IMAD.X R9, RZ, RZ, R3, P3 ;  /* 0x000000ffff097224 */ /* 0x000fe200018e0603 */
[----:B------:R-:W-:Y:S02]  /*c430*/  SHF.R.U64 R15, R15, 0x3, RZ ;  /* 0x000000030f0f7819 */ /* 0x000fe400000012ff */
[----:B------:R-:W-:-:S02]  /*c440*/  MOV R67, R2 ;  /* 0x0000000200437202 */ /* 0x000fc40000000f00 */
[----:B------:R-:W-:Y:S02]  /*c450*/  LOP3.LUT R6, R4, R13, RZ, 0x3c, !PT ;  /* 0x0000000d04067212 */ /* 0x000fe400078e3cff */
[----:B------:R-:W-:Y:S02]  /*c460*/  LOP3.LUT R4, R15, R30, RZ, 0x3c, !PT ;  /* 0x0000001e0f047212 */ /* 0x000fe400078e3cff */
[----:B------:R-:W-:Y:S02]  /*c470*/  MOV R30, R6 ;  /* 0x00000006001e7202 */ /* 0x000fe40000000f00 */
[----:B------:R-:W-:Y:S02]  /*c480*/  MOV R65, R4 ;  /* 0x0000000400417202 */ /* 0x000fe40000000f00 */
[----:B------:R-:W-:Y:S02]  /*c490*/  MOV R66, R8 ;  /* 0x0000000800427202 */ /* 0x000fe40000000f00 */
[----:B---3--:R-:W-:Y:S01]  /*c4a0*/  LOP3.LUT R3, R11, 0x2, RZ, 0x3c, !PT ;  /* 0x000000020b037812 */ /* 0x008fe200078e3cff */
[----:B------:R-:W-:Y:S04]  /*c4b0*/  SHFL.IDX PT, R46, R96, R11, 0x1c1f ;  /* 0x001c1f0b602e7589 */ /* 0x000fe800000e0000 */
[----:B------:R-:W0:Y:S04]  /*c4c0*/  SHFL.IDX PT, R47, R92, R3, 0x1c1f ;  /* 0x001c1f035c2f7589 */ /* 0x000e2800000e0000 */
[----:B------:R-:W-:Y:S04]  /*c4d0*/  SHFL.IDX PT, R38, R68, R11, 0x1c1f ;  /* 0x001c1f0b44267589 */ /* 0x000fe800000e0000 */
[----:B------:R1:W-:Y:S04]  /*c4e0*/  SHFL.IDX PT, R39, R62, R3, 0x1c1f ;  /* 0x001c1f033e277589 */ /* 0x0003e800000e0000 */
[----:B------:R-:W-:Y:S04]  /*c4f0*/  SHFL.IDX PT, R54, R88, R11, 0x1c1f ;  /* 0x001c1f0b58367589 */ /* 0x000fe800000e0000 */
[----:B------:R-:W2:Y:S01]  /*c500*/  SHFL.IDX PT, R55, R84, R3, 0x1c1f ;  /* 0x001c1f0354377589 */ /* 0x000ea200000e0000 */
[----:B-1----:R-:W-:-:S03]  /*c510*/  IMAD.U32 R62, RZ, RZ, UR8 ;  /* 0x00000008ff3e7e24 */ /* 0x002fc6000f8e00ff */
[----:B------:R0:W-:Y:S04]  /*c520*/  SHFL.IDX PT, R34, R44, R11, 0x1c1f ;  /* 0x001c1f0b2c227589 */ /* 0x0001e800000e0000 */
[----:B------:R-:W-:Y:S04]  /*c530*/  SHFL.IDX PT, R35, R48, R3, 0x1c1f ;  /* 0x001c1f0330237589 */ /* 0x000fe800000e0000 */
[----:B------:R-:W-:Y:S01]  /*c540*/  SHFL.IDX PT, R2, R98, R11, 0x1c1f ;  /* 0x001c1f0b62027589 */ /* 0x000fe200000e0000 */
[----:B0-----:R-:W-:-:S03]  /*c550*/  SEL R44, R46, R47, P0 ;  /* 0x0000002f2e2c7207 */ /* 0x001fc60000000000 */
[----:B------:R-:W-:Y:S01]  /*c560*/  SHFL.IDX PT, R52, R80, R11, 0x1c1f ;  /* 0x001c1f0b50347589 */ /* 0x000fe200000e0000 */
[----:B------:R-:W-:-:S03]  /*c570*/  SEL R46, R47, R46, P0 ;  /* 0x0000002e2f2e7207 */ /* 0x000fc60000000000 */
[----:B------:R-:W0:Y:S04]  /*c580*/  SHFL.IDX PT, R5, R94, R3, 0x1c1f ;  /* 0x001c1f035e057589 */ /* 0x000e2800000e0000 */
[----:B------:R-:W-:Y:S01]  /*c590*/  SHFL.IDX PT, R10, R10, R11, 0x1c1f ;  /* 0x001c1f0b0a0a7589 */ /* 0x000fe200000e0000 */
[----:B--2---:R-:W-:Y:S02]  /*c5a0*/  SEL R50, R54, R55, P0 ;  /* 0x0000003736327207 */ /* 0x004fe40000000000 */
[----:B------:R-:W-:Y:S01]  /*c5b0*/  SEL R54, R55, R54, P0 ;  /* 0x0000003637367207 */ /* 0x000fe20000000000 */
[----:B------:R-:W1:Y:S04]  /*c5c0*/  SHFL.IDX PT, R53, R76, R3, 0x1c1f ;  /* 0x001c1f034c357589 */ /* 0x000e6800000e0000 */
[----:B------:R-:W-:Y:S04]  /*c5d0*/  SHFL.IDX PT, R28, R28, R11, 0x1c1f ;  /* 0x001c1f0b1c1c7589 */ /* 0x000fe800000e0000 */
[----:B------:R-:W2:Y:S04]  /*c5e0*/  SHFL.IDX PT, R15, R64, R3, 0x1c1f ;  /* 0x001c1f03400f7589 */ /* 0x000ea800000e0000 */
[----:B------:R3:W-:Y:S04]  /*c5f0*/  SHFL.IDX PT, R29, R36, R3, 0x1c1f ;  /* 0x001c1f03241d7589 */ /* 0x0007e800000e0000 */
[----:B------:R-:W-:Y:S01]  /*c600*/  SHFL.IDX PT, R4, R90, R11, 0x1c1f ;  /* 0x001c1f0b5a047589 */ /* 0x000fe200000e0000 */
[----:B0-----:R-:W-:-:S02]  /*c610*/  SEL R45, R2, R5, P0 ;  /* 0x00000005022d7207 */ /* 0x001fc40000000000 */
[----:B------:R-:W-:Y:S01]  /*c620*/  SEL R47, R5, R2, P0 ;  /* 0x00000002052f7207 */ /* 0x000fe20000000000 */
[----:B------:R-:W-:Y:S01]  /*c630*/  SHFL.IDX PT, R60, R60, R11, 0x1c1f ;  /* 0x001c1f0b3c3c7589 */ /* 0x000fe200000e0000 */
[----:B---3--:R-:W-:-:S03]  /*c640*/  SEL R36, R34, R35, P0 ;  /* 0x0000002322247207 */ /* 0x008fc60000000000 */
[----:B------:R-:W0:Y:S01]  /*c650*/  SHFL.IDX PT, R7, R86, R3, 0x1c1f ;  /* 0x001c1f0356077589 */ /* 0x000e2200000e0000 */
[----:B-1----:R-:W-:Y:S02]  /*c660*/  SEL R48, R52, R53, P0 ;  /* 0x0000003534307207 */ /* 0x002fe40000000000 */
[----:B------:R-:W-:Y:S01]  /*c670*/  SEL R34, R35, R34, P0 ;  /* 0x0000002223227207 */ /* 0x000fe20000000000 */
[----:B------:R-:W-:Y:S01]  /*c680*/  SHFL.IDX PT, R12, R12, R11, 0x1c1f ;  /* 0x001c1f0b0c0c7589 */ /* 0x000fe200000e0000 */
[----:B------:R-:W-:-:S03]  /*c690*/  SEL R52, R53, R52, P0 ;  /* 0x0000003435347207 */ /* 0x000fc60000000000 */
[----:B------:R-:W1:Y:S01]  /*c6a0*/  SHFL.IDX PT, R61, R70, R3, 0x1c1f ;  /* 0x001c1f03463d7589 */ /* 0x000e6200000e0000 */
[----:B--2---:R-:W-:-:S03]  /*c6b0*/  SEL R41, R10, R15, P0 ;  /* 0x0000000f0a297207 */ /* 0x004fc60000000000 */
[----:B------:R1:W2:Y:S04]  /*c6c0*/  SHFL.IDX PT, R21, R58, R3, 0x1c1f ;  /* 0x001c1f033a157589 */ /* 0x0002a800000e0000 */
[----:B------:R-:W-:Y:S04]  /*c6d0*/  SHFL.IDX PT, R6, R82, R11, 0x1c1f ;  /* 0x001c1f0b52067589 */ /* 0x000fe800000e0000 */
[----:B------:R-:W3:Y:S04]  /*c6e0*/  SHFL.IDX PT, R9, R78, R3, 0x1c1f ;  /* 0x001c1f034e097589 */ /* 0x000ee800000e0000 */
[----:B------:R-:W-:Y:S01]  /*c6f0*/  SHFL.IDX PT, R14, R14, R11, 0x1c1f ;  /* 0x001c1f0b0e0e7589 */ /* 0x000fe200000e0000 */
[----:B0-----:R-:W-:-:S02]  /*c700*/  SEL R51, R4, R7, P0 ;  /* 0x0000000704337207 */ /* 0x001fc40000000000 */
[----:B------:R-:W-:Y:S01]  /*c710*/  SEL R55, R7, R4, P0 ;  /* 0x0000000407377207 */ /* 0x000fe20000000000 */
[----:B------:R0:W4:Y:S01]  /*c720*/  SHFL.IDX PT, R25, R40, R3, 0x1c1f ;  /* 0x001c1f0328197589 */ /* 0x00012200000e0000 */
[----:B------:R-:W-:-:S03]  /*c730*/  F2FP.BF16.F32.PACK_AB R4, R45, R44 ;  /* 0x0000002c2d04723e */ /* 0x000fc600000010ff */
[----:B------:R-:W-:Y:S01]  /*c740*/  SHFL.IDX PT, R8, R74, R11, 0x1c1f ;  /* 0x001c1f0b4a087589 */ /* 0x000fe200000e0000 */
[----:B-1----:R-:W-:Y:S02]  /*c750*/  SEL R58, R60, R61, P0 ;  /* 0x0000003d3c3a7207 */ /* 0x002fe40000000000 */
[----:B------:R-:W-:Y:S01]  /*c760*/  SEL R60, R61, R60, P0 ;  /* 0x0000003c3d3c7207 */ /* 0x000fe20000000000 */
[----:B------:R-:W-:Y:S01]  /*c770*/  SHFL.IDX PT, R24, R24, R11, 0x1c1f ;  /* 0x001c1f0b18187589 */ /* 0x000fe200000e0000 */
[----:B--2---:R-:W-:Y:S02]  /*c780*/  SEL R37, R12, R21, P0 ;  /* 0x000000150c257207 */ /* 0x004fe40000000000 */
[----:B0-----:R-:W-:Y:S01]  /*c790*/  SEL R40, R38, R39, P0 ;  /* 0x0000002726287207 */ /* 0x001fe20000000000 */
[----:B------:R-:W0:Y:S01]  /*c7a0*/  SHFL.IDX PT, R13, R72, R3, 0x1c1f ;  /* 0x001c1f03480d7589 */ /* 0x000e2200000e0000 */
[----:B------:R-:W-:Y:S02]  /*c7b0*/  SEL R38, R39, R38, P0 ;  /* 0x0000002627267207 */ /* 0x000fe40000000000 */
[----:B------:R-:W-:Y:S01]  /*c7c0*/  SEL R39, R15, R10, P0 ;  /* 0x0000000a0f277207 */ /* 0x000fe20000000000 */
[----:B------:R-:W-:Y:S01]  /*c7d0*/  SHFL.IDX PT, R26, R26, R11, 0x1c1f ;  /* 0x001c1f0b1a1a7589 */ /* 0x000fe200000e0000 */
[----:B------:R-:W-:-:S02]  /*c7e0*/  SEL R35, R21, R12, P0 ;  /* 0x0000000c15237207 */ /* 0x000fc40000000000 */
[----:B---3--:R-:W-:Y:S01]  /*c7f0*/  SEL R49, R6, R9, P0 ;  /* 0x0000000906317207 */ /* 0x008fe20000000000 */
[----:B------:R1:W2:Y:S01]  /*c800*/  SHFL.IDX PT, R27, R32, R3, 0x1c1f ;  /* 0x001c1f03201b7589 */ /* 0x0002a200000e0000 */
[----:B------:R-:W-:Y:S02]  /*c810*/  SEL R53, R9, R6, P0 ;  /* 0x0000000609357207 */ /* 0x000fe40000000000 */
[----:B------:R-:W-:Y:S01]  /*c820*/  F2FP.BF16.F32.PACK_AB R5, R41, R40 ;  /* 0x000000282905723e */ /* 0x000fe200000010ff */
[----:B------:R3:W3:Y:S01]  /*c830*/  SHFL.IDX PT, R63, R20, R3, 0x1c1f ;  /* 0x001c1f03143f7589 */ /* 0x0006e200000e0000 */
[----:B----4-:R-:W-:Y:S02]  /*c840*/  SEL R33, R14, R25, P0 ;  /* 0x000000190e217207 */ /* 0x010fe40000000000 */
[----:B------:R-:W-:Y:S02]  /*c850*/  F2FP.BF16.F32.PACK_AB R6, R47, R46 ;  /* 0x0000002e2f06723e */ /* 0x000fe400000010ff */
[----:B------:R-:W-:-:S02]  /*c860*/  F2FP.BF16.F32.PACK_AB R7, R39, R38 ;  /* 0x000000262707723e */ /* 0x000fc400000010ff */
[----:B-1----:R-:W-:Y:S02]  /*c870*/  SEL R32, R28, R29, P0 ;  /* 0x0000001d1c207207 */ /* 0x002fe40000000000 */
[----:B------:R-:W-:Y:S01]  /*c880*/  SEL R28, R29, R28, P0 ;  /* 0x0000001c1d1c7207 */ /* 0x000fe20000000000 */
[----:B------:R-:W-:Y:S01]  /*c890*/  STSM.16.M88.4 [R67], R4 ;  /* 0x0000000443007844 */ /* 0x000fe20000000200 */
[----:B------:R-:W-:Y:S02]  /*c8a0*/  SEL R29, R25, R14, P0 ;  /* 0x0000000e191d7207 */ /* 0x000fe40000000000 */
[----:B0-----:R-:W-:Y:S02]  /*c8b0*/  SEL R59, R8, R13, P0 ;  /* 0x0000000d083b7207 */ /* 0x001fe40000000000 */
[----:B------:R-:W-:Y:S02]  /*c8c0*/  SEL R61, R13, R8, P0 ;  /* 0x000000080d3d7207 */ /* 0x000fe40000000000 */
[----:B------:R-:W-:-:S02]  /*c8d0*/  F2FP.BF16.F32.PACK_AB R8, R51, R50 ;  /* 0x000000323308723e */ /* 0x000fc400000010ff */
[----:B------:R-:W-:Y:S02]  /*c8e0*/  F2FP.BF16.F32.PACK_AB R9, R37, R36 ;  /* 0x000000242509723e */ /* 0x000fe400000010ff */
[----:B--2---:R-:W-:Y:S02]  /*c8f0*/  SEL R21, R24, R27, P0 ;  /* 0x0000001b18157207 */ /* 0x004fe40000000000 */
[----:B---3--:R-:W-:Y:S02]  /*c900*/  SEL R3, R27, R24, P0 ;  /* 0x000000181b037207 */ /* 0x008fe40000000000 */
[----:B------:R-:W-:Y:S02]  /*c910*/  SEL R20, R26, R63, P0 ;  /* 0x0000003f1a147207 */ /* 0x000fe40000000000 */
[----:B------:R-:W-:Y:S01]  /*c920*/  SEL R2, R63, R26, P0 ;  /* 0x0000001a3f027207 */ /* 0x000fe20000000000 */
[----:B------:R-:W-:Y:S01]  /*c930*/  IMAD.U32 R63, RZ, RZ, UR9 ;  /* 0x00000009ff3f7e24 */ /* 0x000fe2000f8e00ff */
[----:B------:R-:W-:Y:S01]  /*c940*/  F2FP.BF16.F32.PACK_AB R10, R55, R54 ;  /* 0x00000036370a723e */ /* 0x000fe200000010ff */
[----:B------:R-:W-:Y:S01]  /*c950*/  ULDC.64 UR8, c[0x0][0xc08] ;  /* 0x0003020000087ab9 */ /* 0x000fe20000000a00 */
[----:B------:R-:W-:-:S02]  /*c960*/  F2FP.BF16.F32.PACK_AB R11, R35, R34 ;  /* 0x00000022230b723e */ /* 0x000fc400000010ff */
[----:B------:R-:W-:Y:S02]  /*c970*/  F2FP.BF16.F32.PACK_AB R12, R49, R48 ;  /* 0x00000030310c723e */ /* 0x000fe400000010ff */
[----:B------:R-:W-:Y:S01]  /*c980*/  F2FP.BF16.F32.PACK_AB R13, R33, R32 ;  /* 0x00000020210d723e */ /* 0x000fe200000010ff */
[----:B------:R-:W-:Y:S01]  /*c990*/  STSM.16.M88.4 [R66], R8 ;  /* 0x0000000842007844 */ /* 0x000fe20000000200 */
[----:B------:R-:W-:Y:S02]  /*c9a0*/  F2FP.BF16.F32.PACK_AB R14, R53, R52 ;  /* 0x00000034350e723e */ /* 0x000fe400000010ff */
[----:B------:R-:W-:Y:S02]  /*c9b0*/  F2FP.BF16.F32.PACK_AB R15, R29, R28 ;  /* 0x0000001c1d0f723e */ /* 0x000fe400000010ff */
[----:B------:R-:W-:Y:S02]  /*c9c0*/  F2FP.BF16.F32.PACK_AB R24, R59, R58 ;  /* 0x0000003a3b18723e */ /* 0x000fe400000010ff */
[----:B------:R-:W-:Y:S01]  /*c9d0*/  F2FP.BF16.F32.PACK_AB R25, R21, R20 ;  /* 0x000000141519723e */ /* 0x000fe200000010ff */
[----:B------:R-:W-:Y:S01]  /*c9e0*/  STSM.16.M88.4 [R30], R12 ;  /* 0x0000000c1e007844 */ /* 0x000fe20000000200 */
[----:B------:R-:W-:-:S02]  /*c9f0*/  F2FP.BF16.F32.PACK_AB R26, R61, R60 ;  /* 0x0000003c3d1a723e */ /* 0x000fc400000010ff */
[----:B------:R-:W-:Y:S02]  /*ca00*/  F2FP.BF16.F32.PACK_AB R27, R3, R2 ;  /* 0x00000002031b723e */ /* 0x000fe400000010ff */
[----:B------:R-:W-:-:S03]  /*ca10*/  ISETP.NE.U32.AND P0, PT, RZ, UR10, PT ;  /* 0x0000000aff007c0c */ /* 0x000fc6000bf05070 */
[----:B------:R0:W-:Y:S01]  /*ca20*/  STSM.16.M88.4 [R65], R24 ;  /* 0x0000001841007844 */ /* 0x0001e20000000200 */
[----:B------:R-:W-:Y:S01]  /*ca30*/  BAR.SYNC.DEFER_BLOCKING 0x1, 0x180 ;  /* 0x0046000000007b1d */ /* 0x000fe20000010000 */
[----:B------:R-:W-:-:S07]  /*ca40*/  ISETP.NE.AND.EX P0, PT, RZ, UR11, PT, P0 ;  /* 0x0000000bff007c0c */ /* 0x000fce000bf05300 */
[----:B0-----:R-:W0:Y:S06]  /*ca50*/  LDC R65, c[0x0][0xbe8] ;  /* 0x0002fa00ff417b82 */ /* 0x001e2c0000000800 */
[----:B------:R-:W2:Y:S01]  /*ca60*/  @P0 LDG.E R64, desc[UR52][R62.64] ;  /* 0x000000343e400981 */ /* 0x000ea2000c1e1900 */
[----:B------:R-:W-:Y:S01]  /*ca70*/  UISETP.NE.U32.AND UP0, UPT, UR8, URZ, UPT ;  /* 0x0000003f0800728c */ /* 0x000fe2000bf05070 */
[----:B------:R-:W-:-:S03]  /*ca80*/  ULDC UR4, c[0x0][0xa88] ;  /* 0x0002a20000047ab9 */ /* 0x000fc60000000800 */
[----:B------:R-:W-:Y:S01]  /*ca90*/  UISETP.NE.AND.EX UP0, UPT, UR9, URZ, UPT, UP0 ;  /* 0x0000003f0900728c */ /* 0x000fe2000bf05300 */
[----:B------:R-:W-:Y:S01]  /*caa0*/  IMAD.U32 R30, RZ, RZ, UR4 ;  /* 0x00000004ff1e7e24 */ /* 0x000fe2000f8e00ff */
[----:B------:R-:W-:-:S04]  /*cab0*/  UMOV UR16, 0x9b8 ;  /* 0x000009b800107882 */ /* 0x000fc80000000000 */
[----:B------:R-:W-:Y:S02]  /*cac0*/  PLOP3.LUT P4, PT, PT, PT, UP0, 0x80, 0x0 ;  /* 0x000000000000781c */ /* 0x000fe40003f8f008 */
[----:B0-----:R-:W-:-:S03]  /*cad0*/  ISETP.NE.AND P1, PT, R65, 0x1, PT ;  /* 0x000000014100780c */ /* 0x001fc60003f25270 */
[----:B------:R-:W-:-:S04]  /*cae0*/  @UP0 ULEA UR8, UP1, UR36, UR8, 0x2 ;  /* 0x0000000824080291 */ /* 0x000fc8000f82103f */
[----:B------:R-:W-:-:S06]  /*caf0*/  @UP0 ULEA.HI.X UR9, UR36, UR9, UR37, 0x2, UP1 ;  /* 0x0000000924090291 */ /* 0x000fcc00088f1425 */
[----:B------:R-:W0:Y:S01]  /*cb00*/  @P1 LDC R6, c[0x0][0xbec] ;  /* 0x0002fb00ff061b82 */ /* 0x000e220000000800 */
[----:B------:R-:W-:Y:S01]  /*cb10*/  UISETP.GT.AND UP1, UPT, UR42, 0x1, UPT ;  /* 0x000000012a00788c */ /* 0x000fe2000bf24270 */
[----:B------:R-:W-:-:S06]  /*cb20*/  IMAD.U32 R4, RZ, RZ, UR8 ;  /* 0x00000008ff047e24 */ /* 0x000fcc000f8e00ff */
[----:B------:R-:W1:Y:S01]  /*cb30*/  @P1 LDC R9, c[0x0][0xbf0] ;  /* 0x0002fc00ff091b82 */ /* 0x000e620000000800 */
[----:B------:R-:W-:Y:S01]  /*cb40*/  USEL UR16, UR16, 0x978, UP1 ;  /* 0x0000097810107887 */ /* 0x000fe20008800000 */
[----:B------:R-:W-:Y:S01]  /*cb50*/  IMAD.U32 R5, RZ, RZ, UR9 ;  /* 0x00000009ff057e24 */ /* 0x000fe2000f8e00ff */
[----:B------:R-:W-:Y:S01]  /*cb60*/  UISETP.NE.U32.AND UP0, UPT, UR10, URZ, UPT ;  /* 0x0000003f0a00728c */ /* 0x000fe2000bf05070 */
[----:B------:R-:W-:Y:S01]  /*cb70*/  VIADD R11, R17, UR40 ;  /* 0x00000028110b7c36 */ /* 0x000fe20008000000 */
[----:B------:R-:W-:Y:S02]  /*cb80*/  UMOV UR4, URZ ;  /* 0x0000003f00047c82 */ /* 0x000fe40008000000 */
[----:B------:R-:W-:Y:S01]  /*cb90*/  UISETP.NE.AND.EX UP0, UPT, UR11, URZ, UPT, UP0 ;  /* 0x0000003f0b00728c */ /* 0x000fe2000bf05300 */
[----:B------:R0:W5:Y:S01]  /*cba0*/  @P4 LDG.E R30, desc[UR52][R4.64] ;  /* 0x00000034041e4981 */ /* 0x000162000c1e1900 */
[----:B------:R-:W-:Y:S01]  /*cbb0*/  USEL UR7, UR41, URZ, UP1 ;  /* 0x0000003f29077287 */ /* 0x000fe20008800000 */
[----:B------:R-:W-:Y:S01]  /*cbc0*/  IMAD.MOV.U32 R7, RZ, RZ, R11 ;  /* 0x000000ffff077224 */ /* 0x000fe200078e000b */
[----:B------:R-:W-:-:S02]  /*cbd0*/  USEL UR36, UR36, URZ, !UP0 ;  /* 0x0000003f24247287 */ /* 0x000fc4000c000000 */
[----:B------:R-:W-:Y:S01]  /*cbe0*/  ULDC.64 UR10, c[0x0][UR16+0x218] ;  /* 0x00008600100a7abb */ /* 0x000fe20008000a00 */
[----:B------:R-:W-:Y:S01]  /*cbf0*/  ULDC.64 UR14, c[0x0][UR16+0x228] ;  /* 0x00008a00100e7abb */ /* 0x000fe20008000a00 */
[----:B------:R-:W-:Y:S01]  /*cc00*/  ULDC.64 UR12, c[0x0][UR16+0x220] ;  /* 0x00008800100c7abb */ /* 0x000fe20008000a00 */
[----:B------:R-:W-:Y:S02]  /*cc10*/  UIMAD.WIDE.U32 UR8, UR10, UR39, URZ ;  /* 0x000000270a0872a5 */ /* 0x000fe4000f8e003f */
[----:B------:R-:W-:Y:S01]  /*cc20*/  UIMAD.WIDE.U32 UR18, UR14, UR7, URZ ;  /* 0x000000070e1272a5 */ /* 0x000fe2000f8e003f */
[----:B0-----:R-:W-:Y:S01]  /*cc30*/  @P1 IMAD.HI.U32 R4, R11, R6, RZ ;  /* 0x000000060b041227 */ /* 0x001fe200078e00ff */
[----:B------:R-:W-:Y:S02]  /*cc40*/  UIMAD UR10, UR11, UR39, URZ ;  /* 0x000000270b0a72a4 */ /* 0x000fe4000f8e023f */
[----:B------:R-:W-:Y:S02]  /*cc50*/  UIMAD UR14, UR15, UR7, URZ ;  /* 0x000000070f0e72a4 */ /* 0x000fe4000f8e023f */
[----:B------:R-:W-:Y:S01]  /*cc60*/  USEL UR37, UR37, URZ, !UP0 ;  /* 0x0000003f25257287 */ /* 0x000fe2000c000000 */
[----:B-1----:R-:W-:Y:S01]  /*cc70*/  @P1 SHF.R.U32.HI R7, RZ, R9, R4 ;  /* 0x00000009ff071219 */ /* 0x002fe20000011604 */
[----:B------:R-:W-:Y:S01]  /*cc80*/  UIMAD UR7, UR13, UR36, URZ ;  /* 0x000000240d0772a4 */ /* 0x000fe2000f8e023f */
[----:B------:R-:W-:Y:S01]  /*cc90*/  IMAD.U32 R4, RZ, RZ, UR18 ;  /* 0x00000012ff047e24 */ /* 0x000fe2000f8e00ff */
[----:B------:R-:W-:Y:S01]  /*cca0*/  UIADD3 UR9, UR9, UR10, URZ ;  /* 0x0000000a09097290 */ /* 0x000fe2000fffe03f */
[----:B------:R-:W-:Y:S01]  /*ccb0*/  IMAD.U32 R5, RZ, RZ, UR19 ;  /* 0x00000013ff057e24 */ /* 0x000fe2000f8e00ff */
[----:B------:R-:W-:Y:S01]  /*ccc0*/  UIMAD.WIDE.U32 UR10, UR12, UR36, URZ ;  /* 0x000000240c0a72a5 */ /* 0x000fe2000f8e003f */
[--C-:B------:R-:W-:Y:S01]  /*ccd0*/  IMAD.MOV R6, RZ, RZ, -R7.reuse ;  /* 0x000000ffff067224 */ /* 0x100fe200078e0a07 */
[----:B------:R-:W-:Y:S01]  /*cce0*/  UIMAD UR7, UR12, UR37, UR7 ;  /* 0x000000250c0772a4 */ /* 0x000fe2000f8e0207 */
[----:B------:R-:W-:Y:S01]  /*ccf0*/  SHF.R.S32.HI R5, RZ, 0x1f, R7 ;  /* 0x0000001fff057819 */ /* 0x000fe20000011407 */
[----:B------:R-:W-:Y:S01]  /*cd00*/  UIADD3 UR14, UR19, UR14, URZ ;  /* 0x0000000e130e7290 */ /* 0x000fe2000fffe03f */
[----:B------:R-:W-:Y:S01]  /*cd10*/  IMAD R9, R65, R6, R11 ;  /* 0x0000000641097224 */ /* 0x000fe200078e020b */
[----:B------:R-:W-:-:S04]  /*cd20*/  UIADD3 UR7, UR11, UR7, URZ ;  /* 0x000000070b077290 */ /* 0x000fc8000fffe03f */
[----:B------:R-:W-:Y:S01]  /*cd30*/  IMAD.U32 R8, RZ, RZ, UR14 ;  /* 0x0000000eff087e24 */ /* 0x000fe2000f8e00ff */
[----:B------:R-:W-:Y:S02]  /*cd40*/  SHF.R.S32.HI R6, RZ, 0x1f, R9 ;  /* 0x0000001fff067819 */ /* 0x000fe40000011409 */
        /* <DEDUP_REMOVED lines=21> */
.L_x_1691:
        /* <DEDUP_REMOVED lines=13> */
[----:B--2---:R-:W-:-:S04]  /*cf70*/  VIADD R13, R12, UR40 ;  /* 0x000000280c0d7c36 */ /* 0x004fc80008000000 */
        /* <DEDUP_REMOVED lines=36> */
[----:B------:R-:W-:Y:S02]  /*d1c0*/  IMAD.X R25, RZ, RZ, R43, P0 ;  /* 0x000000ffff197224 */ /* 0x000fe400000e062b */
[----:B------:R-:W-:-:S04]  /*d1d0*/  SHF.R.U64 R2, R2, 0x3, RZ ;  /* 0x0000000302027819 */ /* 0x000fc800000012ff */
[----:B------:R-:W-:Y:S02]  /*d1e0*/  LOP3.LUT R24, R2, R3, RZ, 0x3c, !PT ;  /* 0x0000000302187212 */ /* 0x000fe400078e3cff */
[----:B------:R-:W0:Y:S01]  /*d1f0*/  @P1 LDC R3, c[0x0][0xbf0] ;  /* 0x0002fc00ff031b82 */ /* 0x000e220000000800 */
[----:B------:R-:W-:Y:S02]  /*d200*/  UIMAD.WIDE.U32 UR8, UR4, UR10, URZ ;  /* 0x0000000a040872a5 */ /* 0x000fe4000f8e003f */
[----:B------:R-:W-:Y:S01]  /*d210*/  UIMAD UR7, UR4, UR11, UR7 ;  /* 0x0000000b040772a4 */ /* 0x000fe2000f8e0207 */
[----:B------:R-:W-:Y:S01]  /*d220*/  IMAD R2, R18, 0x30, R62 ;  /* 0x0000003012027824 */ /* 0x000fe200078e023e */
[----:B------:R-:W5:Y:S01]  /*d230*/  LD.E.128 R24, desc[UR52][R24.64] ;  /* 0x0000003418187980 */ /* 0x000f62000c101d00 */
[----:B------:R-:W-:Y:S01]  /*d240*/  ULDC.64 UR10, c[0x0][0xae8] ;  /* 0x0002ba00000a7ab9 */ /* 0x000fe20000000a00 */
[----:B------:R-:W-:Y:S01]  /*d250*/  UIADD3 UR9, UR9, UR7, URZ ;  /* 0x0000000709097290 */ /* 0x000fe2000fffe03f */
[----:B------:R-:W-:Y:S01]  /*d260*/  VIADD R29, R2, UR40 ;  /* 0x00000028021d7c36 */ /* 0x000fe20008000000 */
[----:B------:R-:W-:Y:S01]  /*d270*/  USHF.R.S32.HI UR4, URZ, 0x1f, UR36 ;  /* 0x0000001f3f047899 */ /* 0x000fe20008011424 */
[----:B------:R-:W-:Y:S01]  /*d280*/  @!PT LDS RZ, [RZ] ;  /* 0x00000000fffff984 */ /* 0x000fe20000000800 */
[----:B------:R-:W-:Y:S01]  /*d290*/  @!PT LDS RZ, [RZ] ;  /* 0x00000000fffff984 */ /* 0x000fe20000000800 */
[----:B------:R-:W-:Y:S01]  /*d2a0*/  @!PT LDS RZ, [RZ] ;  /* 0x00000000fffff984 */ /* 0x000fe20000000800 */
[----:B------:R-:W-:Y:S01]  /*d2b0*/  @!PT LDS RZ, [RZ] ;  /* 0x00000000fffff984 */ /* 0x000fe20000000800 */
[----:B------:R1:W-:Y:S06]  /*d2c0*/  MEMBAR.ALL.CTA ;  /* 0x0000000000007992 */ /* 0x0003ec0000008000 */
[----:B-1----:R-:W1:Y:S01]  /*d2d0*/  FENCE.VIEW.ASYNC.S ;  /* 0x00000000000073c6 */ /* 0x002e620000000000 */
[----:B------:R-:W-:Y:S01]  /*d2e0*/  UIMAD.WIDE.U32 UR8, UR39, UR10, UR8 ;  /* 0x0000000a270872a5 */ /* 0x000fe2000f8e0008 */
[----:B------:R-:W-:-:S03]  /*d2f0*/  @P1 IMAD.HI.U32 R2, R29, R20, RZ ;  /* 0x000000141d021227 */ /* 0x000fc600078e00ff */
[----:B------:R-:W-:Y:S01]  /*d300*/  UIMAD UR9, UR39, UR11, UR9 ;  /* 0x0000000b270972a4 */ /* 0x000fe2000f8e0209 */
[----:B------:R-:W-:Y:S02]  /*d310*/  IMAD.MOV.U32 R21, RZ, RZ, R29 ;  /* 0x000000ffff157224 */ /* 0x000fe400078e001d */
[----:B------:R-:W-:Y:S01]  /*d320*/  ULDC.64 UR10, c[0x0][0xaf0] ;  /* 0x0002bc00000a7ab9 */ /* 0x000fe20000000a00 */
[----:B------:R-:W-:Y:S01]  /*d330*/  VIADD R0, R0, 0x13220 ;  /* 0x0001322000007836 */ /* 0x000fe20000000000 */
[----:B------:R-:W-:-:S04]  /*d340*/  UIMAD UR4, UR4, UR10, URZ ;  /* 0x0000000a040472a4 */ /* 0x000fc8000f8e023f */
[----:B------:R-:W-:Y:S01]  /*d350*/  UIMAD UR4, UR36, UR11, UR4 ;  /* 0x0000000b240472a4 */ /* 0x000fe2000f8e0204 */
[----:B0-----:R-:W-:Y:S01]  /*d360*/  @P1 SHF.R.U32.HI R21, RZ, R3, R2 ;  /* 0x00000003ff151219 */ /* 0x001fe20000011602 */
[----:B------:R-:W-:Y:S01]  /*d370*/  UIMAD.WIDE.U32 UR36, UR36, UR10, UR8 ;  /* 0x0000000a242472a5 */ /* 0x000fe2000f8e0008 */
[----:B------:R-:W-:Y:S02]  /*d380*/  PRMT R0, RZ, 0x654, R0 ;  /* 0x00000654ff007816 */ /* 0x000fe40000000000 */
[--C-:B------:R-:W-:Y:S01]  /*d390*/  SHF.R.S32.HI R20, RZ, 0x1f, R21.reuse ;  /* 0x0000001fff147819 */ /* 0x100fe20000011415 */
[----:B------:R-:W-:Y:S01]  /*d3a0*/  UIADD3 UR4, UR37, UR4, URZ ;  /* 0x0000000425047290 */ /* 0x000fe2000fffe03f */
[----:B------:R-:W-:Y:S01]  /*d3b0*/  IMAD.MOV R28, RZ, RZ, -R21 ;  /* 0x000000ffff1c7224 */ /* 0x000fe200078e0a15 */
[----:B------:R-:W-:Y:S01]  /*d3c0*/  ULDC.64 UR8, c[0x0][0xae0] ;  /* 0x0002b80000087ab9 */ /* 0x000fe20000000a00 */
[----:B------:R-:W-:Y:S01]  /*d3d0*/  IMAD.U32 R3, RZ, RZ, UR37 ;  /* 0x00000025ff037e24 */ /* 0x000fe2000f8e00ff */
[----:B-1----:R0:W-:Y:S01]  /*d3e0*/  SYNCS.ARRIVE.TRANS64.RED.A1T0 RZ, [R0+URZ], RZ ;  /* 0x000000ff00ff79a7 */ /* 0x0021e2000810043f */
[----:B------:R-:W-:-:S02]  /*d3f0*/  IMAD R20, R20, UR8, RZ ;  /* 0x0000000814147c24 */ /* 0x000fc4000f8e02ff */
[----:B------:R-:W-:Y:S02]  /*d400*/  IMAD R29, R65, R28, R29 ;  /* 0x0000001c411d7224 */ /* 0x000fe400078e021d */
[----:B------:R-:W-:Y:S02]  /*d410*/  IMAD.U32 R2, RZ, RZ, UR36 ;  /* 0x00000024ff027e24 */ /* 0x000fe4000f8e00ff */
[----:B------:R-:W-:Y:S01]  /*d420*/  IMAD.U32 R3, RZ, RZ, UR4 ;  /* 0x00000004ff037e24 */ /* 0x000fe2000f8e00ff */
[----:B------:R-:W-:Y:S01]  /*d430*/  ULDC UR4, c[0x0][0xac8] ;  /* 0x0002b20000047ab9 */ /* 0x000fe20000000800 */
[C---:B------:R-:W-:Y:S01]  /*d440*/  IMAD R33, R21.reuse, UR9, R20 ;  /* 0x0000000915217c24 */ /* 0x040fe2000f8e0214 */
[----:B------:R-:W-:Y:S01]  /*d450*/  SHF.R.S32.HI R20, RZ, 0x1f, R29 ;  /* 0x0000001fff147819 */ /* 0x000fe2000001141d */
[----:B------:R-:W-:Y:S01]  /*d460*/  IMAD.WIDE.U32 R2, R21, UR8, R2 ;  /* 0x0000000815027c25 */ /* 0x000fe2000f8e0002 */
[----:B------:R-:W-:-:S03]  /*d470*/  ULDC.64 UR8, c[0x0][0xad8] ;  /* 0x0002b60000087ab9 */ /* 0x000fc60000000a00 */
[----:B------:R-:W-:Y:S02]  /*d480*/  IMAD.IADD R3, R3, 0x1, R33 ;  /* 0x0000000103037824 */ /* 0x000fe400078e0221 */
[----:B------:R-:W-:Y:S02]  /*d490*/  IMAD R20, R20, UR8, RZ ;  /* 0x0000000814147c24 */ /* 0x000fe4000f8e02ff */
[----:B------:R-:W-:-:S04]  /*d4a0*/  IMAD.WIDE.U32 R2, R29, UR8, R2 ;  /* 0x000000081d027c25 */ /* 0x000fc8000f8e0002 */
[----:B------:R-:W-:Y:S01]  /*d4b0*/  IMAD R21, R29, UR9, R20 ;  /* 0x000000091d157c24 */ /* 0x000fe2000f8e0214 */
[----:B------:R-:W-:Y:S01]  /*d4c0*/  ULDC.64 UR8, c[0x0][0xa80] ;  /* 0x0002a00000087ab9 */ /* 0x000fe20000000a00 */
[----:B------:R-:W-:Y:S01]  /*d4d0*/  VIADD R33, R62, UR40 ;  /* 0x000000283e217c36 */ /* 0x000fe20008000000 */
        /* <DEDUP_REMOVED lines=34> */
.L_x_1692:
[----:B------:R-:W-:Y:S01]  /*d700*/  ULDC.64 UR10, c[0x0][0xb08] ;  /* 0x0002c200000a7ab9 */ /* 0x000fe20000000a00 */
[----:B------:R-:W0:Y:S01]  /*d710*/  @P1 LDC R4, c[0x0][0xbec] ;  /* 0x0002fb00ff041b82 */ /* 0x000e220000000800 */
[----:B------:R-:W-:Y:S01]  /*d720*/  UIMAD UR7, UR12, UR10, URZ ;  /* 0x0000000a0c0772a4 */ /* 0x000fe2000f8e023f */
[----:B------:R-:W-:Y:S01]  /*d730*/  IMAD.MOV.U32 R7, RZ, RZ, R11 ;  /* 0x000000ffff077224 */ /* 0x000fe200078e000b */
[----:B------:R-:W-:Y:S01]  /*d740*/  UIMAD.WIDE.U32 UR8, UR4, UR10, URZ ;  /* 0x0000000a040872a5 */ /* 0x000fe2000f8e003f */
[----:B------:R-:W-:Y:S01]  /*d750*/  ISETP.GE.AND P0, PT, R13, R30, PT ;  /* 0x0000001e0d00720c */ /* 0x000fe20003f06270 */
[----:B------:R-:W-:Y:S01]  /*d760*/  UIMAD UR7, UR4, UR11, UR7 ;  /* 0x0000000b040772a4 */ /* 0x000fe2000f8e0207 */
[C---:B------:R-:W-:Y:S01]  /*d770*/  VIADD R57, R16.reuse, 0x18 ;  /* 0x0000001810397836 */ /* 0x040fe20000000000 */
[----:B------:R-:W-:Y:S01]  /*d780*/  USHF.R.S32.HI UR4, URZ, 0x1f, UR36 ;  /* 0x0000001f3f047899 */ /* 0x000fe20008011424 */
[----:B------:R-:W1:Y:S01]  /*d790*/  @P1 LDC R5, c[0x0][0xbf0] ;  /* 0x0002fc00ff051b82 */ /* 0x000e620000000800 */
[----:B------:R-:W-:Y:S01]  /*d7a0*/  UIADD3 UR9, UR9, UR7, URZ ;  /* 0x0000000709097290 */ /* 0x000fe2000fffe03f */
[C---:B------:R-:W-:Y:S01]  /*d7b0*/  VIADD R63, R16.reuse, 0x10 ;  /* 0x00000010103f7836 */ /* 0x040fe20000000000 */
[----:B------:R-:W-:Y:S01]  /*d7c0*/  ULDC.64 UR10, c[0x0][0xb38] ;  /* 0x0002ce00000a7ab9 */ /* 0x000fe20000000a00 */
[C---:B------:R-:W-:Y:S01]  /*d7d0*/  VIADD R66, R16.reuse, 0x8 ;  /* 0x0000000810427836 */ /* 0x040fe20000000000 */
[----:B------:R-:W-:Y:S01]  /*d7e0*/  UIMAD.WIDE.U32 UR8, UR39, UR10, UR8 ;  /* 0x0000000a270872a5 */ /* 0x000fe2000f8e0008 */
[----:B------:R-:W-:Y:S01]  /*d7f0*/  BSSY B1, `(.L_x_1694) ;  /* 0x0000051000017945 */ /* 0x000fe20003800000 */
[----:B------:R-:W-:Y:S01]  /*d800*/  SHF.R.S32.HI R26, RZ, 0x1f, R22 ;  /* 0x0000001fff1a7819 */ /* 0x000fe20000011416 */
[C---:B------:R-:W-:Y:S01]  /*d810*/  VIADD R56, R16.reuse, 0x18 ;  /* 0x0000001810387836 */ /* 0x040fe20000000000 */
[----:B------:R-:W-:Y:S01]  /*d820*/  UIMAD UR9, UR39, UR11, UR9 ;  /* 0x0000000b270972a4 */ /* 0x000fe2000f8e0209 */
[----:B------:R-:W-:Y:S01]  /*d830*/  SHF.R.S32.HI R27, RZ, 0x1f, R23 ;  /* 0x0000001fff1b7819 */ /* 0x000fe20000011417 */
[C---:B------:R-:W-:Y:S01]  /*d840*/  VIADD R62, R16.reuse, 0x10 ;  /* 0x00000010103e7836 */ /* 0x040fe20000000000 */
[----:B------:R-:W-:Y:S01]  /*d850*/  ULDC.64 UR10, c[0x0][0xb40] ;  /* 0x0002d000000a7ab9 */ /* 0x000fe20000000a00 */
[----:B------:R-:W-:Y:S01]  /*d860*/  SHF.R.S32.HI R42, RZ, 0x1f, R156 ;  /* 0x0000001fff2a7819 */ /* 0x000fe2000001149c */
[----:B------:R-:W-:Y:S01]  /*d870*/  UIMAD UR4, UR4, UR10, URZ ;  /* 0x0000000a040472a4 */ /* 0x000fe2000f8e023f */
[----:B------:R-:W-:Y:S01]  /*d880*/  SHF.R.S32.HI R43, RZ, 0x1f, R157 ;  /* 0x0000001fff2b7819 */ /* 0x000fe2000001149d */
[----:B0-----:R-:W-:Y:S01]  /*d890*/  @P1 IMAD.HI.U32 R4, R11, R4, RZ ;  /* 0x000000040b041227 */ /* 0x001fe200078e00ff */
[----:B------:R-:W-:Y:S01]  /*d8a0*/  SHF.R.S32.HI R57, RZ, 0x1f, R57 ;  /* 0x0000001fff397819 */ /* 0x000fe20000011439 */
[----:B------:R-:W-:Y:S01]  /*d8b0*/  UIMAD UR4, UR36, UR11, UR4 ;  /* 0x0000000b240472a4 */ /* 0x000fe2000f8e0204 */
[----:B------:R-:W-:Y:S01]  /*d8c0*/  SHF.R.S32.HI R63, RZ, 0x1f, R63 ;  /* 0x0000001fff3f7819 */ /* 0x000fe2000001143f */
[----:B------:R-:W-:Y:S01]  /*d8d0*/  UIMAD.WIDE.U32 UR36, UR36, UR10, UR8 ;  /* 0x0000000a242472a5 */ /* 0x000fe2000f8e0008 */
[----:B------:R-:W-:Y:S01]  /*d8e0*/  VIADD R64, R16, 0x8 ;  /* 0x0000000810407836 */ /* 0x000fe20000000000 */
[----:B------:R-:W-:Y:S01]  /*d8f0*/  SHF.R.S32.HI R66, RZ, 0x1f, R66 ;  /* 0x0000001fff427819 */ /* 0x000fe20000011442 */
[----:B------:R-:W-:Y:S01]  /*d900*/  ULDC.64 UR10, c[0x0][0xb48] ;  /* 0x0002d200000a7ab9 */ /* 0x000fe20000000a00 */
[----:B------:R-:W-:Y:S01]  /*d910*/  UIADD3 UR9, UR37, UR4, URZ ;  /* 0x0000000425097290 */ /* 0x000fe2000fffe03f */
[----:B-1----:R-:W-:-:S02]  /*d920*/  @P1 SHF.R.U32.HI R7, RZ, R5, R4 ;  /* 0x00000005ff071219 */ /* 0x002fc40000011604 */
[----:B------:R-:W-:Y:S02]  /*d930*/  UMOV UR8, UR36 ;  /* 0x0000002400087c82 */ /* 0x000fe40008000000 */
[----:B------:R-:W-:Y:S01]  /*d940*/  UIMAD.WIDE.U32 UR8, UR41, UR10, UR8 ;  /* 0x0000000a290872a5 */ /* 0x000fe2000f8e0008 */
[--C-:B------:R-:W-:Y:S01]  /*d950*/  IMAD.MOV R6, RZ, RZ, -R7.reuse ;  /* 0x000000ffff067224 */ /* 0x100fe200078e0a07 */
[----:B------:R-:W-:Y:S02]  /*d960*/  SHF.R.S32.HI R4, RZ, 0x1f, R7 ;  /* 0x0000001fff047819 */ /* 0x000fe40000011407 */
[----:B------:R-:W-:Y:S01]  /*d970*/  UIMAD UR41, UR41, UR11, UR9 ;  /* 0x0000000b292972a4 */ /* 0x000fe2000f8e0209 */
[----:B------:R-:W-:Y:S02]  /*d980*/  IMAD R9, R65, R6, R11 ;  /* 0x0000000641097224 */ /* 0x000fe400078e020b */
[----:B------:R-:W-:Y:S01]  /*d990*/  ULDC.64 UR10, c[0x0][0xb30] ;  /* 0x0002cc00000a7ab9 */ /* 0x000fe20000000a00 */
[----:B------:R-:W-:-:S02]  /*d9a0*/  IMAD.U32 R5, RZ, RZ, UR9 ;  /* 0x00000009ff057e24 */ /* 0x000fc4000f8e00ff */
        /* <DEDUP_REMOVED lines=19> */
[----:B0-----:R1:W0:Y:S01]  /*dae0*/  SHFL.IDX PT, R6, R0, RZ, 0x1c1f ;  /* 0x001c1fff00067589 */ /* 0x00122200000e0000 */
[----:B------:R-:W-:Y:S05]  /*daf0*/  @P0 BRA `(.L_x_1695) ;  /* 0x0000000000800947 */ /* 0x000fea0003800000 */
[----:B------:R-:W-:Y:S02]  /*db00*/  ULDC UR4, c[0x0][0xac8] ;  /* 0x0002b20000047ab9 */ /* 0x000fe40000000800 */
[----:B------:R-:W-:Y:S02]  /*db10*/  ISETP.GE.AND P1, PT, R64, UR4, PT ;  /* 0x0000000440007c0c */ /* 0x000fe4000bf26270 */
[----:B------:R-:W-:Y:S02]  /*db20*/  ISETP.GE.AND P0, PT, R16, UR4, PT ;  /* 0x0000000410007c0c */ /* 0x000fe4000bf06270 */
[----:B------:R-:W-:Y:S02]  /*db30*/  ISETP.GE.AND P4, PT, R62, UR4, PT ;  /* 0x000000043e007c0c */ /* 0x000fe4000bf86270 */
[----:B------:R-:W-:Y:S02]  /*db40*/  ISETP.GE.AND P5, PT, R56, UR4, PT ;  /* 0x0000000438007c0c */ /* 0x000fe4000bfa6270 */
[----:B------:R-:W-:-:S05]  /*db50*/  ISETP.GE.AND P3, PT, R157, UR4, PT ;  /* 0x000000049d007c0c */ /* 0x000fca000bf66270 */
[-C--:B0-----:R-:W-:Y:S02]  /*db60*/  @!P1 LEA R8, P2, R64, R6.reuse, 0x2 ;  /* 0x0000000640089211 */ /* 0x081fe400078410ff */
[----:B--2---:R-:W-:Y:S02]  /*db70*/  @!P0 IMAD.WIDE R4, R16, 0x4, R6 ;  /* 0x0000000410048825 */ /* 0x004fe400078e0206 */
        /* <DEDUP_REMOVED lines=12> */
[----:B0-----:R-:W-:Y:S01]  /*dc40*/  @!P3 LEA R4, P6, R157, R6, 0x2 ;  /* 0x000000069d04b211 */ /* 0x001fe200078c10ff */
        /* <DEDUP_REMOVED lines=11> */
.L_x_1695:
[----:B------:R-:W-:Y:S05]  /*dd00*/  BSYNC B1 ;  /* 0x0000000000017941 */ /* 0x000fea0003800000 */
.L_x_1694:
[----:B------:R-:W-:Y:S01]  /*dd10*/  ISETP.GE.AND P0, PT, R25, R30, PT ;  /* 0x0000001e1900720c */ /* 0x000fe20003f06270 */
[----:B--23--:R2:W3:Y:S04]  /*dd20*/  SHFL.IDX PT, R7, R24, 0x1, 0x1c1f ;  /* 0x003c1f0018077f89 */ /* 0x00c4e800000e0000 */
[----:B0-----:R2:W0:Y:S08]  /*dd30*/  SHFL.IDX PT, R6, R0, 0x1, 0x1c1f ;  /* 0x003c1f0000067f89 */ /* 0x00143000000e0000 */
[----:B--2---:R-:W-:Y:S05]  /*dd40*/  @P0 BRA `(.L_x_1693) ;  /* 0x0000000c00280947 */ /* 0x004fea0003800000 */
[----:B------:R-:W-:Y:S02]  /*dd50*/  ULDC UR4, c[0x0][0xac8] ;  /* 0x0002b20000047ab9 */ /* 0x000fe40000000800 */
[----:B------:R-:W-:Y:S02]  /*dd60*/  ISETP.GE.AND P1, PT, R16, UR4, PT ;  /* 0x0000000410007c0c */ /* 0x000fe4000bf26270 */
[----:B------:R-:W-:Y:S02]  /*dd70*/  ISETP.GE.AND P4, PT, R64, UR4, PT ;  /* 0x0000000440007c0c */ /* 0x000fe4000bf86270 */
[----:B------:R-:W-:Y:S02]  /*dd80*/  ISETP.GE.AND P5, PT, R62, UR4, PT ;  /* 0x000000043e007c0c */ /* 0x000fe4000bfa6270 */
[----:B------:R-:W-:Y:S02]  /*dd90*/  ISETP.GE.AND P3, PT, R56, UR4, PT ;  /* 0x0000000438007c0c */ /* 0x000fe4000bf66270 */
[----:B------:R-:W-:-:S05]  /*dda0*/  ISETP.GE.AND P2, PT, R157, UR4, PT ;  /* 0x000000049d007c0c */ /* 0x000fca000bf46270 */
[----:B0--3--:R-:W-:Y:S02]  /*ddb0*/  @!P1 IMAD.WIDE R4, R16, 0x4, R6 ;  /* 0x0000000410049825 */ /* 0x009fe400078e0206 */
        /* <DEDUP_REMOVED lines=13> */
[-C--:B0-----:R-:W-:Y:S01]  /*de90*/  @!P1 LEA R4, P5, R156, R6.reuse, 0x2 ;  /* 0x000000069c049211 */ /* 0x081fe200078a10ff */
[----:B------:R2:W-:Y:S01]  /*dea0*/  @!P3 ST.E.64 desc[UR52][R12.64], R34 ;  /* 0x000000220c00b985 */ /* 0x0005e2000c101b34 */
[----:B-1----:R-:W-:-:S02]  /*deb0*/  @!P0 LEA R24, P6, R23, R6, 0x2 ;  /* 0x0000000617188211 */ /* 0x002fc400078c10ff */
        /* <DEDUP_REMOVED lines=11> */
.L_x_1690:
        /* <DEDUP_REMOVED lines=18> */
[----:B------:R-:W-:Y:S02]  /*e090*/  IMAD.U32 R4, RZ, RZ, UR8 ;  /* 0x00000008ff047e24 */ /* 0x000fe4000f8e00ff */
        /* <DEDUP_REMOVED lines=12> */
.L_x_1696:
[----:B------:R-:W-:Y:S01]  /*e160*/  USEL UR36, UR36, URZ, !UP0 ;  /* 0x0000003f24247287 */ /* 0x000fe2000c000000 */
[----:B------:R-:W-:Y:S01]  /*e170*/  BSSY B1, `(.L_x_1697) ;  /* 0x0000037000017945 */ /* 0x000fe20003800000 */
[----:B------:R-:W-:-:S03]  /*e180*/  USEL UR37, UR37, URZ, !UP0 ;  /* 0x0000003f25257287 */ /* 0x000fc6000c000000 */
[----:B------:R-:W-:Y:S09]  /*e190*/  @P0 BRA `(.L_x_1698) ;  /* 0x0000000000d00947 */ /* 0x000ff20003800000 */
[----:B------:R-:W0:Y:S01]  /*e1a0*/  LDC R9, c[0x0][0xbe8] ;  /* 0x0002fa00ff097b82 */ /* 0x000e220000000800 */
[----:B------:R-:W-:-:S05]  /*e1b0*/  IMAD.U32 R4, RZ, RZ, UR40 ;  /* 0x00000028ff047e24 */ /* 0x000fca000f8e00ff */
[----:B------:R-:W-:Y:S01]  /*e1c0*/  IADD3 R4, R4, -0x80, R7 ;  /* 0xffffff8004047810 */ /* 0x000fe20007ffe007 */
        /* <DEDUP_REMOVED lines=49> */
.L_x_1698:
[----:B------:R-:W-:Y:S05]  /*e4e0*/  BSYNC B1 ;  /* 0x0000000000017941 */ /* 0x000fea0003800000 */
.L_x_1697:
[----:B------:R-:W-:-:S06]  /*e4f0*/  UISETP.GT.AND UP0, UPT, UR42, 0x1, UPT ;  /* 0x000000012a00788c */ /* 0x000fcc000bf04270 */
[----:B------:R-:W-:-:S13]  /*e500*/  PLOP3.LUT P0, PT, PT, PT, UP0, 0x80, 0x0 ;  /* 0x000000000000781c */ /* 0x000fda0003f0f008 */
[----:B------:R-:W-:Y:S05]  /*e510*/  @P0 BRA `(.L_x_1693) ;  /* 0x0000000400340947 */ /* 0x000fea0003800000 */
[----:B------:R-:W1:Y:S01]  /*e520*/  LDC R11, c[0x0][0xbe8] ;  /* 0x0002fa00ff0b7b82 */ /* 0x000e620000000800 */
[----:B------:R-:W-:Y:S01]  /*e530*/  SHF.R.S32.HI R6, RZ, 0x1f, R8 ;  /* 0x0000001fff067819 */ /* 0x000fe20000011408 */
[----:B------:R-:W-:Y:S01]  /*e540*/  ULDC.64 UR10, c[0x0][0xaa0] ;  /* 0x0002a800000a7ab9 */ /* 0x000fe20000000a00 */
[----:B------:R-:W-:Y:S01]  /*e550*/  SHF.R.S32.HI R13, RZ, 0x1f, R19 ;  /* 0x0000001fff0d7819 */ /* 0x000fe20000011413 */
[----:B------:R-:W-:Y:S01]  /*e560*/  UIMAD UR7, UR16, UR10, URZ ;  /* 0x0000000a100772a4 */ /* 0x000fe2000f8e023f */
[----:B------:R-:W-:Y:S01]  /*e570*/  LEA.HI R6, R6, R8, RZ, 0x3 ;  /* 0x0000000806067211 */ /* 0x000fe200078f18ff */
[----:B------:R-:W-:Y:S02]  /*e580*/  UIMAD.WIDE.U32 UR8, UR4, UR10, URZ ;  /* 0x0000000a040872a5 */ /* 0x000fe4000f8e003f */
[----:B------:R-:W-:Y:S01]  /*e590*/  UIMAD UR7, UR4, UR11, UR7 ;  /* 0x0000000b040772a4 */ /* 0x000fe2000f8e0207 */
[----:B------:R-:W-:Y:S02]  /*e5a0*/  SHF.R.S32.HI R6, RZ, 0x3, R6 ;  /* 0x00000003ff067819 */ /* 0x000fe40000011406 */
[----:B------:R-:W-:Y:S01]  /*e5b0*/  ULDC.64 UR10, c[0x0][0xae8] ;  /* 0x0002ba00000a7ab9 */ /* 0x000fe20000000a00 */
[----:B------:R-:W-:-:S02]  /*e5c0*/  UIADD3 UR9, UR9, UR7, URZ ;  /* 0x0000000709097290 */ /* 0x000fc4000fffe03f */
[----:B------:R-:W-:Y:S02]  /*e5d0*/  IMAD R2, R18, 0x30, R6 ;  /* 0x0000003012027824 */ /* 0x000fe400078e0206 */
[----:B------:R-:W-:Y:S01]  /*e5e0*/  UIMAD.WIDE.U32 UR8, UR39, UR10, UR8 ;  /* 0x0000000a270872a5 */ /* 0x000fe2000f8e0008 */
[----:B------:R-:W-:Y:S02]  /*e5f0*/  VIADD R30, R6, UR40 ;  /* 0x00000028061e7c36 */ /* 0x000fe40008000000 */
[----:B0-----:R-:W-:Y:S01]  /*e600*/  VIADD R4, R2, UR40 ;  /* 0x0000002802047c36 */ /* 0x001fe20008000000 */
[----:B------:R-:W-:-:S03]  /*e610*/  UIMAD UR9, UR39, UR11, UR9 ;  /* 0x0000000b270972a4 */ /* 0x000fc6000f8e0209 */
[----:B------:R-:W-:Y:S01]  /*e620*/  ULDC.64 UR10, c[0x0][0xaf0] ;  /* 0x0002bc00000a7ab9 */ /* 0x000fe20000000a00 */
[----:B-1----:R-:W-:Y:S01]  /*e630*/  ISETP.NE.AND P0, PT, R11, 0x1, PT ;  /* 0x000000010b00780c */ /* 0x002fe20003f05270 */
[----:B------:R-:W-:Y:S01]  /*e640*/  UIMAD UR37, UR37, UR10, URZ ;  /* 0x0000000a252572a4 */ /* 0x000fe2000f8e023f */
[----:B------:R-:W-:-:S03]  /*e650*/  IMAD.MOV.U32 R5, RZ, RZ, R4 ;  /* 0x000000ffff057224 */ /* 0x000fc600078e0004 */
[----:B------:R-:W-:Y:S02]  /*e660*/  UIMAD UR4, UR36, UR11, UR37 ;  /* 0x0000000b240472a4 */ /* 0x000fe4000f8e0225 */
[----:B------:R-:W-:-:S03]  /*e670*/  UIMAD.WIDE.U32 UR36, UR36, UR10, UR8 ;  /* 0x0000000a242472a5 */ /* 0x000fc6000f8e0008 */
[----:B------:R-:W-:Y:S01]  /*e680*/  ULDC.64 UR8, c[0x0][0xae0] ;  /* 0x0002b80000087ab9 */ /* 0x000fe20000000a00 */
[----:B------:R-:W-:Y:S02]  /*e690*/  UIADD3 UR4, UR37, UR4, URZ ;  /* 0x0000000425047290 */ /* 0x000fe4000fffe03f */
        /* <DEDUP_REMOVED lines=11> */
[----:B------:R-:W-:Y:S02]  /*e750*/  IMAD.U32 R2, RZ, RZ, UR36 ;  /* 0x00000024ff027e24 */ /* 0x000fe4000f8e00ff */
        /* <DEDUP_REMOVED lines=10> */
[----:B------:R-:W-:Y:S01]  /*e800*/  LEA R4, P0, R2, UR8, 0x1 ;  /* 0x0000000802047c11 */ /* 0x000fe2000f8008ff */
[----:B-----5:R-:W-:Y:S02]  /*e810*/  IMAD R11, R0, R11, RZ ;  /* 0x0000000b000b7224 */ /* 0x020fe400078e02ff */
[----:B------:R-:W-:Y:S01]  /*e820*/  VIADD R0, R30, 0x30 ;  /* 0x000000301e007836 */ /* 0x000fe20000000000 */
        /* <DEDUP_REMOVED lines=28> */
.L_x_1693:
[----:B------:R-:W-:Y:S05]  /*e9f0*/  BSYNC B0 ;  /* 0x0000000000007941 */ /* 0x000fea0003800000 */
.L_x_1689:
[----:B------:R-:W-:Y:S02]  /*ea00*/  ULDC UR4, c[0x0][0xc3c] ;  /* 0x00030f0000047ab9 */ /* 0x000fe40000000800 */
[----:B------:R-:W-:-:S13]  /*ea10*/  ISETP.GE.AND P0, PT, R31, UR4, PT ;  /* 0x000000041f007c0c */ /* 0x000fda000bf06270 */
[----:B------:R-:W-:Y:S05]  /*ea20*/  @!P0 BRA `(.L_x_1699) ;  /* 0xffffff2400248947 */ /* 0x000fea000383ffff */
[----:B------:R-:W-:Y:S05]  /*ea30*/  EXIT ;  /* 0x000000000000794d */ /* 0x000fea0003800000 */
.L_x_1649:
[----:B------:R-:W-:-:S08]  /*ea40*/  NOP ;  /* 0x0000000000007918 */ /* 0x000fd00000000000 */
[----:B------:R-:W0:-:S00]  /*ea50*/  USETMAXREG.DEALLOC.CTAPOOL 0x20 ;  /* 0x00000020000079c8 */ /* 0x000e0000080e0500 */
[----:B0-----:R-:W-:Y:S01]  /*ea60*/  LOP3.LUT R0, R0, 0x3, RZ, 0xc0, !PT ;  /* 0x0000000300007812 */ /* 0x001fe200078ec0ff */
[----:B------:R-:W-:-:S05]  /*ea70*/  IMAD.MOV.U32 R6, RZ, RZ, RZ ;  /* 0x000000ffff067224 */ /* 0x000fca00078e00ff */
[----:B------:R-:W0:Y:S02]  /*ea80*/  SHFL.IDX PT, R0, R0, RZ, 0x1f ;  /* 0x00001fff00007589 */ /* 0x000e2400000e0000 */
[----:B0-----:R-:W-:-:S04]  /*ea90*/  ISETP.NE.AND P0, PT, R0, RZ, PT ;  /* 0x000000ff0000720c */ /* 0x001fc80003f05270 */
[----:B------:R-:W-:-:S05]  /*eaa0*/  P2R R0, PR, RZ, 0x1 ;  /* 0x00000001ff007803 */ /* 0x000fca0000000000 */
[----:B------:R0:W-:Y:S04]  /*eab0*/  STL [R1+0x10], R0 ;  /* 0x0000100001007387 */ /* 0x0001e80000100800 */
[----:B------:R-:W-:Y:S05]  /*eac0*/  @!P0 BRA `(.L_x_1700) ;  /* 0x0000000000208947 */ /* 0x000fea0003800000 */
[----:B------:R-:W1:Y:S08]  /*ead0*/  S2UR UR5, SR_CgaCtaId ;  /* 0x00000000000579c3 */ /* 0x000e700000008800 */
[----:B------:R-:W-:Y:S06]  /*eae0*/  BAR.SYNC.DEFER_BLOCKING 0x5, 0x200 ;  /* 0x0148000000007b1d */ /* 0x000fec0000010000 */
[----:B------:R-:W-:-:S02]  /*eaf0*/  UMOV UR4, 0x400 ;  /* 0x0000040000047882 */ /* 0x000fc40000000000 */
[----:B-1----:R-:W-:-:S09]  /*eb00*/  ULEA UR4, UR5, UR4, 0x18 ;  /* 0x0000000405047291 */ /* 0x002fd2000f8ec03f */
[----:B------:R-:W1:Y:S02]  /*eb10*/  LDS.128 R24, [UR4+0x132d0] ;  /* 0x0132d004ff187984 */ /* 0x000e640008000c00 */
[----:B-1----:R-:W-:Y:S01]  /*eb20*/  R2UR UR43, R27 ;  /* 0x000000001b2b72ca */ /* 0x002fe200000e0000 */
[----:B------:R-:W-:Y:S06]  /*eb30*/  BAR.ARV 0x4, 0x200 ;  /* 0x0108000000007b1d */ /* 0x000fec0000002000 */
[----:B------:R-:W-:Y:S08]  /*eb40*/  BRA `(.L_x_1701) ;  /* 0x0000000c00b87947 */ /* 0x000ff00003800000 */
.L_x_1700:
[----:B0-----:R-:W0:Y:S01]  /*eb50*/  S2R R0, SR_TID.X ;  /* 0x0000000000007919 */ /* 0x001e220000002100 */
        /* <DEDUP_REMOVED lines=43> */
.L_x_1704:
        /* <DEDUP_REMOVED lines=39> */
.L_x_1702:
        /* <DEDUP_REMOVED lines=17> */
.L_x_1705:
        /* <DEDUP_REMOVED lines=61> */
.L_x_1706:
        /* <DEDUP_REMOVED lines=64> */
.L_x_1707:
[----:B------:R-:W-:-:S05]  /*f960*/  LOP3.LUT R25, RZ, R2, RZ, 0x33, !PT ;  /* 0x00000002ff197212 */ /* 0x000fca00078e33ff */
[----:B------:R-:W-:Y:S01]  /*f970*/  IMAD.IADD R25, R6, 0x1, R25 ;  /* 0x0000000106197824 */ /* 0x000fe200078e0219 */
[----:B------:R-:W-:Y:S06]  /*f980*/  BRA `(.L_x_1708) ;  /* 0x00000000000c7947 */ /* 0x000fec0003800000 */
.L_x_1703:
[----:B------:R-:W-:Y:S02]  /*f990*/  IMAD.MOV.U32 R24, RZ, RZ, R9 ;  /* 0x000000ffff187224 */ /* 0x000fe400078e0009 */
[----:B------:R-:W-:Y:S02]  /*f9a0*/  IMAD.MOV.U32 R25, RZ, RZ, RZ ;  /* 0x000000ffff197224 */ /* 0x000fe400078e00ff */
[----:B------:R-:W-:-:S07]  /*f9b0*/  IMAD.MOV.U32 R26, RZ, RZ, RZ ;  /* 0x000000ffff1a7224 */ /* 0x000fce00078e00ff */
.L_x_1708:
[----:B------:R-:W-:Y:S01]  /*f9c0*/  ISETP.NE.AND P0, PT, R0, RZ, PT ;  /* 0x000000ff0000720c */ /* 0x000fe20003f05270 */
[----:B------:R-:W-:-:S12]  /*f9d0*/  IMAD.U32 R27, RZ, RZ, UR43 ;  /* 0x0000002bff1b7e24 */ /* 0x000fd8000f8e00ff */
[----:B------:R-:W0:Y:S01]  /*f9e0*/  @!P0 S2R R3, SR_CgaCtaId ;  /* 0x0000000000038919 */ /* 0x000e220000008800 */
[----:B------:R-:W-:-:S04]  /*f9f0*/  @!P0 MOV R0, 0x400 ;  /* 0x0000040000008802 */ /* 0x000fc80000000f00 */
[----:B0-----:R-:W-:-:S05]  /*fa00*/  @!P0 LEA R0, R3, R0, 0x18 ;  /* 0x0000000003008211 */ /* 0x001fca00078ec0ff */
[----:B------:R1:W-:Y:S01]  /*fa10*/  @!P0 STS.128 [R0+0x132d0], R24 ;  /* 0x0132d01800008388 */ /* 0x0003e20000000c00 */
[----:B------:R-:W-:Y:S06]  /*fa20*/  BAR.ARV 0x5, 0x200 ;  /* 0x0148000000007b1d */ /* 0x000fec0000002000 */
.L_x_1701:
[----:B------:R-:W-:Y:S01]  /*fa30*/  ULDC UR4, c[0x0][0xc3c] ;  /* 0x00030f0000047ab9 */ /* 0x000fe20000000800 */
[----:B------:R2:W-:Y:S01]  /*fa40*/  STL [R1+0xc], RZ ;  /* 0x00000cff01007387 */ /* 0x0005e20000100800 */
[----:B------:R-:W-:Y:S01]  /*fa50*/  UISETP.GE.AND UP0, UPT, UR43, UR4, UPT ;  /* 0x000000042b00728c */ /* 0x000fe2000bf06270 */
[----:B------:R-:W-:Y:S02]  /*fa60*/  IMAD.MOV.U32 R19, RZ, RZ, 0x1 ;  /* 0x00000001ff137424 */ /* 0x000fe400078e00ff */
[----:B------:R-:W-:-:S03]  /*fa70*/  IMAD.MOV.U32 R18, RZ, RZ, RZ ;  /* 0x000000ffff127224 */ /* 0x000fc600078e00ff */
[----:B------:R-:W-:-:S13]  /*fa80*/  PLOP3.LUT P0, PT, PT, PT, UP0, 0x80, 0x0 ;  /* 0x000000000000781c */ /* 0x000fda0003f0f008 */
[----:B--2---:R-:W-:Y:S05]  /*fa90*/  @P0 BRA `(.L_x_1709) ;  /* 0x0000004400280947 */ /* 0x004fea0003800000 */
[----:B------:R-:W2:Y:S01]  /*faa0*/  S2R R11, SR_TID.X ;  /* 0x00000000000b7919 */ /* 0x000ea20000002100 */
[----:B------:R-:W3:Y:S01]  /*fab0*/  S2UR UR5, SR_CgaCtaId ;  /* 0x00000000000579c3 */ /* 0x000ee20000008800 */
        /* <DEDUP_REMOVED lines=8> */
[----:B---3--:R-:W-:-:S06]  /*fb40*/  ULEA UR4, UR5, UR4, 0x18 ;  /* 0x0000000405047291 */ /* 0x008fcc000f8ec03f */
[----:B------:R-:W-:Y:S01]  /*fb50*/  IMAD.U32 R16, RZ, RZ, UR4 ;  /* 0x00000004ff107e24 */ /* 0x000fe2000f8e00ff */
[C---:B--2---:R-:W-:Y:S01]  /*fb60*/  LOP3.LUT R10, R11.reuse, 0x7f, RZ, 0xc0, !PT ;  /* 0x0000007f0b0a7812 */ /* 0x044fe200078ec0ff */
[C---:B------:R-:W-:Y:S01]  /*fb70*/  IMAD.SHL.U32 R29, R11.reuse, 0x40, RZ ;  /* 0x000000400b1d7824 */ /* 0x040fe200078e00ff */
[----:B------:R-:W-:Y:S01]  /*fb80*/  SHF.R.U32.HI R4, RZ, 0x1, R11 ;  /* 0x00000001ff047819 */ /* 0x000fe2000001160b */
[----:B------:R-:W-:Y:S02]  /*fb90*/  IMAD.SHL.U32 R2, R11, 0x10, RZ ;  /* 0x000000100b027824 */ /* 0x000fe400078e00ff */
[----:B------:R-:W-:Y:S01]  /*fba0*/  IMAD.SHL.U32 R6, R10, 0x10, RZ ;  /* 0x000000100a067824 */ /* 0x000fe200078e00ff */
[----:B------:R-:W-:Y:S01]  /*fbb0*/  LOP3.LUT R3, R29, 0x180, RZ, 0xc0, !PT ;  /* 0x000001801d037812 */ /* 0x000fe200078ec0ff */
[C---:B------:R-:W-:Y:S01]  /*fbc0*/  IMAD.SHL.U32 R8, R11.reuse, 0x2, RZ ;  /* 0x000000020b087824 */ /* 0x040fe200078e00ff */
[----:B------:R-:W-:Y:S01]  /*fbd0*/  LOP3.LUT R5, R2, 0x1b0, RZ, 0xc0, !PT ;  /* 0x000001b002057812 */ /* 0x000fe200078ec0ff */
[----:B01----:R-:W-:Y:S01]  /*fbe0*/  IMAD.SHL.U32 R0, R11, 0x20, RZ ;  /* 0x000000200b007824 */ /* 0x003fe200078e00ff */
        /* <DEDUP_REMOVED lines=19> */
.L_x_1777:
[----:B------:R-:W-:Y:S01]  /*fd20*/  ULDC.64 UR4, c[0x0][0xc88] ;  /* 0x0003220000047ab9 */ /* 0x000fe20000000a00 */
[----:B------:R-:W-:Y:S01]  /*fd30*/  ULDC.64 UR6, c[0x0][0xa08] ;  /* 0x0002820000067ab9 */ /* 0x000fe20000000a00 */
[----:B------:R-:W-:-:S06]  /*fd40*/  UIMAD.WIDE UR4, UR43, 0x4, UR4 ;  /* 0x000000042b0478a5 */ /* 0x000fcc000f8e0204 */
[----:B------:R-:W-:Y:S02]  /*fd50*/  IMAD.U32 R2, RZ, RZ, UR4 ;  /* 0x00000004ff027e24 */ /* 0x000fe4000f8e00ff */
[----:B0-----:R-:W-:Y:S01]  /*fd60*/  IMAD.U32 R3, RZ, RZ, UR5 ;  /* 0x00000005ff037e24 */ /* 0x001fe2000f8e00ff */
[----:B------:R-:W-:-:S04]  /*fd70*/  ULDC.64 UR4, c[0x0][0xa28] ;  /* 0x00028a0000047ab9 */ /* 0x000fc80000000a00 */
[----:B--2---:R-:W2:Y:S01]  /*fd80*/  LDG.E R2, desc[UR52][R2.64] ;  /* 0x0000003402027981 */ /* 0x004ea2000c1e1900 */
[----:B------:R-:W-:-:S04]  /*fd90*/  UISETP.NE.U32.AND UP0, UPT, UR4, URZ, UPT ;  /* 0x0000003f0400728c */ /* 0x000fc8000bf05070 */
[----:B------:R-:W-:-:S06]  /*fda0*/  UISETP.NE.AND.EX UP0, UPT, UR5, URZ, UPT, UP0 ;  /* 0x0000003f0500728c */ /* 0x000fcc000bf05300 */
[----:B------:R-:W-:Y:S01]  /*fdb0*/  PLOP3.LUT P2, PT, PT, PT, UP0, 0x80, 0x0 ;  /* 0x000000000000781c */ /* 0x000fe20003f4f008 */
[----:B-1----:R-:W0:Y:S01]  /*fdc0*/  LDC R10, c[0x0][0x288] ;  /* 0x0000a200ff0a7b82 */ /* 0x002e220000000800 */
        /* <DEDUP_REMOVED lines=19> */
[----:B-1----:R-:W-:Y:S02]  /*ff00*/  IMAD.U32 R2, RZ, RZ, UR4 ;  /* 0x00000004ff027e24 */ /* 0x002fe4000f8e00ff */
[----:B------:R-:W-:Y:S01]  /*ff10*/  IMAD.U32 R3, RZ, RZ, UR5 ;  /* 0x00000005ff037e24 */ /* 0x000fe2000f8e00ff */
[----:B------:R-:W-:Y:S01]  /*ff20*/  ULDC.64 UR4, c[0x0][0xa18] ;  /* 0x0002860000047ab9 */ /* 0x000fe20000000a00 */
[----:B------:R-:W-:Y:S01]  /*ff30*/  IMAD.U32 R5, RZ, RZ, UR7 ;  /* 0x00000007ff057e24 */ /* 0x000fe2000f8e00ff */
[----:B------:R-:W-:Y:S02]  /*ff40*/  UISETP.NE.U32.AND UP0, UPT, UR4, URZ, UPT ;  /* 0x0000003f0400728c */ /* 0x000fe4000bf05070 */
[----:B------:R-:W5:Y:S02]  /*ff50*/  @P1 LDG.E R9, desc[UR52][R2.64] ;  /* 0x0000003402091981 */ /* 0x000f64000c1e1900 */
[----:B------:R-:W-:-:S02]  /*ff60*/  UISETP.NE.AND.EX UP0, UPT, UR5, URZ, UPT, UP0 ;  /* 0x0000003f0500728c */ /* 0x000fc4000bf05300 */
[----:B----4-:R-:W5:Y:S04]  /*ff70*/  @P0 LDG.E R0, desc[UR52][R4.64] ;  /* 0x0000003404000981 */ /* 0x010f68000c1e1900 */
[----:B------:R-:W-:-:S05]  /*ff80*/  PLOP3.LUT P3, PT, PT, PT, UP0, 0x80, 0x0 ;  /* 0x000000000000781c */ /* 0x000fca0003f6f008 */
[----:B------:R-:W-:-:S04]  /*ff90*/  @UP0 UIADD3 UR4, UP1, UR47, UR4, URZ ;  /* 0x000000042f040290 */ /* 0x000fc8000ff3e03f */
[----:B------:R-:W-:Y:S02]  /*ffa0*/  @UP0 UIADD3.X UR5, UR48, UR5, URZ, UP1, !UPT ;  /* 0x0000000530050290 */ /* 0x000fe40008ffe43f */
[----:B------:R-:W-:-:S04]  /*ffb0*/  IMAD.U32 R6, RZ, RZ, UR4 ;  /* 0x00000004ff067e24 */ /* 0x000fc8000f8e00ff */
[----:B------:R-:W-:-:S05]  /*ffc0*/  IMAD.U32 R7, RZ, RZ, UR5 ;  /* 0x00000005ff077e24 */ /* 0x000fca000f8e00ff */
[----:B0-----:R0:W3:Y:S01]  /*ffd0*/  @P3 LDG.E R10, desc[UR52][R6.64] ;  /* 0x00000034060a3981 */ /* 0x0010e2000c1e1900 */
[----:B------:R-:W-:Y:S01]  /*ffe0*/  UMOV UR4, URZ ;  /* 0x0000003f00047c82 */ /* 0x000fe20008000000 */
[----:B0-----:R-:W0:Y:S01]  /*fff0*/  LDC.64 R6, c[0x0][0x418] ;  /* 0x00010600ff067b82 */ /* 0x001e220000000a00 */
[----:B--2---:R-:W-:Y:S02]  /*10000*/  @P2 R2UR UR4, R8 ;  /* 0x00000000080422ca */ /* 0x004fe400000e0000 */
[----:B0-----:R-:W-:Y:S01]  /*10010*/  ISETP.NE.U32.AND P2, PT, R6, RZ, PT ;  /* 0x000000ff0600720c */ /* 0x001fe20003f45070 */
[----:B---3--:R0:W-:Y:S01]  /*10020*/  STL [R1], R10 ;  /* 0x0000000a01007387 */ /* 0x0081e20000100800 */
[----:B------:R-:W-:Y:S11]  /*10030*/  @P3 BRA `(.L_x_1710) ;  /* 0x0000000000143947 */ /* 0x000ff60003800000 */
[----:B------:R-:W-:Y:S05]  /*10040*/  @!P1 BRA `(.L_x_1710) ;  /* 0x0000000000109947 */ /* 0x000fea0003800000 */
[----:B------:R-:W0:Y:S04]  /*10050*/  LDG.E R11, desc[UR52][R2.64] ;  /* 0x00000034020b7981 */ /* 0x000e28000c1e1900 */
[----:B------:R-:W0:Y:S02]  /*10060*/  LDG.E R6, desc[UR52][R2.64+0x4] ;  /* 0x0000043402067981 */ /* 0x000e24000c1e1900 */
[----:B0-----:R-:W-:-:S05]  /*10070*/  IMAD.IADD R10, R6, 0x1, -R11 ;  /* 0x00000001060a7824 */ /* 0x001fca00078e0a0b */
[----:B------:R1:W-:Y:S02]  /*10080*/  STL [R1], R10 ;  /* 0x0000000a01007387 */ /* 0x0003e40000100800 */
.L_x_1710:
        /* <DEDUP_REMOVED lines=12> */
[C---:B------:R-:W-:Y:S02]  /*10150*/  LOP3.LUT R2, R26.reuse, 0xff000000, RZ, 0xc0, !PT ;  /* 0xff0000001a027812 */ /* 0x040fe400078ec0ff */
        /* <DEDUP_REMOVED lines=14> */
.L_x_1711:
[----:B------:R-:W-:Y:S05]  /*10240*/  @!P0 BRA `(.L_x_1712) ;  /* 0x00000000000c8947 */ /* 0x000fea0003800000 */
[----:B------:R-:W2:Y:S04]  /*10250*/  LDG.E R3, desc[UR52][R4.64] ;  /* 0x0000003404037981 */ /* 0x000ea8000c1e1900 */
[----:B------:R-:W2:Y:S02]  /*10260*/  LDG.E R2, desc[UR52][R4.64+0x4] ;  /* 0x0000043404027981 */ /* 0x000ea4000c1e1900 */
[----:B--2---:R-:W-:-:S07]  /*10270*/  IMAD.IADD R2, R2, 0x1, -R3 ;  /* 0x0000000102027824 */ /* 0x004fce00078e0a03 */
.L_x_1712:
[----:B--2---:R-:W2:Y:S01]  /*10280*/  LDC R3, c[0x0][0x448] ;  /* 0x00011200ff037b82 */ /* 0x004ea20000000800 */
[----:B------:R-:W-:Y:S02]  /*10290*/  LOP3.LUT R23, R0, 0xff, RZ, 0xc0, !PT ;  /* 0x000000ff00177812 */ /* 0x000fe400078ec0ff */
[----:B--2---:R-:W-:Y:S01]  /*102a0*/  ISETP.NE.AND P0, PT, R3, 0x1, PT ;  /* 0x000000010300780c */ /* 0x004fe20003f05270 */
[----:B------:R-:W-:-:S04]  /*102b0*/  IMAD R3, R25, 0xc0, RZ ;  /* 0x000000c019037824 */ /* 0x000fc800078e02ff */
[----:B------:R-:W-:-:S08]  /*102c0*/  VIADD R3, R3, 0xbf ;  /* 0x000000bf03037836 */ /* 0x000fd00000000000 */
[----:B------:R-:W2:Y:S08]  /*102d0*/  @P0 LDC R4, c[0x0][0x44c] ;  /* 0x00011300ff040b82 */ /* 0x000eb00000000800 */
[----:B------:R-:W3:Y:S01]  /*102e0*/  @P0 LDC R5, c[0x0][0x450] ;  /* 0x00011400ff050b82 */ /* 0x000ee20000000800 */
[----:B--2---:R-:W-:-:S05]  /*102f0*/  @P0 IMAD.HI.U32 R4, R3, R4, RZ ;  /* 0x0000000403040227 */ /* 0x004fca00078e00ff */
[----:B---3--:R-:W-:Y:S01]  /*10300*/  @P0 SHF.R.U32.HI R3, RZ, R5, R4 ;  /* 0x00000005ff030219 */ /* 0x008fe20000011604 */
[----:B-----5:R-:W-:-:S04]  /*10310*/  VIADD R4, R2, -UR4 ;  /* 0x8000000402047c36 */ /* 0x020fc80008000000 */
[C---:B------:R-:W-:Y:S01]  /*10320*/  VIADD R2, R4.reuse, 0x9f ;  /* 0x0000009f04027836 */ /* 0x040fe20000000000 */
[----:B------:R-:W-:-:S03]  /*10330*/  IADD3 R4, R4, 0xa0, -R10 ;  /* 0x000000a004047810 */ /* 0x000fc60007ffe80a */
[----:B------:R-:W-:-:S04]  /*10340*/  IMAD.HI R2, R2, 0x66666667, RZ ;  /* 0x6666666702027827 */ /* 0x000fc800078e02ff */
[----:B------:R-:W-:-:S04]  /*10350*/  IMAD.IADD R3, R4, 0x1, R3 ;  /* 0x0000000104037824 */ /* 0x000fc800078e0203 */
[----:B------:R-:W-:Y:S01]  /*10360*/  IMAD.HI R4, R3, 0x66666667, RZ ;  /* 0x6666666703047827 */ /* 0x000fe200078e02ff */
[----:B------:R-:W-:-:S04]  /*10370*/  SHF.R.U32.HI R3, RZ, 0x1f, R2 ;  /* 0x0000001fff037819 */ /* 0x000fc80000011602 */
[----:B------:R-:W-:Y:S02]  /*10380*/  SHF.R.U32.HI R5, RZ, 0x1f, R4 ;  /* 0x0000001fff057819 */ /* 0x000fe40000011604 */
[----:B------:R-:W-:Y:S02]  /*10390*/  LEA.HI.SX32 R3, R2, R3, 0x1a ;  /* 0x0000000302037211 */ /* 0x000fe400078fd2ff */
[----:B------:R-:W-:Y:S02]  /*103a0*/  LEA.HI.SX32 R4, R4, R5, 0x1a ;  /* 0x0000000504047211 */ /* 0x000fe400078fd2ff */
[----:B------:R-:W-:Y:S01]  /*103b0*/  SHF.R.U32.HI R5, RZ, 0x10, R0 ;  /* 0x00000010ff057819 */ /* 0x000fe20000011600 */
[----:B------:R-:W-:Y:S01]  /*103c0*/  IMAD.MOV.U32 R0, RZ, RZ, RZ ;  /* 0x000000ffff007224 */ /* 0x000fe200078e00ff */
[----:B------:R-:W-:Y:S02]  /*103d0*/  VIMNMX R4, R3, R4, PT ;  /* 0x0000000403047248 */ /* 0x000fe40003fe0100 */
[----:B------:R-:W-:-:S02]  /*103e0*/  ISETP.NE.AND P0, PT, R5, RZ, PT ;  /* 0x000000ff0500720c */ /* 0x000fc40003f05270 */
[----:B------:R-:W-:-:S11]  /*103f0*/  ISETP.GE.AND P1, PT, R4, 0x1, PT ;  /* 0x000000010400780c */ /* 0x000fd60003f26270 */
[----:B------:R-:W2:Y:S02]  /*10400*/  @!P0 LDC R5, c[0x0][0x9f0] ;  /* 0x00027c00ff058b82 */ /* 0x000ea40000000800 */
[----:B------:R-:W-:Y:S05]  /*10410*/  @!P1 BRA `(.L_x_1713) ;  /* 0x0000000000689947 */ /* 0x000fea0003800000 */
[-C--:B--2---:R-:W-:Y:S01]  /*10420*/  IABS R0, R5.reuse ;  /* 0x0000000500007213 */ /* 0x084fe20000000000 */
[----:B------:R-:W-:Y:S01]  /*10430*/  IMAD.MOV.U32 R2, RZ, RZ, RZ ;  /* 0x000000ffff027224 */ /* 0x000fe200078e00ff */
[----:B------:R-:W-:Y:S02]  /*10440*/  IABS R8, R5 ;  /* 0x0000000500087213 */ /* 0x000fe40000000000 */
[----:B------:R-:W2:Y:S08]  /*10450*/  I2F.RP R6, R0 ;  /* 0x0000000000067306 */ /* 0x000eb00000209400 */
[----:B--2---:R-:W2:Y:S02]  /*10460*/  MUFU.RCP R6, R6 ;  /* 0x0000000600067308 */ /* 0x004ea40000001000 */
[----:B--2---:R-:W-:-:S06]  /*10470*/  VIADD R3, R6, 0xffffffe ;  /* 0x0ffffffe06037836 */ /* 0x004fcc0000000000 */
[----:B------:R-:W2:Y:S02]  /*10480*/  F2I.FTZ.U32.TRUNC.NTZ R3, R3 ;  /* 0x0000000300037305 */ /* 0x000ea4000021f000 */
[----:B--2---:R-:W-:-:S04]  /*10490*/  IMAD.MOV R7, RZ, RZ, -R3 ;  /* 0x000000ffff077224 */ /* 0x004fc800078e0a03 */
[----:B------:R-:W-:-:S04]  /*104a0*/  IMAD R7, R7, R0, RZ ;  /* 0x0000000007077224 */ /* 0x000fc800078e02ff */
[----:B------:R-:W-:Y:S01]  /*104b0*/  IMAD.HI.U32 R7, R3, R7, R2 ;  /* 0x0000000703077227 */ /* 0x000fe200078e0002 */
[----:B------:R-:W-:-:S03]  /*104c0*/  IADD3 R2, R5, -0x1, R4 ;  /* 0xffffffff05027810 */ /* 0x000fc60007ffe004 */
[----:B------:R-:W-:Y:S01]  /*104d0*/  IMAD.MOV R3, RZ, RZ, -R8 ;  /* 0x000000ffff037224 */ /* 0x000fe200078e0a08 */
        /* <DEDUP_REMOVED lines=14> */
.L_x_1713:
[-C--:B------:R-:W-:Y:S01]  /*105c0*/  IMAD R23, R23, R0.reuse, RZ ;  /* 0x0000000017177224 */ /* 0x080fe200078e02ff */
[----:B------:R-:W-:Y:S04]  /*105d0*/  BSSY B7, `(.L_x_1714) ;  /* 0x000029a000077945 */ /* 0x000fe80003800000 */
[----:B------:R-:W-:-:S04]  /*105e0*/  VIADDMNMX R2, R23, R0, R4, PT ;  /* 0x0000000017027246 */ /* 0x000fc80003800104 */
[----:B------:R-:W-:Y:S01]  /*105f0*/  ISETP.GT.AND P0, PT, R2, R23, PT ;  /* 0x000000170200720c */ /* 0x000fe20003f04270 */
[----:B------:R3:W-:-:S12]  /*10600*/  STL [R1+0x4], R2 ;  /* 0x0000040201007387 */ /* 0x0007d80000100800 */
[----:B---3--:R-:W-:Y:S05]  /*10610*/  @P0 BRA `(.L_x_1715) ;  /* 0x0000000000440947 */ /* 0x008fea0003800000 */
[----:B------:R-:W3:Y:S02]  /*10620*/  S2R R2, SR_TID.X ;  /* 0x0000000000027919 */ /* 0x000ee40000002100 */
[----:B---3--:R-:W-:-:S04]  /*10630*/  LOP3.LUT R2, R2, 0x7f, RZ, 0xc0, !PT ;  /* 0x0000007f02027812 */ /* 0x008fc800078ec0ff */
[----:B------:R-:W-:-:S13]  /*10640*/  ISETP.NE.AND P0, PT, R2, RZ, PT ;  /* 0x000000ff0200720c */ /* 0x000fda0003f05270 */
[----:B------:R-:W-:Y:S05]  /*10650*/  @P0 BRA `(.L_x_1716) ;  /* 0x0000002800440947 */ /* 0x000fea0003800000 */
[----:B--2---:R-:W2:Y:S01]  /*10660*/  S2R R5, SR_LANEID ;  /* 0x0000000000057919 */ /* 0x004ea20000000000 */
        /* <DEDUP_REMOVED lines=10> */
[----:B---3--:R-:W-:Y:S01]  /*10710*/  IADD3 R24, R0, UR41, R7 ;  /* 0x0000002900187c10 */ /* 0x008fe2000fffe007 */
[----:B------:R-:W-:Y:S06]  /*10720*/  BRA `(.L_x_1716) ;  /* 0x0000002800107947 */ /* 0x000fec0003800000 */
.L_x_1715:
        /* <DEDUP_REMOVED lines=9> */
[----:B------:R-:W3:Y:S01]  /*107c0*/  LDC.64 R2, c[0x4][R2] ;  /* 0x0100000002027b82 */ /* 0x000ee20000000a00 */
[----:B--2---:R-:W-:Y:S02]  /*107d0*/  IMAD.U32 R5, RZ, RZ, UR7 ;  /* 0x00000007ff057e24 */ /* 0x004fe4000f8e00ff */
[----:B------:R-:W-:Y:S02]  /*107e0*/  IMAD.U32 R6, RZ, RZ, UR8 ;  /* 0x00000008ff067e24 */ /* 0x000fe4000f8e00ff */
[----:B------:R-:W-:-:S02]  /*107f0*/  IMAD.U32 R7, RZ, RZ, UR9 ;  /* 0x00000009ff077e24 */ /* 0x000fc4000f8e00ff */
[----:B01----:R-:W-:Y:S02]  /*10800*/  IMAD.U32 R10, RZ, RZ, UR4 ;  /* 0x00000004ff0a7e24 */ /* 0x003fe4000f8e00ff */
[----:B------:R-:W-:Y:S02]  /*10810*/  IMAD.U32 R11, RZ, RZ, UR5 ;  /* 0x00000005ff0b7e24 */ /* 0x000fe4000f8e00ff */
[----:B------:R-:W-:Y:S02]  /*10820*/  IMAD.MOV.U32 R8, RZ, RZ, 0x70 ;  /* 0x00000070ff087424 */ /* 0x000fe400078e00ff */
[----:B------:R-:W-:Y:S02]  /*10830*/  IMAD.MOV.U32 R12, RZ, RZ, 0x1 ;  /* 0x00000001ff0c7424 */ /* 0x000fe400078e00ff */
[----:B------:R-:W-:-:S07]  /*10840*/  IMAD.MOV.U32 R13, RZ, RZ, RZ ;  /* 0x000000ffff0d7224 */ /* 0x000fce00078e00ff */
[----:B------:R-:W-:-:S07]  /*10850*/  LEPC R20, `(.L_x_1718) ;  /* 0x000000001014794e */ /* 0x000fce0000000000 */
[----:B---3--:R-:W-:Y:S05]  /*10860*/  CALL.ABS.NOINC R2 ;  /* 0x0000000002007343 */ /* 0x008fea0003c00000 */
.L_x_1718:
[----:B------:R-:W-:Y:S05]  /*10870*/  BSYNC B6 ;  /* 0x0000000000067941 */ /* 0x000fea0003800000 */
.L_x_1717:
[----:B------:R-:W-:Y:S01]  /*10880*/  VIADD R0, R16, 0x6000 ;  /* 0x0000600010007836 */ /* 0x000fe20000000000 */
[----:B------:R-:W-:Y:S04]  /*10890*/  BSSY B6, `(.L_x_1719) ;  /* 0x0000014000067945 */ /* 0x000fe80003800000 */
[----:B------:R-:W-:-:S04]  /*108a0*/  LOP3.LUT P0, RZ, R0, 0x1bf, RZ, 0xc0, !PT ;  /* 0x000001bf00ff7812 */ /* 0x000fc8000780c0ff */
[----:B------:R-:W-:-:S09]  /*108b0*/  P2R R17, PR, RZ, 0x1 ;  /* 0x00000001ff117803 */ /* 0x000fd20000000000 */
        /* <DEDUP_REMOVED lines=17> */
.L_x_1720:
[----:B------:R-:W-:Y:S05]  /*109d0*/  BSYNC B6 ;  /* 0x0000000000067941 */ /* 0x000fea0003800000 */
.L_x_1719:
        /* <DEDUP_REMOVED lines=20> */
.L_x_1722:
[----:B------:R-:W-:Y:S05]  /*10b20*/  BSYNC B6 ;  /* 0x0000000000067941 */ /* 0x000fea0003800000 */
.L_x_1721:
[----:B------:R-:W-:Y:S01]  /*10b30*/  ISETP.NE.AND P6, PT, R17, RZ, PT ;  /* 0x000000ff1100720c */ /* 0x000fe20003fc5270 */
[----:B------:R-:W-:-:S12]  /*10b40*/  BSSY B6, `(.L_x_1723) ;  /* 0x0000012000067945 */ /* 0x000fd80003800000 */
        /* <DEDUP_REMOVED lines=17> */
.L_x_1724:
[----:B------:R-:W-:Y:S05]  /*10c60*/  BSYNC B6 ;  /* 0x0000000000067941 */ /* 0x000fea0003800000 */
.L_x_1723:
        /* <DEDUP_REMOVED lines=8> */
[----:B------:R-:W3:Y:S01]  /*10cf0*/  S2R R17, SR_TID.X ;  /* 0x0000000000117919 */ /* 0x000ee20000002100 */
[----:B------:R-:W-:-:S03]  /*10d00*/  ULDC.64 UR4, c[0x0][0xa08] ;  /* 0x0002820000047ab9 */ /* 0x000fc60000000a00 */
[----:B------:R4:W5:Y:S02]  /*10d10*/  @P0 LDG.E R22, desc[UR52][R2.64] ;  /* 0x0000003402160981 */ /* 0x000964000c1e1900 */
[----:B----4-:R-:W4:Y:S01]  /*10d20*/  LDC.64 R2, c[0x0][0x418] ;  /* 0x00010600ff027b82 */ /* 0x010f220000000a00 */
[----:B---3--:R-:W-:-:S04]  /*10d30*/  SHF.R.U32.HI R20, RZ, 0x5, R17 ;  /* 0x00000005ff147819 */ /* 0x008fc80000011611 */
[----:B------:R-:W-:Y:S02]  /*10d40*/  LOP3.LUT R20, R20, 0x3, RZ, 0xc0, !PT ;  /* 0x0000000314147812 */ /* 0x000fe400078ec0ff */
[----:B----4-:R-:W-:Y:S01]  /*10d50*/  LOP3.LUT P0, RZ, R2, UR4, RZ, 0xfc, !PT ;  /* 0x0000000402ff7c12 */ /* 0x010fe2000f80fcff */
[----:B------:R-:W-:-:S03]  /*10d60*/  UMOV UR4, 0xffffffff ;  /* 0xffffffff00047882 */ /* 0x000fc60000000000 */
[----:B------:R-:W-:Y:S02]  /*10d70*/  LOP3.LUT P0, RZ, R3, UR5, RZ, 0xfc, P0 ;  /* 0x0000000503ff7c12 */ /* 0x000fe4000800fcff */
[----:B-----5:R-:W-:Y:S02]  /*10d80*/  SHF.R.S32.HI R26, RZ, 0x1f, R22 ;  /* 0x0000001fff1a7819 */ /* 0x020fe40000011416 */
[----:B------:R-:W-:Y:S01]  /*10d90*/  SEL R17, R22, RZ, !P0 ;  /* 0x000000ff16117207 */ /* 0x000fe20004000000 */
[----:B------:R-:W-:Y:S08]  /*10da0*/  BRA.DIV UR4, `(.L_x_1725) ;  /* 0x0000003a040c7947 */ /* 0x000ff0000b800000 */
[----:B------:R3:W4:Y:S02]  /*10db0*/  SHFL.IDX PT, R14, R20, RZ, 0x1f ;  /* 0x00001fff140e7589 */ /* 0x00072400000e0000 */
.L_x_1796:
[----:B----4-:R-:W-:Y:S02]  /*10dc0*/  ISETP.NE.AND P0, PT, R14, RZ, PT ;  /* 0x000000ff0e00720c */ /* 0x010fe40003f05270 */
[----:B------:R-:W-:-:S04]  /*10dd0*/  PLOP3.LUT P1, PT, PT, PT, PT, 0x8, 0x0 ;  /* 0x000000000000781c */ /* 0x000fc80003f2e170 */
[----:B------:R-:W-:-:S07]  /*10de0*/  P2R R27, PR, RZ, 0x2 ;  /* 0x00000002ff1b7803 */ /* 0x000fce0000000000 */
[----:B------:R-:W-:Y:S05]  /*10df0*/  @P0 BRA `(.L_x_1726) ;  /* 0x0000000400480947 */ /* 0x000fea0003800000 */
[----:B------:R-:W4:Y:S01]  /*10e00*/  LDL R0, [R1+0x4] ;  /* 0x0000040001007983 */ /* 0x000f220000100800 */
[----:B------:R-:W-:Y:S01]  /*10e10*/  UMOV UR4, 0xffffffff ;  /* 0xffffffff00047882 */ /* 0x000fe20000000000 */
[----:B----4-:R-:W-:Y:S02]  /*10e20*/  VIADD R0, R0, 0xffffffff ;  /* 0xffffffff00007836 */ /* 0x010fe40000000000 */
[----:B------:R-:W-:Y:S05]  /*10e30*/  BRA.DIV UR4, `(.L_x_1727) ;  /* 0x0000003a04087947 */ /* 0x000fea000b800000 */
[----:B------:R-:W-:-:S13]  /*10e40*/  ELECT P6, URZ, PT ;  /* 0x00000000003f782f */ /* 0x000fda00038c0000 */
.L_x_1799:
[----:B------:R-:W-:Y:S05]  /*10e50*/  @!P6 BRA `(.L_x_1726) ;  /* 0x000000040030e947 */ /* 0x000fea0003800000 */
[----:B------:R-:W-:-:S04]  /*10e60*/  ISETP.NE.U32.AND P0, PT, R2, RZ, PT ;  /* 0x000000ff0200720c */ /* 0x000fc80003f05070 */
[----:B------:R-:W-:-:S13]  /*10e70*/  ISETP.NE.AND.EX P0, PT, R3, RZ, PT, P0 ;  /* 0x000000ff0300720c */ /* 0x000fda0003f05300 */
[----:B------:R-:W-:Y:S05]  /*10e80*/  @!P0 BRA `(.L_x_1728) ;  /* 0x0000000000448947 */ /* 0x000fea0003800000 */
[----:B------:R-:W4:Y:S01]  /*10e90*/  LDC R7, c[0x0][0x43c] ;  /* 0x00010f00ff077b82 */ /* 0x000f220000000800 */
[----:B------:R-:W-:Y:S01]  /*10ea0*/  ULDC.64 UR4, c[0x0][0x428] ;  /* 0x00010a0000047ab9 */ /* 0x000fe20000000a00 */
[----:B----4-:R-:W-:-:S13]  /*10eb0*/  ISETP.NE.AND P0, PT, R7, 0x1, PT ;  /* 0x000000010700780c */ /* 0x010fda0003f05270 */
[----:B--2---:R-:W2:Y:S02]  /*10ec0*/  @P0 LDC.64 R4, c[0x0][0x440] ;  /* 0x00011000ff040b82 */ /* 0x004ea40000000a00 */
        /* <DEDUP_REMOVED lines=13> */
.L_x_1728:
[----:B----4-:R-:W4:Y:S01]  /*10fa0*/  S2R R2, SR_TID.X ;  /* 0x0000000000027919 */ /* 0x010f220000002100 */
[----:B------:R-:W-:Y:S02]  /*10fb0*/  SHF.L.U32 R3, R19, 0x1f, RZ ;  /* 0x0000001f13037819 */ /* 0x000fe400000006ff */
[----:B----4-:R-:W-:Y:S01]  /*10fc0*/  LOP3.LUT R4, R2, 0x7f, RZ, 0xc0, !PT ;  /* 0x0000007f02047812 */ /* 0x010fe200078ec0ff */
[----:B------:R-:W-:-:S03]  /*10fd0*/  IMAD R2, R18, 0x8, R16 ;  /* 0x0000000812027824 */ /* 0x000fc600078e0210 */
[----:B------:R-:W-:Y:S01]  /*10fe0*/  ISETP.NE.AND P1, PT, R4, RZ, PT ;  /* 0x000000ff0400720c */ /* 0x000fe20003f25270 */
[----:B------:R-:W4:Y:S02]  /*10ff0*/  SYNCS.PHASECHK.TRANS64.TRYWAIT P0, [R2+URZ+0x13280], R3 ;  /* 0x01328003020075a7 */ /* 0x000f24000800017f */
[----:B----4-:R-:W-:Y:S10]  /*11000*/  @!P0 BRA `(.L_x_1729) ;  /* 0x0000003400b48947 */ /* 0x010ff40003800000 */
.L_x_1800:
[----:B------:R-:W-:Y:S05]  /*11010*/  @P1 BRA `(.L_x_1730) ;  /* 0x00000000001c1947 */ /* 0x000fea0003800000 */
[----:B------:R-:W0:Y:S01]  /*11020*/  S2R R4, SR_TID.X ;  /* 0x0000000000047919 */ /* 0x000e220000002100 */
[----:B--2---:R-:W-:-:S04]  /*11030*/  IMAD.MOV.U32 R5, RZ, RZ, 0x2800 ;  /* 0x00002800ff057424 */ /* 0x004fc800078e00ff */
[----:B------:R2:W-:Y:S01]  /*11040*/  SYNCS.ARRIVE.TRANS64 RZ, [R2+URZ+0x13270], R5 ;  /* 0x0132700502ff79a7 */ /* 0x0005e2000800003f */
[----:B0-----:R-:W-:-:S04]  /*11050*/  LOP3.LUT R4, R4, 0x1f, RZ, 0xc0, !PT ;  /* 0x0000001f04047812 */ /* 0x001fc800078ec0ff */
[----:B------:R-:W-:-:S13]  /*11060*/  ISETP.NE.AND P0, PT, R4, RZ, PT ;  /* 0x000000ff0400720c */ /* 0x000fda0003f05270 */
[----:B--2---:R-:W-:Y:S05]  /*11070*/  @!P0 BRA `(.L_x_1730) ;  /* 0x0000000000048947 */ /* 0x004fea0003800000 */
[----:B------:R-:W-:Y:S01]  /*11080*/  BPT.TRAP 0x1 ;  /* 0x000000040000795c */ /* 0x000fe20000300000 */
.L_x_1730:
[----:B------:R-:W-:Y:S01]  /*11090*/  IMAD R4, R18, 0x2800, R16 ;  /* 0x0000280012047824 */ /* 0x000fe200078e0210 */
[----:B------:R-:W-:Y:S01]  /*110a0*/  R2UR UR33, R2 ;  /* 0x00000000022172ca */ /* 0x000fe200000e0000 */
[----:B--2---:R-:W-:Y:S01]  /*110b0*/  IMAD.MOV.U32 R5, RZ, RZ, 0xa0 ;  /* 0x000000a0ff057424 */ /* 0x004fe200078e00ff */
        /* <DEDUP_REMOVED lines=12> */
[----:B------:R-:W0:Y:S02]  /*11180*/  SYNCS.PHASECHK.TRANS64.TRYWAIT P0, [R2+URZ+0x13240], R3 ;  /* 0x01324003020075a7 */ /* 0x000e24000800017f */
[----:B0-2---:R-:W-:Y:S05]  /*11190*/  @!P0 BRA `(.L_x_1731) ;  /* 0x0000003400648947 */ /* 0x005fea0003800000 */
.L_x_1801:
[----:B------:R-:W-:Y:S05]  /*111a0*/  @P1 BRA `(.L_x_1732) ;  /* 0x00000000001c1947 */ /* 0x000fea0003800000 */
[----:B------:R-:W2:Y:S01]  /*111b0*/  S2R R5, SR_TID.X ;  /* 0x0000000000057919 */ /* 0x000ea20000002100 */
[----:B0---4-:R-:W-:-:S04]  /*111c0*/  IMAD.MOV.U32 R3, RZ, RZ, 0x2800 ;  /* 0x00002800ff037424 */ /* 0x011fc800078e00ff */
[----:B------:R0:W-:Y:S01]  /*111d0*/  SYNCS.ARRIVE.TRANS64 RZ, [R2+URZ+0x13230], R3 ;  /* 0x0132300302ff79a7 */ /* 0x0001e2000800003f */
[----:B--2---:R-:W-:-:S04]  /*111e0*/  LOP3.LUT R5, R5, 0x1f, RZ, 0xc0, !PT ;  /* 0x0000001f05057812 */ /* 0x004fc800078ec0ff */
[----:B------:R-:W-:-:S13]  /*111f0*/  ISETP.NE.AND P0, PT, R5, RZ, PT ;  /* 0x000000ff0500720c */ /* 0x000fda0003f05270 */
[----:B0-----:R-:W-:Y:S05]  /*11200*/  @!P0 BRA `(.L_x_1732) ;  /* 0x0000000000048947 */ /* 0x001fea0003800000 */
[----:B------:R-:W-:Y:S01]  /*11210*/  BPT.TRAP 0x1 ;  /* 0x000000040000795c */ /* 0x000fe20000300000 */
.L_x_1732:
        /* <DEDUP_REMOVED lines=10> */
[----:B------:R-:W-:-:S03]  /*112c0*/  PLOP3.LUT P0, PT, PT, PT, PT, 0x80, 0x0 ;  /* 0x000000000000781c */ /* 0x000fc60003f0f070 */
[----:B------:R-:W-:Y:S01]  /*112d0*/  UIADD3 UR8, UR8, 0xe000, URZ ;  /* 0x0000e00008087890 */ /* 0x000fe2000fffe03f */
[----:B------:R-:W-:Y:S01]  /*112e0*/  P2R R27, PR, RZ, 0x1 ;  /* 0x00000001ff1b7803 */ /* 0x000fe20000000000 */
[----:B------:R-:W-:-:S09]  /*112f0*/  UIADD3 UR9, UR9, 0x13230, URZ ;  /* 0x0001323009097890 */ /* 0x000fd2000fffe03f */
[----:B------:R2:W-:Y:S02]  /*11300*/  UTMALDG.4D [UR8], [UR4], desc[UR6] ;  /* 0x00000608040075b4 */ /* 0x0005e40008019000 */
[----:B--2---:R-:W-:Y:S01]  /*11310*/  NOP ;  /* 0x0000000000007918 */ /* 0x004fe20000000000 */
.L_x_1726:
        /* <DEDUP_REMOVED lines=17> */
[----:B0---4-:R-:W-:Y:S01]  /*11430*/  MOV R2, 0x0 ;  /* 0x0000000000027802 */ /* 0x011fe20000000f00 */
[----:B------:R-:W-:Y:S01]  /*11440*/  ULDC.64 UR6, c[0x4][0x98] ;  /* 0x0100260000067ab9 */ /* 0x000fe20000000a00 */
[----:B------:R-:W-:Y:S01]  /*11450*/  ULDC.64 UR8, c[0x4][0xa0] ;  /* 0x0100280000087ab9 */ /* 0x000fe20000000a00 */
[----:B------:R-:W-:Y:S01]  /*11460*/  ULDC.64 UR4, c[0x4][0x28] ;  /* 0x01000a0000047ab9 */ /* 0x000fe20000000a00 */
[----:B------:R-:W-:Y:S02]  /*11470*/  IMAD.U32 R4, RZ, RZ, UR6 ;  /* 0x00000006ff047e24 */ /* 0x000fe4000f8e00ff */
[----:B------:R-:W0:Y:S01]  /*11480*/  LDC.64 R2, c[0x4][R2] ;  /* 0x0100000002027b82 */ /* 0x000e220000000a00 */
[----:B--2---:R-:W-:Y:S02]  /*11490*/  IMAD.U32 R5, RZ, RZ, UR7 ;  /* 0x00000007ff057e24 */ /* 0x004fe4000f8e00ff */
[----:B------:R-:W-:Y:S02]  /*114a0*/  IMAD.U32 R6, RZ, RZ, UR8 ;  /* 0x00000008ff067e24 */ /* 0x000fe4000f8e00ff */
[----:B------:R-:W-:-:S02]  /*114b0*/  IMAD.U32 R7, RZ, RZ, UR9 ;  /* 0x00000009ff077e24 */ /* 0x000fc4000f8e00ff */
[----:B-1----:R-:W-:Y:S02]  /*114c0*/  IMAD.U32 R10, RZ, RZ, UR4 ;  /* 0x00000004ff0a7e24 */ /* 0x002fe4000f8e00ff */
[----:B------:R-:W-:Y:S02]  /*114d0*/  IMAD.U32 R11, RZ, RZ, UR5 ;  /* 0x00000005ff0b7e24 */ /* 0x000fe4000f8e00ff */
[----:B------:R-:W-:Y:S02]  /*114e0*/  IMAD.MOV.U32 R8, RZ, RZ, 0x70 ;  /* 0x00000070ff087424 */ /* 0x000fe400078e00ff */
[----:B------:R-:W-:Y:S02]  /*114f0*/  IMAD.MOV.U32 R12, RZ, RZ, 0x1 ;  /* 0x00000001ff0c7424 */ /* 0x000fe400078e00ff */
[----:B------:R-:W-:-:S07]  /*11500*/  IMAD.MOV.U32 R13, RZ, RZ, RZ ;  /* 0x000000ffff0d7224 */ /* 0x000fce00078e00ff */
[----:B---3--:R-:W-:-:S07]  /*11510*/  LEPC R20, `(.L_x_1734) ;  /* 0x000000001014794e */ /* 0x008fce0000000000 */
[----:B0-----:R-:W-:Y:S05]  /*11520*/  CALL.ABS.NOINC R2 ;  /* 0x0000000002007343 */ /* 0x001fea0003c00000 */
.L_x_1734:
[----:B------:R-:W-:Y:S05]  /*11530*/  BSYNC B6 ;  /* 0x0000000000067941 */ /* 0x000fea0003800000 */
.L_x_1733:
[----:B------:R1:W5:Y:S01]  /*11540*/  LDL R21, [R1] ;  /* 0x0000000001157983 */ /* 0x0003620000100800 */
[----:B------:R-:W2:Y:S01]  /*11550*/  LDC R7, c[0x0][0x448] ;  /* 0x00011200ff077b82 */ /* 0x000ea20000000800 */
[----:B------:R-:W-:Y:S02]  /*11560*/  ULDC.64 UR6, c[0x0][0x2d8] ;  /* 0x0000b60000067ab9 */ /* 0x000fe40000000a00 */
[----:B------:R1:W5:Y:S01]  /*11570*/  LDL R9, [R1+0x8] ;  /* 0x0000080001097983 */ /* 0x0003620000100800 */
[----:B0---4-:R-:W3:Y:S01]  /*11580*/  S2R R2, SR_TID.X ;  /* 0x0000000000027919 */ /* 0x011ee20000002100 */
[----:B------:R-:W-:Y:S01]  /*11590*/  UMOV UR4, UR48 ;  /* 0x0000003000047c82 */ /* 0x000fe20008000000 */
[----:B------:R-:W-:Y:S01]  /*115a0*/  UMOV UR5, UR37 ;  /* 0x0000002500057c82 */ /* 0x000fe20008000000 */
[----:B------:R-:W-:Y:S01]  /*115b0*/  ULDC.64 UR8, c[0x0][0x2e0] ;  /* 0x0000b80000087ab9 */ /* 0x000fe20000000a00 */
[----:B------:R-:W-:Y:S01]  /*115c0*/  ULDC.64 UR10, c[0x0][0x280] ;  /* 0x0000a000000a7ab9 */ /* 0x000fe20000000a00 */
[----:B--2---:R-:W-:-:S13]  /*115d0*/  ISETP.NE.AND P1, PT, R7, 0x1, PT ;  /* 0x000000010700780c */ /* 0x004fda0003f25270 */
[----:B------:R-:W0:Y:S01]  /*115e0*/  @P1 LDC R3, c[0x0][0x44c] ;  /* 0x00011300ff031b82 */ /* 0x000e220000000800 */
[C---:B---3--:R-:W-:Y:S01]  /*115f0*/  LOP3.LUT R20, R2.reuse, 0x7f, RZ, 0xc0, !PT ;  /* 0x0000007f02147812 */ /* 0x048fe200078ec0ff */
[----:B------:R-:W-:-:S03]  /*11600*/  IMAD.SHL.U32 R2, R2, 0x20, RZ ;  /* 0x0000002002027824 */ /* 0x000fc600078e00ff */
[----:B------:R-:W-:-:S03]  /*11610*/  SHF.R.U32.HI R20, RZ, 0x2, R20 ;  /* 0x00000002ff147819 */ /* 0x000fc60000011614 */
[----:B------:R-:W2:Y:S01]  /*11620*/  @P1 LDC R5, c[0x0][0x450] ;  /* 0x00011400ff051b82 */ /* 0x000ea20000000800 */
[----:B------:R-:W-:Y:S01]  /*11630*/  LOP3.LUT R2, R20, 0x60, R2, 0xf8, !PT ;  /* 0x0000006014027812 */ /* 0x000fe200078ef802 */
[----:B------:R-:W-:-:S04]  /*11640*/  UIMAD.WIDE.U32 UR4, UR36, UR6, UR4 ;  /* 0x00000006240472a5 */ /* 0x000fc8000f8e0004 */
[----:B------:R-:W-:Y:S01]  /*11650*/  IMAD R6, R25, 0xc0, R2 ;  /* 0x000000c019067824 */ /* 0x000fe200078e0202 */
[----:B------:R-:W-:Y:S02]  /*11660*/  UIMAD UR6, UR46, UR8, URZ ;  /* 0x000000082e0672a4 */ /* 0x000fe4000f8e023f */
[----:B------:R-:W-:Y:S01]  /*11670*/  UIMAD UR5, UR36, UR7, UR5 ;  /* 0x00000007240572a4 */ /* 0x000fe2000f8e0205 */
[----:B0-----:R-:W-:Y:S01]  /*11680*/  @P1 IMAD.HI.U32 R0, R6, R3, RZ ;  /* 0x0000000306001227 */ /* 0x001fe200078e00ff */
[----:B------:R-:W-:-:S03]  /*11690*/  UIMAD UR6, UR45, UR9, UR6 ;  /* 0x000000092d0672a4 */ /* 0x000fc6000f8e0206 */
[----:B------:R-:W-:Y:S01]  /*116a0*/  IMAD.MOV.U32 R3, RZ, RZ, R6 ;  /* 0x000000ffff037224 */ /* 0x000fe200078e0006 */
[----:B------:R-:W-:Y:S01]  /*116b0*/  UIMAD.WIDE.U32 UR4, UR45, UR8, UR4 ;  /* 0x000000082d0472a5 */ /* 0x000fe2000f8e0004 */
[----:B--2---:R-:W-:-:S03]  /*116c0*/  @P1 SHF.R.U32.HI R3, RZ, R5, R0 ;  /* 0x00000005ff031219 */ /* 0x004fc60000011600 */
[----:B------:R-:W-:Y:S01]  /*116d0*/  UIADD3 UR5, UR5, UR6, URZ ;  /* 0x0000000605057290 */ /* 0x000fe2000fffe03f */
[----:B------:R-:W-:Y:S01]  /*116e0*/  ULDC.64 UR8, c[0x0][0x2c8] ;  /* 0x0000b20000087ab9 */ /* 0x000fe20000000a00 */
        /* <DEDUP_REMOVED lines=14> */
[----:B------:R-:W0:Y:S02]  /*117d0*/  @P1 LDC R2, c[0x0][0x44c] ;  /* 0x00011300ff021b82 */ /* 0x000e240000000800 */
[----:B------:R-:W-:-:S06]  /*117e0*/  IADD3.X R5, R3, UR11, R5, P0, !PT ;  /* 0x0000000b03057c10 */ /* 0x000fcc00087fe405 */
[----:B------:R-:W2:Y:S01]  /*117f0*/  @P1 LDC R3, c[0x0][0x450] ;  /* 0x00011400ff031b82 */ /* 0x000ea20000000800 */
[----:B------:R-:W-:Y:S01]  /*11800*/  VIADD R6, R6, 0x80 ;  /* 0x0000008006067836 */ /* 0x000fe20000000000 */
[----:B------:R-:W1:Y:S03]  /*11810*/  S2R R20, SR_TID.X ;  /* 0x0000000000147919 */ /* 0x000e660000002100 */
[----:B0-----:R-:W-:-:S04]  /*11820*/  @P1 IMAD.HI.U32 R8, R6, R2, RZ ;  /* 0x0000000206081227 */ /* 0x001fc800078e00ff */
[----:B------:R-:W-:Y:S01]  /*11830*/  IMAD.MOV.U32 R2, RZ, RZ, R6 ;  /* 0x000000ffff027224 */ /* 0x000fe200078e0006 */
[----:B--2---:R-:W-:-:S05]  /*11840*/  @P1 SHF.R.U32.HI R2, RZ, R3, R8 ;  /* 0x00000003ff021219 */ /* 0x004fca0000011608 */
[----:B------:R-:W-:-:S04]  /*11850*/  IMAD.MOV R3, RZ, RZ, -R2 ;  /* 0x000000ffff037224 */ /* 0x000fc800078e0a02 */
[----:B------:R-:W-:Y:S01]  /*11860*/  IMAD R6, R7, R3, R6 ;  /* 0x0000000307067224 */ /* 0x000fe200078e0206 */
[----:B------:R-:W-:-:S05]  /*11870*/  SHF.R.S32.HI R3, RZ, 0x1f, R2 ;  /* 0x0000001fff037819 */ /* 0x000fca0000011402 */
[----:B------:R-:W-:-:S04]  /*11880*/  IMAD R3, R3, UR6, RZ ;  /* 0x0000000603037c24 */ /* 0x000fc8000f8e02ff */
[C---:B------:R-:W-:Y:S02]  /*11890*/  IMAD R8, R2.reuse, UR7, R3 ;  /* 0x0000000702087c24 */ /* 0x040fe4000f8e0203 */
[----:B------:R-:W-:Y:S01]  /*118a0*/  IMAD.WIDE.U32 R2, R2, R4, UR4 ;  /* 0x0000000402027e25 */ /* 0x000fe2000f8e0004 */
[----:B------:R-:W-:Y:S01]  /*118b0*/  SHF.R.S32.HI R4, RZ, 0x1f, R6 ;  /* 0x0000001fff047819 */ /* 0x000fe20000011406 */
[----:B------:R-:W-:Y:S02]  /*118c0*/  ULDC UR4, c[0x0][0x2b8] ;  /* 0x0000ae0000047ab9 */ /* 0x000fe40000000800 */
[----:B------:R-:W-:Y:S02]  /*118d0*/  IMAD.IADD R3, R3, 0x1, R8 ;  /* 0x0000000103037824 */ /* 0x000fe400078e0208 */
[----:B------:R-:W-:Y:S02]  /*118e0*/  IMAD R4, R4, UR8, RZ ;  /* 0x0000000804047c24 */ /* 0x000fe4000f8e02ff */
[----:B------:R-:W-:-:S04]  /*118f0*/  IMAD.WIDE.U32 R2, R6, UR8, R2 ;  /* 0x0000000806027c25 */ /* 0x000fc8000f8e0002 */
[----:B-1----:R-:W-:Y:S02]  /*11900*/  IMAD.SHL.U32 R10, R20, 0x10, RZ ;  /* 0x00000010140a7824 */ /* 0x002fe400078e00ff */
[----:B------:R-:W-:Y:S01]  /*11910*/  IMAD R6, R6, UR9, R4 ;  /* 0x0000000906067c24 */ /* 0x000fe2000f8e0204 */
[----:B------:R-:W-:Y:S02]  /*11920*/  IADD3 R4, P0, R2, UR10, RZ ;  /* 0x0000000a02047c10 */ /* 0x000fe4000ff1e0ff */
[----:B------:R-:W-:Y:S02]  /*11930*/  LOP3.LUT R10, R10, 0x30, RZ, 0xc0, !PT ;  /* 0x000000300a0a7812 */ /* 0x000fe400078ec0ff */
[----:B------:R-:W-:Y:S02]  /*11940*/  IADD3.X R6, R3, UR11, R6, P0, !PT ;  /* 0x0000000b03067c10 */ /* 0x000fe400087fe406 */
[----:B------:R-:W-:Y:S01]  /*11950*/  ISETP.GE.AND P0, PT, R10, UR4, PT ;  /* 0x000000040a007c0c */ /* 0x000fe2000bf06270 */
[----:B------:R-:W-:Y:S01]  /*11960*/  UMOV UR4, 0xffffffff ;  /* 0xffffffff00047882 */ /* 0x000fe20000000000 */
[----:B------:R-:W-:-:S04]  /*11970*/  LOP3.LUT R20, R20, 0x7f, RZ, 0xc0, !PT ;  /* 0x0000007f14147812 */ /* 0x000fc800078ec0ff */
[----:B------:R-:W-:Y:S01]  /*11980*/  SHF.R.U32.HI R20, RZ, 0x2, R20 ;  /* 0x00000002ff147819 */ /* 0x000fe20000011614 */
[----:B------:R-:W-:Y:S06]  /*11990*/  BRA.DIV UR4, `(.L_x_1735) ;  /* 0x0000002e04787947 */ /* 0x000fec000b800000 */
[----:B------:R-:W0:Y:S01]  /*119a0*/  SHFL.IDX PT, R3, R0, RZ, 0x1c1f ;  /* 0x001c1fff00037589 */ /* 0x000e2200000e0000 */
[----:B-----5:R-:W-:Y:S02]  /*119b0*/  IMAD R7, R21, R7, RZ ;  /* 0x0000000715077224 */ /* 0x020fe400078e02ff */
[----:B------:R-:W-:Y:S01]  /*119c0*/  IMAD R25, R25, 0xc0, R20 ;  /* 0x000000c019197824 */ /* 0x000fe200078e0214 */
[----:B------:R-:W1:Y:S04]  /*119d0*/  SHFL.IDX PT, R2, R5, RZ, 0x1c1f ;  /* 0x001c1fff05027589 */ /* 0x000e6800000e0000 */
[----:B------:R-:W-:Y:S01]  /*119e0*/  ISETP.GE.AND P1, PT, R25, R7, PT ;  /* 0x000000071900720c */ /* 0x000fe20003f26270 */
[----:B------:R-:W2:-:S12]  /*119f0*/  SHFL.IDX PT, R14, R0, 0x1, 0x1c1f ;  /* 0x003c1f00000e7f89 */ /* 0x000e9800000e0000 */
[----:B0-----:R-:W-:-:S05]  /*11a00*/  @!P1 IADD3 R8, P2, R10, R3, RZ ;  /* 0x000000030a089210 */ /* 0x001fca0007f5e0ff */
[----:B-1----:R-:W-:Y:S02]  /*11a10*/  @!P1 IMAD.X R3, RZ, RZ, R2, P2 ;  /* 0x000000ffff039224 */ /* 0x002fe400010e0602 */
[----:B------:R-:W-:Y:S02]  /*11a20*/  @!P1 IMAD.MOV.U32 R2, RZ, RZ, R8 ;  /* 0x000000ffff029224 */ /* 0x000fe400078e0008 */
[----:B------:R-:W-:-:S03]  /*11a30*/  VIADD R8, R25, 0x20 ;  /* 0x0000002019087836 */ /* 0x000fc60000000000 */
[----:B------:R0:W-:Y:S02]  /*11a40*/  @!P1 LDGSTS.E.BYPASS.LTC128B.128 [R9+0xb000], desc[UR52][R2.64], !P0 ;  /* 0x0b00000002099fae */ /* 0x0001e4000c101d74 */
[----:B------:R-:W-:Y:S02]  /*11a50*/  ISETP.GE.AND P1, PT, R8, R7, PT ;  /* 0x000000070800720c */ /* 0x000fe40003f26270 */
[----:B0-----:R-:W0:Y:S11]  /*11a60*/  SHFL.IDX PT, R2, R5, 0x1, 0x1c1f ;  /* 0x003c1f0005027f89 */ /* 0x001e3600000e0000 */
[----:B--2---:R-:W-:-:S02]  /*11a70*/  @!P1 IADD3 R8, P2, R10, R14, RZ ;  /* 0x0000000e0a089210 */ /* 0x004fc40007f5e0ff */
[----:B------:R-:W1:Y:S03]  /*11a80*/  SHFL.IDX PT, R14, R0, 0x2, 0x1c1f ;  /* 0x005c1f00000e7f89 */ /* 0x000e6600000e0000 */
[----:B0-----:R-:W-:Y:S02]  /*11a90*/  @!P1 IMAD.X R3, RZ, RZ, R2, P2 ;  /* 0x000000ffff039224 */ /* 0x001fe400010e0602 */
[----:B------:R-:W-:Y:S02]  /*11aa0*/  @!P1 IMAD.MOV.U32 R2, RZ, RZ, R8 ;  /* 0x000000ffff029224 */ /* 0x000fe400078e0008 */
[----:B------:R-:W-:-:S03]  /*11ab0*/  VIADD R8, R25, 0x40 ;  /* 0x0000004019087836 */ /* 0x000fc60000000000 */
[----:B------:R0:W-:Y:S02]  /*11ac0*/  @!P1 LDGSTS.E.BYPASS.LTC128B.128 [R9+0xb800], desc[UR52][R2.64], !P0 ;  /* 0x0b80000002099fae */ /* 0x0001e4000c101d74 */
[----:B------:R-:W-:Y:S02]  /*11ad0*/  ISETP.GE.AND P1, PT, R8, R7, PT ;  /* 0x000000070800720c */ /* 0x000fe40003f26270 */
[----:B0-----:R-:W0:Y:S11]  /*11ae0*/  SHFL.IDX PT, R2, R5, 0x2, 0x1c1f ;  /* 0x005c1f0005027f89 */ /* 0x001e3600000e0000 */
[----:B-1----:R-:W-:Y:S01]  /*11af0*/  @!P1 IADD3 R8, P2, R10, R14, RZ ;  /* 0x0000000e0a089210 */ /* 0x002fe20007f5e0ff */
[----:B------:R-:W-:Y:S04]  /*11b00*/  SHFL.IDX PT, R5, R5, 0x3, 0x1c1f ;  /* 0x007c1f0005057f89 */ /* 0x000fe800000e0000 */
[----:B------:R-:W-:Y:S01]  /*11b10*/  SHFL.IDX PT, R14, R4, 0x1, 0x1c1f ;  /* 0x003c1f00040e7f89 */ /* 0x000fe200000e0000 */
[----:B0-----:R-:W-:-:S02]  /*11b20*/  @!P1 IMAD.X R3, RZ, RZ, R2, P2 ;  /* 0x000000ffff039224 */ /* 0x001fc400010e0602 */
[----:B------:R-:W-:Y:S02]  /*11b30*/  @!P1 IMAD.MOV.U32 R2, RZ, RZ, R8 ;  /* 0x000000ffff029224 */ /* 0x000fe400078e0008 */
[----:B------:R-:W-:-:S03]  /*11b40*/  VIADD R8, R25, 0x80 ;  /* 0x0000008019087836 */ /* 0x000fc60000000000 */
[----:B------:R0:W-:Y:S02]  /*11b50*/  @!P1 LDGSTS.E.BYPASS.LTC128B.128 [R9+0xc000], desc[UR52][R2.64], !P0 ;  /* 0x0c00000002099fae */ /* 0x0001e4000c101d74 */
[----:B------:R-:W-:Y:S01]  /*11b60*/  ISETP.GE.AND P2, PT, R8, R7, PT ;  /* 0x000000070800720c */ /* 0x000fe20003f46270 */
[----:B------:R-:W-:-:S05]  /*11b70*/  VIADD R8, R25, 0x60 ;  /* 0x0000006019087836 */ /* 0x000fca0000000000 */
[----:B------:R-:W-:Y:S02]  /*11b80*/  ISETP.GE.AND P1, PT, R8, R7, PT ;  /* 0x000000070800720c */ /* 0x000fe40003f26270 */
[----:B------:R-:W-:Y:S04]  /*11b90*/  SHFL.IDX PT, R8, R4, RZ, 0x1c1f ;  /* 0x001c1fff04087589 */ /* 0x000fe800000e0000 */
[----:B0-----:R-:W0:Y:S04]  /*11ba0*/  SHFL.IDX PT, R2, R0, 0x3, 0x1c1f ;  /* 0x007c1f0000027f89 */ /* 0x001e2800000e0000 */
[----:B------:R-:W1:Y:S04]  /*11bb0*/  SHFL.IDX PT, R0, R6, RZ, 0x1c1f ;  /* 0x001c1fff06007589 */ /* 0x000e6800000e0000 */
[----:B------:R-:W2:Y:S01]  /*11bc0*/  SHFL.IDX PT, R6, R6, 0x1, 0x1c1f ;  /* 0x003c1f0006067f89 */ /* 0x000ea200000e0000 */
[----:B0-----:R-:W-:-:S05]  /*11bd0*/  @!P1 IADD3 R2, P3, R10, R2, RZ ;  /* 0x000000020a029210 */ /* 0x001fca0007f7e0ff */
[----:B------:R-:W-:-:S05]  /*11be0*/  @!P1 IMAD.X R3, RZ, RZ, R5, P3 ;  /* 0x000000ffff039224 */ /* 0x000fca00018e0605 */
[----:B------:R0:W-:Y:S02]  /*11bf0*/  @!P1 LDGSTS.E.BYPASS.LTC128B.128 [R9+0xc800], desc[UR52][R2.64], !P0 ;  /* 0x0c80000002099fae */ /* 0x0001e4000c101d74 */
[----:B0-----:R-:W-:-:S05]  /*11c00*/  @!P2 IADD3 R2, P1, R10, R8, RZ ;  /* 0x000000080a02a210 */ /* 0x001fca0007f3e0ff */
[----:B-1----:R-:W-:-:S05]  /*11c10*/  @!P2 IMAD.X R3, RZ, RZ, R0, P1 ;  /* 0x000000ffff03a224 */ /* 0x002fca00008e0600 */
[----:B--2---:R0:W-:Y:S03]  /*11c20*/  @!P2 LDGSTS.E.BYPASS.LTC128B.128 [R9+0xd000], desc[UR52][R2.64], !P0 ;  /* 0x0d0000000209afae */ /* 0x0041e6000c101d74 */
.L_x_1814:
        /* <DEDUP_REMOVED lines=10> */
.L_x_1736:
        /* <DEDUP_REMOVED lines=21> */
.L_x_1815:
[----:B------:R-:W-:Y:S05]  /*11e20*/  BSYNC B0 ;  /* 0x0000000000007941 */ /* 0x000fea0003800000 */
.L_x_1737:
[----:B------:R-:W-:Y:S05]  /*11e30*/  @!P1 BRA `(.L_x_1739) ;  /* 0x0000000800e49947 */ /* 0x000fea0003800000 */
[----:B------:R-:W-:Y:S02]  /*11e40*/  IMAD.MOV.U32 R7, RZ, RZ, R18 ;  /* 0x000000ffff077224 */ /* 0x000fe400078e0012 */
[----:B------:R-:W-:-:S07]  /*11e50*/  IMAD.MOV.U32 R6, RZ, RZ, R19 ;  /* 0x000000ffff067224 */ /* 0x000fce00078e0013 */
.L_x_1759:
[----:B------:R-:W-:Y:S01]  /*11e60*/  ISETP.NE.AND P1, PT, R27, RZ, PT ;  /* 0x000000ff1b00720c */ /* 0x000fe20003f25270 */
        /* <DEDUP_REMOVED lines=31> */
.L_x_1742:
[----:B------:R-:W0:Y:S01]  /*12060*/  S2R R2, SR_TID.X ;  /* 0x0000000000027919 */ /* 0x000e220000002100 */
[----:B------:R-:W-:Y:S01]  /*12070*/  IMAD R9, R18, 0x8, R16 ;  /* 0x0000000812097824 */ /* 0x000fe200078e0210 */
[----:B------:R-:W-:Y:S01]  /*12080*/  BSSY B1, `(.L_x_1743) ;  /* 0x0000006000017945 */ /* 0x000fe20003800000 */
[----:B0-----:R-:W-:Y:S02]  /*12090*/  LOP3.LUT R3, R2, 0x7f, RZ, 0xc0, !PT ;  /* 0x0000007f02037812 */ /* 0x001fe400078ec0ff */
[----:B------:R-:W-:Y:S02]  /*120a0*/  SHF.L.U32 R2, R19, 0x1f, RZ ;  /* 0x0000001f13027819 */ /* 0x000fe400000006ff */
[----:B------:R-:W-:Y:S02]  /*120b0*/  ISETP.NE.AND P1, PT, R3, RZ, PT ;  /* 0x000000ff0300720c */ /* 0x000fe40003f25270 */
[----:B------:R-:W0:Y:S02]  /*120c0*/  SYNCS.PHASECHK.TRANS64.TRYWAIT P0, [R9+URZ+0x13280], R2 ;  /* 0x01328002090075a7 */ /* 0x000e24000800017f */
[----:B0-----:R-:W-:Y:S09]  /*120d0*/  @!P0 BRA `(.L_x_1744) ;  /* 0x0000002c00748947 */ /* 0x001ff20003800000 */
.L_x_1816:
[----:B------:R-:W-:Y:S05]  /*120e0*/  BSYNC B1 ;  /* 0x0000000000017941 */ /* 0x000fea0003800000 */
.L_x_1743:
[----:B------:R-:W-:Y:S04]  /*120f0*/  BSSY B1, `(.L_x_1745) ;  /* 0x0000009000017945 */ /* 0x000fe80003800000 */
[----:B------:R-:W-:Y:S05]  /*12100*/  @P1 BRA `(.L_x_1746) ;  /* 0x00000000001c1947 */ /* 0x000fea0003800000 */
[----:B------:R-:W2:Y:S01]  /*12110*/  S2R R3, SR_TID.X ;  /* 0x0000000000037919 */ /* 0x000ea20000002100 */
[----:B-1----:R-:W-:-:S04]  /*12120*/  IMAD.MOV.U32 R4, RZ, RZ, 0x2800 ;  /* 0x00002800ff047424 */ /* 0x002fc800078e00ff */
[----:B------:R3:W-:Y:S01]  /*12130*/  SYNCS.ARRIVE.TRANS64 RZ, [R9+URZ+0x13270], R4 ;  /* 0x0132700409ff79a7 */ /* 0x0007e2000800003f */
[----:B--2---:R-:W-:-:S04]  /*12140*/  LOP3.LUT R3, R3, 0x1f, RZ, 0xc0, !PT ;  /* 0x0000001f03037812 */ /* 0x004fc800078ec0ff */
[----:B------:R-:W-:-:S13]  /*12150*/  ISETP.NE.AND P0, PT, R3, RZ, PT ;  /* 0x000000ff0300720c */ /* 0x000fda0003f05270 */
[----:B---3--:R-:W-:Y:S05]  /*12160*/  @!P0 BRA `(.L_x_1746) ;  /* 0x0000000000048947 */ /* 0x008fea0003800000 */
[----:B------:R-:W-:Y:S01]  /*12170*/  BPT.TRAP 0x1 ;  /* 0x000000040000795c */ /* 0x000fe20000300000 */
.L_x_1746:
[----:B------:R-:W-:Y:S05]  /*12180*/  BSYNC B1 ;  /* 0x0000000000017941 */ /* 0x000fea0003800000 */
.L_x_1745:
[----:B-1----:R-:W-:Y:S01]  /*12190*/  IMAD.MOV.U32 R5, RZ, RZ, RZ ;  /* 0x000000ffff057224 */ /* 0x002fe200078e00ff */
[----:B------:R-:W-:Y:S01]  /*121a0*/  UIADD3 UR4, UP0, UR50, 0x470, URZ ;  /* 0x0000047032047890 */ /* 0x000fe2000ff1e03f */
[----:B------:R-:W-:Y:S01]  /*121b0*/  IMAD.MOV.U32 R3, RZ, RZ, 0xa0 ;  /* 0x000000a0ff037424 */ /* 0x000fe200078e00ff */
[----:B------:R-:W-:Y:S01]  /*121c0*/  PLOP3.LUT P0, PT, PT, PT, PT, 0x80, 0x0 ;  /* 0x000000000000781c */ /* 0x000fe20003f0f070 */
[----:B------:R-:W-:Y:S01]  /*121d0*/  IMAD R4, R18, 0x2800, R16 ;  /* 0x0000280012047824 */ /* 0x000fe200078e0210 */
[----:B------:R-:W-:Y:S01]  /*121e0*/  R2UR UR10, R5 ;  /* 0x00000000050a72ca */ /* 0x000fe200000e0000 */
[----:B------:R-:W-:Y:S01]  /*121f0*/  IMAD R8, R8, R3, UR40 ;  /* 0x0000002808087e24 */ /* 0x000fe2000f8e0203 */
[----:B------:R-:W-:Y:S01]  /*12200*/  UIADD3.X UR5, URZ, UR51, URZ, UP0, !UPT ;  /* 0x000000333f057290 */ /* 0x000fe200087fe43f */
[----:B------:R-:W-:Y:S01]  /*12210*/  VIADD R3, R9, 0x13270 ;  /* 0x0001327009037836 */ /* 0x000fe20000000000 */
[----:B------:R-:W-:Y:S01]  /*12220*/  UMOV UR6, 0x0 ;  /* 0x0000000000067882 */ /* 0x000fe20000000000 */
[----:B------:R-:W-:Y:S01]  /*12230*/  VIADD R10, R4, 0x6000 ;  /* 0x00006000040a7836 */ /* 0x000fe20000000000 */
[----:B------:R-:W-:-:S09]  /*12240*/  UMOV UR7, 0x14f00000 ;  /* 0x14f0000000077882 */ /* 0x000fd20000000000 */
.L_x_1747:
        /* <DEDUP_REMOVED lines=13> */
.L_x_1817:
[----:B------:R-:W-:Y:S05]  /*12320*/  BSYNC B1 ;  /* 0x0000000000017941 */ /* 0x000fea0003800000 */
.L_x_1748:
        /* <DEDUP_REMOVED lines=11> */
.L_x_1751:
[----:B------:R-:W-:Y:S05]  /*123e0*/  BSYNC B1 ;  /* 0x0000000000017941 */ /* 0x000fea0003800000 */
.L_x_1750:
        /* <DEDUP_REMOVED lines=8> */
.L_x_1752:
        /* <DEDUP_REMOVED lines=10> */
.L_x_1741:
[----:B------:R-:W-:Y:S05]  /*12510*/  BSYNC B0 ;  /* 0x0000000000007941 */ /* 0x000fea0003800000 */
.L_x_1740:
[----:B------:R-:W-:-:S06]  /*12520*/  UISETP.NE.AND UP0, UPT, UR39, 0x3, UPT ;  /* 0x000000032700788c */ /* 0x000fcc000bf05270 */
[----:B------:R-:W-:-:S13]  /*12530*/  PLOP3.LUT P0, PT, PT, PT, UP0, 0x80, 0x0 ;  /* 0x000000000000781c */ /* 0x000fda0003f0f008 */
[----:B------:R-:W-:Y:S05]  /*12540*/  @!P0 BRA `(.L_x_1753) ;  /* 0x0000000000048947 */ /* 0x000fea0003800000 */
[----:B------:R-:W-:Y:S01]  /*12550*/  BPT.TRAP 0x1 ;  /* 0x000000040000795c */ /* 0x000fe20000300000 */
.L_x_1753:
        /* <DEDUP_REMOVED lines=8> */
.L_x_1818:
[----:B------:R-:W-:Y:S05]  /*125e0*/  BSYNC B0 ;  /* 0x0000000000007941 */ /* 0x000fea0003800000 */
.L_x_1754:
[----:B------:R-:W-:Y:S05]  /*125f0*/  @!P1 BRA `(.L_x_1756) ;  /* 0x0000000000049947 */ /* 0x000fea0003800000 */
[----:B------:R-:W-:Y:S01]  /*12600*/  BPT.TRAP 0x1 ;  /* 0x000000040000795c */ /* 0x000fe20000300000 */
.L_x_1756:
[----:B0-----:R-:W-:Y:S01]  /*12610*/  SHF.L.U32 R2, R6, 0x1f, RZ ;  /* 0x0000001f06027819 */ /* 0x001fe200000006ff */
[----:B------:R-:W-:-:S03]  /*12620*/  IMAD R10, R7, 0x2800, RZ ;  /* 0x00002800070a7824 */ /* 0x000fc600078e02ff */
[----:B------:R-:W0:Y:S02]  /*12630*/  SYNCS.PHASECHK.TRANS64.TRYWAIT P0, [R3+URZ+0x13260], R2 ;  /* 0x01326002030075a7 */ /* 0x000e24000800017f */
[----:B0-----:R-:W-:Y:S05]  /*12640*/  @!P0 BRA `(.L_x_1757) ;  /* 0x0000002800548947 */ /* 0x001fea0003800000 */
.L_x_1819:
        /* <DEDUP_REMOVED lines=43> */
.L_x_1758:
        /* <DEDUP_REMOVED lines=13> */
.L_x_1739:
        /* <DEDUP_REMOVED lines=17> */
.L_x_1761:
[----:B------:R-:W-:Y:S05]  /*12ae0*/  BSYNC B0 ;  /* 0x0000000000007941 */ /* 0x000fea0003800000 */
.L_x_1760:
[----:B------:R-:W-:-:S06]  /*12af0*/  UISETP.NE.AND UP0, UPT, UR39, 0x3, UPT ;  /* 0x000000032700788c */ /* 0x000fcc000bf05270 */
[----:B------:R-:W-:-:S13]  /*12b00*/  PLOP3.LUT P1, PT, PT, PT, UP0, 0x80, 0x0 ;  /* 0x000000000000781c */ /* 0x000fda0003f2f008 */
[----:B------:R-:W-:Y:S05]  /*12b10*/  @!P1 BRA `(.L_x_1762) ;  /* 0x0000000000049947 */ /* 0x000fea0003800000 */
[----:B------:R-:W-:Y:S01]  /*12b20*/  BPT.TRAP 0x1 ;  /* 0x000000040000795c */ /* 0x000fe20000300000 */
.L_x_1762:
        /* <DEDUP_REMOVED lines=8> */
.L_x_1820:
[----:B------:R-:W-:Y:S05]  /*12bb0*/  BSYNC B0 ;  /* 0x0000000000007941 */ /* 0x000fea0003800000 */
.L_x_1763:
[----:B------:R-:W-:Y:S05]  /*12bc0*/  @!P2 BRA `(.L_x_1765) ;  /* 0x000000000004a947 */ /* 0x000fea0003800000 */
[----:B------:R-:W-:Y:S01]  /*12bd0*/  BPT.TRAP 0x1 ;  /* 0x000000040000795c */ /* 0x000fe20000300000 */
.L_x_1765:
[----:B------:R-:W-:Y:S01]  /*12be0*/  SHF.L.U32 R5, R19, 0x1f, RZ ;  /* 0x0000001f13057819 */ /* 0x000fe200000006ff */
[----:B0-----:R-:W-:-:S03]  /*12bf0*/  IMAD R3, R18, 0x2800, RZ ;  /* 0x0000280012037824 */ /* 0x001fc600078e02ff */
[----:B------:R-:W0:Y:S02]  /*12c00*/  SYNCS.PHASECHK.TRANS64.TRYWAIT P1, [R2+URZ+0x13260], R5 ;  /* 0x01326005020075a7 */ /* 0x000e24000802017f */
[----:B0-----:R-:W-:Y:S05]  /*12c10*/  @!P1 BRA `(.L_x_1766) ;  /* 0x0000002400089947 */ /* 0x001fea0003800000 */
.L_x_1821:
        /* <DEDUP_REMOVED lines=43> */
.L_x_1767:
        /* <DEDUP_REMOVED lines=10> */
.L_x_1716:
[----:B------:R-:W-:Y:S05]  /*12f70*/  BSYNC B7 ;  /* 0x0000000000077941 */ /* 0x000fea0003800000 */
.L_x_1714:
[----:B------:R-:W3:Y:S02]  /*12f80*/  LDL R0, [R1+0x10] ;  /* 0x0000100001007983 */ /* 0x000ee40000100800 */
[----:B---3--:R-:W-:-:S13]  /*12f90*/  ISETP.NE.AND P0, PT, R0, RZ, PT ;  /* 0x000000ff0000720c */ /* 0x008fda0003f05270 */
[----:B------:R-:W-:Y:S05]  /*12fa0*/  @!P0 BRA `(.L_x_1768) ;  /* 0x0000000000248947 */ /* 0x000fea0003800000 */
[----:B------:R-:W3:Y:S08]  /*12fb0*/  S2UR UR5, SR_CgaCtaId ;  /* 0x00000000000579c3 */ /* 0x000ef00000008800 */
[----:B------:R-:W-:Y:S06]  /*12fc0*/  BAR.SYNC.DEFER_BLOCKING 0x5, 0x200 ;  /* 0x0148000000007b1d */ /* 0x000fec0000010000 */
[----:B------:R-:W-:-:S02]  /*12fd0*/  UMOV UR4, 0x400 ;  /* 0x0000040000047882 */ /* 0x000fc40000000000 */
[----:B---3--:R-:W-:-:S06]  /*12fe0*/  ULEA UR4, UR5, UR4, 0x18 ;  /* 0x0000000405047291 */ /* 0x008fcc000f8ec03f */
[----:B------:R-:W-:-:S05]  /*12ff0*/  IMAD.U32 R16, RZ, RZ, UR4 ;  /* 0x00000004ff107e24 */ /* 0x000fca000f8e00ff */
[----:B------:R-:W3:Y:S02]  /*13000*/  LDS.128 R24, [R16+0x132d0] ;  /* 0x0132d00010187984 */ /* 0x000ee40000000c00 */
[----:B---3--:R-:W-:Y:S01]  /*13010*/  R2UR UR43, R27 ;  /* 0x000000001b2b72ca */ /* 0x008fe200000e0000 */
[----:B------:R-:W-:Y:S06]  /*13020*/  BAR.ARV 0x4, 0x200 ;  /* 0x0108000000007b1d */ /* 0x000fec0000002000 */
[----:B------:R-:W-:Y:S08]  /*13030*/  BRA `(.L_x_1769) ;  /* 0x0000000c00b07947 */ /* 0x000ff00003800000 */
.L_x_1768:
        /* <DEDUP_REMOVED lines=9> */
[----:B--2---:R-:W2:Y:S01]  /*130d0*/  @!P1 LDC.64 R4, c[0x0][0xc78] ;  /* 0x00031e00ff049b82 */ /* 0x004ea20000000a00 */
[----:B0-----:R-:W-:-:S05]  /*130e0*/  @!P1 IMAD.WIDE R2, R7, 0x4, R2 ;  /* 0x0000000407029825 */ /* 0x001fca00078e0202 */
[----:B------:R2:W3:Y:S02]  /*130f0*/  @!P1 LDG.E R0, desc[UR52][R2.64] ;  /* 0x0000003402009981 */ /* 0x0004e4000c1e1900 */
[----:B--2---:R-:W-:-:S04]  /*13100*/  @!P1 IMAD.WIDE R2, R7, 0x4, R4 ;  /* 0x0000000407029825 */ /* 0x004fc800078e0204 */
[----:B------:R-:W-:-:S06]  /*13110*/  IMAD.MOV.U32 R5, RZ, RZ, RZ ;  /* 0x000000ffff057224 */ /* 0x000fcc00078e00ff */
[----:B------:R-:W3:Y:S01]  /*13120*/  @!P1 LDG.E R5, desc[UR52][R2.64] ;  /* 0x0000003402059981 */ /* 0x000ee2000c1e1900 */
[C---:B------:R-:W-:Y:S02]  /*13130*/  ISETP.NE.AND P1, PT, R9.reuse, RZ, PT ;  /* 0x000000ff0900720c */ /* 0x040fe40003f25270 */
[C---:B------:R-:W-:Y:S02]  /*13140*/  ISETP.GE.U32.AND P2, PT, R9.reuse, 0x2, PT ;  /* 0x000000020900780c */ /* 0x040fe40003f46070 */
[C---:B------:R-:W-:Y:S02]  /*13150*/  ISETP.GE.U32.AND P3, PT, R9.reuse, 0x4, PT ;  /* 0x000000040900780c */ /* 0x040fe40003f66070 */
[C---:B------:R-:W-:Y:S02]  /*13160*/  ISETP.GE.U32.AND P4, PT, R9.reuse, 0x8, PT ;  /* 0x000000080900780c */ /* 0x040fe40003f86070 */
[----:B------:R-:W-:Y:S02]  /*13170*/  ISETP.GE.U32.AND P5, PT, R9, 0x10, PT ;  /* 0x000000100900780c */ /* 0x000fe40003fa6070 */
[----:B------:R-:W0:Y:S01]  /*13180*/  LDC R9, c[0x0][0xc38] ;  /* 0x00030e00ff097b82 */ /* 0x000e220000000800 */
[----:B---3--:R-:W-:-:S05]  /*13190*/  IMAD R4, R5, R0, RZ ;  /* 0x0000000005047224 */ /* 0x008fca00078e02ff */
        /* <DEDUP_REMOVED lines=17> */
[----:B------:R-:W0:Y:S02]  /*132b0*/  SHFL.IDX PT, R6, R2, 0x1f, 0x1f ;  /* 0x03e01f0002067f89 */ /* 0x000e2400000e0000 */
[----:B0-----:R-:W-:Y:S02]  /*132c0*/  IMAD R3, R6, R9, RZ ;  /* 0x0000000906037224 */ /* 0x001fe400078e02ff */
[----:B------:R-:W-:-:S02]  /*132d0*/  IMAD.MOV.U32 R6, RZ, RZ, RZ ;  /* 0x000000ffff067224 */ /* 0x000fc400078e00ff */
[----:B------:R-:W-:-:S05]  /*132e0*/  IMAD.IADD R8, R8, 0x1, R3 ;  /* 0x0000000108087824 */ /* 0x000fca00078e0203 */
[----:B------:R-:W-:-:S13]  /*132f0*/  ISETP.GT.AND P6, PT, R8, R7, PT ;  /* 0x000000070800720c */ /* 0x000fda0003fc4270 */
[----:B------:R-:W-:Y:S05]  /*13300*/  @P6 BRA `(.L_x_1770) ;  /* 0x0000000000986947 */ /* 0x000fea0003800000 */
.L_x_1772:
        /* <DEDUP_REMOVED lines=10> */
[----:B------:R-:W2:Y:S01]  /*133b0*/  @!P6 LDC.64 R4, c[0x0][0xc78] ;  /* 0x00031e00ff04eb82 */ /* 0x000ea20000000a00 */
[----:B0-----:R-:W-:-:S05]  /*133c0*/  @!P6 IMAD.WIDE R2, R9, 0x4, R2 ;  /* 0x000000040902e825 */ /* 0x001fca00078e0202 */
[----:B------:R2:W3:Y:S02]  /*133d0*/  @!P6 LDG.E R0, desc[UR52][R2.64] ;  /* 0x000000340200e981 */ /* 0x0004e4000c1e1900 */
[----:B--2---:R-:W-:-:S04]  /*133e0*/  @!P6 IMAD.WIDE R2, R9, 0x4, R4 ;  /* 0x000000040902e825 */ /* 0x004fc800078e0204 */
[----:B------:R-:W-:-:S06]  /*133f0*/  IMAD.MOV.U32 R5, RZ, RZ, RZ ;  /* 0x000000ffff057224 */ /* 0x000fcc00078e00ff */
[----:B------:R-:W3:Y:S02]  /*13400*/  @!P6 LDG.E R5, desc[UR52][R2.64] ;  /* 0x000000340205e981 */ /* 0x000ee4000c1e1900 */
[----:B---3--:R-:W-:-:S05]  /*13410*/  IMAD R13, R5, R0, RZ ;  /* 0x00000000050d7224 */ /* 0x008fca00078e02ff */
[----:B------:R-:W0:Y:S02]  /*13420*/  SHFL.UP PT, R4, R13, 0x1, RZ ;  /* 0x042000000d047989 */ /* 0x000e2400000e00ff */
[----:B0-----:R-:W-:-:S05]  /*13430*/  SEL R4, R4, RZ, P1 ;  /* 0x000000ff04047207 */ /* 0x001fca0000800000 */
[----:B------:R-:W-:-:S05]  /*13440*/  IMAD.IADD R4, R13, 0x1, R4 ;  /* 0x000000010d047824 */ /* 0x000fca00078e0204 */
[----:B------:R-:W0:Y:S02]  /*13450*/  SHFL.UP PT, R9, R4, 0x2, RZ ;  /* 0x0440000004097989 */ /* 0x000e2400000e00ff */
[----:B0-----:R-:W-:-:S05]  /*13460*/  SEL R9, R9, RZ, P2 ;  /* 0x000000ff09097207 */ /* 0x001fca0001000000 */
[----:B-1----:R-:W-:-:S05]  /*13470*/  IMAD.IADD R10, R4, 0x1, R9 ;  /* 0x00000001040a7824 */ /* 0x002fca00078e0209 */
        /* <DEDUP_REMOVED lines=15> */
.L_x_1770:
        /* <DEDUP_REMOVED lines=12> */
[----:B0-----:R-:W-:-:S05]  /*13630*/  IMAD.U32 R5, RZ, RZ, UR5 ;  /* 0x00000005ff057e24 */ /* 0x001fca000f8e00ff */
[----:B------:R4:W0:Y:S02]  /*13640*/  SHFL.IDX PT, R6, R2, R5, 0x1f ;  /* 0x00001f0502067589 */ /* 0x00082400000e0000 */
.L_x_1773:
[----:B--2---:R-:W-:Y:S01]  /*13650*/  ISETP.NE.AND P0, PT, R4, 0x1, PT ;  /* 0x000000010400780c */ /* 0x004fe20003f05270 */
[----:B0-----:R-:W-:Y:S01]  /*13660*/  IMAD R24, R6, R9, R3 ;  /* 0x0000000906187224 */ /* 0x001fe200078e0203 */
[----:B------:R-:W-:-:S03]  /*13670*/  UIADD3 UR43, UR4, UR43, URZ ;  /* 0x0000002b042b7290 */ /* 0x000fc6000fffe03f */
[----:B----4-:R-:W-:-:S08]  /*13680*/  IMAD.IADD R5, R7, 0x1, -R24 ;  /* 0x0000000107057824 */ /* 0x010fd000078e0a18 */
[----:B------:R-:W-:Y:S05]  /*13690*/  @!P0 BRA `(.L_x_1774) ;  /* 0x0000000000dc8947 */ /* 0x000fea0003800000 */
[----:B---3--:R-:W-:Y:S02]  /*136a0*/  IABS R6, R0 ;  /* 0x0000000000067213 */ /* 0x008fe40000000000 */
[----:B------:R-:W-:Y:S02]  /*136b0*/  IABS R7, R4 ;  /* 0x0000000400077213 */ /* 0x000fe40000000000 */
[----:B------:R-:W0:Y:S08]  /*136c0*/  I2F.RP R8, R6 ;  /* 0x0000000600087306 */ /* 0x000e300000209400 */
[----:B-1----:R-:W1:Y:S08]  /*136d0*/  I2F.RP R10, R7 ;  /* 0x00000007000a7306 */ /* 0x002e700000209400 */
[----:B0-----:R-:W0:Y:S08]  /*136e0*/  MUFU.RCP R8, R8 ;  /* 0x0000000800087308 */ /* 0x001e300000001000 */
[----:B-1----:R-:W-:Y:S01]  /*136f0*/  MUFU.RCP R10, R10 ;  /* 0x0000000a000a7308 */ /* 0x002fe20000001000 */
[----:B0-----:R-:W-:-:S07]  /*13700*/  VIADD R2, R8, 0xffffffe ;  /* 0x0ffffffe08027836 */ /* 0x001fce0000000000 */
        /* <DEDUP_REMOVED lines=48> */
.L_x_1774:
[----:B------:R-:W-:Y:S02]  /*13a10*/  ULDC.64 UR4, c[0x0][0xc90] ;  /* 0x0003240000047ab9 */ /* 0x000fe40000000a00 */
[----:B------:R-:W-:-:S06]  /*13a20*/  UIMAD.WIDE UR4, UR43, 0x4, UR4 ;  /* 0x000000042b0478a5 */ /* 0x000fcc000f8e0204 */
[----:B------:R-:W-:Y:S02]  /*13a30*/  IMAD.U32 R2, RZ, RZ, UR4 ;  /* 0x00000004ff027e24 */ /* 0x000fe4000f8e00ff */
[----:B------:R-:W-:-:S05]  /*13a40*/  IMAD.U32 R3, RZ, RZ, UR5 ;  /* 0x00000005ff037e24 */ /* 0x000fca000f8e00ff */
[----:B------:R0:W3:Y:S02]  /*13a50*/  LDG.E R6, desc[UR52][R2.64] ;  /* 0x0000003402067981 */ /* 0x0000e4000c1e1900 */
[----:B0-----:R-:W-:Y:S02]  /*13a60*/  IMAD.MOV.U32 R2, RZ, RZ, RZ ;  /* 0x000000ffff027224 */ /* 0x001fe400078e00ff */
[----:B---3--:R-:W-:-:S05]  /*13a70*/  IMAD R4, R0, R6, RZ ;  /* 0x0000000600047224 */ /* 0x008fca00078e02ff */
[----:B------:R-:W-:-:S04]  /*13a80*/  IABS R7, R4 ;  /* 0x0000000400077213 */ /* 0x000fc80000000000 */
[----:B------:R-:W0:Y:S08]  /*13a90*/  I2F.RP R8, R7 ;  /* 0x0000000700087306 */ /* 0x000e300000209400 */
[----:B0-----:R-:W1:Y:S02]  /*13aa0*/  MUFU.RCP R8, R8 ;  /* 0x0000000800087308 */ /* 0x001e640000001000 */
[----:B-1----:R-:W-:-:S06]  /*13ab0*/  VIADD R10, R8, 0xffffffe ;  /* 0x0ffffffe080a7836 */ /* 0x002fcc0000000000 */
        /* <DEDUP_REMOVED lines=51> */
.L_x_1775:
[----:B------:R-:W-:-:S05]  /*13df0*/  LOP3.LUT R3, RZ, R3, RZ, 0x33, !PT ;  /* 0x00000003ff037212 */ /* 0x000fca00078e33ff */
[----:B------:R-:W-:Y:S01]  /*13e00*/  IMAD.IADD R25, R0, 0x1, R3 ;  /* 0x0000000100197824 */ /* 0x000fe200078e0203 */
[----:B------:R-:W-:Y:S06]  /*13e10*/  BRA `(.L_x_1776) ;  /* 0x0000000000107947 */ /* 0x000fec0003800000 */
.L_x_1771:
[----:B------:R-:W-:Y:S01]  /*13e20*/  IMAD.MOV.U32 R24, RZ, RZ, R7 ;  /* 0x000000ffff187224 */ /* 0x000fe200078e0007 */
[----:B------:R-:W-:Y:S01]  /*13e30*/  ULDC UR43, c[0x0][0xc3c] ;  /* 0x00030f00002b7ab9 */ /* 0x000fe20000000800 */
[----:B------:R-:W-:Y:S02]  /*13e40*/  IMAD.MOV.U32 R25, RZ, RZ, RZ ;  /* 0x000000ffff197224 */ /* 0x000fe400078e00ff */
[----:B------:R-:W-:-:S07]  /*13e50*/  IMAD.MOV.U32 R26, RZ, RZ, RZ ;  /* 0x000000ffff1a7224 */ /* 0x000fce00078e00ff */
.L_x_1776:
        /* <DEDUP_REMOVED lines=10> */
.L_x_1769:
[----:B------:R-:W-:Y:S02]  /*13f00*/  ULDC UR4, c[0x0][0xc3c] ;  /* 0x00030f0000047ab9 */ /* 0x000fe40000000800 */
[----:B------:R-:W-:-:S06]  /*13f10*/  UISETP.GE.AND UP0, UPT, UR43, UR4, UPT ;  /* 0x000000042b00728c */ /* 0x000fcc000bf06270 */
[----:B------:R-:W-:-:S13]  /*13f20*/  PLOP3.LUT P0, PT, PT, PT, UP0, 0x80, 0x0 ;  /* 0x000000000000781c */ /* 0x000fda0003f0f008 */
[----:B------:R-:W-:Y:S05]  /*13f30*/  @!P0 BRA `(.L_x_1777) ;  /* 0xffffffbc00788947 */ /* 0x000fea000383ffff */
.L_x_1709:
[----:B01----:R-:W3:Y:S01]  /*13f40*/  LDL.LU R0, [R1+0xc] ;  /* 0x00000c0001007983 */ /* 0x003ee20000300800 */
[----:B------:R-:W-:Y:S01]  /*13f50*/  BSSY B0, `(.L_x_1778) ;  /* 0x000000b000007945 */ /* 0x000fe20003800000 */
[----:B--2---:R-:W0:Y:S01]  /*13f60*/  S2R R5, SR_CgaCtaId ;  /* 0x0000000000057919 */ /* 0x004e220000008800 */
        /* <DEDUP_REMOVED lines=9> */
.L_x_1822:
[----:B------:R-:W-:Y:S05]  /*14000*/  BSYNC B0 ;  /* 0x0000000000007941 */ /* 0x000fea0003800000 */
.L_x_1778:
[----:B------:R-:W-:-:S03]  /*14010*/  UMOV UR4, 0xffffffff ;  /* 0xffffffff00047882 */ /* 0x000fc60000000000 */
[----:B------:R-:W-:Y:S05]  /*14020*/  BRA.DIV UR4, `(.L_x_1780) ;  /* 0x00000012042c7947 */ /* 0x000fea000b800000 */
[----:B0-----:R-:W0:Y:S02]  /*14030*/  S2R R0, SR_TID.X ;  /* 0x0000000000007919 */ /* 0x001e240000002100 */
[----:B0-----:R-:W-:-:S04]  /*14040*/  SHF.R.U32.HI R0, RZ, 0x5, R0 ;  /* 0x00000005ff007819 */ /* 0x001fc80000011600 */
[----:B------:R-:W-:-:S05]  /*14050*/  LOP3.LUT R0, R0, 0x3, RZ, 0xc0, !PT ;  /* 0x0000000300007812 */ /* 0x000fca00078ec0ff */
[----:B------:R0:W1:Y:S02]  /*14060*/  SHFL.IDX PT, R14, R0, RZ, 0x1f ;  /* 0x00001fff000e7589 */ /* 0x00006400000e0000 */
.L_x_1825:
[----:B-1----:R-:W-:Y:S01]  /*14070*/  ISETP.NE.AND P0, PT, R14, RZ, PT ;  /* 0x000000ff0e00720c */ /* 0x002fe20003f05270 */
[----:B------:R-:W-:-:S12]  /*14080*/  BSSY B0, `(.L_x_1781) ;  /* 0x000002b000007945 */ /* 0x000fd80003800000 */
[----:B------:R-:W-:Y:S05]  /*14090*/  @P0 BRA `(.L_x_1782) ;  /* 0x0000000000a40947 */ /* 0x000fea0003800000 */
[----:B------:R-:W-:-:S03]  /*140a0*/  UMOV UR4, 0xffffffff ;  /* 0xffffffff00047882 */ /* 0x000fc60000000000 */
[----:B------:R-:W-:Y:S05]  /*140b0*/  BRA.DIV UR4, `(.L_x_1783) ;  /* 0x00000012043c7947 */ /* 0x000fea000b800000 */
[----:B------:R-:W-:-:S13]  /*140c0*/  ELECT P6, URZ, PT ;  /* 0x00000000003f782f */ /* 0x000fda00038c0000 */
.L_x_1828:
[----:B------:R-:W-:Y:S05]  /*140d0*/  @!P6 BRA `(.L_x_1782) ;  /* 0x000000000094e947 */ /* 0x000fea0003800000 */
[----:B------:R-:W-:-:S06]  /*140e0*/  ULOP3.LUT UR4, UR38, 0x2, URZ, 0xfc, !UPT ;  /* 0x0000000226047892 */ /* 0x000fcc000f8efc3f */
[----:B0-----:R-:W-:-:S05]  /*140f0*/  IMAD.U32 R0, RZ, RZ, UR4 ;  /* 0x00000004ff007e24 */ /* 0x001fca000f8e00ff */
[----:B------:R-:W-:-:S13]  /*14100*/  ISETP.NE.AND P0, PT, R0, 0x3, PT ;  /* 0x000000030000780c */ /* 0x000fda0003f05270 */
[----:B------:R-:W-:Y:S05]  /*14110*/  @!P0 BRA `(.L_x_1784) ;  /* 0x0000000000048947 */ /* 0x000fea0003800000 */
[----:B------:R-:W-:Y:S01]  /*14120*/  BPT.TRAP 0x1 ;  /* 0x000000040000795c */ /* 0x000fe20000300000 */
.L_x_1784:
        /* <DEDUP_REMOVED lines=12> */
.L_x_1829:
[----:B------:R-:W1:Y:S02]  /*141f0*/  SYNCS.PHASECHK.TRANS64.TRYWAIT P1, [R3+URZ], R0 ;  /* 0x00000000030075a7 */ /* 0x000e64000802017f */
[----:B-1----:R-:W-:Y:S05]  /*14200*/  @!P1 BRA `(.L_x_1786) ;  /* 0x00000010001c9947 */ /* 0x002fea0003800000 */
.L_x_1830:
[----:B------:R-:W-:Y:S05]  /*14210*/  @!P0 BRA `(.L_x_1787) ;  /* 0x0000000000048947 */ /* 0x000fea0003800000 */
[----:B------:R-:W-:Y:S01]  /*14220*/  BPT.TRAP 0x1 ;  /* 0x000000040000795c */ /* 0x000fe20000300000 */
.L_x_1787:
[----:B-1----:R-:W-:-:S04]  /*14230*/  IMAD R3, R18, 0x8, R7 ;  /* 0x0000000812037824 */ /* 0x002fc800078e0207 */
[----:B------:R-:W1:Y:S02]  /*14240*/  SYNCS.PHASECHK.TRANS64.TRYWAIT P1, [R3+URZ+0x13260], R4 ;  /* 0x01326004030075a7 */ /* 0x000e64000802017f */
[----:B-1----:R-:W-:Y:S05]  /*14250*/  @!P1 BRA `(.L_x_1788) ;  /* 0x00000010001c9947 */ /* 0x002fea0003800000 */
.L_x_1831:
[----:B------:R-:W-:Y:S05]  /*14260*/  @!P0 BRA `(.L_x_1789) ;  /* 0x0000000000048947 */ /* 0x000fea0003800000 */
[----:B------:R-:W-:Y:S01]  /*14270*/  BPT.TRAP 0x1 ;  /* 0x000000040000795c */ /* 0x000fe20000300000 */
.L_x_1789:
[----:B0-----:R-:W-:-:S04]  /*14280*/  IMAD R5, R6, 0x8, R7 ;  /* 0x0000000806057824 */ /* 0x001fc800078e0207 */
[----:B------:R-:W0:Y:S02]  /*14290*/  SYNCS.PHASECHK.TRANS64.TRYWAIT P1, [R5+URZ+0x13260], R0 ;  /* 0x01326000050075a7 */ /* 0x000e24000802017f */
[----:B0-----:R-:W-:Y:S05]  /*142a0*/  @!P1 BRA `(.L_x_1790) ;  /* 0x00000010001c9947 */ /* 0x001fea0003800000 */
.L_x_1832:
[----:B------:R-:W-:Y:S05]  /*142b0*/  @!P0 BRA `(.L_x_1791) ;  /* 0x0000000000048947 */ /* 0x000fea0003800000 */
[----:B------:R-:W-:Y:S01]  /*142c0*/  BPT.TRAP 0x1 ;  /* 0x000000040000795c */ /* 0x000fe20000300000 */
.L_x_1791:
[----:B------:R-:W2:Y:S02]  /*142d0*/  SYNCS.PHASECHK.TRANS64.TRYWAIT P0, [R3+URZ+0x13280], R4 ;  /* 0x01328004030075a7 */ /* 0x000ea4000800017f */
[----:B--2---:R-:W-:Y:S05]  /*142e0*/  @!P0 BRA `(.L_x_1792) ;  /* 0x0000001000208947 */ /* 0x004fea0003800000 */
.L_x_1793:
[----:B---3--:R3:W4:Y:S02]  /*142f0*/  SYNCS.PHASECHK.TRANS64.TRYWAIT P0, [R5+URZ+0x13280], R0 ;  /* 0x01328000050075a7 */ /* 0x008724000800017f */
[----:B----4-:R-:W-:Y:S05]  /*14300*/  @!P0 NANOSLEEP.SYNCS 0x989680 ;  /* 0x009896800000895d */ /* 0x010fea0003900000 */
[----:B------:R-:W4:Y:S02]  /*14310*/  @!P0 SYNCS.PHASECHK.TRANS64 P0, [R5+URZ+0x13280], R0 ;  /* 0x01328000050085a7 */ /* 0x000f24000800007f */
[----:B----4-:R-:W-:Y:S05]  /*14320*/  @!P0 BRA `(.L_x_1793) ;  /* 0xfffffffc00f08947 */ /* 0x010fea000383ffff */
.L_x_1782:
[----:B------:R-:W-:Y:S05]  /*14330*/  BSYNC B0 ;  /* 0x0000000000007941 */ /* 0x000fea0003800000 */
.L_x_1781:
[----:B------:R-:W-:Y:S05]  /*14340*/  EXIT ;  /* 0x000000000000794d */ /* 0x000fea0003800000 */
.L_x_1657:
[----:B0-----:R-:W-:-:S04]  /*14350*/  IMAD.U32 R3, RZ, RZ, UR45 ;  /* 0x0000002dff037e24 */ /* 0x001fc8000f8e00ff */
[----:B------:R0:W1:Y:S03]  /*14360*/  SYNCS.PHASECHK.TRANS64.TRYWAIT P0, [R3+URZ+0x13200], R2 ;  /* 0x01320002030075a7 */ /* 0x000066000800017f */
[----:B-1----:R-:W-:Y:S05]  /*14370*/  @!P0 NANOSLEEP.SYNCS 0x989680 ;  /* 0x009896800000895d */ /* 0x002fea0003900000 */
[----:B------:R-:W1:Y:S02]  /*14380*/  @!P0 SYNCS.PHASECHK.TRANS64 P0, [R3+URZ+0x13200], R2 ;  /* 0x01320002030085a7 */ /* 0x000e64000800007f */
[----:B-1----:R-:W-:Y:S05]  /*14390*/  @!P0 BRA `(.L_x_1657) ;  /* 0xfffffffc00ec8947 */ /* 0x002fea000383ffff */
[----:B------:R-:W-:Y:S05]  /*143a0*/  BRA `(.L_x_1794) ;  /* 0xfffffed800907947 */ /* 0x000fea000383ffff */
.L_x_1661:
[----:B-1----:R1:W2:Y:S02]  /*143b0*/  SYNCS.PHASECHK.TRANS64.TRYWAIT P0, [R4+URZ+0x13230], R3 ;  /* 0x01323003040075a7 */ /* 0x0022a4000800017f */
[----:B--2---:R-:W-:Y:S05]  /*143c0*/  @!P0 NANOSLEEP.SYNCS 0x989680 ;  /* 0x009896800000895d */ /* 0x004fea0003900000 */
[----:B------:R-:W2:Y:S02]  /*143d0*/  @!P0 SYNCS.PHASECHK.TRANS64 P0, [R4+URZ+0x13230], R3 ;  /* 0x01323003040085a7 */ /* 0x000ea4000800007f */
[----:B--2---:R-:W-:Y:S05]  /*143e0*/  @!P0 BRA `(.L_x_1661) ;  /* 0xfffffffc00f08947 */ /* 0x004fea000383ffff */
[----:B------:R-:W-:Y:S05]  /*143f0*/  BRA `(.L_x_1660) ;  /* 0xfffffed800ac7947 */ /* 0x000fea000383ffff */
.L_x_1666:
[----:B-1----:R-:W-:-:S04]  /*14400*/  IMAD.U32 R7, RZ, RZ, UR22 ;  /* 0x00000016ff077e24 */ /* 0x002fc8000f8e00ff */
[----:B------:R1:W2:Y:S03]  /*14410*/  SYNCS.PHASECHK.TRANS64.TRYWAIT P3, [R7+URZ+0x13230], R6 ;  /* 0x01323006070075a7 */ /* 0x0002a6000806017f */
[----:B--2---:R-:W-:Y:S05]  /*14420*/  @!P3 NANOSLEEP.SYNCS 0x989680 ;  /* 0x009896800000b95d */ /* 0x004fea0003900000 */
[----:B------:R-:W2:Y:S02]  /*14430*/  @!P3 SYNCS.PHASECHK.TRANS64 P3, [R7+URZ+0x13230], R6 ;  /* 0x013230060700b5a7 */ /* 0x000ea4000806007f */
[----:B--2---:R-:W-:Y:S05]  /*14440*/  @!P3 BRA `(.L_x_1666) ;  /* 0xfffffffc00ecb947 */ /* 0x004fea000383ffff */
[----:B------:R-:W-:Y:S05]  /*14450*/  BRA `(.L_x_1665) ;  /* 0xffffff0c00d87947 */ /* 0x000fea000383ffff */
.L_x_1670:
[----:B-1----:R-:W-:-:S04]  /*14460*/  IMAD.U32 R7, RZ, RZ, UR11 ;  /* 0x0000000bff077e24 */ /* 0x002fc8000f8e00ff */
[----:B------:R1:W2:Y:S03]  /*14470*/  SYNCS.PHASECHK.TRANS64.TRYWAIT P3, [R7+URZ+0x13250], R6 ;  /* 0x01325006070075a7 */ /* 0x0002a6000806017f */
[----:B--2---:R-:W-:Y:S05]  /*14480*/  @!P3 NANOSLEEP.SYNCS 0x989680 ;  /* 0x009896800000b95d */ /* 0x004fea0003900000 */
[----:B------:R-:W2:Y:S02]  /*14490*/  @!P3 SYNCS.PHASECHK.TRANS64 P3, [R7+URZ+0x13250], R6 ;  /* 0x013250060700b5a7 */ /* 0x000ea4000806007f */
[----:B--2---:R-:W-:Y:S05]  /*144a0*/  @!P3 BRA `(.L_x_1670) ;  /* 0xfffffffc00ecb947 */ /* 0x004fea000383ffff */
[----:B------:R-:W-:Y:S05]  /*144b0*/  BRA `(.L_x_1669) ;  /* 0xffffff1000e47947 */ /* 0x000fea000383ffff */
.L_x_1677:
[----:B-1----:R-:W-:-:S04]  /*144c0*/  IMAD.U32 R3, RZ, RZ, UR6 ;  /* 0x00000006ff037e24 */ /* 0x002fc8000f8e00ff */
[----:B------:R1:W2:Y:S03]  /*144d0*/  SYNCS.PHASECHK.TRANS64.TRYWAIT P2, [R3+URZ+0x13230], R2 ;  /* 0x01323002030075a7 */ /* 0x0002a6000804017f */
[----:B--2---:R-:W-:Y:S05]  /*144e0*/  @!P2 NANOSLEEP.SYNCS 0x989680 ;  /* 0x009896800000a95d */ /* 0x004fea0003900000 */
[----:B------:R-:W2:Y:S02]  /*144f0*/  @!P2 SYNCS.PHASECHK.TRANS64 P2, [R3+URZ+0x13230], R2 ;  /* 0x013230020300a5a7 */ /* 0x000ea4000804007f */
[----:B--2---:R-:W-:Y:S05]  /*14500*/  @!P2 BRA `(.L_x_1677) ;  /* 0xfffffffc00eca947 */ /* 0x004fea000383ffff */
[----:B------:R-:W-:Y:S05]  /*14510*/  BRA `(.L_x_1676) ;  /* 0xffffff4400b07947 */ /* 0x000fea000383ffff */
.L_x_1681:
[----:B-1----:R-:W-:-:S04]  /*14520*/  IMAD.U32 R3, RZ, RZ, UR11 ;  /* 0x0000000bff037e24 */ /* 0x002fc8000f8e00ff */
[----:B------:R1:W2:Y:S03]  /*14530*/  SYNCS.PHASECHK.TRANS64.TRYWAIT P2, [R3+URZ+0x13250], R2 ;  /* 0x01325002030075a7 */ /* 0x0002a6000804017f */
[----:B--2---:R-:W-:Y:S05]  /*14540*/  @!P2 NANOSLEEP.SYNCS 0x989680 ;  /* 0x009896800000a95d */ /* 0x004fea0003900000 */
[----:B------:R-:W2:Y:S02]  /*14550*/  @!P2 SYNCS.PHASECHK.TRANS64 P2, [R3+URZ+0x13250], R2 ;  /* 0x013250020300a5a7 */ /* 0x000ea4000804007f */
[----:B--2---:R-:W-:Y:S05]  /*14560*/  @!P2 BRA `(.L_x_1681) ;  /* 0xfffffffc00eca947 */ /* 0x004fea000383ffff */
[----:B------:R-:W-:Y:S05]  /*14570*/  BRA `(.L_x_1680) ;  /* 0xffffff4800bc7947 */ /* 0x000fea000383ffff */
.L_x_1687:
[----:B-1----:R-:W-:-:S04]  /*14580*/  IMAD.U32 R7, RZ, RZ, UR5 ;  /* 0x00000005ff077e24 */ /* 0x002fc8000f8e00ff */
[----:B------:R1:W2:Y:S03]  /*14590*/  SYNCS.PHASECHK.TRANS64.TRYWAIT P0, [R7+URZ+0x13250], R0 ;  /* 0x01325000070075a7 */ /* 0x0002a6000800017f */
[----:B--2---:R-:W-:Y:S05]  /*145a0*/  @!P0 NANOSLEEP.SYNCS 0x989680 ;  /* 0x009896800000895d */ /* 0x004fea0003900000 */
[----:B------:R-:W2:Y:S02]  /*145b0*/  @!P0 SYNCS.PHASECHK.TRANS64 P0, [R7+URZ+0x13250], R0 ;  /* 0x01325000070085a7 */ /* 0x000ea4000800007f */
[----:B--2---:R-:W-:Y:S05]  /*145c0*/  @!P0 BRA `(.L_x_1687) ;  /* 0xfffffffc00ec8947 */ /* 0x004fea000383ffff */
[----:B------:R-:W-:Y:S05]  /*145d0*/  BRA `(.L_x_1686) ;  /* 0xffffff70007c7947 */ /* 0x000fea000383ffff */
.L_x_1725:
[----:B------:R-:W-:Y:S02]  /*145e0*/  IMAD.MOV.U32 R13, RZ, RZ, R20 ;  /* 0x000000ffff0d7224 */ /* 0x000fe400078e0014 */
[----:B------:R-:W-:Y:S02]  /*145f0*/  IMAD.MOV.U32 R12, RZ, RZ, RZ ;  /* 0x000000ffff0c7224 */ /* 0x000fe400078e00ff */
[----:B------:R-:W-:Y:S02]  /*14600*/  IMAD.MOV.U32 R11, RZ, RZ, 0x1f ;  /* 0x0000001fff0b7424 */ /* 0x000fe400078e00ff */
[----:B------:R-:W-:-:S07]  /*14610*/  IMAD.MOV.U32 R15, RZ, RZ, -0x1 ;  /* 0xffffffffff0f7424 */ /* 0x000fce00078e00ff */
[----:B012---:R-:W-:Y:S05]  /*14620*/  WARPSYNC.COLLECTIVE R15, `(.L_x_1795) ;  /* 0x000000000f087348 */ /* 0x007fea0003c00000 */
[----:B------:R3:W4:Y:S02]  /*14630*/  SHFL.IDX P6, R14, R13, R12, R11 ;  /* 0x0000000c0d0e7389 */ /* 0x00072400000c000b */
[----:B01234-:R-:W-:Y:S01]  /*14640*/  ENDCOLLECTIVE ;  /* 0x000000000000791b */ /* 0x01ffe20003800000 */
.L_x_1795:
[----:B------:R-:W-:Y:S05]  /*14650*/  BRA `(.L_x_1796) ;  /* 0xffffffc400d87947 */ /* 0x000fea000383ffff */
.L_x_1727:
[----:B------:R-:W-:Y:S01]  /*14660*/  BSSY B0, `(.L_x_1797) ;  /* 0x0000006000007945 */ /* 0x000fe20003800000 */
[----:B------:R-:W-:-:S07]  /*14670*/  IMAD.MOV.U32 R15, RZ, RZ, -0x1 ;  /* 0xffffffffff0f7424 */ /* 0x000fce00078e00ff */
[----:B0123--:R-:W-:Y:S05]  /*14680*/  WARPSYNC.COLLECTIVE R15, `(.L_x_1798) ;  /* 0x000000000f0c7348 */ /* 0x00ffea0003c00000 */
[----:B------:R-:W-:Y:S02]  /*14690*/  ELECT P6, UR62, PT ;  /* 0x00000000003e782f */ /* 0x000fe400038c0000 */
[----:B------:R-:W-:Y:S01]  /*146a0*/  MOV R14, UR62 ;  /* 0x0000003e000e7c02 */ /* 0x000fe20008000f00 */
[----:B0123--:R-:W-:Y:S10]  /*146b0*/  ENDCOLLECTIVE ;  /* 0x000000000000791b */ /* 0x00fff40003800000 */
.L_x_1798:
[----:B------:R-:W-:Y:S05]  /*146c0*/  BSYNC B0 ;  /* 0x0000000000007941 */ /* 0x000fea0003800000 */
.L_x_1797:
[----:B------:R-:W-:Y:S05]  /*146d0*/  BRA `(.L_x_1799) ;  /* 0xffffffc400dc7947 */ /* 0x000fea000383ffff */
.L_x_1729:
[----:B----4-:R4:W0:Y:S02]  /*146e0*/  SYNCS.PHASECHK.TRANS64.TRYWAIT P0, [R2+URZ+0x13280], R3 ;  /* 0x01328003020075a7 */ /* 0x010824000800017f */
[----:B0-----:R-:W-:Y:S05]  /*146f0*/  @!P0 NANOSLEEP.SYNCS 0x989680 ;  /* 0x009896800000895d */ /* 0x001fea0003900000 */
[----:B------:R-:W0:Y:S02]  /*14700*/  @!P0 SYNCS.PHASECHK.TRANS64 P0, [R2+URZ+0x13280], R3 ;  /* 0x01328003020085a7 */ /* 0x000e24000800007f */
[----:B0-----:R-:W-:Y:S05]  /*14710*/  @!P0 BRA `(.L_x_1729) ;  /* 0xfffffffc00f08947 */ /* 0x001fea000383ffff */
[----:B------:R-:W-:Y:S05]  /*14720*/  BRA `(.L_x_1800) ;  /* 0xffffffc800387947 */ /* 0x000fea000383ffff */
.L_x_1731:
[----:B0-----:R0:W2:Y:S02]  /*14730*/  SYNCS.PHASECHK.TRANS64.TRYWAIT P0, [R2+URZ+0x13240], R3 ;  /* 0x01324003020075a7 */ /* 0x0010a4000800017f */
[----:B--2---:R-:W-:Y:S05]  /*14740*/  @!P0 NANOSLEEP.SYNCS 0x989680 ;  /* 0x009896800000895d */ /* 0x004fea0003900000 */
[----:B------:R-:W2:Y:S02]  /*14750*/  @!P0 SYNCS.PHASECHK.TRANS64 P0, [R2+URZ+0x13240], R3 ;  /* 0x01324003020085a7 */ /* 0x000ea4000800007f */
[----:B--2---:R-:W-:Y:S05]  /*14760*/  @!P0 BRA `(.L_x_1731) ;  /* 0xfffffffc00f08947 */ /* 0x004fea000383ffff */
[----:B------:R-:W-:Y:S05]  /*14770*/  BRA `(.L_x_1801) ;  /* 0xffffffc800887947 */ /* 0x000fea000383ffff */
.L_x_1735:
[----:B------:R-:W-:Y:S02]  /*14780*/  IMAD.MOV.U32 R13, RZ, RZ, R5 ;  /* 0x000000ffff0d7224 */ /* 0x000fe400078e0005 */
        /* <DEDUP_REMOVED lines=8> */
.L_x_1802:
[----:B------:R-:W-:Y:S01]  /*14810*/  ISETP.GE.AND P1, PT, R25, R7, PT ;  /* 0x000000071900720c */ /* 0x000fe20003f26270 */
[----:B------:R-:W-:Y:S02]  /*14820*/  IMAD.MOV.U32 R13, RZ, RZ, R0 ;  /* 0x000000ffff0d7224 */ /* 0x000fe400078e0000 */
[----:B------:R-:W-:-:S10]  /*14830*/  IMAD.MOV.U32 R2, RZ, RZ, R14 ;  /* 0x000000ffff027224 */ /* 0x000fd400078e000e */
[----:B------:R-:W-:Y:S05]  /*14840*/  WARPSYNC.COLLECTIVE R15, `(.L_x_1803) ;  /* 0x000000000f087348 */ /* 0x000fea0003c00000 */
[----:B------:R0:W1:Y:S02]  /*14850*/  SHFL.IDX P6, R14, R13, R12, R11 ;  /* 0x0000000c0d0e7389 */ /* 0x00006400000c000b */
[----:B01----:R-:W-:Y:S01]  /*14860*/  ENDCOLLECTIVE ;  /* 0x000000000000791b */ /* 0x003fe20003800000 */
.L_x_1803:
[----:B------:R-:W-:Y:S02]  /*14870*/  IMAD.MOV.U32 R13, RZ, RZ, R5 ;  /* 0x000000ffff0d7224 */ /* 0x000fe400078e0005 */
[----:B------:R-:W-:Y:S02]  /*14880*/  IMAD.MOV.U32 R12, RZ, RZ, 0x1 ;  /* 0x00000001ff0c7424 */ /* 0x000fe400078e00ff */
[----:B------:R-:W-:-:S07]  /*14890*/  IMAD.MOV.U32 R3, RZ, RZ, R14 ;  /* 0x000000ffff037224 */ /* 0x000fce00078e000e */
[----:B------:R-:W-:Y:S05]  /*148a0*/  WARPSYNC.COLLECTIVE R15, `(.L_x_1804) ;  /* 0x000000000f087348 */ /* 0x000fea0003c00000 */
[----:B------:R0:W1:Y:S02]  /*148b0*/  SHFL.IDX P6, R14, R13, R12, R11 ;  /* 0x0000000c0d0e7389 */ /* 0x00006400000c000b */
[----:B01----:R-:W-:Y:S01]  /*148c0*/  ENDCOLLECTIVE ;  /* 0x000000000000791b */ /* 0x003fe20003800000 */
.L_x_1804:
[----:B------:R-:W-:-:S05]  /*148d0*/  @!P1 IADD3 R8, P2, R10, R3, RZ ;  /* 0x000000030a089210 */ /* 0x000fca0007f5e0ff */
[----:B------:R-:W-:Y:S02]  /*148e0*/  @!P1 IMAD.X R3, RZ, RZ, R2, P2 ;  /* 0x000000ffff039224 */ /* 0x000fe400010e0602 */
        /* <DEDUP_REMOVED lines=8> */
[----:B0-----:R-:W-:-:S12]  /*14970*/  IMAD.MOV.U32 R2, RZ, RZ, R14 ;  /* 0x000000ffff027224 */ /* 0x001fd800078e000e */
[----:B------:R-:W-:Y:S05]  /*14980*/  WARPSYNC.COLLECTIVE R15, `(.L_x_1805) ;  /* 0x000000000f087348 */ /* 0x000fea0003c00000 */
[----:B------:R0:W1:Y:S02]  /*14990*/  SHFL.IDX P6, R14, R13, R12, R11 ;  /* 0x0000000c0d0e7389 */ /* 0x00006400000c000b */
[----:B01----:R-:W-:Y:S01]  /*149a0*/  ENDCOLLECTIVE ;  /* 0x000000000000791b */ /* 0x003fe20003800000 */
.L_x_1805:
[----:B------:R-:W-:Y:S02]  /*149b0*/  IMAD.MOV.U32 R13, RZ, RZ, R5 ;  /* 0x000000ffff0d7224 */ /* 0x000fe400078e0005 */
[----:B------:R-:W-:Y:S01]  /*149c0*/  IMAD.MOV.U32 R12, RZ, RZ, 0x2 ;  /* 0x00000002ff0c7424 */ /* 0x000fe200078e00ff */
[----:B------:R-:W-:-:S13]  /*149d0*/  @!P1 IADD3 R8, P2, R10, R14, RZ ;  /* 0x0000000e0a089210 */ /* 0x000fda0007f5e0ff */
[----:B------:R-:W-:Y:S05]  /*149e0*/  WARPSYNC.COLLECTIVE R15, `(.L_x_1806) ;  /* 0x000000000f087348 */ /* 0x000fea0003c00000 */
[----:B------:R0:W1:Y:S02]  /*149f0*/  SHFL.IDX P6, R14, R13, R12, R11 ;  /* 0x0000000c0d0e7389 */ /* 0x00006400000c000b */
[----:B01----:R-:W-:Y:S01]  /*14a00*/  ENDCOLLECTIVE ;  /* 0x000000000000791b */ /* 0x003fe20003800000 */
.L_x_1806:
[----:B------:R-:W-:Y:S02]  /*14a10*/  @!P1 IMAD.X R3, RZ, RZ, R2, P2 ;  /* 0x000000ffff039224 */ /* 0x000fe400010e0602 */
[----:B------:R-:W-:Y:S02]  /*14a20*/  @!P1 IMAD.MOV.U32 R2, RZ, RZ, R8 ;  /* 0x000000ffff029224 */ /* 0x000fe400078e0008 */
[----:B------:R-:W-:-:S03]  /*14a30*/  VIADD R8, R25, 0x40 ;  /* 0x0000004019087836 */ /* 0x000fc60000000000 */
[----:B------:R-:W-:Y:S01]  /*14a40*/  @!PT LDS RZ, [RZ] ;  /* 0x00000000fffff984 */ /* 0x000fe20000000800 */
[----:B------:R-:W-:Y:S01]  /*14a50*/  @!PT LDS RZ, [RZ] ;  /* 0x00000000fffff984 */ /* 0x000fe20000000800 */
[----:B------:R-:W-:Y:S01]  /*14a60*/  @!PT LDS RZ, [RZ] ;  /* 0x00000000fffff984 */ /* 0x000fe20000000800 */
[----:B------:R0:W-:Y:S02]  /*14a70*/  @!P1 LDGSTS.E.BYPASS.LTC128B.128 [R9+0xb800], desc[UR52][R2.64], !P0 ;  /* 0x0b80000002099fae */ /* 0x0001e4000c101d74 */
[----:B------:R-:W-:Y:S01]  /*14a80*/  ISETP.GE.AND P1, PT, R8, R7, PT ;  /* 0x000000070800720c */ /* 0x000fe20003f26270 */
[----:B------:R-:W-:Y:S02]  /*14a90*/  IMAD.MOV.U32 R13, RZ, RZ, R0 ;  /* 0x000000ffff0d7224 */ /* 0x000fe400078e0000 */
[----:B0-----:R-:W-:-:S10]  /*14aa0*/  IMAD.MOV.U32 R2, RZ, RZ, R14 ;  /* 0x000000ffff027224 */ /* 0x001fd400078e000e */
[----:B------:R-:W-:Y:S05]  /*14ab0*/  WARPSYNC.COLLECTIVE R15, `(.L_x_1807) ;  /* 0x000000000f087348 */ /* 0x000fea0003c00000 */
[----:B------:R0:W1:Y:S02]  /*14ac0*/  SHFL.IDX P6, R14, R13, R12, R11 ;  /* 0x0000000c0d0e7389 */ /* 0x00006400000c000b */
[----:B01----:R-:W-:Y:S01]  /*14ad0*/  ENDCOLLECTIVE ;  /* 0x000000000000791b */ /* 0x003fe20003800000 */
.L_x_1807:
[----:B------:R-:W-:Y:S02]  /*14ae0*/  IMAD.MOV.U32 R13, RZ, RZ, R5 ;  /* 0x000000ffff0d7224 */ /* 0x000fe400078e0005 */
[----:B------:R-:W-:Y:S01]  /*14af0*/  IMAD.MOV.U32 R12, RZ, RZ, 0x3 ;  /* 0x00000003ff0c7424 */ /* 0x000fe200078e00ff */
[----:B------:R-:W-:-:S13]  /*14b00*/  @!P1 IADD3 R8, P2, R10, R14, RZ ;  /* 0x0000000e0a089210 */ /* 0x000fda0007f5e0ff */
[----:B------:R-:W-:Y:S05]  /*14b10*/  WARPSYNC.COLLECTIVE R15, `(.L_x_1808) ;  /* 0x000000000f087348 */ /* 0x000fea0003c00000 */
[----:B------:R0:W1:Y:S02]  /*14b20*/  SHFL.IDX P6, R14, R13, R12, R11 ;  /* 0x0000000c0d0e7389 */ /* 0x00006400000c000b */
[----:B01----:R-:W-:Y:S01]  /*14b30*/  ENDCOLLECTIVE ;  /* 0x000000000000791b */ /* 0x003fe20003800000 */
.L_x_1808:
        /* <DEDUP_REMOVED lines=13> */
.L_x_1809:
[----:B------:R-:W-:Y:S02]  /*14c10*/  IMAD.MOV.U32 R13, RZ, RZ, R6 ;  /* 0x000000ffff0d7224 */ /* 0x000fe400078e0006 */
[----:B------:R-:W-:Y:S02]  /*14c20*/  IMAD.MOV.U32 R12, RZ, RZ, RZ ;  /* 0x000000ffff0c7224 */ /* 0x000fe400078e00ff */
[----:B------:R-:W-:-:S07]  /*14c30*/  IMAD.MOV.U32 R2, RZ, RZ, R14 ;  /* 0x000000ffff027224 */ /* 0x000fce00078e000e */
[----:B------:R-:W-:Y:S05]  /*14c40*/  WARPSYNC.COLLECTIVE R15, `(.L_x_1810) ;  /* 0x000000000f087348 */ /* 0x000fea0003c00000 */
[----:B------:R0:W1:Y:S02]  /*14c50*/  SHFL.IDX P6, R14, R13, R12, R11 ;  /* 0x0000000c0d0e7389 */ /* 0x00006400000c000b */
[----:B01----:R-:W-:Y:S01]  /*14c60*/  ENDCOLLECTIVE ;  /* 0x000000000000791b */ /* 0x003fe20003800000 */
.L_x_1810:
        /* <DEDUP_REMOVED lines=11> */
.L_x_1811:
        /* <DEDUP_REMOVED lines=8> */
.L_x_1812:
        /* <DEDUP_REMOVED lines=11> */
.L_x_1813:
[----:B------:R-:W-:Y:S05]  /*14e50*/  BRA `(.L_x_1814) ;  /* 0xffffffcc00747947 */ /* 0x000fea000383ffff */
.L_x_1738:
[----:B0-----:R0:W1:Y:S02]  /*14e60*/  SYNCS.PHASECHK.TRANS64.TRYWAIT P0, [R16+URZ+0x13220], R3 ;  /* 0x01322003100075a7 */ /* 0x001064000800017f */
[----:B-1----:R-:W-:Y:S05]  /*14e70*/  @!P0 NANOSLEEP.SYNCS 0x989680 ;  /* 0x009896800000895d */ /* 0x002fea0003900000 */
[----:B------:R-:W1:Y:S02]  /*14e80*/  @!P0 SYNCS.PHASECHK.TRANS64 P0, [R16+URZ+0x13220], R3 ;  /* 0x01322003100085a7 */ /* 0x000e64000800007f */
[----:B-1----:R-:W-:Y:S05]  /*14e90*/  @!P0 BRA `(.L_x_1738) ;  /* 0xfffffffc00f08947 */ /* 0x002fea000383ffff */
[----:B------:R-:W-:Y:S05]  /*14ea0*/  BRA `(.L_x_1815) ;  /* 0xffffffcc00dc7947 */ /* 0x000fea000383ffff */
.L_x_1744:
[----:B0-----:R0:W2:Y:S02]  /*14eb0*/  SYNCS.PHASECHK.TRANS64.TRYWAIT P0, [R9+URZ+0x13280], R2 ;  /* 0x01328002090075a7 */ /* 0x0010a4000800017f */
[----:B--2---:R-:W-:Y:S05]  /*14ec0*/  @!P0 NANOSLEEP.SYNCS 0x989680 ;  /* 0x009896800000895d */ /* 0x004fea0003900000 */
[----:B------:R-:W2:Y:S02]  /*14ed0*/  @!P0 SYNCS.PHASECHK.TRANS64 P0, [R9+URZ+0x13280], R2 ;  /* 0x01328002090085a7 */ /* 0x000ea4000800007f */
[----:B--2---:R-:W-:Y:S05]  /*14ee0*/  @!P0 BRA `(.L_x_1744) ;  /* 0xfffffffc00f08947 */ /* 0x004fea000383ffff */
[----:B------:R-:W-:Y:S05]  /*14ef0*/  BRA `(.L_x_1816) ;  /* 0xffffffd000787947 */ /* 0x000fea000383ffff */
.L_x_1749:
[----:B-1----:R1:W2:Y:S02]  /*14f00*/  SYNCS.PHASECHK.TRANS64.TRYWAIT P0, [R9+URZ+0x13240], R2 ;  /* 0x01324002090075a7 */ /* 0x0022a4000800017f */
[----:B--2---:R-:W-:Y:S05]  /*14f10*/  @!P0 NANOSLEEP.SYNCS 0x989680 ;  /* 0x009896800000895d */ /* 0x004fea0003900000 */
[----:B------:R-:W2:Y:S02]  /*14f20*/  @!P0 SYNCS.PHASECHK.TRANS64 P0, [R9+URZ+0x13240], R2 ;  /* 0x01324002090085a7 */ /* 0x000ea4000800007f */
[----:B--2---:R-:W-:Y:S05]  /*14f30*/  @!P0 BRA `(.L_x_1749) ;  /* 0xfffffffc00f08947 */ /* 0x004fea000383ffff */
[----:B------:R-:W-:Y:S05]  /*14f40*/  BRA `(.L_x_1817) ;  /* 0xffffffd000f47947 */ /* 0x000fea000383ffff */
.L_x_1755:
[----:B0-----:R0:W1:Y:S02]  /*14f50*/  SYNCS.PHASECHK.TRANS64.TRYWAIT P0, [R3+URZ+0x13270], R2 ;  /* 0x01327002030075a7 */ /* 0x001064000800017f */
[----:B-1----:R-:W-:Y:S05]  /*14f60*/  @!P0 NANOSLEEP.SYNCS 0x989680 ;  /* 0x009896800000895d */ /* 0x002fea0003900000 */
[----:B------:R-:W1:Y:S02]  /*14f70*/  @!P0 SYNCS.PHASECHK.TRANS64 P0, [R3+URZ+0x13270], R2 ;  /* 0x01327002030085a7 */ /* 0x000e64000800007f */
[----:B-1----:R-:W-:Y:S05]  /*14f80*/  @!P0 BRA `(.L_x_1755) ;  /* 0xfffffffc00f08947 */ /* 0x002fea000383ffff */
[----:B------:R-:W-:Y:S05]  /*14f90*/  BRA `(.L_x_1818) ;  /* 0xffffffd400907947 */ /* 0x000fea000383ffff */
.L_x_1757:
[----:B0-----:R0:W1:Y:S02]  /*14fa0*/  SYNCS.PHASECHK.TRANS64.TRYWAIT P0, [R3+URZ+0x13260], R2 ;  /* 0x01326002030075a7 */ /* 0x001064000800017f */
[----:B-1----:R-:W-:Y:S05]  /*14fb0*/  @!P0 NANOSLEEP.SYNCS 0x989680 ;  /* 0x009896800000895d */ /* 0x002fea0003900000 */
[----:B------:R-:W1:Y:S02]  /*14fc0*/  @!P0 SYNCS.PHASECHK.TRANS64 P0, [R3+URZ+0x13260], R2 ;  /* 0x01326002030085a7 */ /* 0x000e64000800007f */
[----:B-1----:R-:W-:Y:S05]  /*14fd0*/  @!P0 BRA `(.L_x_1757) ;  /* 0xfffffffc00f08947 */ /* 0x002fea000383ffff */
[----:B------:R-:W-:Y:S05]  /*14fe0*/  BRA `(.L_x_1819) ;  /* 0xffffffd400987947 */ /* 0x000fea000383ffff */
.L_x_1764:
[----:B0-----:R0:W1:Y:S02]  /*14ff0*/  SYNCS.PHASECHK.TRANS64.TRYWAIT P1, [R2+URZ+0x13270], R3 ;  /* 0x01327003020075a7 */ /* 0x001064000802017f */
[----:B-1----:R-:W-:Y:S05]  /*15000*/  @!P1 NANOSLEEP.SYNCS 0x989680 ;  /* 0x009896800000995d */ /* 0x002fea0003900000 */
[----:B------:R-:W1:Y:S02]  /*15010*/  @!P1 SYNCS.PHASECHK.TRANS64 P1, [R2+URZ+0x13270], R3 ;  /* 0x01327003020095a7 */ /* 0x000e64000802007f */
[----:B-1----:R-:W-:Y:S05]  /*15020*/  @!P1 BRA `(.L_x_1764) ;  /* 0xfffffffc00f09947 */ /* 0x002fea000383ffff */
[----:B------:R-:W-:Y:S05]  /*15030*/  BRA `(.L_x_1820) ;  /* 0xffffffd800dc7947 */ /* 0x000fea000383ffff */
.L_x_1766:
[----:B0-----:R0:W1:Y:S02]  /*15040*/  SYNCS.PHASECHK.TRANS64.TRYWAIT P1, [R2+URZ+0x13260], R5 ;  /* 0x01326005020075a7 */ /* 0x001064000802017f */
[----:B-1----:R-:W-:Y:S05]  /*15050*/  @!P1 NANOSLEEP.SYNCS 0x989680 ;  /* 0x009896800000995d */ /* 0x002fea0003900000 */
[----:B------:R-:W1:Y:S02]  /*15060*/  @!P1 SYNCS.PHASECHK.TRANS64 P1, [R2+URZ+0x13260], R5 ;  /* 0x01326005020095a7 */ /* 0x000e64000802007f */
[----:B-1----:R-:W-:Y:S05]  /*15070*/  @!P1 BRA `(.L_x_1766) ;  /* 0xfffffffc00f09947 */ /* 0x002fea000383ffff */
[----:B------:R-:W-:Y:S05]  /*15080*/  BRA `(.L_x_1821) ;  /* 0xffffffd800e47947 */ /* 0x000fea000383ffff */
.L_x_1779:
[----:B0-----:R0:W1:Y:S02]  /*15090*/  SYNCS.PHASECHK.TRANS64.TRYWAIT P0, [R7+URZ+0x13220], R0 ;  /* 0x01322000070075a7 */ /* 0x001064000800017f */
[----:B-1----:R-:W-:Y:S05]  /*150a0*/  @!P0 NANOSLEEP.SYNCS 0x989680 ;  /* 0x009896800000895d */ /* 0x002fea0003900000 */
[----:B------:R-:W1:Y:S02]  /*150b0*/  @!P0 SYNCS.PHASECHK.TRANS64 P0, [R7+URZ+0x13220], R0 ;  /* 0x01322000070085a7 */ /* 0x000e64000800007f */
[----:B-1----:R-:W-:Y:S05]  /*150c0*/  @!P0 BRA `(.L_x_1779) ;  /* 0xfffffffc00f08947 */ /* 0x002fea000383ffff */
[----:B------:R-:W-:Y:S05]  /*150d0*/  BRA `(.L_x_1822) ;  /* 0xffffffec00c87947 */ /* 0x000fea000383ffff */
.L_x_1780:
        /* <DEDUP_REMOVED lines=11> */
.L_x_1824:
[----:B------:R-:W-:Y:S05]  /*15190*/  BSYNC B0 ;  /* 0x0000000000007941 */ /* 0x000fea0003800000 */
.L_x_1823:
[----:B------:R-:W-:Y:S05]  /*151a0*/  BRA `(.L_x_1825) ;  /* 0xffffffec00b07947 */ /* 0x000fea000383ffff */
.L_x_1783:
[----:B------:R-:W-:Y:S01]  /*151b0*/  BSSY B1, `(.L_x_1826) ;  /* 0x0000006000017945 */ /* 0x000fe20003800000 */
[----:B------:R-:W-:-:S07]  /*151c0*/  IMAD.MOV.U32 R15, RZ, RZ, -0x1 ;  /* 0xffffffffff0f7424 */ /* 0x000fce00078e00ff */
[----:B0-----:R-:W-:Y:S05]  /*151d0*/  WARPSYNC.COLLECTIVE R15, `(.L_x_1827) ;  /* 0x000000000f0c7348 */ /* 0x001fea0003c00000 */
[----:B------:R-:W-:Y:S02]  /*151e0*/  ELECT P6, UR62, PT ;  /* 0x00000000003e782f */ /* 0x000fe400038c0000 */
[----:B------:R-:W-:Y:S01]  /*151f0*/  MOV R14, UR62 ;  /* 0x0000003e000e7c02 */ /* 0x000fe20008000f00 */
[----:B0-----:R-:W-:Y:S10]  /*15200*/  ENDCOLLECTIVE ;  /* 0x000000000000791b */ /* 0x001ff40003800000 */
.L_x_1827:
[----:B------:R-:W-:Y:S05]  /*15210*/  BSYNC B1 ;  /* 0x0000000000017941 */ /* 0x000fea0003800000 */
.L_x_1826:
[----:B------:R-:W-:Y:S05]  /*15220*/  BRA `(.L_x_1828) ;  /* 0xffffffec00a87947 */ /* 0x000fea000383ffff */
.L_x_1785:
[----:B0-----:R0:W1:Y:S02]  /*15230*/  SYNCS.PHASECHK.TRANS64.TRYWAIT P1, [R5+URZ], R4 ;  /* 0x00000004050075a7 */ /* 0x001064000802017f */
[----:B-1----:R-:W-:Y:S05]  /*15240*/  @!P1 NANOSLEEP.SYNCS 0x989680 ;  /* 0x009896800000995d */ /* 0x002fea0003900000 */
[----:B------:R-:W1:Y:S02]  /*15250*/  @!P1 SYNCS.PHASECHK.TRANS64 P1, [R5+URZ], R4 ;  /* 0x00000004050095a7 */ /* 0x000e64000802007f */
[----:B-1----:R-:W-:Y:S05]  /*15260*/  @!P1 BRA `(.L_x_1785) ;  /* 0xfffffffc00f09947 */ /* 0x002fea000383ffff */
[----:B------:R-:W-:Y:S05]  /*15270*/  BRA `(.L_x_1829) ;  /* 0xffffffec00dc7947 */ /* 0x000fea000383ffff */
.L_x_1786:
[----:B-1----:R1:W2:Y:S02]  /*15280*/  SYNCS.PHASECHK.TRANS64.TRYWAIT P1, [R3+URZ], R0 ;  /* 0x00000000030075a7 */ /* 0x0022a4000802017f */
[----:B--2---:R-:W-:Y:S05]  /*15290*/  @!P1 NANOSLEEP.SYNCS 0x989680 ;  /* 0x009896800000995d */ /* 0x004fea0003900000 */
[----:B------:R-:W2:Y:S02]  /*152a0*/  @!P1 SYNCS.PHASECHK.TRANS64 P1, [R3+URZ], R0 ;  /* 0x00000000030095a7 */ /* 0x000ea4000802007f */
[----:B--2---:R-:W-:Y:S05]  /*152b0*/  @!P1 BRA `(.L_x_1786) ;  /* 0xfffffffc00f09947 */ /* 0x004fea000383ffff */
[----:B------:R-:W-:Y:S05]  /*152c0*/  BRA `(.L_x_1830) ;  /* 0xffffffec00d07947 */ /* 0x000fea000383ffff */
.L_x_1788:
[----:B-1----:R1:W2:Y:S02]  /*152d0*/  SYNCS.PHASECHK.TRANS64.TRYWAIT P1, [R3+URZ+0x13260], R4 ;  /* 0x01326004030075a7 */ /* 0x0022a4000802017f */
[----:B--2---:R-:W-:Y:S05]  /*152e0*/  @!P1 NANOSLEEP.SYNCS 0x989680 ;  /* 0x009896800000995d */ /* 0x004fea0003900000 */
[----:B------:R-:W2:Y:S02]  /*152f0*/  @!P1 SYNCS.PHASECHK.TRANS64 P1, [R3+URZ+0x13260], R4 ;  /* 0x01326004030095a7 */ /* 0x000ea4000802007f */
[----:B--2---:R-:W-:Y:S05]  /*15300*/  @!P1 BRA `(.L_x_1788) ;  /* 0xfffffffc00f09947 */ /* 0x004fea000383ffff */
[----:B------:R-:W-:Y:S05]  /*15310*/  BRA `(.L_x_1831) ;  /* 0xffffffec00d07947 */ /* 0x000fea000383ffff */
.L_x_1790:
[----:B0-----:R0:W2:Y:S02]  /*15320*/  SYNCS.PHASECHK.TRANS64.TRYWAIT P1, [R5+URZ+0x13260], R0 ;  /* 0x01326000050075a7 */ /* 0x0010a4000802017f */
[----:B--2---:R-:W-:Y:S05]  /*15330*/  @!P1 NANOSLEEP.SYNCS 0x989680 ;  /* 0x009896800000995d */ /* 0x004fea0003900000 */
[----:B------:R-:W2:Y:S02]  /*15340*/  @!P1 SYNCS.PHASECHK.TRANS64 P1, [R5+URZ+0x13260], R0 ;  /* 0x01326000050095a7 */ /* 0x000ea4000802007f */
[----:B--2---:R-:W-:Y:S05]  /*15350*/  @!P1 BRA `(.L_x_1790) ;  /* 0xfffffffc00f09947 */ /* 0x004fea000383ffff */
[----:B------:R-:W-:Y:S05]  /*15360*/  BRA `(.L_x_1832) ;  /* 0xffffffec00d07947 */ /* 0x000fea000383ffff */
.L_x_1792:
[----:B--2---:R2:W3:Y:S02]  /*15370*/  SYNCS.PHASECHK.TRANS64.TRYWAIT P0, [R3+URZ+0x13280], R4 ;  /* 0x01328004030075a7 */ /* 0x0044e4000800017f */
[----:B---3--:R-:W-:Y:S05]  /*15380*/  @!P0 NANOSLEEP.SYNCS 0x989680 ;  /* 0x009896800000895d */ /* 0x008fea0003900000 */
[----:B------:R-:W3:Y:S02]  /*15390*/  @!P0 SYNCS.PHASECHK.TRANS64 P0, [R3+URZ+0x13280], R4 ;  /* 0x01328004030085a7 */ /* 0x000ee4000800007f */
[----:B---3--:R-:W-:Y:S05]  /*153a0*/  @!P0 BRA `(.L_x_1792) ;  /* 0xfffffffc00f08947 */ /* 0x008fea000383ffff */
[----:B------:R-:W-:Y:S05]  /*153b0*/  BRA `(.L_x_1793) ;  /* 0xffffffec00cc7947 */ /* 0x000fea000383ffff */
.L_x_1833:
        /* <DEDUP_REMOVED lines=12> */
.L_x_2194:


//--------------------- .text._ZN7cutlass13device_kernelIN5flash11enable_sm90INS1_16FlashAttnFwdSm90INS1_25CollectiveMainloopFwdSm90ILi2EN4cute5tupleIJNS5_1CILi1EEES8_S8_EEENS6_IJNS7_ILi192EEENS7_ILi160EEENS7_ILi64EEEEEELi64ENS_12float_e4m3_tEfNS_4arch4Sm90ELb1ELb0ELb1ELb1ELb0ELb1ELb0ELb1ELb1ELb1ELb1ELb0EEENS1_21CollectiveEpilogueFwdINS6_IJSA_SC_SB_EEES9_NS_10bfloat16_tESG_Li384ELb1ELb1ELb1ELb1EEENS1_36VarlenDynamicPersistentTileSchedulerILi192ELi160ELi384ELi128ELb1ELb1ELb1ELb1ELb1ELb1EEEEEEEEEvNT_6ParamsE --------------------------
	.section	.text._ZN7cutlass13device_kernelIN5flash11enable_sm90INS1_16FlashAttnFwdSm90INS1_25CollectiveMainloopFwdSm90ILi2EN4cute5tupleIJNS5_1CILi1EEES8_S8_EEENS6_IJNS7_ILi192EEENS7_ILi160EEENS7_ILi64EEEEEELi64ENS_12float_e4m3_tEfNS_4arch4Sm90ELb1ELb0ELb1ELb1ELb0ELb1ELb0ELb1ELb1ELb1ELb1ELb0EEENS1_21CollectiveEpilogueFwdINS6_IJSA_SC_SB_EEES9_NS_10bfloat16_tESG_Li384ELb1ELb1ELb1ELb1EEENS1_36VarlenDynamicPersistentTileSchedulerILi192ELi160ELi384ELi128ELb1ELb1ELb1ELb1ELb1ELb1EEEEEEEEEvNT_6ParamsE,"ax",@progbits
	.align	128
.text._ZN7cutlass13device_kernelIN5flash11enable_sm90INS1_16FlashAttnFwdSm90INS1_25CollectiveMainloopFwdSm90ILi2EN4cute5tupleIJNS5_1CILi1EEES8_S8_EEENS6_IJNS7_ILi192EEENS7_ILi160EEENS7_ILi64EEEEEELi64ENS_12float_e4m3_tEfNS_4arch4Sm90ELb1ELb0ELb1ELb1ELb0ELb1ELb0ELb1ELb1ELb1ELb1ELb0EEENS1_21CollectiveEpilogueFwdINS6_IJSA_SC_SB_EEES9_NS_10bfloat16_tESG_Li384ELb1ELb1ELb1ELb1EEENS1_36VarlenDynamicPersistentTileSchedulerILi192ELi160ELi384ELi128ELb1ELb1ELb1ELb1ELb1ELb1EEEEEEEEEvNT_6ParamsE:
        .type           _ZN7cutlass13device_kernelIN5flash11enable_sm90INS1_16FlashAttnFwdSm90INS1_25CollectiveMainloopFwdSm90ILi2EN4cute5tupleIJNS5_1CILi1EEES8_S8_EEENS6_IJNS7_ILi192EEENS7_ILi160EEENS7_ILi64EEEEEELi64ENS_12float_e4m3_tEfNS_4arch4Sm90ELb1ELb0ELb1ELb1ELb0ELb1ELb0ELb1ELb1ELb1ELb1ELb0EEENS1_21CollectiveEpilogueFwdINS6_IJSA_SC_SB_EEES9_NS_10bfloat16_tESG_Li384ELb1ELb1ELb1ELb1EEENS1_36VarlenDynamicPersistentTileSchedulerILi192ELi160ELi384ELi128ELb1ELb1ELb1ELb1ELb1ELb1EEEEEEEEEvNT_6ParamsE,@function
        .size           _ZN7cutlass13device_kernelIN5flash11enable_sm90INS1_16FlashAttnFwdSm90INS1_25CollectiveMainloopFwdSm90ILi2EN4cute5tupleIJNS5_1CILi1EEES8_S8_EEENS6_IJNS7_ILi192EEENS7_ILi160EEENS7_ILi64EEEEEELi64ENS_12float_e4m3_tEfNS_4arch4Sm90ELb1ELb0ELb1ELb1ELb0ELb1ELb0ELb1ELb1ELb1ELb1ELb0EEENS1_21CollectiveEpilogueFwdINS6_IJSA_SC_SB_EEES9_NS_10bfloat16_tESG_Li384ELb1ELb1ELb1ELb1EEENS1_36VarlenDynamicPersistentTileSchedulerILi192ELi160ELi384ELi128ELb1ELb1ELb1ELb1ELb1ELb1EEEEEEEEEvNT_6ParamsE,(.L_x_2195 - _ZN7cutlass13device_kernelIN5flash11enable_sm90INS1_16FlashAttnFwdSm90INS1_25CollectiveMainloopFwdSm90ILi2EN4cute5tupleIJNS5_1CILi1EEES8_S8_EEENS6_IJNS7_ILi192EEENS7_ILi160EEENS7_ILi64EEEEEELi64ENS_12float_e4m3_tEfNS_4arch4Sm90ELb1ELb0ELb1ELb1ELb0ELb1ELb0ELb1ELb1ELb1ELb1ELb0EEENS1_21CollectiveEpilogueFwdINS6_IJSA_SC_SB_EEES9_NS_10bfloat16_tESG_Li384ELb1ELb1ELb1ELb1EEENS1_36VarlenDynamicPersistentTileSchedulerILi192ELi160ELi384ELi128ELb1ELb1ELb1ELb1ELb1ELb1EEEEEEEEEvNT_6ParamsE)
        .other          _ZN7cutlass13device_kernelIN5flash11enable_sm90INS1_16FlashAttnFwdSm90INS1_25CollectiveMainloopFwdSm90ILi2EN4cute5tupleIJNS5_1CILi1EEES8_S8_EEENS6_IJNS7_ILi192EEENS7_ILi160EEENS7_ILi64EEEEEELi64ENS_12float_e4m3_tEfNS_4arch4Sm90ELb1ELb0ELb1ELb1ELb0ELb1ELb0ELb1ELb1ELb1ELb1ELb0EEENS1_21CollectiveEpilogueFwdINS6_IJSA_SC_SB_EEES9_NS_10bfloat16_tESG_Li384ELb1ELb1ELb1ELb1EEENS1_36VarlenDynamicPersistentTileSchedulerILi192ELi160ELi384ELi128ELb1ELb1ELb1ELb1ELb1ELb1EEEEEEEEEvNT_6ParamsE,@"STO_CUDA_ENTRY STV_DEFAULT"
_ZN7cutlass13device_kernelIN5flash11enable_sm90INS1_16FlashAttnFwdSm90INS1_25CollectiveMainloopFwdSm90ILi2EN4cute5tupleIJNS5_1CILi1EEES8_S8_EEENS6_IJNS7_ILi192EEENS7_ILi160EEENS7_ILi64EEEEEELi64ENS_12float_e4m3_tEfNS_4arch4Sm90ELb1ELb0ELb1ELb1ELb0ELb1ELb0ELb1ELb1ELb1ELb1ELb0EEENS1_21CollectiveEpilogueFwdINS6_IJSA_SC_SB_EEES9_NS_10bfloat16_tESG_Li384ELb1ELb1ELb1ELb1EEENS1_36VarlenDynamicPersistentTileSchedulerILi192ELi160ELi384ELi128ELb1ELb1ELb1ELb1ELb1ELb1EEEEEEEEEvNT_6ParamsE:
        /* <DEDUP_REMOVED lines=23> */
.L_x_1835:
[----:B------:R-:W-:Y:S05]  /*0170*/  BSYNC B0 ;  /* 0x0000000000007941 */ /* 0x000fea0003800000 */
.L_x_1834:
        /* <DEDUP_REMOVED lines=40> */
.L_x_1836:
        /* <DEDUP_REMOVED lines=22> */
.L_x_1837:
        /* <DEDUP_REMOVED lines=18> */
.L_x_1838:
        /* <DEDUP_REMOVED lines=22> */
.L_x_1839:
        /* <DEDUP_REMOVED lines=22> */
.L_x_1840:
        /* <DEDUP_REMOVED lines=9> */
.L_x_1843:
        /* <DEDUP_REMOVED lines=16> */
[----:B------:R-:W3:Y:S01]  /*0ad0*/  LDL.LU R17, [R1+0x3c] ;  /* 0x00003c0001117983 */ /* 0x000ee20000300800 */
        /* <DEDUP_REMOVED lines=24> */
[----:B------:R-:W-:Y:S01]  /*0c60*/  LEA.HI R3, R0, R15, RZ, 0x2 ;  /* 0x0000000f00037211 */ /* 0x000fe200078f10ff */
[----:B------:R-:W-:Y:S01]  /*0c70*/  IMAD.IADD R10, R7, 0x1, -R10 ;  /* 0x00000001070a7824 */ /* 0x000fe200078e0a0a */
[----:B------:R-:W-:-:S02]  /*0c80*/  SHF.R.S32.HI R6, RZ, 0x2, R8 ;  /* 0x00000002ff067819 */ /* 0x000fc40000011408 */
[----:B------:R-:W-:Y:S02]  /*0c90*/  SHF.R.S32.HI R7, RZ, 0x1f, R8 ;  /* 0x0000001fff077819 */ /* 0x000fe40000011408 */
[----:B------:R-:W-:Y:S02]  /*0ca0*/  SHF.R.S32.HI R18, RZ, 0x7, R2 ;  /* 0x00000007ff127819 */ /* 0x000fe40000011402 */
[--C-:B------:R-:W-:Y:S02]  /*0cb0*/  SHF.R.S32.HI R2, RZ, 0x2, R3.reuse ;  /* 0x00000002ff027819 */ /* 0x100fe40000011403 */
[----:B------:R-:W-:Y:S02]  /*0cc0*/  SHF.R.S32.HI R5, RZ, 0x1f, R3 ;  /* 0x0000001fff057819 */ /* 0x000fe40000011403 */
[----:B------:R-:W-:Y:S02]  /*0cd0*/  LEA.HI R7, R7, R6, RZ, 0x3 ;  /* 0x0000000607077211 */ /* 0x000fe400078f18ff */
[----:B------:R-:W-:Y:S01]  /*0ce0*/  LOP3.LUT R12, R3, 0xfffffffc, RZ, 0xc0, !PT ;  /* 0xfffffffc030c7812 */ /* 0x000fe200078ec0ff */
[----:B------:R-:W-:Y:S01]  /*0cf0*/  IMAD.HI R3, R18, 0x55555556, RZ ;  /* 0x5555555612037827 */ /* 0x000fe200078e02ff */
[----:B------:R-:W-:-:S02]  /*0d00*/  LEA.HI R5, R5, R2, RZ, 0x2 ;  /* 0x0000000205057211 */ /* 0x000fc400078f10ff */
[----:B------:R-:W-:Y:S02]  /*0d10*/  LOP3.LUT R7, R7, 0xfffffff8, RZ, 0xc0, !PT ;  /* 0xfffffff807077812 */ /* 0x000fe400078ec0ff */
[----:B------:R-:W-:Y:S02]  /*0d20*/  LEA.HI R11, R11, R14, RZ, 0x5 ;  /* 0x0000000e0b0b7211 */ /* 0x000fe400078f28ff */
[----:B------:R-:W-:Y:S02]  /*0d30*/  LEA.HI R3, R3, R3, RZ, 0x1 ;  /* 0x0000000303037211 */ /* 0x000fe400078f08ff */
[----:B------:R-:W-:Y:S01]  /*0d40*/  LOP3.LUT R5, R5, 0xfffffffc, RZ, 0xc0, !PT ;  /* 0xfffffffc05057812 */ /* 0x000fe200078ec0ff */
[----:B------:R-:W-:Y:S01]  /*0d50*/  IMAD.IADD R6, R6, 0x1, -R7 ;  /* 0x0000000106067824 */ /* 0x000fe200078e0a07 */
[----:B------:R-:W-:Y:S01]  /*0d60*/  SHF.R.S32.HI R11, RZ, 0x5, R11 ;  /* 0x00000005ff0b7819 */ /* 0x000fe2000001140b */
[----:B------:R-:W-:Y:S02]  /*0d70*/  IMAD R3, R3, -0x3, R18 ;  /* 0xfffffffd03037824 */ /* 0x000fe400078e0212 */
[----:B------:R-:W-:-:S02]  /*0d80*/  IMAD.IADD R18, R2, 0x1, -R5 ;  /* 0x0000000102127824 */ /* 0x000fc400078e0a05 */
        /* <DEDUP_REMOVED lines=14> */
[----:B------:R-:W-:Y:S02]  /*0e70*/  IMAD.IADD R8, R14, 0x1, -R8 ;  /* 0x000000010e087824 */ /* 0x000fe400078e0a08 */
[----:B------:R-:W-:Y:S02]  /*0e80*/  IMAD.IADD R12, R15, 0x1, -R12 ;  /* 0x000000010f0c7824 */ /* 0x000fe400078e0a0c */
[----:B------:R-:W-:-:S03]  /*0e90*/  IMAD.SHL.U32 R8, R8, 0x2, RZ ;  /* 0x0000000208087824 */ /* 0x000fc600078e00ff */
[----:B------:R-:W-:-:S04]  /*0ea0*/  LEA.HI R7, R12, R12, RZ, 0x1 ;  /* 0x0000000c0c077211 */ /* 0x000fc800078f08ff */
[----:B------:R-:W-:-:S05]  /*0eb0*/  LOP3.LUT R7, R7, 0x1ffffffe, RZ, 0xc0, !PT ;  /* 0x1ffffffe07077812 */ /* 0x000fca00078ec0ff */
[----:B------:R-:W-:Y:S02]  /*0ec0*/  IMAD.IADD R7, R12, 0x1, -R7 ;  /* 0x000000010c077824 */ /* 0x000fe400078e0a07 */
[----:B------:R-:W-:Y:S02]  /*0ed0*/  IMAD.MOV.U32 R156, RZ, RZ, RZ ;  /* 0x000000ffff9c7224 */ /* 0x000fe400078e00ff */
[----:B------:R-:W-:Y:S01]  /*0ee0*/  IMAD.MOV.U32 R23, RZ, RZ, RZ ;  /* 0x000000ffff177224 */ /* 0x000fe200078e00ff */
[----:B---3--:R-:W-:-:S05]  /*0ef0*/  LOP3.LUT R2, R17, 0x1, RZ, 0xfc, !PT ;  /* 0x0000000111027812 */ /* 0x008fca00078efcff */
[----:B------:R0:W-:Y:S02]  /*0f00*/  STL [R1+0x4], R2 ;  /* 0x0000040201007387 */ /* 0x0001e40000100800 */
[----:B0-----:R-:W-:Y:S02]  /*0f10*/  LOP3.LUT R2, R0, 0xfffffff8, RZ, 0xc0, !PT ;  /* 0xfffffff800027812 */ /* 0x001fe400078ec0ff */
[----:B------:R-:W-:Y:S01]  /*0f20*/  SHF.L.U32 R0, R18, 0x7, RZ ;  /* 0x0000000712007819 */ /* 0x000fe200000006ff */
[----:B------:R-:W-:-:S03]  /*0f30*/  IMAD.SHL.U32 R18, R4, 0x10, RZ ;  /* 0x0000001004127824 */ /* 0x000fc600078e00ff */
[----:B------:R-:W-:Y:S01]  /*0f40*/  LOP3.LUT R6, R0, 0x180, RZ, 0xc0, !PT ;  /* 0x0000018000067812 */ /* 0x000fe200078ec0ff */
[----:B------:R-:W-:Y:S01]  /*0f50*/  VIADD R0, R10, 0x10 ;  /* 0x000000100a007836 */ /* 0x000fe20000000000 */
[----:B------:R-:W-:Y:S04]  /*0f60*/  STL [R1+0x8], RZ ;  /* 0x000008ff01007387 */ /* 0x000fe80000100800 */
[----:B------:R-:W-:Y:S01]  /*0f70*/  STL [R1+0x10], R10 ;  /* 0x0000100a01007387 */ /* 0x000fe20000100800 */
[----:B------:R-:W-:-:S03]  /*0f80*/  SHF.R.U32.HI R3, RZ, 0x3, R6 ;  /* 0x00000003ff037819 */ /* 0x000fc60000011606 */
[----:B------:R-:W-:Y:S01]  /*0f90*/  STL [R1+0x4c], R6 ;  /* 0x00004c0601007387 */ /* 0x000fe20000100800 */
[----:B------:R-:W-:-:S03]  /*0fa0*/  IMAD.IADD R2, R15, 0x1, -R2 ;  /* 0x000000010f027824 */ /* 0x000fc600078e0a02 */
[----:B------:R0:W-:Y:S01]  /*0fb0*/  STL [R1+0x2c], R0 ;  /* 0x00002c0001007387 */ /* 0x0001e20000100800 */
[----:B------:R-:W-:-:S03]  /*0fc0*/  LOP3.LUT R2, R6, 0x30, R18, 0xf8, !PT ;  /* 0x0000003006027812 */ /* 0x000fc600078ef812 */
[----:B------:R1:W-:Y:S01]  /*0fd0*/  STL [R1+0x50], R3 ;  /* 0x0000500301007387 */ /* 0x0003e20000100800 */
[----:B0-----:R-:W-:Y:S01]  /*0fe0*/  LOP3.LUT R0, R6, 0x10, R18, 0xf8, !PT ;  /* 0x0000001006007812 */ /* 0x001fe200078ef812 */
[----:B------:R-:W-:-:S03]  /*0ff0*/  IMAD.SHL.U32 R6, R13, 0x40, RZ ;  /* 0x000000400d067824 */ /* 0x000fc600078e00ff */
[-C--:B------:R-:W-:Y:S02]  /*1000*/  LOP3.LUT R0, R0, R3.reuse, RZ, 0x3c, !PT ;  /* 0x0000000300007212 */ /* 0x080fe400078e3cff */
[----:B-1----:R-:W-:Y:S01]  /*1010*/  LOP3.LUT R3, R2, R3, RZ, 0x3c, !PT ;  /* 0x0000000302037212 */ /* 0x002fe200078e3cff */
[C---:B------:R-:W-:Y:S02]  /*1020*/  VIADD R2, R8.reuse, 0x28 ;  /* 0x0000002808027836 */ /* 0x040fe40000000000 */
[----:B------:R-:W-:Y:S01]  /*1030*/  VIADD R4, R8, 0x30 ;  /* 0x0000003008047836 */ /* 0x000fe20000000000 */
[----:B------:R-:W-:Y:S01]  /*1040*/  STL [R1+0x40], R8 ;  /* 0x0000400801007387 */ /* 0x000fe20000100800 */
[----:B------:R-:W-:Y:S01]  /*1050*/  IMAD.IADD R0, R6, 0x1, R0 ;  /* 0x0000000106007824 */ /* 0x000fe200078e0200 */
[----:B------:R-:W-:Y:S02]  /*1060*/  IADD3 R3, R16, R6, R3 ;  /* 0x0000000610037210 */ /* 0x000fe40007ffe003 */
[----:B------:R-:W-:Y:S04]  /*1070*/  STL [R1+0x54], R6 ;  /* 0x0000540601007387 */ /* 0x000fe80000100800 */
[----:B------:R0:W-:Y:S04]  /*1080*/  STL [R1+0x78], R2 ;  /* 0x0000780201007387 */ /* 0x0001e80000100800 */
[----:B------:R-:W-:Y:S04]  /*1090*/  STL [R1+0x80], R4 ;  /* 0x0000800401007387 */ /* 0x000fe80000100800 */
[----:B------:R1:W-:Y:S01]  /*10a0*/  STL [R1+0x34], R0 ;  /* 0x0000340001007387 */ /* 0x0003e20000100800 */
[----:B0-----:R-:W-:-:S03]  /*10b0*/  VIADD R2, R8, 0x38 ;  /* 0x0000003808027836 */ /* 0x001fc60000000000 */
[----:B------:R-:W-:Y:S01]  /*10c0*/  STL [R1+0x90], R3 ;  /* 0x0000900301007387 */ /* 0x000fe20000100800 */
[----:B-1----:R-:W-:-:S03]  /*10d0*/  SHF.R.S32.HI R0, RZ, 0x1f, R4 ;  /* 0x0000001fff007819 */ /* 0x002fc60000011404 */
[----:B------:R0:W-:Y:S04]  /*10e0*/  STL [R1+0x7c], R2 ;  /* 0x00007c0201007387 */ /* 0x0001e80000100800 */
[----:B------:R1:W-:Y:S01]  /*10f0*/  STL [R1+0x8c], R0 ;  /* 0x00008c0001007387 */ /* 0x0003e20000100800 */
[----:B0-----:R-:W-:Y:S01]  /*1100*/  SHF.R.S32.HI R2, RZ, 0x1f, R2 ;  /* 0x0000001fff027819 */ /* 0x001fe20000011402 */
[----:B-1----:R-:W-:-:S05]  /*1110*/  IMAD R0, R7, 0x8, R5 ;  /* 0x0000000807007824 */ /* 0x002fca00078e0205 */
[----:B------:R0:W-:Y:S04]  /*1120*/  STL [R1+0x58], R0 ;  /* 0x0000580001007387 */ /* 0x0001e80000100800 */
[----:B------:R0:W-:Y:S01]  /*1130*/  STL [R1+0x88], R2 ;  /* 0x0000880201007387 */ /* 0x0001e20000100800 */
[----:B------:R-:W-:-:S07]  /*1140*/  IMAD.MOV.U32 R17, RZ, RZ, RZ ;  /* 0x000000ffff117224 */ /* 0x000fce00078e00ff */
.L_x_1963:
[----:B01234-:R-:W0:Y:S01]  /*1150*/  LDC.64 R2, c[0x0][0xc88] ;  /* 0x00032200ff027b82 */ /* 0x01fe220000000a00 */
        /* <DEDUP_REMOVED lines=20> */
[----:B------:R0:W-:Y:S01]  /*12a0*/  STL [R1+0x70], R0 ;  /* 0x0000700001007387 */ /* 0x0001e20000100800 */
[----:B-----5:R-:W-:-:S03]  /*12b0*/  IADD3 R6, P4, R35, UR6, RZ ;  /* 0x0000000623067c10 */ /* 0x020fc6000ff9e0ff */
[----:B------:R1:W5:Y:S01]  /*12c0*/  @P2 LDG.E R8, desc[UR40][R2.64] ;  /* 0x0000002802082981 */ /* 0x000362000c1e1900 */
[----:B------:R-:W-:Y:S02]  /*12d0*/  @P1 IADD3 R4, P2, R35, UR8, RZ ;  /* 0x0000000823041c10 */ /* 0x000fe4000ff5e0ff */
[C---:B------:R-:W-:Y:S01]  /*12e0*/  IADD3.X R7, R31.reuse, UR7, RZ, P4, !PT ;  /* 0x000000071f077c10 */ /* 0x040fe2000a7fe4ff */
[----:B------:R-:W-:Y:S01]  /*12f0*/  STL [R1+0x64], R35 ;  /* 0x0000642301007387 */ /* 0x000fe20000100800 */
[----:B------:R-:W-:Y:S01]  /*1300*/  @P1 IADD3.X R5, R31, UR9, RZ, P2, !PT ;  /* 0x000000091f051c10 */ /* 0x000fe200097fe4ff */
[----:B0-----:R-:W-:Y:S01]  /*1310*/  IMAD.U32 R0, RZ, RZ, UR4 ;  /* 0x00000004ff007e24 */ /* 0x001fe2000f8e00ff */
[----:B------:R-:W-:Y:S01]  /*1320*/  LOP3.LUT R34, R26, 0xffff, RZ, 0xc0, !PT ;  /* 0x0000ffff1a227812 */ /* 0x000fe200078ec0ff */
[----:B------:R0:W5:Y:S01]  /*1330*/  @P0 LDG.E R28, desc[UR40][R6.64] ;  /* 0x00000028061c0981 */ /* 0x000162000c1e1900 */
[----:B------:R-:W-:Y:S01]  /*1340*/  ULDC.64 UR4, c[0x0][0x418] ;  /* 0x0001060000047ab9 */ /* 0x000fe20000000a00 */
[----:B------:R-:W-:-:S02]  /*1350*/  ULDC.64 UR8, c[0x0][0xa20] ;  /* 0x0002880000087ab9 */ /* 0x000fc40000000a00 */
[----:B------:R-:W2:Y:S04]  /*1360*/  @P1 LDG.E R0, desc[UR40][R4.64] ;  /* 0x0000002804001981 */ /* 0x000ea8000c1e1900 */
[----:B------:R-:W-:Y:S01]  /*1370*/  STL [R1+0x68], R31 ;  /* 0x0000681f01007387 */ /* 0x000fe20000100800 */
[----:B------:R-:W-:Y:S01]  /*1380*/  UISETP.NE.U32.AND UP0, UPT, UR4, URZ, UPT ;  /* 0x0000003f0400728c */ /* 0x000fe2000bf05070 */
[----:B-1----:R-:W-:Y:S02]  /*1390*/  LOP3.LUT R2, R26, 0xff000000, RZ, 0xc0, !PT ;  /* 0xff0000001a027812 */ /* 0x002fe400078ec0ff */
[----:B------:R-:W-:Y:S01]  /*13a0*/  ULDC UR4, c[0x0][0x424] ;  /* 0x0001090000047ab9 */ /* 0x000fe20000000800 */
[----:B------:R-:W-:Y:S01]  /*13b0*/  UISETP.NE.AND.EX UP0, UPT, UR5, URZ, UPT, UP0 ;  /* 0x0000003f0500728c */ /* 0x000fe2000bf05300 */
[----:B------:R-:W-:-:S02]  /*13c0*/  ISETP.NE.U32.AND P2, PT, RZ, UR8, PT ;  /* 0x00000008ff007c0c */ /* 0x000fc4000bf45070 */
[----:B------:R-:W-:Y:S01]  /*13d0*/  ULDC UR5, c[0x0][0x2f0] ;  /* 0x0000bc0000057ab9 */ /* 0x000fe20000000800 */
[----:B------:R-:W-:Y:S01]  /*13e0*/  USEL UR4, UR4, 0x1, UP0 ;  /* 0x0000000104047887 */ /* 0x000fe20008000000 */
[----:B------:R-:W-:Y:S02]  /*13f0*/  SHF.R.U32.HI R3, RZ, 0x8, R2 ;  /* 0x00000008ff037819 */ /* 0x000fe40000011602 */
[----:B------:R-:W-:Y:S01]  /*1400*/  ISETP.NE.AND.EX P2, PT, RZ, UR9, PT, P2 ;  /* 0x00000009ff007c0c */ /* 0x000fe2000bf45320 */
[----:B------:R-:W-:-:S03]  /*1410*/  UIMAD UR4, UR4, UR5, URZ ;  /* 0x00000005040472a4 */ /* 0x000fc6000f8e023f */
[----:B------:R-:W-:Y:S01]  /*1420*/  ULDC UR5, c[0x0][0x348] ;  /* 0x0000d20000057ab9 */ /* 0x000fe20000000800 */
[----:B--2---:R1:W-:Y:S04]  /*1430*/  STL [R1+0x24], R0 ;  /* 0x0000240001007387 */ /* 0x0043e80000100800 */
[----:B------:R0:W-:Y:S01]  /*1440*/  STL [R1+0x48], R34 ;  /* 0x0000482201007387 */ /* 0x0001e20000100800 */
[----:B------:R-:W-:Y:S01]  /*1450*/  IMAD.MOV.U32 R11, RZ, RZ, R0 ;  /* 0x000000ffff0b7224 */ /* 0x000fe200078e0000 */
[----:B-1----:R-:W-:-:S04]  /*1460*/  LOP3.LUT R0, R26, 0xff0000, RZ, 0xc0, !PT ;  /* 0x00ff00001a007812 */ /* 0x002fc800078ec0ff */
[----:B------:R-:W-:Y:S01]  /*1470*/  LEA.HI R10, R0, R3, RZ, 0x10 ;  /* 0x00000003000a7211 */ /* 0x000fe200078f80ff */
[----:B------:R-:W-:Y:S06]  /*1480*/  @P1 BRA `(.L_x_1845) ;  /* 0x0000000000281947 */ /* 0x000fec0003800000 */
[----:B------:R-:W-:Y:S02]  /*1490*/  ULDC.64 UR6, c[0x0][0xa00] ;  /* 0x0002800000067ab9 */ /* 0x000fe40000000a00 */
[----:B------:R-:W-:-:S04]  /*14a0*/  ISETP.NE.U32.AND P1, PT, RZ, UR6, PT ;  /* 0x00000006ff007c0c */ /* 0x000fc8000bf25070 */
[----:B------:R-:W-:-:S13]  /*14b0*/  ISETP.NE.AND.EX P1, PT, RZ, UR7, PT, P1 ;  /* 0x00000007ff007c0c */ /* 0x000fda000bf25310 */
[----:B------:R-:W-:Y:S05]  /*14c0*/  @!P1 BRA `(.L_x_1845) ;  /* 0x0000000000189947 */ /* 0x000fea0003800000 */
[----:B------:R-:W1:Y:S02]  /*14d0*/  LDC.64 R2, c[0x0][0xa00] ;  /* 0x00028000ff027b82 */ /* 0x000e640000000a00 */
[----:B-1----:R-:W-:-:S05]  /*14e0*/  IMAD.WIDE R2, R30, 0x4, R2 ;  /* 0x000000041e027825 */ /* 0x002fca00078e0202 */
[----:B------:R-:W2:Y:S04]  /*14f0*/  LDG.E R0, desc[UR40][R2.64] ;  /* 0x0000002802007981 */ /* 0x000ea8000c1e1900 */
[----:B------:R-:W2:Y:S02]  /*1500*/  LDG.E R5, desc[UR40][R2.64+0x4] ;  /* 0x0000042802057981 */ /* 0x000ea4000c1e1900 */
[----:B--2---:R-:W-:-:S05]  /*1510*/  IMAD.IADD R11, R5, 0x1, -R0 ;  /* 0x00000001050b7824 */ /* 0x004fca00078e0a00 */
[----:B------:R1:W-:Y:S02]  /*1520*/  STL [R1+0x24], R11 ;  /* 0x0000240b01007387 */ /* 0x0003e40000100800 */
.L_x_1845:
[----:B------:R-:W-:Y:S02]  /*1530*/  IMAD.U32 R33, RZ, RZ, UR5 ;  /* 0x00000005ff217e24 */ /* 0x000fe4000f8e00ff */
[----:B------:R-:W-:Y:S01]  /*1540*/  IMAD.U32 R29, RZ, RZ, UR4 ;  /* 0x00000004ff1d7e24 */ /* 0x000fe2000f8e00ff */
[----:B------:R-:W-:Y:S06]  /*1550*/  @!P2 BRA `(.L_x_1846) ;  /* 0x000000000010a947 */ /* 0x000fec0003800000 */
[----:B------:R-:W-:-:S04]  /*1560*/  IADD3 R2, P0, R35, UR8, RZ ;  /* 0x0000000823027c10 */ /* 0x000fc8000ff1e0ff */
[----:B------:R-:W-:-:S05]  /*1570*/  IADD3.X R3, R31, UR9, RZ, P0, !PT ;  /* 0x000000091f037c10 */ /* 0x000fca00087fe4ff */
[----:B------:R2:W5:Y:S01]  /*1580*/  LDG.E R29, desc[UR40][R2.64] ;  /* 0x00000028021d7981 */ /* 0x000562000c1e1900 */
[----:B------:R-:W-:Y:S05]  /*1590*/  BRA `(.L_x_1847) ;  /* 0x0000000000107947 */ /* 0x000fea0003800000 */
.L_x_1846:
[----:B------:R-:W-:Y:S05]  /*15a0*/  @!P0 BRA `(.L_x_1847) ;  /* 0x00000000000c8947 */ /* 0x000fea0003800000 */
[----:B------:R-:W2:Y:S04]  /*15b0*/  LDG.E R0, desc[UR40][R6.64] ;  /* 0x0000002806007981 */ /* 0x000ea8000c1e1900 */
[----:B------:R-:W2:Y:S02]  /*15c0*/  LDG.E R29, desc[UR40][R6.64+0x4] ;  /* 0x00000428061d7981 */ /* 0x000ea4000c1e1900 */
[----:B--2---:R-:W-:-:S07]  /*15d0*/  IMAD.IADD R29, R29, 0x1, -R0 ;  /* 0x000000011d1d7824 */ /* 0x004fce00078e0a00 */
.L_x_1847:
[----:B------:R-:W-:Y:S01]  /*15e0*/  ULDC.64 UR4, c[0x0][0xa10] ;  /* 0x0002840000047ab9 */ /* 0x000fe20000000a00 */
[----:B0-----:R-:W0:Y:S01]  /*15f0*/  LDC R6, c[0x0][0x448] ;  /* 0x00011200ff067b82 */ /* 0x001e220000000800 */
[----:B------:R-:W-:-:S04]  /*1600*/  ISETP.NE.U32.AND P0, PT, RZ, UR4, PT ;  /* 0x00000004ff007c0c */ /* 0x000fc8000bf05070 */
[----:B------:R-:W-:Y:S01]  /*1610*/  ISETP.NE.AND.EX P0, PT, RZ, UR5, PT, P0 ;  /* 0x00000005ff007c0c */ /* 0x000fe2000bf05300 */
[----:B------:R-:W-:-:S12]  /*1620*/  ULDC.64 UR4, c[0x0][0xa30] ;  /* 0x00028c0000047ab9 */ /* 0x000fd80000000a00 */
[----:B--2---:R-:W2:Y:S02]  /*1630*/  @P0 LDC.64 R2, c[0x0][0xa10] ;  /* 0x00028400ff020b82 */ /* 0x004ea40000000a00 */
[----:B--2---:R-:W-:-:S05]  /*1640*/  @P0 IMAD.WIDE R2, R30, 0x4, R2 ;  /* 0x000000041e020825 */ /* 0x004fca00078e0202 */
[----:B------:R-:W2:Y:S04]  /*1650*/  @P0 LDG.E R0, desc[UR40][R2.64] ;  /* 0x0000002802000981 */ /* 0x000ea8000c1e1900 */
[----:B------:R3:W2:Y:S01]  /*1660*/  @P0 LDG.E R7, desc[UR40][R2.64+0x4] ;  /* 0x0000042802070981 */ /* 0x0006a2000c1e1900 */
[----:B------:R-:W-:Y:S01]  /*1670*/  ISETP.NE.U32.AND P1, PT, RZ, UR4, PT ;  /* 0x00000004ff007c0c */ /* 0x000fe2000bf25070 */
[----:B-----5:R-:W-:-:S03]  /*1680*/  IMAD.MOV.U32 R24, RZ, RZ, R29 ;  /* 0x000000ffff187224 */ /* 0x020fc600078e001d */
[----:B------:R-:W-:-:S13]  /*1690*/  ISETP.NE.AND.EX P1, PT, RZ, UR5, PT, P1 ;  /* 0x00000005ff007c0c */ /* 0x000fda000bf25310 */
[----:B------:R-:W-:-:S04]  /*16a0*/  @P1 IADD3 R4, P2, R35, UR4, RZ ;  /* 0x0000000423041c10 */ /* 0x000fc8000ff5e0ff */
[----:B------:R-:W-:-:S05]  /*16b0*/  @P1 IADD3.X R5, R31, UR5, RZ, P2, !PT ;  /* 0x000000051f051c10 */ /* 0x000fca00097fe4ff */
[----:B------:R4:W5:Y:S01]  /*16c0*/  @P1 LDG.E R24, desc[UR40][R4.64] ;  /* 0x0000002804181981 */ /* 0x000962000c1e1900 */
[----:B0-----:R-:W-:Y:S01]  /*16d0*/  ISETP.NE.AND P1, PT, R6, 0x1, PT ;  /* 0x000000010600780c */ /* 0x001fe20003f25270 */
[----:B------:R-:W-:Y:S01]  /*16e0*/  IMAD R12, R25, 0xc0, RZ ;  /* 0x000000c0190c7824 */ /* 0x000fe200078e02ff */
[----:B------:R-:W-:Y:S01]  /*16f0*/  BSSY B0, `(.L_x_1848) ;  /* 0x000003a000007945 */ /* 0x000fe20003800000 */
[----:B------:R-:W-:-:S03]  /*1700*/  IMAD.IADD R8, R29, 0x1, -R8 ;  /* 0x000000011d087824 */ /* 0x000fc600078e0a08 */
[----:B---3--:R-:W-:Y:S01]  /*1710*/  IADD3 R2, R12, 0xbf, RZ ;  /* 0x000000bf0c027810 */ /* 0x008fe20007ffe0ff */
[----:B------:R0:W-:Y:S06]  /*1720*/  STL [R1+0x3c], R12 ;  /* 0x00003c0c01007387 */ /* 0x0001ec0000100800 */
[----:B------:R-:W3:Y:S01]  /*1730*/  @P1 LDC R9, c[0x0][0x44c] ;  /* 0x00011300ff091b82 */ /* 0x000ee20000000800 */
[----:B0-----:R-:W-:-:S07]  /*1740*/  LOP3.LUT R12, R10, 0xff, RZ, 0xc0, !PT ;  /* 0x000000ff0a0c7812 */ /* 0x001fce00078ec0ff */
[----:B------:R-:W0:Y:S01]  /*1750*/  @P1 LDC R3, c[0x0][0x450] ;  /* 0x00011400ff031b82 */ /* 0x000e220000000800 */
[----:B--2---:R-:W-:Y:S02]  /*1760*/  @P0 IMAD.IADD R33, R7, 0x1, -R0 ;  /* 0x0000000107210824 */ /* 0x004fe400078e0a00 */
[----:B---3--:R-:W-:-:S04]  /*1770*/  @P1 IMAD.HI.U32 R0, R2, R9, RZ ;  /* 0x0000000902001227 */ /* 0x008fc800078e00ff */
[----:B----4-:R-:W-:Y:S01]  /*1780*/  IMAD.IADD R4, R8, 0x1, R33 ;  /* 0x0000000108047824 */ /* 0x010fe200078e0221 */
[----:B0-----:R-:W-:-:S03]  /*1790*/  @P1 SHF.R.U32.HI R2, RZ, R3, R0 ;  /* 0x00000003ff021219 */ /* 0x001fc60000011600 */
[C---:B------:R-:W-:Y:S01]  /*17a0*/  VIADD R0, R4.reuse, 0x9f ;  /* 0x0000009f04007836 */ /* 0x040fe20000000000 */
[----:B------:R-:W-:Y:S01]  /*17b0*/  IADD3 R32, R4, 0xa0, -R11 ;  /* 0x000000a004207810 */ /* 0x000fe20007ffe80b */
[----:B------:R0:W-:Y:S02]  /*17c0*/  STL [R1+0x28], R4 ;  /* 0x0000280401007387 */ /* 0x0001e40000100800 */
[----:B------:R-:W-:Y:S02]  /*17d0*/  IMAD.HI R0, R0, 0x66666667, RZ ;  /* 0x6666666700007827 */ /* 0x000fe400078e02ff */
[----:B------:R2:W-:Y:S02]  /*17e0*/  STL [R1+0x74], R12 ;  /* 0x0000740c01007387 */ /* 0x0005e40000100800 */
[----:B------:R-:W-:Y:S01]  /*17f0*/  IMAD.IADD R2, R32, 0x1, R2 ;  /* 0x0000000120027824 */ /* 0x000fe200078e0202 */
[----:B------:R-:W-:-:S03]  /*1800*/  SHF.R.U32.HI R27, RZ, 0x1f, R0 ;  /* 0x0000001fff1b7819 */ /* 0x000fc60000011600 */
[----:B------:R-:W-:Y:S01]  /*1810*/  IMAD.HI R2, R2, 0x66666667, RZ ;  /* 0x6666666702027827 */ /* 0x000fe200078e02ff */
[----:B0-----:R-:W-:Y:S02]  /*1820*/  SHF.R.U32.HI R4, RZ, 0x10, R10 ;  /* 0x00000010ff047819 */ /* 0x001fe4000001160a */
[----:B------:R-:W-:Y:S01]  /*1830*/  LEA.HI.SX32 R27, R0, R27, 0x1a ;  /* 0x0000001b001b7211 */ /* 0x000fe200078fd2ff */
[----:B------:R-:W-:Y:S01]  /*1840*/  IMAD.MOV.U32 R0, RZ, RZ, RZ ;  /* 0x000000ffff007224 */ /* 0x000fe200078e00ff */
[----:B------:R-:W-:Y:S01]  /*1850*/  SHF.R.U32.HI R3, RZ, 0x1f, R2 ;  /* 0x0000001fff037819 */ /* 0x000fe20000011602 */
[----:B------:R2:W-:Y:S03]  /*1860*/  STL [R1+0x60], R4 ;  /* 0x0000600401007387 */ /* 0x0005e60000100800 */
[----:B------:R-:W-:-:S04]  /*1870*/  LEA.HI.SX32 R2, R2, R3, 0x1a ;  /* 0x0000000302027211 */ /* 0x000fc800078fd2ff */
[----:B------:R-:W-:-:S04]  /*1880*/  VIMNMX R6, R27, R2, PT ;  /* 0x000000021b067248 */ /* 0x000fc80003fe0100 */
[----:B------:R-:W-:-:S13]  /*1890*/  ISETP.GE.AND P0, PT, R6, 0x1, PT ;  /* 0x000000010600780c */ /* 0x000fda0003f06270 */
[----:B--2---:R-:W-:Y:S05]  /*18a0*/  @!P0 BRA `(.L_x_1849) ;  /* 0x0000000000788947 */ /* 0x004fea0003800000 */
[----:B------:R-:W-:Y:S01]  /*18b0*/  ISETP.NE.AND P0, PT, R4, RZ, PT ;  /* 0x000000ff0400720c */ /* 0x000fe20003f05270 */
[----:B------:R-:W-:-:S03]  /*18c0*/  ULDC UR4, c[0x0][0x9f0] ;  /* 0x00027c0000047ab9 */ /* 0x000fc60000000800 */
[----:B------:R-:W-:-:S04]  /*18d0*/  SEL R9, R4, UR4, P0 ;  /* 0x0000000404097c07 */ /* 0x000fc80008000000 */
[-C--:B------:R-:W-:Y:S02]  /*18e0*/  IABS R5, R9.reuse ;  /* 0x0000000900057213 */ /* 0x080fe40000000000 */
[----:B------:R-:W-:Y:S02]  /*18f0*/  IADD3 R0, R9, -0x1, R6 ;  /* 0xffffffff09007810 */ /* 0x000fe40007ffe006 */
[----:B------:R-:W0:Y:S01]  /*1900*/  I2F.RP R4, R5 ;  /* 0x0000000500047306 */ /* 0x000e220000209400 */
[----:B-1----:R-:W-:-:S05]  /*1910*/  IABS R11, R9 ;  /* 0x00000009000b7213 */ /* 0x002fca0000000000 */
[----:B------:R-:W-:Y:S02]  /*1920*/  IMAD.MOV R11, RZ, RZ, -R11 ;  /* 0x000000ffff0b7224 */ /* 0x000fe400078e0a0b */
        /* <DEDUP_REMOVED lines=22> */
.L_x_1849:
[----:B------:R-:W-:Y:S05]  /*1a90*/  BSYNC B0 ;  /* 0x0000000000007941 */ /* 0x000fea0003800000 */
.L_x_1848:
[----:B------:R-:W-:-:S05]  /*1aa0*/  IMAD R3, R12, R0, RZ ;  /* 0x000000000c037224 */ /* 0x000fca00078e02ff */
        /* <DEDUP_REMOVED lines=24> */
[----:B------:R0:W2:Y:S01]  /*1c30*/  LDC.64 R14, c[0x4][R0] ;  /* 0x01000000000e7b82 */ /* 0x0000a20000000a00 */
[----:B------:R-:W-:Y:S01]  /*1c40*/  IMAD.U32 R5, RZ, RZ, UR5 ;  /* 0x00000005ff057e24 */ /* 0x000fe2000f8e00ff */
[----:B------:R-:W-:Y:S01]  /*1c50*/  ULDC.64 UR4, c[0x4][0xa0] ;  /* 0x0100280000047ab9 */ /* 0x000fe20000000a00 */
[----:B------:R-:W-:Y:S01]  /*1c60*/  IMAD.U32 R10, RZ, RZ, UR6 ;  /* 0x00000006ff0a7e24 */ /* 0x000fe2000f8e00ff */
[----:B------:R-:W-:Y:S01]  /*1c70*/  MOV R6, UR4 ;  /* 0x0000000400067c02 */ /* 0x000fe20008000f00 */
[----:B------:R-:W-:Y:S02]  /*1c80*/  IMAD.U32 R7, RZ, RZ, UR5 ;  /* 0x00000005ff077e24 */ /* 0x000fe4000f8e00ff */
[----:B-1----:R-:W-:-:S02]  /*1c90*/  IMAD.U32 R11, RZ, RZ, UR7 ;  /* 0x00000007ff0b7e24 */ /* 0x002fc4000f8e00ff */
[----:B------:R-:W-:Y:S02]  /*1ca0*/  IMAD.MOV.U32 R8, RZ, RZ, 0x70 ;  /* 0x00000070ff087424 */ /* 0x000fe400078e00ff */
[----:B------:R-:W-:Y:S02]  /*1cb0*/  IMAD.MOV.U32 R12, RZ, RZ, 0x1 ;  /* 0x00000001ff0c7424 */ /* 0x000fe400078e00ff */
[----:B0-----:R-:W-:-:S07]  /*1cc0*/  IMAD.MOV.U32 R13, RZ, RZ, RZ ;  /* 0x000000ffff0d7224 */ /* 0x001fce00078e00ff */
[----:B------:R-:W-:-:S07]  /*1cd0*/  LEPC R20, `(.L_x_1852) ;  /* 0x000000001014794e */ /* 0x000fce0000000000 */
[----:B--2--5:R-:W-:Y:S05]  /*1ce0*/  CALL.ABS.NOINC R14 ;  /* 0x000000000e007343 */ /* 0x024fea0003c00000 */
.L_x_1852:
[----:B------:R-:W-:Y:S05]  /*1cf0*/  BSYNC B6 ;  /* 0x0000000000067941 */ /* 0x000fea0003800000 */
.L_x_1851:
        /* <DEDUP_REMOVED lines=11> */
[----:B------:R-:W-:Y:S02]  /*1db0*/  IMAD.U32 R10, RZ, RZ, UR6 ;  /* 0x00000006ff0a7e24 */ /* 0x000fe4000f8e00ff */
[----:B------:R-:W-:Y:S02]  /*1dc0*/  IMAD.U32 R6, RZ, RZ, UR4 ;  /* 0x00000004ff067e24 */ /* 0x000fe4000f8e00ff */
[----:B------:R-:W-:-:S02]  /*1dd0*/  IMAD.U32 R7, RZ, RZ, UR5 ;  /* 0x00000005ff077e24 */ /* 0x000fc4000f8e00ff */
[----:B-1----:R-:W-:Y:S02]  /*1de0*/  IMAD.U32 R11, RZ, RZ, UR7 ;  /* 0x00000007ff0b7e24 */ /* 0x002fe4000f8e00ff */
[----:B------:R-:W-:Y:S02]  /*1df0*/  IMAD.MOV.U32 R8, RZ, RZ, 0x70 ;  /* 0x00000070ff087424 */ /* 0x000fe400078e00ff */
[----:B------:R-:W-:Y:S02]  /*1e00*/  IMAD.MOV.U32 R12, RZ, RZ, 0x1 ;  /* 0x00000001ff0c7424 */ /* 0x000fe400078e00ff */
[----:B0-----:R-:W-:-:S07]  /*1e10*/  IMAD.MOV.U32 R13, RZ, RZ, RZ ;  /* 0x000000ffff0d7224 */ /* 0x001fce00078e00ff */
[----:B------:R-:W-:-:S07]  /*1e20*/  LEPC R20, `(.L_x_1854) ;  /* 0x000000001014794e */ /* 0x000fce0000000000 */
[----:B--2--5:R-:W-:Y:S05]  /*1e30*/  CALL.ABS.NOINC R14 ;  /* 0x000000000e007343 */ /* 0x024fea0003c00000 */
.L_x_1854:
[----:B------:R-:W-:Y:S05]  /*1e40*/  BSYNC B6 ;  /* 0x0000000000067941 */ /* 0x000fea0003800000 */
.L_x_1853:
        /* <DEDUP_REMOVED lines=8> */
[----:B------:R-:W-:-:S04]  /*1ed0*/  SHF.R.S32.HI R19, RZ, 0x1f, R18 ;  /* 0x0000001fff137819 */ /* 0x000fc80000011412 */
[----:B------:R-:W3:Y:S07]  /*1ee0*/  LDC.64 R40, c[0x0][0x3f8] ;  /* 0x0000fe00ff287b82 */ /* 0x000eee0000000a00 */
[----:B------:R-:W-:Y:S01]  /*1ef0*/  @P0 IADD3 R4, P1, R35, UR4, RZ ;  /* 0x0000000423040c10 */ /* 0x000fe2000ff3e0ff */
[----:B------:R-:W4:Y:S03]  /*1f00*/  LDC R13, c[0x0][0x3f4] ;  /* 0x0000fd00ff0d7b82 */ /* 0x000f260000000800 */
[----:B------:R-:W-:Y:S01]  /*1f10*/  @P0 IADD3.X R5, R31, UR5, RZ, P1, !PT ;  /* 0x000000051f050c10 */ /* 0x000fe20008ffe4ff */
[----:B------:R-:W-:Y:S01]  /*1f20*/  ULDC.64 UR4, c[0x0][0xa08] ;  /* 0x0002820000047ab9 */ /* 0x000fe20000000a00 */
[----:B------:R-:W2:Y:S04]  /*1f30*/  LDL.64 R30, [R1+0x10] ;  /* 0x00001000011e7983 */ /* 0x000ea80000100a00 */
[----:B------:R0:W3:Y:S01]  /*1f40*/  @P0 LDG.E R0, desc[UR40][R4.64] ;  /* 0x0000002804000981 */ /* 0x0000e2000c1e1900 */
[----:B-1----:R-:W-:Y:S01]  /*1f50*/  SHF.R.S32.HI R11, RZ, 0x1f, R28 ;  /* 0x0000001fff0b7819 */ /* 0x002fe2000001141c */
[----:B0-----:R-:W-:-:S04]  /*1f60*/  IMAD.WIDE.U32 R6, R28, R46, RZ ;  /* 0x0000002e1c067225 */ /* 0x001fc800078e00ff */
[----:B------:R-:W-:Y:S01]  /*1f70*/  IMAD R3, R11, R46, RZ ;  /* 0x0000002e0b037224 */ /* 0x000fe200078e02ff */
[----:B------:R-:W-:-:S03]  /*1f80*/  ISETP.NE.U32.AND P0, PT, RZ, UR4, PT ;  /* 0x00000004ff007c0c */ /* 0x000fc6000bf05070 */
[----:B------:R-:W-:Y:S01]  /*1f90*/  IMAD R3, R28, R47, R3 ;  /* 0x0000002f1c037224 */ /* 0x000fe200078e0203 */
[----:B------:R-:W-:Y:S01]  /*1fa0*/  ISETP.NE.AND.EX P0, PT, RZ, UR5, PT, P0 ;  /* 0x00000005ff007c0c */ /* 0x000fe2000bf05300 */
[----:B------:R-:W-:Y:S02]  /*1fb0*/  ULDC.64 UR4, c[0x0][0x308] ;  /* 0x0000c20000047ab9 */ /* 0x000fe40000000a00 */
[----:B------:R-:W-:Y:S02]  /*1fc0*/  IMAD.IADD R7, R7, 0x1, R3 ;  /* 0x0000000107077824 */ /* 0x000fe400078e0203 */
[----:B------:R-:W-:-:S04]  /*1fd0*/  IMAD.WIDE.U32 R8, R34, UR6, R18 ;  /* 0x0000000622087c25 */ /* 0x000fc8000f8e0012 */
[----:B------:R-:W-:-:S04]  /*1fe0*/  IMAD.WIDE.U32 R4, R34, UR4, R6 ;  /* 0x0000000422047c25 */ /* 0x000fc8000f8e0006 */
[C---:B------:R-:W-:Y:S01]  /*1ff0*/  IMAD R9, R34.reuse, UR7, R9 ;  /* 0x0000000722097c24 */ /* 0x040fe2000f8e0209 */
[----:B------:R-:W-:Y:S01]  /*2000*/  ULDC.64 UR6, c[0x0][0x338] ;  /* 0x0000ce0000067ab9 */ /* 0x000fe20000000a00 */
[----:B------:R-:W-:Y:S01]  /*2010*/  IMAD R5, R34, UR5, R5 ;  /* 0x0000000522057c24 */ /* 0x000fe2000f8e0205 */
[----:B------:R-:W-:Y:S01]  /*2020*/  ULDC.64 UR4, c[0x0][0x310] ;  /* 0x0000c40000047ab9 */ /* 0x000fe20000000a00 */
[----:B------:R-:W0:Y:S01]  /*2030*/  LDC.64 R34, c[0x0][0x408] ;  /* 0x00010200ff227b82 */ /* 0x000e220000000a00 */
[----:B--2---:R-:W-:-:S05]  /*2040*/  IMAD.MOV.U32 R30, RZ, RZ, R36 ;  /* 0x000000ffff1e7224 */ /* 0x004fca00078e0024 */
[----:B------:R-:W-:Y:S02]  /*2050*/  SHF.R.S32.HI R31, RZ, 0x1f, R30 ;  /* 0x0000001fff1f7819 */ /* 0x000fe4000001141e */
[----:B---3--:R-:W-:-:S03]  /*2060*/  SHF.R.S32.HI R3, RZ, 0x1f, R0 ;  /* 0x0000001fff037819 */ /* 0x008fc60000011400 */
[----:B------:R1:W-:Y:S01]  /*2070*/  STL [R1+0x14], R31 ;  /* 0x0000141f01007387 */ /* 0x0003e20000100800 */
[----:B------:R-:W-:-:S03]  /*2080*/  SEL R6, R3, RZ, !P0 ;  /* 0x000000ff03067207 */ /* 0x000fc60004000000 */
[----:B------:R-:W2:Y:S01]  /*2090*/  LDL R12, [R1+0x4c] ;  /* 0x00004c00010c7983 */ /* 0x000ea20000100800 */
[----:B------:R-:W-:-:S03]  /*20a0*/  SEL R3, R0, RZ, !P0 ;  /* 0x000000ff00037207 */ /* 0x000fc60004000000 */
[----:B------:R-:W3:Y:S02]  /*20b0*/  LDL R10, [R1+0x50] ;  /* 0x00005000010a7983 */ /* 0x000ee40000100800 */
[----:B------:R-:W-:Y:S02]  /*20c0*/  IMAD.WIDE.U32 R48, R3, UR6, R8 ;  /* 0x0000000603307c25 */ /* 0x000fe4000f8e0008 */
[----:B------:R-:W3:Y:S04]  /*20d0*/  LDL R29, [R1+0x84] ;  /* 0x00008400011d7983 */ /* 0x000ee80000100800 */
[----:B------:R-:W3:Y:S01]  /*20e0*/  LDL R8, [R1+0x54] ;  /* 0x0000540001087983 */ /* 0x000ee20000100800 */
[C---:B------:R-:W-:Y:S01]  /*20f0*/  IMAD R0, R6.reuse, UR4, RZ ;  /* 0x0000000406007c24 */ /* 0x040fe2000f8e02ff */
[----:B------:R-:W-:Y:S01]  /*2100*/  SHF.R.S32.HI R14, RZ, 0x1f, R157 ;  /* 0x0000001fff0e7819 */ /* 0x000fe2000001149d */
[----:B------:R-:W-:-:S02]  /*2110*/  IMAD R6, R6, UR6, RZ ;  /* 0x0000000606067c24 */ /* 0x000fc4000f8e02ff */
[----:B------:R-:W-:Y:S02]  /*2120*/  IMAD R7, R3, UR5, R0 ;  /* 0x0000000503077c24 */ /* 0x000fe4000f8e0200 */
[----:B------:R-:W-:-:S04]  /*2130*/  IMAD.WIDE.U32 R44, R157, R40, R30 ;  /* 0x000000289d2c7225 */ /* 0x000fc800078e001e */
[----:B0-----:R-:W-:Y:S02]  /*2140*/  IMAD.WIDE.U32 R38, R157, R34, R30 ;  /* 0x000000229d267225 */ /* 0x001fe400078e001e */
[----:B------:R-:W0:Y:S02]  /*2150*/  S2R R30, SR_TID.X ;  /* 0x00000000001e7919 */ /* 0x000e240000002100 */
[----:B------:R-:W-:-:S04]  /*2160*/  IMAD.WIDE.U32 R50, R3, UR4, R4 ;  /* 0x0000000403327c25 */ /* 0x000fc8000f8e0004 */
[-C--:B------:R-:W-:Y:S01]  /*2170*/  IMAD.WIDE.U32 R20, R157, R46.reuse, R18 ;  /* 0x0000002e9d147225 */ /* 0x080fe200078e0012 */
[----:B----4-:R-:W-:Y:S01]  /*2180*/  ISETP.GE.AND P2, PT, R18, R13, PT ;  /* 0x0000000d1200720c */ /* 0x010fe20003f46270 */
[----:B------:R-:W-:Y:S02]  /*2190*/  ULDC UR4, c[0x0][0x2f4] ;  /* 0x0000bd0000047ab9 */ /* 0x000fe40000000800 */
[----:B------:R-:W-:Y:S02]  /*21a0*/  IMAD R0, R14, R46, RZ ;  /* 0x0000002e0e007224 */ /* 0x000fe400078e02ff */
[----:B------:R-:W-:Y:S02]  /*21b0*/  IMAD R73, R3, UR7, R6 ;  /* 0x0000000703497c24 */ /* 0x000fe4000f8e0206 */
[----:B------:R-:W-:Y:S01]  /*21c0*/  IMAD R5, R157, R47, R0 ;  /* 0x0000002f9d057224 */ /* 0x000fe200078e0200 */
[----:B------:R-:W-:Y:S01]  /*21d0*/  IADD3 R0, P0, R50, R20, RZ ;  /* 0x0000001432007210 */ /* 0x000fe20007f1e0ff */
[----:B------:R-:W-:-:S02]  /*21e0*/  IMAD.IADD R3, R51, 0x1, R7 ;  /* 0x0000000133037824 */ /* 0x000fc400078e0207 */
[----:B------:R-:W-:-:S03]  /*21f0*/  IMAD R4, R14, R40, RZ ;  /* 0x000000280e047224 */ /* 0x000fc600078e02ff */
[----:B------:R-:W-:Y:S02]  /*2200*/  IADD3.X R20, R3, R21, R5, P0, !PT ;  /* 0x0000001503147210 */ /* 0x000fe400007fe405 */
[----:B------:R-:W-:Y:S01]  /*2210*/  SEL R5, R13, RZ, P2 ;  /* 0x000000ff0d057207 */ /* 0x000fe20001000000 */
[C---:B------:R-:W-:Y:S02]  /*2220*/  IMAD R7, R157.reuse, R41, R4 ;  /* 0x000000299d077224 */ /* 0x040fe400078e0204 */
[----:B------:R-:W-:Y:S02]  /*2230*/  IMAD R4, R14, R34, RZ ;  /* 0x000000220e047224 */ /* 0x000fe400078e02ff */
[----:B------:R-:W-:Y:S02]  /*2240*/  IMAD.IADD R5, R18, 0x1, R5 ;  /* 0x0000000112057824 */ /* 0x000fe400078e0205 */
[----:B------:R-:W-:Y:S01]  /*2250*/  IMAD.WIDE.U32 R42, R157, R40, R18 ;  /* 0x000000289d2a7225 */ /* 0x000fe200078e0012 */
[----:B------:R-:W-:-:S03]  /*2260*/  IADD3 R45, R45, R7, RZ ;  /* 0x000000072d2d7210 */ /* 0x000fc60007ffe0ff */
[----:B------:R-:W-:Y:S01]  /*2270*/  IMAD R9, R157, R35, R4 ;  /* 0x000000239d097224 */ /* 0x000fe200078e0204 */
[----:B------:R-:W-:Y:S01]  /*2280*/  SHF.R.S32.HI R4, RZ, 0x1f, R5 ;  /* 0x0000001fff047819 */ /* 0x000fe20000011405 */
[----:B------:R-:W-:Y:S01]  /*2290*/  IMAD.IADD R43, R7, 0x1, R43 ;  /* 0x00000001072b7824 */ /* 0x000fe200078e022b */
[----:B-----5:R-:W-:Y:S01]  /*22a0*/  SHF.R.S32.HI R7, RZ, 0x1f, R24 ;  /* 0x0000001fff077819 */ /* 0x020fe20000011418 */
[----:B------:R-:W-:Y:S01]  /*22b0*/  IMAD.WIDE.U32 R36, R157, R34, R18 ;  /* 0x000000229d247225 */ /* 0x000fe200078e0012 */
[----:B------:R-:W-:-:S03]  /*22c0*/  LEA.HI R21, R4, R5, RZ, 0x4 ;  /* 0x0000000504157211 */ /* 0x000fc600078f20ff */
[----:B------:R-:W-:Y:S02]  /*22d0*/  IMAD R6, R7, R40, RZ ;  /* 0x0000002807067224 */ /* 0x000fe400078e02ff */
[----:B------:R-:W-:Y:S02]  /*22e0*/  IMAD.IADD R39, R39, 0x1, R9 ;  /* 0x0000000127277824 */ /* 0x000fe400078e0209 */
[----:B------:R-:W-:Y:S02]  /*22f0*/  IMAD.IADD R37, R9, 0x1, R37 ;  /* 0x0000000109257824 */ /* 0x000fe400078e0225 */
[----:B------:R-:W-:Y:S01]  /*2300*/  IMAD R7, R7, R34, RZ ;  /* 0x0000002207077224 */ /* 0x000fe200078e02ff */
[----:B------:R-:W-:Y:S01]  /*2310*/  LOP3.LUT R22, R22, 0xfffffffb, RZ, 0xc0, !PT ;  /* 0xfffffffb16167812 */ /* 0x000fe200078ec0ff */
[----:B------:R-:W-:Y:S01]  /*2320*/  IMAD R57, R47, 0xa0, RZ ;  /* 0x000000a02f397824 */ /* 0x000fe200078e02ff */
[----:B0-----:R-:W-:Y:S01]  /*2330*/  SHF.R.U32.HI R15, RZ, 0x7, R30 ;  /* 0x00000007ff0f7819 */ /* 0x001fe2000001161e */
[C---:B------:R-:W-:Y:S01]  /*2340*/  IMAD R61, R24.reuse, R41, R6 ;  /* 0x00000029183d7224 */ /* 0x040fe200078e0206 */
[----:B------:R-:W-:Y:S01]  /*2350*/  IADD3 R52, P0, R157, R28, RZ ;  /* 0x0000001c9d347210 */ /* 0x000fe20007f1e0ff */
[----:B------:R-:W-:Y:S01]  /*2360*/  IMAD R5, R41, 0xa0, RZ ;  /* 0x000000a029057824 */ /* 0x000fe200078e02ff */
[----:B------:R-:W-:Y:S01]  /*2370*/  LOP3.LUT R62, R21, 0xfffffff0, RZ, 0xc0, !PT ;  /* 0xfffffff0153e7812 */ /* 0x000fe200078ec0ff */
[----:B------:R-:W-:-:S04]  /*2380*/  IMAD.WIDE.U32 R44, R24, R40, R44 ;  /* 0x00000028182c7225 */ /* 0x000fc800078e002c */
[----:B------:R-:W-:-:S04]  /*2390*/  IMAD.WIDE.U32 R42, R24, R40, R42 ;  /* 0x00000028182a7225 */ /* 0x000fc800078e002a */
[C---:B------:R-:W-:Y:S02]  /*23a0*/  IMAD R7, R24.reuse, R35, R7 ;  /* 0x0000002318077224 */ /* 0x040fe400078e0207 */
[----:B------:R-:W-:Y:S02]  /*23b0*/  IMAD R59, R35, 0xa0, RZ ;  /* 0x000000a0233b7824 */ /* 0x000fe400078e02ff */
[----:B------:R-:W-:-:S04]  /*23c0*/  IMAD.WIDE.U32 R38, R24, R34, R38 ;  /* 0x0000002218267225 */ /* 0x000fc800078e0026 */
[----:B------:R-:W-:-:S04]  /*23d0*/  IMAD.WIDE.U32 R36, R24, R34, R36 ;  /* 0x0000002218247225 */ /* 0x000fc800078e0024 */
[----:B------:R-:W-:Y:S02]  /*23e0*/  VIADD R54, R18, 0x20 ;  /* 0x0000002012367836 */ /* 0x000fe40000000000 */
[----:B------:R-:W-:Y:S01]  /*23f0*/  IMAD.WIDE.U32 R46, R46, 0xa0, RZ ;  /* 0x000000a02e2e7825 */ /* 0x000fe200078e00ff */
[----:B------:R-:W-:-:S03]  /*2400*/  @P2 LOP3.LUT R22, R22, 0x4, RZ, 0xfc, !PT ;  /* 0x0000000416162812 */ /* 0x000fc600078efcff */
[----:B------:R-:W-:-:S04]  /*2410*/  IMAD.WIDE.U32 R40, R40, 0xa0, RZ ;  /* 0x000000a028287825 */ /* 0x000fc800078e00ff */
[----:B------:R-:W-:Y:S01]  /*2420*/  IMAD.WIDE.U32 R34, R34, 0xa0, RZ ;  /* 0x000000a022227825 */ /* 0x000fe200078e00ff */
[----:B------:R-:W-:Y:S02]  /*2430*/  ISETP.GE.AND P3, PT, R18, UR4, PT ;  /* 0x0000000412007c0c */ /* 0x000fe4000bf66270 */
[----:B------:R-:W-:Y:S01]  /*2440*/  ISETP.GE.AND P2, PT, R54, UR4, PT ;  /* 0x0000000436007c0c */ /* 0x000fe2000bf46270 */
[----:B------:R-:W-:Y:S01]  /*2450*/  IMAD.IADD R60, R45, 0x1, R61 ;  /* 0x000000012d3c7824 */ /* 0x000fe200078e023d */
[----:B------:R-:W-:Y:S01]  /*2460*/  SHF.R.S32.HI R71, RZ, 0x1f, R62 ;  /* 0x0000001fff477819 */ /* 0x000fe2000001143e */
[----:B------:R-:W-:Y:S02]  /*2470*/  VIADD R55, R15, 0x8 ;  /* 0x000000080f377836 */ /* 0x000fe40000000000 */
[----:B------:R-:W-:Y:S02]  /*2480*/  IMAD.SHL.U32 R56, R13, 0x2, RZ ;  /* 0x000000020d387824 */ /* 0x000fe400078e00ff */
[----:B------:R-:W-:-:S02]  /*2490*/  IMAD.X R53, R14, 0x1, R11, P0 ;  /* 0x000000010e357824 */ /* 0x000fc400000e060b */
[----:B------:R-:W-:Y:S02]  /*24a0*/  IMAD.IADD R57, R47, 0x1, R57 ;  /* 0x000000012f397824 */ /* 0x000fe400078e0239 */
[----:B------:R-:W-:Y:S02]  /*24b0*/  IMAD.IADD R58, R41, 0x1, R5 ;  /* 0x00000001293a7824 */ /* 0x000fe400078e0205 */
[----:B------:R-:W-:Y:S02]  /*24c0*/  IMAD.IADD R59, R35, 0x1, R59 ;  /* 0x00000001233b7824 */ /* 0x000fe400078e023b */
[----:B------:R-:W-:Y:S02]  /*24d0*/  IMAD.IADD R61, R61, 0x1, R43 ;  /* 0x000000013d3d7824 */ /* 0x000fe400078e022b */
[----:B------:R-:W-:Y:S02]  /*24e0*/  IMAD.IADD R63, R39, 0x1, R7 ;  /* 0x00000001273f7824 */ /* 0x000fe400078e0207 */
[----:B------:R-:W-:-:S02]  /*24f0*/  IMAD.IADD R70, R7, 0x1, R37 ;  /* 0x0000000107467824 */ /* 0x000fc400078e0225 */
[----:B------:R-:W-:Y:S01]  /*2500*/  IMAD.IADD R73, R49, 0x1, R73 ;  /* 0x0000000131497824 */ /* 0x000fe200078e0249 */
[----:B--2---:R-:W-:-:S04]  /*2510*/  LOP3.LUT R4, R12, 0x30, R21, 0xf8, !PT ;  /* 0x000000300c047812 */ /* 0x004fc800078ef815 */
[----:B---3--:R-:W-:Y:S02]  /*2520*/  LOP3.LUT R4, R4, R10, RZ, 0x3c, !PT ;  /* 0x0000000a04047212 */ /* 0x008fe400078e3cff */
[----:B------:R-:W-:-:S03]  /*2530*/  LOP3.LUT P4, RZ, R29, 0x2, RZ, 0xc0, !PT ;  /* 0x000000021dff7812 */ /* 0x000fc6000788c0ff */
[----:B-1----:R-:W-:-:S10]  /*2540*/  IMAD.IADD R72, R8, 0x1, R4 ;  /* 0x0000000108487824 */ /* 0x002fd400078e0204 */
.L_x_1884:
[----:B------:R-:W2:Y:S01]  /*2550*/  LDL R4, [R1+0x34] ;  /* 0x0000340001047983 */ /* 0x000ea20000100800 */
[----:B0---4-:R-:W0:Y:S01]  /*2560*/  LDC.64 R64, c[0x0][0x2e8] ;  /* 0x0000ba00ff407b82 */ /* 0x011e220000000a00 */
[----:B------:R-:W-:Y:S01]  /*2570*/  VIADD R2, R2, 0xffffffff ;  /* 0xffffffff02027836 */ /* 0x000fe20000000000 */
[----:B------:R-:W-:Y:S01]  /*2580*/  LOP3.LUT R22, R22, 0xfffffffd, RZ, 0xc0, !PT ;  /* 0xfffffffd16167812 */ /* 0x000fe200078ec0ff */
[----:B------:R-:W-:Y:S05]  /*2590*/  YIELD ;  /* 0x0000000000007946 */ /* 0x000fea0003800000 */
[----:B------:R-:W1:Y:S01]  /*25a0*/  LDC R31, c[0x0][0x3f4] ;  /* 0x0000fd00ff1f7b82 */ /* 0x000e620000000800 */
[----:B------:R-:W-:Y:S01]  /*25b0*/  SHF.R.S32.HI R11, RZ, 0x1f, R2 ;  /* 0x0000001fff0b7819 */ /* 0x000fe20000011402 */
[----:B------:R-:W-:Y:S01]  /*25c0*/  IMAD R5, R57, R2, RZ ;  /* 0x0000000239057224 */ /* 0x000fe200078e02ff */
        /* <DEDUP_REMOVED lines=11> */
[----:B------:R-:W-:Y:S01]  /*2680*/  @P4 VIADD R5, R75, 0xffffffe0 ;  /* 0xffffffe04b054836 */ /* 0x000fe20000000000 */
[----:B------:R-:W-:-:S03]  /*2690*/  IADD3 R75, R16, R75, RZ ;  /* 0x0000004b104b7210 */ /* 0x000fc60007ffe0ff */
        /* <DEDUP_REMOVED lines=38> */
.L_x_1859:
[----:B------:R-:W-:Y:S05]  /*2900*/  BSYNC B1 ;  /* 0x0000000000017941 */ /* 0x000fea0003800000 */
.L_x_1858:
        /* <DEDUP_REMOVED lines=8> */
.L_x_1860:
[----:B------:R-:W2:Y:S01]  /*2990*/  LDL R4, [R1+0x8] ;  /* 0x0000080001047983 */ /* 0x000ea20000100800 */
[----:B------:R-:W-:Y:S01]  /*29a0*/  IMAD R76, R17, 0x8, R16 ;  /* 0x00000008114c7824 */ /* 0x000fe200078e0210 */
[----:B------:R-:W-:Y:S01]  /*29b0*/  BSSY B1, `(.L_x_1861) ;  /* 0x0000004000017945 */ /* 0x000fe20003800000 */
[----:B--2---:R-:W-:-:S04]  /*29c0*/  SHF.L.U32 R77, R4, 0x1f, RZ ;  /* 0x0000001f044d7819 */ /* 0x004fc800000006ff */
[----:B------:R-:W0:Y:S02]  /*29d0*/  SYNCS.PHASECHK.TRANS64.TRYWAIT P5, [R76+URZ+0x13290], R77 ;  /* 0x0132904d4c0075a7 */ /* 0x000e2400080a017f */
[----:B0-----:R-:W-:Y:S05]  /*29e0*/  @!P5 BRA `(.L_x_1862) ;  /* 0x0000019c006cd947 */ /* 0x001fea0003800000 */
.L_x_2094:
[----:B------:R-:W-:Y:S05]  /*29f0*/  BSYNC B1 ;  /* 0x0000000000017941 */ /* 0x000fea0003800000 */
.L_x_1861:
        /* <DEDUP_REMOVED lines=16> */
[----:B------:R-:W-:Y:S01]  /*2b00*/  IMAD.MOV.U32 R28, RZ, RZ, R4 ;  /* 0x000000ffff1c7224 */ /* 0x000fe200078e0004 */
        /* <DEDUP_REMOVED lines=13> */
[----:B------:R-:W-:Y:S02]  /*2be0*/  HADD2.F32 R79, -RZ, R66.H1_H1 ;  /* 0x30000042ff4f7230 */ /* 0x000fe40000004100 */
[-C--:B------:R-:W-:Y:S01]  /*2bf0*/  FMUL.FTZ R81, R29, R78.reuse ;  /* 0x0000004e1d517220 */ /* 0x080fe20000410000 */
[--C-:B------:R-:W-:Y:S02]  /*2c00*/  HADD2.F32 R69, -RZ, R68.reuse.H0_H0 ;  /* 0x20000044ff457230 */ /* 0x100fe40000004100 */
[C---:B------:R-:W-:Y:S01]  /*2c10*/  FMUL.FTZ R80, R4.reuse, R78 ;  /* 0x0000004e04507220 */ /* 0x040fe20000410000 */
[--C-:B------:R-:W-:Y:S01]  /*2c20*/  HADD2.F32 R67, -RZ, R5.reuse.H1_H1 ;  /* 0x30000005ff437230 */ /* 0x100fe20000004100 */
[----:B------:R-:W-:Y:S01]  /*2c30*/  F2FP.F16.E4M3.UNPACK_B R78, R83 ;  /* 0x00000053ff4e723e */ /* 0x000fe200020006ff */
[----:B------:R-:W-:Y:S02]  /*2c40*/  HADD2.F32 R66, -RZ, R5.H0_H0 ;  /* 0x20000005ff427230 */ /* 0x000fe40000004100 */
[----:B------:R-:W-:Y:S01]  /*2c50*/  FFMA.FTZ R4, R4, R69, -R81 ;  /* 0x0000004504047223 */ /* 0x000fe20000010851 */
[----:B------:R-:W-:-:S02]  /*2c60*/  HADD2.F32 R68, -RZ, R68.H1_H1 ;  /* 0x30000044ff447230 */ /* 0x000fc40000004100 */
[----:B------:R-:W-:Y:S01]  /*2c70*/  FMUL.FTZ R81, R67, R79 ;  /* 0x0000004f43517220 */ /* 0x000fe20000410000 */
[----:B------:R-:W-:Y:S01]  /*2c80*/  FFMA.FTZ R5, R29, R69, R80 ;  /* 0x000000451d057223 */ /* 0x000fe20000010050 */
[C---:B------:R-:W-:Y:S01]  /*2c90*/  FMUL.FTZ R82, R66.reuse, R79 ;  /* 0x0000004f42527220 */ /* 0x040fe20000410000 */
[----:B------:R-:W-:Y:S01]  /*2ca0*/  F2FP.F16.E4M3.UNPACK_B R29, R28.H1 ;  /* 0x0000001cff1d723e */ /* 0x000fe200030006ff */
[----:B------:R-:W-:Y:S01]  /*2cb0*/  FFMA.FTZ R81, R66, R68, -R81 ;  /* 0x0000004442517223 */ /* 0x000fe20000010851 */
[----:B------:R-:W-:Y:S01]  /*2cc0*/  F2FP.F16.E4M3.UNPACK_B R28, R28 ;  /* 0x0000001cff1c723e */ /* 0x000fe200020006ff */
[----:B------:R-:W-:Y:S01]  /*2cd0*/  FFMA.FTZ R84, R67, R68, R82 ;  /* 0x0000004443547223 */ /* 0x000fe20000010052 */
[----:B------:R-:W-:Y:S01]  /*2ce0*/  F2FP.F16.E4M3.UNPACK_B R68, R65 ;  /* 0x00000041ff44723e */ /* 0x000fe200020006ff */
[----:B------:R-:W-:Y:S02]  /*2cf0*/  HADD2.F32 R69, -RZ, R78.H1_H1 ;  /* 0x3000004eff457230 */ /* 0x000fe40000004100 */
        /* <DEDUP_REMOVED lines=11> */
[-C--:B------:R-:W-:Y:S01]  /*2db0*/  FFMA.FTZ R66, R66, R28.reuse, -R79 ;  /* 0x0000001c42427223 */ /* 0x080fe2000001084f */
[----:B------:R-:W-:Y:S01]  /*2dc0*/  FFMA.FTZ R67, R67, R28, R82 ;  /* 0x0000001c43437223 */ /* 0x000fe20000010052 */
[-C--:B------:R-:W-:Y:S01]  /*2dd0*/  FFMA.FTZ R28, R29, R68.reuse, -R80 ;  /* 0x000000441d1c7223 */ /* 0x080fe20000010850 */
[----:B------:R-:W-:Y:S01]  /*2de0*/  FFMA.FTZ R29, R65, R68, R78 ;  /* 0x00000044411d7223 */ /* 0x000fe2000001004e */
[----:B------:R-:W-:Y:S02]  /*2df0*/  F2FP.F16.E4M3.UNPACK_B R68, R7.H1 ;  /* 0x00000007ff44723e */ /* 0x000fe400030006ff */
[----:B------:R-:W-:-:S02]  /*2e00*/  F2FP.F16.E4M3.UNPACK_B R82, R15.H1 ;  /* 0x0000000fff52723e */ /* 0x000fc400030006ff */
[----:B------:R-:W-:Y:S01]  /*2e10*/  F2FP.F16.E4M3.UNPACK_B R79, R14.H1 ;  /* 0x0000000eff4f723e */ /* 0x000fe200030006ff */
[--C-:B------:R-:W-:Y:S01]  /*2e20*/  HADD2.F32 R69, -RZ, R68.reuse.H0_H0 ;  /* 0x20000044ff457230 */ /* 0x100fe20000004100 */
[----:B------:R-:W-:Y:S01]  /*2e30*/  F2FP.SATFINITE.E4M3.F32.PACK_AB_MERGE_C R65, R84, R81, RZ ;  /* 0x000000515441723e */ /* 0x000fe200048070ff */
[----:B------:R-:W-:Y:S01]  /*2e40*/  HADD2.F32 R68, -RZ, R68.H1_H1 ;  /* 0x30000044ff447230 */ /* 0x000fe20000004100 */
[----:B------:R-:W-:Y:S01]  /*2e50*/  F2FP.SATFINITE.E4M3.F32.PACK_AB_MERGE_C R66, R67, R66, RZ ;  /* 0x000000424342723e */ /* 0x000fe200048070ff */
[--C-:B------:R-:W-:Y:S01]  /*2e60*/  HADD2.F32 R83, -RZ, R82.reuse.H1_H1 ;  /* 0x30000052ff537230 */ /* 0x100fe20000004100 */
[----:B------:R-:W-:Y:S01]  /*2e70*/  F2FP.F16.E4M3.UNPACK_B R67, R6.H1 ;  /* 0x00000006ff43723e */ /* 0x000fe200030006ff */
[----:B------:R-:W-:Y:S01]  /*2e80*/  HADD2.F32 R80, -RZ, R79.H1_H1 ;  /* 0x3000004fff507230 */ /* 0x000fe20000004100 */
[----:B------:R-:W-:Y:S01]  /*2e90*/  F2FP.F16.E4M3.UNPACK_B R81, R15 ;  /* 0x0000000fff51723e */ /* 0x000fe200020006ff */
[----:B------:R-:W-:Y:S01]  /*2ea0*/  HADD2.F32 R82, -RZ, R82.H0_H0 ;  /* 0x20000052ff527230 */ /* 0x000fe20000004100 */
[----:B------:R-:W-:Y:S01]  /*2eb0*/  F2FP.F16.E4M3.UNPACK_B R78, R14 ;  /* 0x0000000eff4e723e */ /* 0x000fe200020006ff */
[----:B------:R-:W-:Y:S01]  /*2ec0*/  FMUL.FTZ R14, R68, R83 ;  /* 0x00000053440e7220 */ /* 0x000fe20000410000 */
[----:B------:R-:W-:-:S02]  /*2ed0*/  HADD2.F32 R15, -RZ, R67.H1_H1 ;  /* 0x30000043ff0f7230 */ /* 0x000fc40000004100 */
[C---:B------:R-:W-:Y:S01]  /*2ee0*/  FMUL.FTZ R85, R69.reuse, R83 ;  /* 0x0000005345557220 */ /* 0x040fe20000410000 */
[----:B------:R-:W-:Y:S02]  /*2ef0*/  HADD2.F32 R84, -RZ, R81.H1_H1 ;  /* 0x30000051ff547230 */ /* 0x000fe40000004100 */
[----:B------:R-:W-:Y:S01]  /*2f00*/  FFMA.FTZ R83, R69, R80, -R14 ;  /* 0x0000005045537223 */ /* 0x000fe2000001080e */
[----:B------:R-:W-:Y:S01]  /*2f10*/  HADD2.F32 R67, -RZ, R67.H0_H0 ;  /* 0x20000043ff437230 */ /* 0x000fe20000004100 */
[----:B------:R-:W-:Y:S01]  /*2f20*/  F2FP.F16.E4M3.UNPACK_B R7, R7 ;  /* 0x00000007ff07723e */ /* 0x000fe200020006ff */
[----:B------:R-:W-:Y:S02]  /*2f30*/  HADD2.F32 R14, -RZ, R78.H1_H1 ;  /* 0x3000004eff0e7230 */ /* 0x000fe40000004100 */
[----:B------:R-:W-:Y:S01]  /*2f40*/  FMUL.FTZ R86, R15, R84 ;  /* 0x000000540f567220 */ /* 0x000fe20000410000 */
[----:B------:R-:W-:Y:S01]  /*2f50*/  F2FP.F16.E4M3.UNPACK_B R6, R6 ;  /* 0x00000006ff06723e */ /* 0x000fe200020006ff */
[----:B------:R-:W-:Y:S01]  /*2f60*/  FMUL.FTZ R84, R67, R84 ;  /* 0x0000005443547220 */ /* 0x000fe20000410000 */
[----:B------:R-:W-:-:S02]  /*2f70*/  HADD2.F32 R81, -RZ, R81.H0_H0 ;  /* 0x20000051ff517230 */ /* 0x000fc40000004100 */
[----:B------:R-:W-:Y:S01]  /*2f80*/  FFMA.FTZ R86, R67, R14, -R86 ;  /* 0x0000000e43567223 */ /* 0x000fe20000010856 */
[----:B------:R-:W-:Y:S01]  /*2f90*/  FFMA.FTZ R80, R68, R80, R85 ;  /* 0x0000005044507223 */ /* 0x000fe20000010055 */
[----:B------:R-:W-:Y:S01]  /*2fa0*/  FFMA.FTZ R67, R15, R14, R84 ;  /* 0x0000000e0f437223 */ /* 0x000fe20000010054 */
[--C-:B------:R-:W-:Y:S01]  /*2fb0*/  HADD2.F32 R14, -RZ, R7.reuse.H0_H0 ;  /* 0x20000007ff0e7230 */ /* 0x100fe20000004100 */
[----:B------:R-:W-:Y:S01]  /*2fc0*/  F2FP.SATFINITE.E4M3.F32.PACK_AB_MERGE_C R5, R5, R4, R65 ;  /* 0x000000040505723e */ /* 0x000fe20004807041 */
[----:B------:R-:W-:Y:S01]  /*2fd0*/  HADD2.F32 R15, -RZ, R7.H1_H1 ;  /* 0x30000007ff0f7230 */ /* 0x000fe20000004100 */
[----:B------:R-:W-:Y:S01]  /*2fe0*/  F2FP.SATFINITE.E4M3.F32.PACK_AB_MERGE_C R80, R80, R83, RZ ;  /* 0x000000535050723e */ /* 0x000fe200048070ff */
[--C-:B------:R-:W-:Y:S01]  /*2ff0*/  HADD2.F32 R7, -RZ, R6.reuse.H0_H0 ;  /* 0x20000006ff077230 */ /* 0x100fe20000004100 */
[----:B------:R-:W-:Y:S01]  /*3000*/  F2FP.SATFINITE.E4M3.F32.PACK_AB_MERGE_C R67, R67, R86, RZ ;  /* 0x000000564343723e */ /* 0x000fe200048070ff */
[----:B------:R-:W-:Y:S02]  /*3010*/  HADD2.F32 R6, -RZ, R6.H1_H1 ;  /* 0x30000006ff067230 */ /* 0x000fe40000004100 */
[----:B------:R-:W-:Y:S01]  /*3020*/  FMUL.FTZ R69, R15, R82 ;  /* 0x000000520f457220 */ /* 0x000fe20000410000 */
[----:B------:R-:W-:-:S02]  /*3030*/  HADD2.F32 R79, -RZ, R79.H0_H0 ;  /* 0x2000004fff4f7230 */ /* 0x000fc40000004100 */
[----:B------:R-:W-:Y:S01]  /*3040*/  FMUL.FTZ R82, R14, R82 ;  /* 0x000000520e527220 */ /* 0x000fe20000410000 */
[----:B------:R-:W-:Y:S02]  /*3050*/  HADD2.F32 R78, -RZ, R78.H0_H0 ;  /* 0x2000004eff4e7230 */ /* 0x000fe40000004100 */
[-C--:B------:R-:W-:Y:S01]  /*3060*/  FMUL.FTZ R68, R6, R81.reuse ;  /* 0x0000005106447220 */ /* 0x080fe20000410000 */
[----:B------:R-:W-:Y:S01]  /*3070*/  FMUL.FTZ R81, R7, R81 ;  /* 0x0000005107517220 */ /* 0x000fe20000410000 */
[-C--:B------:R-:W-:Y:S01]  /*3080*/  FFMA.FTZ R69, R14, R79.reuse, -R69 ;  /* 0x0000004f0e457223 */ /* 0x080fe20000010845 */
[----:B------:R-:W-:Y:S01]  /*3090*/  FFMA.FTZ R82, R15, R79, R82 ;  /* 0x0000004f0f527223 */ /* 0x000fe20000010052 */
[-C--:B------:R-:W-:Y:S01]  /*30a0*/  FFMA.FTZ R68, R7, R78.reuse, -R68 ;  /* 0x0000004e07447223 */ /* 0x080fe20000010844 */
[----:B------:R-:W-:Y:S01]  /*30b0*/  FFMA.FTZ R81, R6, R78, R81 ;  /* 0x0000004e06517223 */ /* 0x000fe20000010051 */
[----:B------:R-:W-:Y:S02]  /*30c0*/  F2FP.SATFINITE.E4M3.F32.PACK_AB_MERGE_C R4, R29, R28, R66 ;  /* 0x0000001c1d04723e */ /* 0x000fe40004807042 */
[----:B------:R-:W-:-:S02]  /*30d0*/  F2FP.SATFINITE.E4M3.F32.PACK_AB_MERGE_C R7, R82, R69, R80 ;  /* 0x000000455207723e */ /* 0x000fc40004807050 */
[----:B------:R-:W-:-:S07]  /*30e0*/  F2FP.SATFINITE.E4M3.F32.PACK_AB_MERGE_C R6, R81, R68, R67 ;  /* 0x000000445106723e */ /* 0x000fce0004807043 */
.L_x_1867:
[----:B------:R-:W-:Y:S05]  /*30f0*/  BSYNC B2 ;  /* 0x0000000000027941 */ /* 0x000fea0003800000 */
.L_x_1866:
[----:B------:R1:W-:Y:S02]  /*3100*/  STG.E.128 desc[UR40][R12.64], R4 ;  /* 0x000000040c007986 */ /* 0x0003e4000c101d28 */
.L_x_1865:
[----:B------:R-:W-:Y:S05]  /*3110*/  BSYNC B1 ;  /* 0x0000000000017941 */ /* 0x000fea0003800000 */
.L_x_1864:
        /* <DEDUP_REMOVED lines=13> */
[--C-:B------:R-:W-:Y:S02]  /*31f0*/  SHF.R.U32.HI R15, RZ, 0x8, R11.reuse ;  /* 0x00000008ff0f7819 */ /* 0x100fe4000001160b */
[----:B------:R-:W-:Y:S02]  /*3200*/  LOP3.LUT R14, R11, 0xff0000ff, RZ, 0xc0, !PT ;  /* 0xff0000ff0b0e7812 */ /* 0x000fe400078ec0ff */
[----:B------:R-:W-:Y:S01]  /*3210*/  SHF.R.U32.HI R28, RZ, 0x10, R11 ;  /* 0x00000010ff1c7819 */ /* 0x000fe2000001160b */
[----:B------:R-:W-:Y:S01]  /*3220*/  IMAD.SHL.U32 R11, R8, 0x100, RZ ;  /* 0x00000100080b7824 */ /* 0x000fe200078e00ff */
[----:B------:R-:W-:Y:S01]  /*3230*/  LOP3.LUT R10, R9, 0xff0000ff, RZ, 0xc0, !PT ;  /* 0xff0000ff090a7812 */ /* 0x000fe200078ec0ff */
[----:B------:R-:W-:Y:S01]  /*3240*/  IMAD.SHL.U32 R15, R15, 0x100, RZ ;  /* 0x000001000f0f7824 */ /* 0x000fe200078e00ff */
[----:B------:R-:W-:Y:S01]  /*3250*/  SHF.R.U32.HI R29, RZ, 0x10, R9 ;  /* 0x00000010ff1d7819 */ /* 0x000fe20000011609 */
[----:B-1----:R-:W-:Y:S01]  /*3260*/  IMAD.MOV.U32 R9, RZ, RZ, R5 ;  /* 0x000000ffff097224 */ /* 0x002fe200078e0005 */
[----:B------:R-:W-:Y:S01]  /*3270*/  LOP3.LUT R5, R10, 0xff00, R11, 0xf8, !PT ;  /* 0x0000ff000a057812 */ /* 0x000fe200078ef80b */
[----:B------:R-:W-:Y:S01]  /*3280*/  IMAD.MOV.U32 R8, RZ, RZ, R4 ;  /* 0x000000ffff087224 */ /* 0x000fe200078e0004 */
[----:B------:R-:W-:Y:S01]  /*3290*/  LOP3.LUT R14, R14, 0xff00, R15, 0xf8, !PT ;  /* 0x0000ff000e0e7812 */ /* 0x000fe200078ef80f */
[----:B------:R-:W-:Y:S01]  /*32a0*/  IMAD.U32 R10, R29, 0x10000, RZ ;  /* 0x000100001d0a7824 */ /* 0x000fe200078e00ff */
[----:B------:R-:W-:Y:S01]  /*32b0*/  F2FP.F16.E4M3.UNPACK_B R4, R9 ;  /* 0x00000009ff04723e */ /* 0x000fe200020006ff */
        /* <DEDUP_REMOVED lines=11> */
[----:B------:R-:W-:Y:S01]  /*3370*/  HADD2.F32 R29, -RZ, R15.H0_H0 ;  /* 0x2000000fff1d7230 */ /* 0x000fe20000004100 */
[----:B------:R-:W-:Y:S01]  /*3380*/  F2FP.F16.E4M3.UNPACK_B R64, R64 ;  /* 0x00000040ff40723e */ /* 0x000fe200020006ff */
[--C-:B------:R-:W-:Y:S01]  /*3390*/  HADD2.F32 R14, -RZ, R9.reuse.H1_H1 ;  /* 0x30000009ff0e7230 */ /* 0x100fe20000004100 */
[----:B------:R-:W-:Y:S01]  /*33a0*/  F2FP.F16.E4M3.UNPACK_B R30, R30 ;  /* 0x0000001eff1e723e */ /* 0x000fe200020006ff */
[----:B------:R-:W-:-:S02]  /*33b0*/  HADD2.F32 R11, -RZ, R9.H0_H0 ;  /* 0x20000009ff0b7230 */ /* 0x000fc40000004100 */
[----:B------:R-:W-:Y:S01]  /*33c0*/  FMUL.FTZ R9, R4, R31 ;  /* 0x0000001f04097220 */ /* 0x000fe20000410000 */
[----:B------:R-:W-:Y:S02]  /*33d0*/  HADD2.F32 R15, -RZ, R15.H1_H1 ;  /* 0x3000000fff0f7230 */ /* 0x000fe40000004100 */
[-C--:B------:R-:W-:Y:S01]  /*33e0*/  FMUL.FTZ R66, R14, R28.reuse ;  /* 0x0000001c0e427220 */ /* 0x080fe20000410000 */
[-C--:B------:R-:W-:Y:S01]  /*33f0*/  FFMA.FTZ R4, R4, R29.reuse, -R67 ;  /* 0x0000001d04047223 */ /* 0x080fe20000010843 */
[----:B------:R-:W-:Y:S01]  /*3400*/  FFMA.FTZ R9, R10, R29, R9 ;  /* 0x0000001d0a097223 */ /* 0x000fe20000010009 */
[C---:B------:R-:W-:Y:S01]  /*3410*/  FMUL.FTZ R31, R11.reuse, R28 ;  /* 0x0000001c0b1f7220 */ /* 0x040fe20000410000 */
[-C--:B------:R-:W-:Y:S01]  /*3420*/  F2FP.F16.E4M3.UNPACK_B R10, R8.reuse.H1 ;  /* 0x00000008ff0a723e */ /* 0x080fe200030006ff */
[-C--:B------:R-:W-:Y:S01]  /*3430*/  FFMA.FTZ R66, R11, R15.reuse, -R66 ;  /* 0x0000000f0b427223 */ /* 0x080fe20000010842 */
[----:B------:R-:W-:Y:S01]  /*3440*/  F2FP.F16.E4M3.UNPACK_B R8, R8 ;  /* 0x00000008ff08723e */ /* 0x000fe200020006ff */
[----:B------:R-:W-:Y:S01]  /*3450*/  FFMA.FTZ R69, R14, R15, R31 ;  /* 0x0000000f0e457223 */ /* 0x000fe2000001001f */
[----:B------:R-:W-:-:S02]  /*3460*/  HADD2.F32 R28, -RZ, R64.H1_H1 ;  /* 0x30000040ff1c7230 */ /* 0x000fc40000004100 */
[--C-:B------:R-:W-:Y:S02]  /*3470*/  HADD2.F32 R15, -RZ, R10.reuse.H1_H1 ;  /* 0x3000000aff0f7230 */ /* 0x100fe40000004100 */
[----:B------:R-:W-:Y:S01]  /*3480*/  HADD2.F32 R14, -RZ, R10.H0_H0 ;  /* 0x2000000aff0e7230 */ /* 0x000fe20000004100 */
[----:B------:R-:W-:Y:S01]  /*3490*/  F2FP.SATFINITE.E4M3.F32.PACK_AB_MERGE_C R79, R69, R66, RZ ;  /* 0x00000042454f723e */ /* 0x000fe200048070ff */
[--C-:B------:R-:W-:Y:S02]  /*34a0*/  HADD2.F32 R10, -RZ, R8.reuse.H0_H0 ;  /* 0x20000008ff0a7230 */ /* 0x100fe40000004100 */
[-C--:B------:R-:W-:Y:S01]  /*34b0*/  FMUL.FTZ R31, R15, R28.reuse ;  /* 0x0000001c0f1f7220 */ /* 0x080fe20000410000 */
[----:B------:R-:W-:Y:S02]  /*34c0*/  HADD2.F32 R11, -RZ, R8.H1_H1 ;  /* 0x30000008ff0b7230 */ /* 0x000fe40000004100 */
[----:B------:R-:W-:Y:S01]  /*34d0*/  FMUL.FTZ R28, R14, R28 ;  /* 0x0000001c0e1c7220 */ /* 0x000fe20000410000 */
[----:B------:R-:W-:-:S02]  /*34e0*/  HADD2.F32 R64, -RZ, R64.H0_H0 ;  /* 0x20000040ff407230 */ /* 0x000fc40000004100 */
[--C-:B------:R-:W-:Y:S02]  /*34f0*/  HADD2.F32 R8, -RZ, R30.reuse.H1_H1 ;  /* 0x3000001eff087230 */ /* 0x100fe40000004100 */
[----:B------:R-:W-:Y:S02]  /*3500*/  HADD2.F32 R30, -RZ, R30.H0_H0 ;  /* 0x2000001eff1e7230 */ /* 0x000fe40000004100 */
[-C--:B------:R-:W-:Y:S01]  /*3510*/  FMUL.FTZ R29, R11, R64.reuse ;  /* 0x000000400b1d7220 */ /* 0x080fe20000410000 */
[----:B------:R-:W-:Y:S01]  /*3520*/  FMUL.FTZ R64, R10, R64 ;  /* 0x000000400a407220 */ /* 0x000fe20000410000 */
[-C--:B------:R-:W-:Y:S01]  /*3530*/  FFMA.FTZ R31, R14, R8.reuse, -R31 ;  /* 0x000000080e1f7223 */ /* 0x080fe2000001081f */
[----:B------:R-:W-:Y:S01]  /*3540*/  FFMA.FTZ R28, R15, R8, R28 ;  /* 0x000000080f1c7223 */ /* 0x000fe2000001001c */
[-C--:B------:R-:W-:Y:S01]  /*3550*/  FFMA.FTZ R8, R10, R30.reuse, -R29 ;  /* 0x0000001e0a087223 */ /* 0x080fe2000001081d */
[----:B------:R-:W-:Y:S01]  /*3560*/  FFMA.FTZ R67, R11, R30, R64 ;  /* 0x0000001e0b437223 */ /* 0x000fe20000010040 */
[----:B------:R-:W-:-:S02]  /*3570*/  F2FP.F16.E4M3.UNPACK_B R11, R7.H1 ;  /* 0x00000007ff0b723e */ /* 0x000fc400030006ff */
[----:B------:R-:W-:Y:S02]  /*3580*/  F2FP.SATFINITE.E4M3.F32.PACK_AB_MERGE_C R78, R28, R31, RZ ;  /* 0x0000001f1c4e723e */ /* 0x000fe400048070ff */
[----:B------:R-:W-:Y:S01]  /*3590*/  F2FP.F16.E4M3.UNPACK_B R31, R65.H1 ;  /* 0x00000041ff1f723e */ /* 0x000fe200030006ff */
[--C-:B------:R-:W-:Y:S01]  /*35a0*/  HADD2.F32 R15, -RZ, R11.reuse.H1_H1 ;  /* 0x3000000bff0f7230 */ /* 0x100fe20000004100 */
[----:B------:R-:W-:Y:S01]  /*35b0*/  F2FP.F16.E4M3.UNPACK_B R29, R5.H1 ;  /* 0x00000005ff1d723e */ /* 0x000fe200030006ff */
[----:B------:R-:W-:Y:S01]  /*35c0*/  HADD2.F32 R14, -RZ, R11.H0_H0 ;  /* 0x2000000bff0e7230 */ /* 0x000fe20000004100 */
[----:B------:R-:W-:Y:S01]  /*35d0*/  F2FP.F16.E4M3.UNPACK_B R10, R6.H1 ;  /* 0x00000006ff0a723e */ /* 0x000fe200030006ff */
[----:B------:R-:W-:Y:S01]  /*35e0*/  HADD2.F32 R66, -RZ, R31.H1_H1 ;  /* 0x3000001fff427230 */ /* 0x000fe20000004100 */
[----:B------:R-:W-:Y:S01]  /*35f0*/  F2FP.F16.E4M3.UNPACK_B R65, R65 ;  /* 0x00000041ff41723e */ /* 0x000fe200020006ff */
[----:B------:R-:W-:Y:S01]  /*3600*/  HADD2.F32 R30, -RZ, R29.H1_H1 ;  /* 0x3000001dff1e7230 */ /* 0x000fe20000004100 */
        /* <DEDUP_REMOVED lines=17> */
[--C-:B------:R-:W-:Y:S02]  /*3720*/  HADD2.F32 R10, -RZ, R7.reuse.H0_H0 ;  /* 0x20000007ff0a7230 */ /* 0x100fe40000004100 */
[----:B------:R-:W-:Y:S01]  /*3730*/  HADD2.F32 R6, -RZ, R6.H1_H1 ;  /* 0x30000006ff067230 */ /* 0x000fe20000004100 */
[----:B------:R-:W-:Y:S01]  /*3740*/  F2FP.SATFINITE.E4M3.F32.PACK_AB_MERGE_C R64, R64, R69, RZ ;  /* 0x000000454040723e */ /* 0x000fe200048070ff */
[----:B------:R-:W-:Y:S01]  /*3750*/  HADD2.F32 R7, -RZ, R7.H1_H1 ;  /* 0x30000007ff077230 */ /* 0x000fe20000004100 */
[----:B------:R-:W-:Y:S01]  /*3760*/  F2FP.SATFINITE.E4M3.F32.PACK_AB_MERGE_C R15, R15, R66, RZ ;  /* 0x000000420f0f723e */ /* 0x000fe200048070ff */
[----:B------:R-:W-:-:S02]  /*3770*/  HADD2.F32 R31, -RZ, R31.H0_H0 ;  /* 0x2000001fff1f7230 */ /* 0x000fc40000004100 */
[-C--:B------:R-:W-:Y:S01]  /*3780*/  FMUL.FTZ R14, R6, R65.reuse ;  /* 0x00000041060e7220 */ /* 0x080fe20000410000 */
[----:B------:R-:W-:Y:S02]  /*3790*/  HADD2.F32 R29, -RZ, R29.H0_H0 ;  /* 0x2000001dff1d7230 */ /* 0x000fe40000004100 */
[----:B------:R-:W-:Y:S01]  /*37a0*/  FMUL.FTZ R65, R5, R65 ;  /* 0x0000004105417220 */ /* 0x000fe20000410000 */
[----:B------:R-:W-:Y:S02]  /*37b0*/  HADD2.F32 R28, -RZ, R28.H0_H0 ;  /* 0x2000001cff1c7230 */ /* 0x000fe40000004100 */
[-C--:B------:R-:W-:Y:S01]  /*37c0*/  FMUL.FTZ R11, R7, R31.reuse ;  /* 0x0000001f070b7220 */ /* 0x080fe20000410000 */
[----:B------:R-:W-:-:S03]  /*37d0*/  FMUL.FTZ R30, R10, R31 ;  /* 0x0000001f0a1e7220 */ /* 0x000fc60000410000 */
[-C--:B------:R-:W-:Y:S01]  /*37e0*/  FFMA.FTZ R11, R10, R29.reuse, -R11 ;  /* 0x0000001d0a0b7223 */ /* 0x080fe2000001080b */
[----:B------:R-:W-:Y:S01]  /*37f0*/  FFMA.FTZ R30, R7, R29, R30 ;  /* 0x0000001d071e7223 */ /* 0x000fe2000001001e */
[-C--:B------:R-:W-:Y:S01]  /*3800*/  FFMA.FTZ R14, R5, R28.reuse, -R14 ;  /* 0x0000001c050e7223 */ /* 0x080fe2000001080e */
[----:B------:R-:W-:Y:S01]  /*3810*/  FFMA.FTZ R65, R6, R28, R65 ;  /* 0x0000001c06417223 */ /* 0x000fe20000010041 */
[----:B------:R-:W-:Y:S02]  /*3820*/  F2FP.SATFINITE.E4M3.F32.PACK_AB_MERGE_C R5, R9, R4, R79 ;  /* 0x000000040905723e */ /* 0x000fe4000480704f */
[----:B------:R-:W-:Y:S02]  /*3830*/  F2FP.SATFINITE.E4M3.F32.PACK_AB_MERGE_C R4, R67, R8, R78 ;  /* 0x000000084304723e */ /* 0x000fe4000480704e */
[----:B------:R-:W-:Y:S02]  /*3840*/  F2FP.SATFINITE.E4M3.F32.PACK_AB_MERGE_C R6, R65, R14, R64 ;  /* 0x0000000e4106723e */ /* 0x000fe40004807040 */
[----:B------:R-:W-:-:S07]  /*3850*/  F2FP.SATFINITE.E4M3.F32.PACK_AB_MERGE_C R7, R30, R11, R15 ;  /* 0x0000000b1e07723e */ /* 0x000fce000480700f */
.L_x_1869:
[----:B------:R-:W-:Y:S05]  /*3860*/  BSYNC B1 ;  /* 0x0000000000017941 */ /* 0x000fea0003800000 */
.L_x_1868:
[----:B-1----:R2:W-:Y:S01]  /*3870*/  STG.E.128 desc[UR40][R12.64+0x20], R4 ;  /* 0x000020040c007986 */ /* 0x0025e2000c101d28 */
[----:B------:R-:W-:Y:S05]  /*3880*/  BRA `(.L_x_1863) ;  /* 0x0000001000c47947 */ /* 0x000fea0003800000 */
.L_x_1857:
        /* <DEDUP_REMOVED lines=20> */
[----:B--2---:R-:W-:Y:S02]  /*39d0*/  ISETP.NE.AND P0, PT, R68, 0x3, PT ;  /* 0x000000034400780c */ /* 0x004fe40003f05270 */
[----:B---3--:R-:W-:Y:S01]  /*39e0*/  MOV R80, R6 ;  /* 0x0000000600507202 */ /* 0x008fe20000000f00 */
[----:B------:R-:W-:Y:S02]  /*39f0*/  IMAD.MOV.U32 R83, RZ, RZ, R4 ;  /* 0x000000ffff537224 */ /* 0x000fe400078e0004 */
[----:B----4-:R-:W-:Y:S02]  /*3a00*/  IMAD.MOV.U32 R82, RZ, RZ, R10 ;  /* 0x000000ffff527224 */ /* 0x010fe400078e000a */
[----:B------:R-:W-:-:S06]  /*3a10*/  IMAD.MOV.U32 R84, RZ, RZ, R8 ;  /* 0x000000ffff547224 */ /* 0x000fcc00078e0008 */
[----:B------:R-:W-:Y:S05]  /*3a20*/  @!P0 BRA `(.L_x_1870) ;  /* 0x0000000000048947 */ /* 0x000fea0003800000 */
[----:B------:R-:W-:Y:S01]  /*3a30*/  BPT.TRAP 0x1 ;  /* 0x000000040000795c */ /* 0x000fe20000300000 */
.L_x_1870:
[----:B------:R-:W2:Y:S01]  /*3a40*/  LDL R12, [R1+0x8] ;  /* 0x00000800010c7983 */ /* 0x000ea20000100800 */
[----:B------:R-:W-:Y:S01]  /*3a50*/  IMAD R76, R17, 0x8, R16 ;  /* 0x00000008114c7824 */ /* 0x000fe200078e0210 */
[----:B------:R-:W0:Y:S01]  /*3a60*/  LDC R79, c[0x0][0x2f4] ;  /* 0x0000bd00ff4f7b82 */ /* 0x000e220000000800 */
[----:B------:R-:W-:Y:S01]  /*3a70*/  BSSY B1, `(.L_x_1871) ;  /* 0x0000004000017945 */ /* 0x000fe20003800000 */
[----:B--2---:R-:W-:-:S04]  /*3a80*/  SHF.L.U32 R77, R12, 0x1f, RZ ;  /* 0x0000001f0c4d7819 */ /* 0x004fc800000006ff */
[----:B------:R-:W1:Y:S02]  /*3a90*/  SYNCS.PHASECHK.TRANS64.TRYWAIT P5, [R76+URZ+0x13290], R77 ;  /* 0x0132904d4c0075a7 */ /* 0x000e6400080a017f */
[----:B01----:R-:W-:Y:S05]  /*3aa0*/  @!P5 BRA `(.L_x_1872) ;  /* 0x0000018c0050d947 */ /* 0x003fea0003800000 */
.L_x_2095:
[----:B------:R-:W-:Y:S05]  /*3ab0*/  BSYNC B1 ;  /* 0x0000000000017941 */ /* 0x000fea0003800000 */
.L_x_1871:
        /* <DEDUP_REMOVED lines=22> */
[----:B------:R-:W-:Y:S01]  /*3c20*/  LEA.HI R12, R12, R13, RZ, 0x5 ;  /* 0x0000000d0c0c7211 */ /* 0x000fe200078f28ff */
[----:B------:R-:W-:-:S03]  /*3c30*/  IMAD R13, R17, 0x2800, R72 ;  /* 0x00002800110d7824 */ /* 0x000fc600078e0248 */
[----:B------:R-:W-:Y:S01]  /*3c40*/  SHF.R.S32.HI R12, RZ, 0x5, R12 ;  /* 0x00000005ff0c7819 */ /* 0x000fe2000001140c */
[----:B------:R-:W-:-:S03]  /*3c50*/  IMAD.IADD R13, R16, 0x1, R13 ;  /* 0x00000001100d7824 */ /* 0x000fc600078e020d */
[----:B------:R-:W-:-:S05]  /*3c60*/  LEA.HI.SX32 R12, R21, R12, 0x1c ;  /* 0x0000000c150c7211 */ /* 0x000fca00078fe2ff */
        /* <DEDUP_REMOVED lines=12> */
[--C-:B------:R-:W-:Y:S02]  /*3d30*/  SHF.R.U32.HI R85, RZ, 0x8, R9.reuse ;  /* 0x00000008ff557819 */ /* 0x100fe40000011609 */
[----:B------:R-:W-:Y:S02]  /*3d40*/  LOP3.LUT R10, R9, 0xff0000ff, RZ, 0xc0, !PT ;  /* 0xff0000ff090a7812 */ /* 0x000fe400078ec0ff */
[----:B------:R-:W-:Y:S01]  /*3d50*/  SHF.R.U32.HI R5, RZ, 0x10, R9 ;  /* 0x00000010ff057819 */ /* 0x000fe20000011609 */
[----:B------:R-:W-:Y:S01]  /*3d60*/  IMAD.SHL.U32 R9, R90, 0x100, RZ ;  /* 0x000001005a097824 */ /* 0x000fe200078e00ff */
[--C-:B------:R-:W-:Y:S01]  /*3d70*/  SHF.R.U32.HI R8, RZ, 0x8, R7.reuse ;  /* 0x00000008ff087819 */ /* 0x100fe20000011607 */
[----:B------:R-:W-:Y:S01]  /*3d80*/  IMAD.SHL.U32 R85, R85, 0x100, RZ ;  /* 0x0000010055557824 */ /* 0x000fe200078e00ff */
[----:B------:R-:W-:Y:S01]  /*3d90*/  LOP3.LUT R6, R7, 0xff0000ff, RZ, 0xc0, !PT ;  /* 0xff0000ff07067812 */ /* 0x000fe200078ec0ff */
[----:B------:R-:W-:Y:S01]  /*3da0*/  IMAD.U32 R90, R5, 0x10000, RZ ;  /* 0x00010000055a7824 */ /* 0x000fe200078e00ff */
[----:B------:R-:W-:-:S02]  /*3db0*/  SHF.R.U32.HI R88, RZ, 0x10, R7 ;  /* 0x00000010ff587819 */ /* 0x000fc40000011607 */
[--C-:B------:R-:W-:Y:S02]  /*3dc0*/  SHF.R.U32.HI R87, RZ, 0x8, R11.reuse ;  /* 0x00000008ff577819 */ /* 0x100fe4000001160b */
[----:B------:R-:W-:Y:S02]  /*3dd0*/  LOP3.LUT R86, R11, 0xff0000ff, RZ, 0xc0, !PT ;  /* 0xff0000ff0b567812 */ /* 0x000fe400078ec0ff */
        /* <DEDUP_REMOVED lines=18> */
[----:B------:R-:W-:Y:S01]  /*3f00*/  HADD2.F32 R8, -RZ, R10.H0_H0 ;  /* 0x2000000aff087230 */ /* 0x000fe20000004100 */
        /* <DEDUP_REMOVED lines=10> */
[----:B------:R-:W-:Y:S01]  /*3fb0*/  HADD2.F32 R10, -RZ, R10.H1_H1 ;  /* 0x3000000aff0a7230 */ /* 0x000fe20000004100 */
[----:B------:R-:W-:Y:S01]  /*3fc0*/  F2FP.F16.E4M3.UNPACK_B R86, R83 ;  /* 0x00000053ff56723e */ /* 0x000fe200020006ff */
[----:B------:R-:W-:Y:S01]  /*3fd0*/  FMUL.FTZ R11, R85, R90 ;  /* 0x0000005a550b7220 */ /* 0x000fe20000410000 */
[----:B------:R-:W-:Y:S01]  /*3fe0*/  F2FP.F16.E4M3.UNPACK_B R28, R28 ;  /* 0x0000001cff1c723e */ /* 0x000fe200020006ff */
[----:B------:R-:W-:Y:S01]  /*3ff0*/  HADD2.F32 R89, -RZ, R88.H0_H0 ;  /* 0x20000058ff597230 */ /* 0x000fe20000004100 */
[----:B------:R-:W-:Y:S01]  /*4000*/  F2FP.F16.E4M3.UNPACK_B R83, R12 ;  /* 0x0000000cff53723e */ /* 0x000fe200020006ff */
[C---:B------:R-:W-:Y:S01]  /*4010*/  FMUL.FTZ R90, R10.reuse, R90 ;  /* 0x0000005a0a5a7220 */ /* 0x040fe20000410000 */
[----:B------:R-:W-:Y:S01]  /*4020*/  FFMA.FTZ R11, R10, R87, -R11 ;  /* 0x000000570a0b7223 */ /* 0x000fe2000001080b */
[----:B------:R-:W-:Y:S01]  /*4030*/  HADD2.F32 R84, -RZ, R28.H0_H0 ;  /* 0x2000001cff547230 */ /* 0x000fe20000004100 */
[----:B------:R-:W-:Y:S01]  /*4040*/  LOP3.LUT R5, R91, 0xff0000, R92, 0xf8, !PT ;  /* 0x00ff00005b057812 */ /* 0x000fe200078ef85c */
[----:B------:R-:W-:-:S02]  /*4050*/  HADD2.F32 R12, -RZ, R83.H0_H0 ;  /* 0x20000053ff0c7230 */ /* 0x000fc40000004100 */
[----:B------:R-:W-:Y:S01]  /*4060*/  FFMA.FTZ R10, R85, R87, R90 ;  /* 0x00000057550a7223 */ /* 0x000fe2000001005a */
[----:B------:R-:W-:Y:S02]  /*4070*/  HADD2.F32 R87, -RZ, R86.H0_H0 ;  /* 0x20000056ff577230 */ /* 0x000fe40000004100 */
[-C--:B------:R-:W-:Y:S01]  /*4080*/  FMUL.FTZ R91, R84, R89.reuse ;  /* 0x00000059545b7220 */ /* 0x080fe20000410000 */
[----:B------:R-:W-:Y:S02]  /*4090*/  HADD2.F32 R88, -RZ, R88.H1_H1 ;  /* 0x30000058ff587230 */ /* 0x000fe40000004100 */
[C---:B------:R-:W-:Y:S01]  /*40a0*/  FMUL.FTZ R89, R12.reuse, R89 ;  /* 0x000000590c597220 */ /* 0x040fe20000410000 */
[----:B------:R-:W-:Y:S02]  /*40b0*/  HADD2.F32 R85, -RZ, R28.H1_H1 ;  /* 0x3000001cff557230 */ /* 0x000fe40000004100 */
[----:B------:R-:W-:Y:S01]  /*40c0*/  FFMA.FTZ R12, R12, R87, -R91 ;  /* 0x000000570c0c7223 */ /* 0x000fe2000001085b */
[----:B------:R-:W-:-:S02]  /*40d0*/  HADD2.F32 R83, -RZ, R83.H1_H1 ;  /* 0x30000053ff537230 */ /* 0x000fc40000004100 */
[----:B------:R-:W-:Y:S01]  /*40e0*/  FFMA.FTZ R28, R84, R87, R89 ;  /* 0x00000057541c7223 */ /* 0x000fe20000010059 */
[----:B------:R-:W-:Y:S02]  /*40f0*/  HADD2.F32 R86, -RZ, R86.H1_H1 ;  /* 0x30000056ff567230 */ /* 0x000fe40000004100 */
[----:B------:R-:W-:Y:S01]  /*4100*/  FMUL.FTZ R84, R85, R88 ;  /* 0x0000005855547220 */ /* 0x000fe20000410000 */
[----:B------:R-:W-:Y:S01]  /*4110*/  F2FP.F16.E4M3.UNPACK_B R89, R82.H1 ;  /* 0x00000052ff59723e */ /* 0x000fe200030006ff */
[C---:B------:R-:W-:Y:S01]  /*4120*/  FMUL.FTZ R92, R83.reuse, R88 ;  /* 0x00000058535c7220 */ /* 0x040fe20000410000 */
[----:B------:R-:W-:Y:S01]  /*4130*/  F2FP.F16.E4M3.UNPACK_B R87, R30.H1 ;  /* 0x0000001eff57723e */ /* 0x000fe200030006ff */
[----:B------:R-:W-:Y:S01]  /*4140*/  FFMA.FTZ R83, R83, R86, -R84 ;  /* 0x0000005653537223 */ /* 0x000fe20000010854 */
[----:B------:R-:W-:Y:S01]  /*4150*/  F2FP.F16.E4M3.UNPACK_B R84, R14.H1 ;  /* 0x0000000eff54723e */ /* 0x000fe200030006ff */
[----:B------:R-:W-:Y:S01]  /*4160*/  HADD2.F32 R93, -RZ, R89.H0_H0 ;  /* 0x20000059ff5d7230 */ /* 0x000fe20000004100 */
[----:B------:R-:W-:Y:S01]  /*4170*/  F2FP.F16.E4M3.UNPACK_B R90, R80.H1 ;  /* 0x00000050ff5a723e */ /* 0x000fe200030006ff */
[----:B------:R-:W-:-:S02]  /*4180*/  HADD2.F32 R88, -RZ, R87.H0_H0 ;  /* 0x20000057ff587230 */ /* 0x000fc40000004100 */
[----:B------:R-:W-:Y:S01]  /*4190*/  FFMA.FTZ R85, R85, R86, R92 ;  /* 0x0000005655557223 */ /* 0x000fe2000001005c */
[----:B------:R-:W-:Y:S01]  /*41a0*/  HADD2.F32 R86, -RZ, R84.H0_H0 ;  /* 0x20000054ff567230 */ /* 0x000fe20000004100 */
[----:B------:R-:W-:Y:S01]  /*41b0*/  F2FP.F16.E4M3.UNPACK_B R14, R14 ;  /* 0x0000000eff0e723e */ /* 0x000fe200020006ff */
[----:B------:R-:W-:Y:S02]  /*41c0*/  HADD2.F32 R91, -RZ, R90.H0_H0 ;  /* 0x2000005aff5b7230 */ /* 0x000fe40000004100 */
[-C--:B------:R-:W-:Y:S01]  /*41d0*/  FMUL.FTZ R95, R88, R93.reuse ;  /* 0x0000005d585f7220 */ /* 0x080fe20000410000 */
[----:B------:R-:W-:Y:S02]  /*41e0*/  HADD2.F32 R92, -RZ, R89.H1_H1 ;  /* 0x30000059ff5c7230 */ /* 0x000fe40000004100 */
[----:B------:R-:W-:Y:S01]  /*41f0*/  FMUL.FTZ R93, R86, R93 ;  /* 0x0000005d565d7220 */ /* 0x000fe20000410000 */
[----:B------:R-:W-:Y:S01]  /*4200*/  HADD2.F32 R89, -RZ, R87.H1_H1 ;  /* 0x30000057ff597230 */ /* 0x000fe20000004100 */
[----:B------:R-:W-:Y:S01]  /*4210*/  F2FP.SATFINITE.E4M3.F32.PACK_AB_MERGE_C R9, R10, R9, RZ ;  /* 0x000000090a09723e */ /* 0x000fe200048070ff */
[----:B------:R-:W-:-:S02]  /*4220*/  HADD2.F32 R87, -RZ, R84.H1_H1 ;  /* 0x30000054ff577230 */ /* 0x000fc40000004100 */
[-C--:B------:R-:W-:Y:S01]  /*4230*/  FFMA.FTZ R84, R86, R91.reuse, -R95 ;  /* 0x0000005b56547223 */ /* 0x080fe2000001085f */
[----:B------:R-:W-:Y:S02]  /*4240*/  HADD2.F32 R90, -RZ, R90.H1_H1 ;  /* 0x3000005aff5a7230 */ /* 0x000fe40000004100 */
[----:B------:R-:W-:Y:S01]  /*4250*/  FFMA.FTZ R86, R88, R91, R93 ;  /* 0x0000005b58567223 */ /* 0x000fe2000001005d */
[----:B------:R-:W-:Y:S01]  /*4260*/  FMUL.FTZ R94, R89, R92 ;  /* 0x0000005c595e7220 */ /* 0x000fe20000410000 */
[----:B------:R-:W-:Y:S01]  /*4270*/  F2FP.F16.E4M3.UNPACK_B R88, R82 ;  /* 0x00000052ff58723e */ /* 0x000fe200020006ff */
[C---:B------:R-:W-:Y:S01]  /*4280*/  FMUL.FTZ R92, R87.reuse, R92 ;  /* 0x0000005c575c7220 */ /* 0x040fe20000410000 */
[----:B------:R-:W-:Y:S01]  /*4290*/  F2FP.F16.E4M3.UNPACK_B R82, R30 ;  /* 0x0000001eff52723e */ /* 0x000fe200020006ff */
[----:B------:R-:W-:Y:S01]  /*42a0*/  FFMA.FTZ R99, R87, R90, -R94 ;  /* 0x0000005a57637223 */ /* 0x000fe2000001085e */
[----:B------:R-:W-:Y:S01]  /*42b0*/  F2FP.F16.E4M3.UNPACK_B R87, R80 ;  /* 0x00000050ff57723e */ /* 0x000fe200020006ff */
[----:B------:R-:W-:-:S02]  /*42c0*/  HADD2.F32 R91, -RZ, R88.H0_H0 ;  /* 0x20000058ff5b7230 */ /* 0x000fc40000004100 */
[----:B------:R-:W-:Y:S01]  /*42d0*/  FFMA.FTZ R101, R89, R90, R92 ;  /* 0x0000005a59657223 */ /* 0x000fe2000001005c */
[----:B------:R-:W-:Y:S01]  /*42e0*/  HADD2.F32 R80, -RZ, R82.H0_H0 ;  /* 0x20000052ff507230 */ /* 0x000fe20000004100 */
[----:B------:R-:W-:Y:S01]  /*42f0*/  F2FP.SATFINITE.E4M3.F32.PACK_AB_MERGE_C R8, R11, R8, RZ ;  /* 0x000000080b08723e */ /* 0x000fe200048070ff */
[----:B------:R-:W-:Y:S01]  /*4300*/  HADD2.F32 R93, -RZ, R88.H1_H1 ;  /* 0x30000058ff5d7230 */ /* 0x000fe20000004100 */
[----:B------:R-:W-:Y:S01]  /*4310*/  F2FP.F16.E4M3.UNPACK_B R10, R29 ;  /* 0x0000001dff0a723e */ /* 0x000fe200020006ff */
        /* <DEDUP_REMOVED lines=11> */
[----:B------:R-:W-:Y:S01]  /*43d0*/  FFMA.FTZ R95, R30, R89, -R95 ;  /* 0x000000591e5f7223 */ /* 0x000fe2000001085f */
[----:B------:R-:W-:Y:S01]  /*43e0*/  F2FP.F16.E4M3.UNPACK_B R9, R13 ;  /* 0x0000000dff09723e */ /* 0x000fe200020006ff */
[----:B------:R-:W-:Y:S01]  /*43f0*/  FFMA.FTZ R30, R80, R89, R91 ;  /* 0x00000059501e7223 */ /* 0x000fe2000001005b */
[-C--:B------:R-:W-:Y:S01]  /*4400*/  FFMA.FTZ R93, R82, R87.reuse, R93 ;  /* 0x00000057525d7223 */ /* 0x080fe2000001005d */
[----:B------:R-:W-:Y:S01]  /*4410*/  FFMA.FTZ R14, R14, R87, -R97 ;  /* 0x000000570e0e7223 */ /* 0x000fe20000010861 */
[----:B------:R-:W-:Y:S01]  /*4420*/  F2FP.SATFINITE.E4M3.F32.PACK_AB_MERGE_C R12, R83, R12, R8 ;  /* 0x0000000c530c723e */ /* 0x000fe20004807008 */
[----:B------:R-:W-:Y:S01]  /*4430*/  HADD2.F32 R80, -RZ, R10.H0_H0 ;  /* 0x2000000aff507230 */ /* 0x000fe20000004100 */
[----:B------:R-:W-:Y:S01]  /*4440*/  F2FP.F16.E4M3.UNPACK_B R82, R6 ;  /* 0x00000006ff52723e */ /* 0x000fe200020006ff */
[----:B------:R-:W-:Y:S01]  /*4450*/  HADD2.F32 R85, -RZ, R11.H0_H0 ;  /* 0x2000000bff557230 */ /* 0x000fe20000004100 */
[----:B------:R-:W-:Y:S01]  /*4460*/  F2FP.SATFINITE.E4M3.F32.PACK_AB_MERGE_C R84, R99, R84, RZ ;  /* 0x000000546354723e */ /* 0x000fe200048070ff */
[----:B------:R-:W-:Y:S01]  /*4470*/  HADD2.F32 R8, -RZ, R9.H0_H0 ;  /* 0x20000009ff087230 */ /* 0x000fe20000004100 */
[----:B------:R-:W-:Y:S01]  /*4480*/  F2FP.F16.E4M3.UNPACK_B R29, R29.H1 ;  /* 0x0000001dff1d723e */ /* 0x000fe200030006ff */
[----:B------:R-:W-:Y:S01]  /*4490*/  HADD2.F32 R83, -RZ, R82.H0_H0 ;  /* 0x20000052ff537230 */ /* 0x000fe20000004100 */
[----:B------:R-:W-:Y:S01]  /*44a0*/  F2FP.SATFINITE.E4M3.F32.PACK_AB_MERGE_C R14, R14, R95, R84 ;  /* 0x0000005f0e0e723e */ /* 0x000fe20004807054 */
[----:B------:R-:W-:Y:S01]  /*44b0*/  FMUL.FTZ R87, R80, R85 ;  /* 0x0000005550577220 */ /* 0x000fe20000410000 */
[----:B------:R-:W-:-:S02]  /*44c0*/  HADD2.F32 R10, -RZ, R10.H1_H1 ;  /* 0x3000000aff0a7230 */ /* 0x000fc40000004100 */
[C---:B------:R-:W-:Y:S01]  /*44d0*/  FMUL.FTZ R85, R8.reuse, R85 ;  /* 0x0000005508557220 */ /* 0x040fe20000410000 */
[----:B------:R-:W-:Y:S02]  /*44e0*/  HADD2.F32 R84, -RZ, R11.H1_H1 ;  /* 0x3000000bff547230 */ /* 0x000fe40000004100 */
[-C--:B------:R-:W-:Y:S01]  /*44f0*/  FFMA.FTZ R8, R8, R83.reuse, -R87 ;  /* 0x0000005308087223 */ /* 0x080fe20000010857 */
[----:B------:R-:W-:Y:S02]  /*4500*/  HADD2.F32 R11, -RZ, R9.H1_H1 ;  /* 0x30000009ff0b7230 */ /* 0x000fe40000004100 */
[----:B------:R-:W-:Y:S01]  /*4510*/  FFMA.FTZ R9, R80, R83, R85 ;  /* 0x0000005350097223 */ /* 0x000fe20000010055 */
[----:B------:R-:W-:Y:S02]  /*4520*/  HADD2.F32 R82, -RZ, R82.H1_H1 ;  /* 0x30000052ff527230 */ /* 0x000fe40000004100 */
[-C--:B------:R-:W-:Y:S01]  /*4530*/  FMUL.FTZ R80, R10, R84.reuse ;  /* 0x000000540a507220 */ /* 0x080fe20000410000 */
[----:B------:R-:W-:Y:S01]  /*4540*/  F2FP.F16.E4M3.UNPACK_B R83, R7.H1 ;  /* 0x00000007ff53723e */ /* 0x000fe200030006ff */
[C---:B------:R-:W-:Y:S01]  /*4550*/  FMUL.FTZ R85, R11.reuse, R84 ;  /* 0x000000540b557220 */ /* 0x040fe20000410000 */
[----:B------:R-:W-:Y:S01]  /*4560*/  F2FP.F16.E4M3.UNPACK_B R13, R13.H1 ;  /* 0x0000000dff0d723e */ /* 0x000fe200030006ff */
[----:B------:R-:W-:Y:S01]  /*4570*/  FFMA.FTZ R11, R11, R82, -R80 ;  /* 0x000000520b0b7223 */ /* 0x000fe20000010850 */
[----:B------:R-:W-:Y:S01]  /*4580*/  F2FP.F16.E4M3.UNPACK_B R6, R6.H1 ;  /* 0x00000006ff06723e */ /* 0x000fe200030006ff */
[----:B------:R-:W-:Y:S01]  /*4590*/  HADD2.F32 R80, -RZ, R29.H0_H0 ;  /* 0x2000001dff507230 */ /* 0x000fe20000004100 */
[----:B------:R-:W-:Y:S01]  /*45a0*/  F2FP.SATFINITE.E4M3.F32.PACK_AB_MERGE_C R86, R101, R86, RZ ;  /* 0x000000566556723e */ /* 0x000fe200048070ff */
[----:B------:R-:W-:-:S02]  /*45b0*/  HADD2.F32 R84, -RZ, R83.H0_H0 ;  /* 0x20000053ff547230 */ /* 0x000fc40000004100 */
[----:B------:R-:W-:Y:S01]  /*45c0*/  FFMA.FTZ R10, R10, R82, R85 ;  /* 0x000000520a0a7223 */ /* 0x000fe20000010055 */
[----:B------:R-:W-:Y:S01]  /*45d0*/  HADD2.F32 R7, -RZ, R13.H0_H0 ;  /* 0x2000000dff077230 */ /* 0x000fe20000004100 */
[----:B------:R-:W-:Y:S01]  /*45e0*/  F2FP.SATFINITE.E4M3.F32.PACK_AB_MERGE_C R30, R93, R30, R86 ;  /* 0x0000001e5d1e723e */ /* 0x000fe20004807056 */
[----:B------:R-:W-:Y:S02]  /*45f0*/  HADD2.F32 R82, -RZ, R29.H1_H1 ;  /* 0x3000001dff527230 */ /* 0x000fe40000004100 */
[-C--:B------:R-:W-:Y:S01]  /*4600*/  FMUL.FTZ R86, R80, R84.reuse ;  /* 0x0000005450567220 */ /* 0x080fe20000410000 */
[--C-:B------:R-:W-:Y:S02]  /*4610*/  HADD2.F32 R29, -RZ, R6.reuse.H0_H0 ;  /* 0x20000006ff1d7230 */ /* 0x100fe40000004100 */
[----:B------:R-:W-:Y:S01]  /*4620*/  FMUL.FTZ R85, R7, R84 ;  /* 0x0000005407557220 */ /* 0x000fe20000410000 */
[----:B------:R-:W-:Y:S01]  /*4630*/  HADD2.F32 R13, -RZ, R13.H1_H1 ;  /* 0x3000000dff0d7230 */ /* 0x000fe20000004100 */
[-C--:B------:R-:W-:Y:S01]  /*4640*/  F2FP.F16.E4M3.UNPACK_B R92, R5.reuse.H1 ;  /* 0x00000005ff5c723e */ /* 0x080fe200030006ff */
[----:B------:R-:W-:Y:S01]  /*4650*/  HADD2.F32 R83, -RZ, R83.H1_H1 ;  /* 0x30000053ff537230 */ /* 0x000fe20000004100 */
[----:B------:R-:W-:Y:S01]  /*4660*/  F2FP.F16.E4M3.UNPACK_B R91, R5 ;  /* 0x00000005ff5b723e */ /* 0x000fe200020006ff */
[----:B------:R-:W-:-:S02]  /*4670*/  HADD2.F32 R84, -RZ, R6.H1_H1 ;  /* 0x30000006ff547230 */ /* 0x000fc40000004100 */
[-C--:B------:R-:W-:Y:S01]  /*4680*/  FFMA.FTZ R6, R7, R29.reuse, -R86 ;  /* 0x0000001d07067223 */ /* 0x080fe20000010856 */
[----:B------:R-:W-:Y:S01]  /*4690*/  FFMA.FTZ R7, R80, R29, R85 ;  /* 0x0000001d50077223 */ /* 0x000fe20000010055 */
[CC--:B------:R-:W-:Y:S01]  /*46a0*/  FMUL.FTZ R88, R82.reuse, R83.reuse ;  /* 0x0000005352587220 */ /* 0x0c0fe20000410000 */
[C---:B------:R-:W-:Y:S01]  /*46b0*/  FMUL.FTZ R85, R13.reuse, R83 ;  /* 0x000000530d557220 */ /* 0x040fe20000410000 */
[-C--:B------:R-:W-:Y:S01]  /*46c0*/  F2FP.F16.E4M3.UNPACK_B R29, R15.reuse ;  /* 0x0000000fff1d723e */ /* 0x080fe200020006ff */
[----:B------:R-:W-:Y:S01]  /*46d0*/  HADD2.F32 R5, -RZ, R92.H0_H0 ;  /* 0x2000005cff057230 */ /* 0x000fe20000004100 */
[----:B------:R-:W-:Y:S01]  /*46e0*/  F2FP.F16.E4M3.UNPACK_B R15, R15.H1 ;  /* 0x0000000fff0f723e */ /* 0x000fe200030006ff */
[-C--:B------:R-:W-:Y:S01]  /*46f0*/  FFMA.FTZ R13, R13, R84.reuse, -R88 ;  /* 0x000000540d0d7223 */ /* 0x080fe20000010858 */
[-C--:B------:R-:W-:Y:S01]  /*4700*/  F2FP.F16.E4M3.UNPACK_B R83, R31.reuse ;  /* 0x0000001fff53723e */ /* 0x080fe200020006ff */
[----:B------:R-:W-:Y:S01]  /*4710*/  FFMA.FTZ R80, R82, R84, R85 ;  /* 0x0000005452507223 */ /* 0x000fe20000010055 */
[----:B------:R-:W-:Y:S01]  /*4720*/  F2FP.F16.E4M3.UNPACK_B R84, R31.H1 ;  /* 0x0000001fff54723e */ /* 0x000fe200030006ff */
[----:B------:R-:W-:Y:S01]  /*4730*/  HADD2.F32 R82, -RZ, R15.H0_H0 ;  /* 0x2000000fff527230 */ /* 0x000fe20000004100 */
[-C--:B------:R-:W-:Y:S01]  /*4740*/  F2FP.F16.E4M3.UNPACK_B R88, R4.reuse.H1 ;  /* 0x00000004ff58723e */ /* 0x080fe200030006ff */
[----:B------:R-:W-:Y:S01]  /*4750*/  HADD2.F32 R85, -RZ, R83.H0_H0 ;  /* 0x20000053ff557230 */ /* 0x000fe20000004100 */
[----:B------:R-:W-:Y:S01]  /*4760*/  F2FP.F16.E4M3.UNPACK_B R87, R4 ;  /* 0x00000004ff57723e */ /* 0x000fe200020006ff */
[----:B------:R-:W-:-:S02]  /*4770*/  HADD2.F32 R4, -RZ, R91.H0_H0 ;  /* 0x2000005bff047230 */ /* 0x000fc40000004100 */
[-C--:B------:R-:W-:Y:S01]  /*4780*/  FMUL.FTZ R95, R82, R5.reuse ;  /* 0x00000005525f7220 */ /* 0x080fe20000410000 */
[----:B------:R-:W-:Y:S01]  /*4790*/  HADD2.F32 R31, -RZ, R29.H0_H0 ;  /* 0x2000001dff1f7230 */ /* 0x000fe20000004100 */
[----:B------:R-:W-:Y:S01]  /*47a0*/  F2FP.SATFINITE.E4M3.F32.PACK_AB_MERGE_C R6, R13, R6, RZ ;  /* 0x000000060d06723e */ /* 0x000fe200048070ff */
[----:B------:R-:W-:Y:S02]  /*47b0*/  HADD2.F32 R86, -RZ, R84.H0_H0 ;  /* 0x20000054ff567230 */ /* 0x000fe40000004100 */
[-C--:B------:R-:W-:Y:S01]  /*47c0*/  FMUL.FTZ R94, R85, R4.reuse ;  /* 0x00000004555e7220 */ /* 0x080fe20000410000 */
[----:B------:R-:W-:Y:S02]  /*47d0*/  HADD2.F32 R89, -RZ, R88.H0_H0 ;  /* 0x20000058ff597230 */ /* 0x000fe40000004100 */
[----:B------:R-:W-:Y:S01]  /*47e0*/  FMUL.FTZ R96, R31, R4 ;  /* 0x000000041f607220 */ /* 0x000fe20000410000 */
[----:B------:R-:W-:Y:S02]  /*47f0*/  HADD2.F32 R90, -RZ, R87.H0_H0 ;  /* 0x20000057ff5a7230 */ /* 0x000fe40000004100 */
[----:B------:R-:W-:Y:S01]  /*4800*/  FMUL.FTZ R93, R86, R5 ;  /* 0x00000005565d7220 */ /* 0x000fe20000410000 */
[----:B------:R-:W-:-:S02]  /*4810*/  HADD2.F32 R84, -RZ, R84.H1_H1 ;  /* 0x30000054ff547230 */ /* 0x000fc40000004100 */
[-C--:B------:R-:W-:Y:S01]  /*4820*/  FFMA.FTZ R95, R86, R89.reuse, R95 ;  /* 0x00000059565f7223 */ /* 0x080fe2000001005f */
[----:B------:R-:W-:Y:S02]  /*4830*/  HADD2.F32 R92, -RZ, R92.H1_H1 ;  /* 0x3000005cff5c7230 */ /* 0x000fe40000004100 */
[----:B------:R-:W-:Y:S01]  /*4840*/  FFMA.FTZ R4, R31, R90, -R94 ;  /* 0x0000005a1f047223 */ /* 0x000fe2000001085e */
[----:B------:R-:W-:Y:S02]  /*4850*/  HADD2.F32 R15, -RZ, R15.H1_H1 ;  /* 0x3000000fff0f7230 */ /* 0x000fe40000004100 */
[----:B------:R-:W-:Y:S01]  /*4860*/  FFMA.FTZ R93, R82, R89, -R93 ;  /* 0x00000059525d7223 */ /* 0x000fe2000001085d */
[----:B------:R-:W-:Y:S02]  /*4870*/  HADD2.F32 R83, -RZ, R83.H1_H1 ;  /* 0x30000053ff537230 */ /* 0x000fe40000004100 */
[----:B------:R-:W-:Y:S01]  /*4880*/  FMUL.FTZ R94, R84, R92 ;  /* 0x0000005c545e7220 */ /* 0x000fe20000410000 */
[----:B------:R-:W-:-:S02]  /*4890*/  HADD2.F32 R86, -RZ, R91.H1_H1 ;  /* 0x3000005bff567230 */ /* 0x000fc40000004100 */
[----:B------:R-:W-:Y:S01]  /*48a0*/  FMUL.FTZ R31, R15, R92 ;  /* 0x0000005c0f1f7220 */ /* 0x000fe20000410000 */
[----:B------:R-:W-:Y:S02]  /*48b0*/  HADD2.F32 R88, -RZ, R88.H1_H1 ;  /* 0x30000058ff587230 */ /* 0x000fe40000004100 */
[----:B------:R-:W-:Y:S01]  /*48c0*/  FFMA.FTZ R5, R85, R90, R96 ;  /* 0x0000005a55057223 */ /* 0x000fe20000010060 */
[----:B------:R-:W-:Y:S02]  /*48d0*/  HADD2.F32 R29, -RZ, R29.H1_H1 ;  /* 0x3000001dff1d7230 */ /* 0x000fe40000004100 */
[----:B------:R-:W-:Y:S01]  /*48e0*/  FMUL.FTZ R90, R83, R86 ;  /* 0x00000056535a7220 */ /* 0x000fe20000410000 */
[----:B------:R-:W-:Y:S02]  /*48f0*/  HADD2.F32 R82, -RZ, R87.H1_H1 ;  /* 0x30000057ff527230 */ /* 0x000fe40000004100 */
[-C--:B------:R-:W-:Y:S01]  /*4900*/  FFMA.FTZ R94, R15, R88.reuse, -R94 ;  /* 0x000000580f5e7223 */ /* 0x080fe2000001085e */
[----:B------:R-:W-:Y:S01]  /*4910*/  FFMA.FTZ R84, R84, R88, R31 ;  /* 0x0000005854547223 */ /* 0x000fe2000001001f */
[C---:B------:R-:W-:Y:S01]  /*4920*/  FMUL.FTZ R86, R29.reuse, R86 ;  /* 0x000000561d567220 */ /* 0x040fe20000410000 */
[----:B------:R-:W-:Y:S01]  /*4930*/  F2FP.SATFINITE.E4M3.F32.PACK_AB_MERGE_C R7, R80, R7, RZ ;  /* 0x000000075007723e */ /* 0x000fe200048070ff */
[-C--:B------:R-:W-:Y:S01]  /*4940*/  FFMA.FTZ R29, R29, R82.reuse, -R90 ;  /* 0x000000521d1d7223 */ /* 0x080fe2000001085a */
[----:B------:R-:W-:Y:S01]  /*4950*/  F2FP.SATFINITE.E4M3.F32.PACK_AB_MERGE_C R93, R94, R93, RZ ;  /* 0x0000005d5e5d723e */ /* 0x000fe200048070ff */
[----:B------:R-:W-:Y:S01]  /*4960*/  FFMA.FTZ R86, R83, R82, R86 ;  /* 0x0000005253567223 */ /* 0x000fe20000010056 */
[----:B------:R-:W-:-:S02]  /*4970*/  F2FP.SATFINITE.E4M3.F32.PACK_AB_MERGE_C R84, R84, R95, RZ ;  /* 0x0000005f5454723e */ /* 0x000fc400048070ff */
[----:B------:R-:W-:Y:S02]  /*4980*/  F2FP.SATFINITE.E4M3.F32.PACK_AB_MERGE_C R15, R29, R4, R93 ;  /* 0x000000041d0f723e */ /* 0x000fe4000480705d */
[----:B------:R-:W-:Y:S02]  /*4990*/  F2FP.SATFINITE.E4M3.F32.PACK_AB_MERGE_C R13, R11, R8, R6 ;  /* 0x000000080b0d723e */ /* 0x000fe40004807006 */
[----:B------:R-:W-:Y:S02]  /*49a0*/  F2FP.SATFINITE.E4M3.F32.PACK_AB_MERGE_C R29, R10, R9, R7 ;  /* 0x000000090a1d723e */ /* 0x000fe40004807007 */
[----:B------:R-:W-:-:S07]  /*49b0*/  F2FP.SATFINITE.E4M3.F32.PACK_AB_MERGE_C R31, R86, R5, R84 ;  /* 0x00000005561f723e */ /* 0x000fce0004807054 */
.L_x_1874:
[----:B------:R-:W-:Y:S05]  /*49c0*/  BSYNC B1 ;  /* 0x0000000000017941 */ /* 0x000fea0003800000 */
.L_x_1873:
        /* <DEDUP_REMOVED lines=10> */
.L_x_1856:
[----:B------:R-:W2:Y:S02]  /*4a70*/  LDL R4, [R1+0x4] ;  /* 0x0000040001047983 */ /* 0x000ea40000100800 */
[----:B--2---:R-:W-:-:S13]  /*4a80*/  ISETP.NE.AND P0, PT, R4, 0x3, PT ;  /* 0x000000030400780c */ /* 0x004fda0003f05270 */
[----:B------:R-:W-:Y:S05]  /*4a90*/  @!P0 BRA `(.L_x_1875) ;  /* 0x0000000000048947 */ /* 0x000fea0003800000 */
[----:B------:R-:W-:Y:S01]  /*4aa0*/  BPT.TRAP 0x1 ;  /* 0x000000040000795c */ /* 0x000fe20000300000 */
.L_x_1875:
[----:B------:R-:W2:Y:S01]  /*4ab0*/  LDL R4, [R1+0x8] ;  /* 0x0000080001047983 */ /* 0x000ea20000100800 */
[----:B------:R-:W-:Y:S01]  /*4ac0*/  LEA R76, R17, R16, 0x3 ;  /* 0x00000010114c7211 */ /* 0x000fe200078e18ff */
[----:B------:R-:W-:Y:S01]  /*4ad0*/  BSSY B1, `(.L_x_1876) ;  /* 0x0000006000017945 */ /* 0x000fe20003800000 */
[----:B--2---:R-:W-:Y:S01]  /*4ae0*/  SHF.L.U32 R77, R4, 0x1f, RZ ;  /* 0x0000001f044d7819 */ /* 0x004fe200000006ff */
[----:B------:R-:W-:-:S03]  /*4af0*/  IMAD R4, R2, -0xa0, R33 ;  /* 0xffffff6002047824 */ /* 0x000fc600078e0221 */
[----:B------:R-:W0:Y:S02]  /*4b00*/  SYNCS.PHASECHK.TRANS64.TRYWAIT P1, [R76+URZ+0x13290], R77 ;  /* 0x0132904d4c0075a7 */ /* 0x000e24000802017f */
[----:B------:R-:W-:Y:S01]  /*4b10*/  VIMNMX R4, R4, 0xa0, PT ;  /* 0x000000a004047848 */ /* 0x000fe20003fe0100 */
[----:B0-----:R-:W-:Y:S06]  /*4b20*/  @!P1 BRA `(.L_x_1877) ;  /* 0x0000017c00449947 */ /* 0x001fec0003800000 */
.L_x_2096:
[----:B------:R-:W-:Y:S05]  /*4b30*/  BSYNC B1 ;  /* 0x0000000000017941 */ /* 0x000fea0003800000 */
.L_x_1876:
[----:B------:R-:W-:-:S13]  /*4b40*/  ISETP.GE.AND P1, PT, R157, R4, PT ;  /* 0x000000049d00720c */ /* 0x000fda0003f26270 */
[----:B------:R-:W-:Y:S05]  /*4b50*/  @P1 BRA `(.L_x_1863) ;  /* 0x0000000000101947 */ /* 0x000fea0003800000 */
[----:B------:R-:W1:Y:S04]  /*4b60*/  @!P3 LDS.128 R4, [R75+0xe000] ;  /* 0x00e000004b04b984 */ /* 0x000e680000000c00 */
[----:B------:R-:W2:Y:S04]  /*4b70*/  @!P2 LDS.128 R8, [R74+0xe000] ;  /* 0x00e000004a08a984 */ /* 0x000ea80000000c00 */
[----:B-1----:R1:W-:Y:S04]  /*4b80*/  @!P3 STG.E.128 desc[UR40][R12.64], R4 ;  /* 0x000000040c00b986 */ /* 0x0023e8000c101d28 */
[----:B--2---:R1:W-:Y:S02]  /*4b90*/  @!P2 STG.E.128 desc[UR40][R12.64+0x20], R8 ;  /* 0x000020080c00a986 */ /* 0x0043e4000c101d28 */
.L_x_1863:
[----:B------:R-:W-:Y:S05]  /*4ba0*/  BSYNC B0 ;  /* 0x0000000000007941 */ /* 0x000fea0003800000 */
.L_x_1855:
        /* <DEDUP_REMOVED lines=12> */
[----:B------:R-:W-:-:S05]  /*4c70*/  @!P5 VIADD R4, R76, 0x132a0 ;  /* 0x000132a04c04d836 */ /* 0x000fca0000000000 */
[----:B------:R-:W-:-:S04]  /*4c80*/  @!P5 PRMT R4, RZ, 0x654, R4 ;  /* 0x00000654ff04d816 */ /* 0x000fc80000000004 */
[----:B------:R1:W-:Y:S01]  /*4c90*/  @!P5 SYNCS.ARRIVE.TRANS64.RED.A1T0 RZ, [R4+URZ], RZ ;  /* 0x000000ff04ffd9a7 */ /* 0x0003e2000810043f */
[----:B------:R-:W-:Y:S05]  /*4ca0*/  @!P0 BRA `(.L_x_1879) ;  /* 0x0000000000048947 */ /* 0x000fea0003800000 */
[----:B------:R-:W-:Y:S01]  /*4cb0*/  BPT.TRAP 0x1 ;  /* 0x000000040000795c */ /* 0x000fe20000300000 */
.L_x_1879:
[----:B------:R-:W-:Y:S05]  /*4cc0*/  BSYNC B0 ;  /* 0x0000000000007941 */ /* 0x000fea0003800000 */
.L_x_1878:
[----:B------:R-:W2:Y:S01]  /*4cd0*/  SYNCS.PHASECHK.TRANS64.TRYWAIT P0, [R76+URZ+0x132b0], R77 ;  /* 0x0132b04d4c0075a7 */ /* 0x000ea2000800017f */
[----:B------:R-:W-:Y:S04]  /*4ce0*/  BSSY B0, `(.L_x_1880) ;  /* 0x0000002000007945 */ /* 0x000fe80003800000 */
[----:B--2---:R-:W-:Y:S05]  /*4cf0*/  @!P0 BRA `(.L_x_1881) ;  /* 0x0000017800e48947 */ /* 0x004fea0003800000 */
.L_x_2097:
[----:B------:R-:W-:Y:S05]  /*4d00*/  BSYNC B0 ;  /* 0x0000000000007941 */ /* 0x000fea0003800000 */
.L_x_1880:
        /* <DEDUP_REMOVED lines=19> */
.L_x_1883:
[----:B------:R-:W-:Y:S05]  /*4e40*/  BSYNC B0 ;  /* 0x0000000000007941 */ /* 0x000fea0003800000 */
.L_x_1882:
[----:B-1----:R-:W5:Y:S01]  /*4e50*/  LDL.LU R5, [R1+0x8] ;  /* 0x0000080001057983 */ /* 0x002f620000300800 */
        /* <DEDUP_REMOVED lines=13> */
[----:B------:R-:W-:Y:S02]  /*4f30*/  PLOP3.LUT P0, PT, PT, PT, PT, 0x8, 0x0 ;  /* 0x000000000000781c */ /* 0x000fe40003f0e170 */
[----:B------:R-:W-:Y:S01]  /*4f40*/  SEL R17, R17, RZ, P1 ;  /* 0x000000ff11117207 */ /* 0x000fe20000800000 */
[----:B------:R0:W-:Y:S01]  /*4f50*/  @!P5 SYNCS.ARRIVE.TRANS64.RED.A1T0 RZ, [R76+URZ], RZ ;  /* 0x000000ff4cffd9a7 */ /* 0x0001e2000810043f */
[----:B-----5:R-:W-:-:S05]  /*4f60*/  LOP3.LUT R5, R5, R4, RZ, 0x3c, !PT ;  /* 0x0000000405057212 */ /* 0x020fca00078e3cff */
[----:B------:R0:W-:Y:S01]  /*4f70*/  STL [R1+0x8], R5 ;  /* 0x0000080501007387 */ /* 0x0001e20000100800 */
[----:B------:R-:W-:Y:S05]  /*4f80*/  @P6 BRA `(.L_x_1884) ;  /* 0xffffffd400706947 */ /* 0x000fea000383ffff */
.L_x_1850:
[----:B------:R-:W2:Y:S01]  /*4f90*/  LDL R4, [R1+0x3c] ;  /* 0x00003c0001047983 */ /* 0x000ea20000100800 */
[----:B------:R-:W1:Y:S01]  /*4fa0*/  LDC R0, c[0x0][0x448] ;  /* 0x00011200ff007b82 */ /* 0x000e620000000800 */
[----:B------:R-:W-:Y:S01]  /*4fb0*/  BSSY B0, `(.L_x_1885) ;  /* 0x0000011000007945 */ /* 0x000fe20003800000 */
[----:B------:R-:W-:Y:S01]  /*4fc0*/  IMAD.MOV.U32 R104, RZ, RZ, RZ ;  /* 0x000000ffff687224 */ /* 0x000fe200078e00ff */
[----:B-1----:R-:W-:-:S13]  /*4fd0*/  ISETP.NE.AND P1, PT, R0, 0x1, PT ;  /* 0x000000010000780c */ /* 0x002fda0003f25270 */
[----:B------:R-:W1:Y:S08]  /*4fe0*/  @P1 LDC R0, c[0x0][0x44c] ;  /* 0x00011300ff001b82 */ /* 0x000e700000000800 */
[----:B0-----:R-:W0:Y:S01]  /*4ff0*/  @P1 LDC R5, c[0x0][0x450] ;  /* 0x00011400ff051b82 */ /* 0x001e220000000800 */
[----:B--2---:R-:W-:-:S04]  /*5000*/  VIADD R3, R4, 0xbf ;  /* 0x000000bf04037836 */ /* 0x004fc80000000000 */
[----:B-1----:R-:W-:-:S05]  /*5010*/  @P1 IMAD.HI.U32 R0, R3, R0, RZ ;  /* 0x0000000003001227 */ /* 0x002fca00078e00ff */
[----:B0-----:R-:W-:-:S05]  /*5020*/  @P1 SHF.R.U32.HI R3, RZ, R5, R0 ;  /* 0x00000005ff031219 */ /* 0x001fca0000011600 */
[----:B------:R-:W-:-:S04]  /*5030*/  IMAD.IADD R3, R32, 0x1, R3 ;  /* 0x0000000120037824 */ /* 0x000fc800078e0203 */
[----:B------:R-:W-:-:S05]  /*5040*/  IMAD.HI R3, R3, 0x66666667, RZ ;  /* 0x6666666703037827 */ /* 0x000fca00078e02ff */
[----:B------:R-:W-:-:S04]  /*5050*/  SHF.R.U32.HI R0, RZ, 0x1f, R3 ;  /* 0x0000001fff007819 */ /* 0x000fc80000011603 */
[----:B------:R-:W-:-:S04]  /*5060*/  LEA.HI.SX32 R0, R3, R0, 0x1a ;  /* 0x0000000003007211 */ /* 0x000fc800078fd2ff */
[----:B------:R-:W-:-:S04]  /*5070*/  VIMNMX R27, R27, R0, PT ;  /* 0x000000001b1b7248 */ /* 0x000fc80003fe0100 */
[----:B------:R-:W-:Y:S01]  /*5080*/  ISETP.GE.AND P1, PT, R27, 0x1, PT ;  /* 0x000000011b00780c */ /* 0x000fe20003f26270 */
[----:B------:R-:W-:-:S12]  /*5090*/  @P0 BRA `(.L_x_1886) ;  /* 0x0000000000080947 */ /* 0x000fd80003800000 */
[----:B------:R-:W0:Y:S02]  /*50a0*/  FENCE.VIEW.ASYNC.G ;  /* 0x00000000000073c6 */ /* 0x000e240000000100 */
[----:B0-----:R-:W-:Y:S06]  /*50b0*/  BAR.ARV 0xc, 0x200 ;  /* 0x0308000000007b1d */ /* 0x001fec0000002000 */
.L_x_1886:
[----:B------:R-:W-:Y:S05]  /*50c0*/  BSYNC B0 ;  /* 0x0000000000007941 */ /* 0x000fea0003800000 */
.L_x_1885:
[----:B------:R-:W-:Y:S04]  /*50d0*/  BSSY B0, `(.L_x_1887) ;  /* 0x0000021000007945 */ /* 0x000fe80003800000 */
        /* <DEDUP_REMOVED lines=32> */
.L_x_1888:
[----:B------:R-:W-:Y:S05]  /*52e0*/  BSYNC B0 ;  /* 0x0000000000007941 */ /* 0x000fea0003800000 */
.L_x_1887:
[----:B------:R-:W2:Y:S01]  /*52f0*/  LDL R0, [R1+0x74] ;  /* 0x0000740001007983 */ /* 0x000ea20000100800 */
[----:B------:R-:W-:Y:S02]  /*5300*/  PLOP3.LUT P0, PT, PT, PT, PT, 0x80, 0x0 ;  /* 0x000000000000781c */ /* 0x000fe40003f0f070 */
[----:B----4-:R-:W-:Y:S02]  /*5310*/  CS2R R28, SRZ ;  /* 0x00000000001c7805 */ /* 0x010fe4000001ff00 */
        /* <DEDUP_REMOVED lines=16> */
[----:B--2---:R-:W-:-:S05]  /*5420*/  IMAD R0, R0, R104, RZ ;  /* 0x0000006800007224 */ /* 0x004fca00078e02ff */
        /* <DEDUP_REMOVED lines=32> */
[----:B---3--:R-:W-:Y:S02]  /*5630*/  IMAD.MOV.U32 R12, RZ, RZ, 0x1 ;  /* 0x00000001ff0c7424 */ /* 0x008fe400078e00ff */
[----:B0-----:R-:W-:-:S07]  /*5640*/  IMAD.MOV.U32 R13, RZ, RZ, RZ ;  /* 0x000000ffff0d7224 */ /* 0x001fce00078e00ff */
[----:B------:R-:W-:-:S07]  /*5650*/  LEPC R20, `(.L_x_1891) ;  /* 0x000000001014794e */ /* 0x000fce0000000000 */
[----:B-1---5:R-:W-:Y:S05]  /*5660*/  CALL.ABS.NOINC R2 ;  /* 0x0000000002007343 */ /* 0x022fea0003c00000 */
.L_x_1891:
[----:B------:R-:W-:Y:S05]  /*5670*/  BSYNC B6 ;  /* 0x0000000000067941 */ /* 0x000fea0003800000 */
.L_x_1890:
[----:B------:R-:W2:Y:S01]  /*5680*/  LDL R2, [R1+0x70] ;  /* 0x0000700001027983 */ /* 0x000ea20000100800 */
[----:B------:R-:W-:Y:S01]  /*5690*/  ULDC.64 UR4, c[0x0][0x990] ;  /* 0x0002640000047ab9 */ /* 0x000fe20000000a00 */
[----:B------:R-:W-:Y:S02]  /*56a0*/  ULDC.64 UR6, c[0x0][0x998] ;  /* 0x0002660000067ab9 */ /* 0x000fe40000000a00 */
[----:B------:R-:W4:Y:S04]  /*56b0*/  LDL R21, [R1+0x5c] ;  /* 0x00005c0001157983 */ /* 0x000f280000100800 */
[----:B------:R-:W4:Y:S01]  /*56c0*/  LDL R20, [R1+0x48] ;  /* 0x0000480001147983 */ /* 0x000f220000100800 */
[----:B------:R-:W-:Y:S02]  /*56d0*/  ISETP.NE.U32.AND P0, PT, RZ, UR4, PT ;  /* 0x00000004ff007c0c */ /* 0x000fe4000bf05070 */
[----:B------:R-:W-:-:S02]  /*56e0*/  ISETP.NE.U32.AND P1, PT, RZ, UR6, PT ;  /* 0x00000006ff007c0c */ /* 0x000fc4000bf25070 */
[----:B------:R-:W-:Y:S02]  /*56f0*/  ISETP.NE.AND.EX P0, PT, RZ, UR5, PT, P0 ;  /* 0x00000005ff007c0c */ /* 0x000fe4000bf05300 */
[----:B------:R-:W-:-:S11]  /*5700*/  ISETP.NE.AND.EX P1, PT, RZ, UR7, PT, P1 ;  /* 0x00000007ff007c0c */ /* 0x000fd6000bf25310 */
[----:B------:R-:W2:Y:S08]  /*5710*/  @P0 LDC.64 R6, c[0x0][0x9a8] ;  /* 0x00026a00ff060b82 */ /* 0x000eb00000000a00 */
[----:B------:R-:W0:Y:S08]  /*5720*/  @P1 LDC.64 R8, c[0x0][0x9b8] ;  /* 0x00026e00ff081b82 */ /* 0x000e300000000a00 */
[----:B------:R-:W1:Y:S08]  /*5730*/  @P0 LDC.64 R10, c[0x0][0x9b0] ;  /* 0x00026c00ff0a0b82 */ /* 0x000e700000000a00 */
[----:B---3--:R-:W3:Y:S01]  /*5740*/  @P1 LDC.64 R12, c[0x0][0x9c0] ;  /* 0x00027000ff0c1b82 */ /* 0x008ee20000000a00 */
[----:B--2---:R-:W-:-:S02]  /*5750*/  @P0 IMAD R0, R2, R6, RZ ;  /* 0x0000000602000224 */ /* 0x004fc400078e02ff */
[----:B0-----:R-:W-:Y:S02]  /*5760*/  @P1 IMAD R2, R2, R8, RZ ;  /* 0x0000000802021224 */ /* 0x001fe400078e02ff */
[C---:B----4-:R-:W-:Y:S02]  /*5770*/  @P0 IMAD R7, R21.reuse, R7, R0 ;  /* 0x0000000715070224 */ /* 0x050fe400078e0200 */
[C---:B------:R-:W-:Y:S02]  /*5780*/  @P1 IMAD R9, R21.reuse, R9, R2 ;  /* 0x0000000915091224 */ /* 0x040fe400078e0202 */
[----:B------:R-:W-:-:S04]  /*5790*/  @P0 IMAD.WIDE.U32 R2, R21, R6, RZ ;  /* 0x0000000615020225 */ /* 0x000fc800078e00ff */
[----:B------:R-:W-:-:S04]  /*57a0*/  @P1 IMAD.WIDE.U32 R4, R21, R8, RZ ;  /* 0x0000000815041225 */ /* 0x000fc800078e00ff */
[----:B------:R-:W-:Y:S02]  /*57b0*/  @P0 IMAD.IADD R3, R3, 0x1, R7 ;  /* 0x0000000103030824 */ /* 0x000fe400078e0207 */
[----:B------:R-:W-:Y:S02]  /*57c0*/  @P1 IMAD.IADD R5, R5, 0x1, R9 ;  /* 0x0000000105051824 */ /* 0x000fe400078e0209 */
[----:B-1----:R-:W-:-:S04]  /*57d0*/  @P0 IMAD.WIDE.U32 R2, R20, R10, R2 ;  /* 0x0000000a14020225 */ /* 0x002fc800078e0002 */
[----:B---3--:R-:W-:Y:S01]  /*57e0*/  @P1 IMAD.WIDE.U32 R6, R20, R12, R4 ;  /* 0x0000000c14061225 */ /* 0x008fe200078e0004 */
        /* <DEDUP_REMOVED lines=26> */
.L_x_1895:
[----:B-1----:R1:W2:Y:S02]  /*5990*/  SYNCS.PHASECHK.TRANS64.TRYWAIT P0, [R16+URZ+0x13200], R3 ;  /* 0x01320003100075a7 */ /* 0x0022a4000800017f */
[----:B--2---:R-:W-:Y:S05]  /*59a0*/  @!P0 NANOSLEEP.SYNCS 0x989680 ;  /* 0x009896800000895d */ /* 0x004fea0003900000 */
[----:B------:R-:W2:Y:S02]  /*59b0*/  @!P0 SYNCS.PHASECHK.TRANS64 P0, [R16+URZ+0x13200], R3 ;  /* 0x01320003100085a7 */ /* 0x000ea4000800007f */
[----:B--2---:R-:W-:Y:S05]  /*59c0*/  @!P0 BRA `(.L_x_1895) ;  /* 0xfffffffc00f08947 */ /* 0x004fea000383ffff */
.L_x_1894:
[----:B------:R-:W-:Y:S05]  /*59d0*/  BSYNC B0 ;  /* 0x0000000000007941 */ /* 0x000fea0003800000 */
.L_x_1893:
[----:B------:R-:W-:Y:S05]  /*59e0*/  BRA `(.L_x_1896) ;  /* 0x0000002800f47947 */ /* 0x000fea0003800000 */
.L_x_1892:
        /* <DEDUP_REMOVED lines=29> */
[----:B-1----:R-:W-:Y:S05]  /*5bc0*/  CALL.ABS.NOINC R14 ;  /* 0x000000000e007343 */ /* 0x002fea0003c00000 */
.L_x_1898:
[----:B------:R-:W-:Y:S05]  /*5bd0*/  BSYNC B6 ;  /* 0x0000000000067941 */ /* 0x000fea0003800000 */
.L_x_1897:
[----:B------:R-:W2:Y:S01]  /*5be0*/  LDL R20, [R1+0x3c] ;  /* 0x00003c0001147983 */ /* 0x000ea20000100800 */
[----:B------:R-:W-:Y:S01]  /*5bf0*/  ULDC.U8 UR4, c[0x0][0x410] ;  /* 0x0001040000047ab9 */ /* 0x000fe20000000000 */
[----:B------:R-:W-:Y:S01]  /*5c00*/  BSSY B0, `(.L_x_1899) ;  /* 0x0000293000007945 */ /* 0x000fe20003800000 */
[----:B------:R-:W-:Y:S01]  /*5c10*/  ISETP.NE.AND P0, PT, RZ, UR4, PT ;  /* 0x00000004ff007c0c */ /* 0x000fe2000bf05270 */
[----:B--2---:R-:W-:-:S12]  /*5c20*/  IMAD.IADD R10, R157, 0x1, R20 ;  /* 0x000000019d0a7824 */ /* 0x004fd800078e0214 */
[----:B------:R-:W-:Y:S05]  /*5c30*/  @!P0 BRA `(.L_x_1900) ;  /* 0x00000014003c8947 */ /* 0x000fea0003800000 */
        /* <DEDUP_REMOVED lines=16> */
[----:B------:R-:W-:Y:S01]  /*5d40*/  IMAD R4, R0, UR4, RZ ;  /* 0x0000000400047c24 */ /* 0x000fe2000f8e02ff */
[----:B------:R-:W-:Y:S01]  /*5d50*/  IADD3 R5, P1, R8, UR8, RZ ;  /* 0x0000000808057c10 */ /* 0x000fe2000ff3e0ff */
[----:B------:R-:W-:-:S04]  /*5d60*/  IMAD.WIDE.U32 R6, R11, UR4, R6 ;  /* 0x000000040b067c25 */ /* 0x000fc8000f8e0006 */
[----:B------:R-:W-:Y:S02]  /*5d70*/  IMAD R0, R0, UR6, RZ ;  /* 0x0000000600007c24 */ /* 0x000fe4000f8e02ff */
[C---:B------:R-:W-:Y:S01]  /*5d80*/  IMAD R13, R11.reuse, UR5, R4 ;  /* 0x000000050b0d7c24 */ /* 0x040fe2000f8e0204 */
[----:B------:R-:W-:Y:S01]  /*5d90*/  ULDC.64 UR4, c[0x0][0x3e8] ;  /* 0x0000fa0000047ab9 */ /* 0x000fe20000000a00 */
[----:B------:R-:W-:Y:S01]  /*5da0*/  IMAD R8, R11, UR7, R0 ;  /* 0x000000070b087c24 */ /* 0x000fe2000f8e0200 */
[----:B------:R-:W-:Y:S01]  /*5db0*/  IADD3 R3, P0, R6, UR4, RZ ;  /* 0x0000000406037c10 */ /* 0x000fe2000ff1e0ff */
[----:B------:R-:W-:-:S03]  /*5dc0*/  UMOV UR4, 0xffffffff ;  /* 0xffffffff00047882 */ /* 0x000fc60000000000 */
[----:B------:R-:W-:Y:S02]  /*5dd0*/  IADD3.X R13, R7, UR5, R13, P0, !PT ;  /* 0x00000005070d7c10 */ /* 0x000fe400087fe40d */
[----:B------:R-:W-:Y:S01]  /*5de0*/  IADD3.X R4, R9, UR9, R8, P1, !PT ;  /* 0x0000000909047c10 */ /* 0x000fe20008ffe408 */
[----:B------:R-:W-:Y:S06]  /*5df0*/  BRA.DIV UR4, `(.L_x_1901) ;  /* 0x0000016a04b87947 */ /* 0x000fec000b800000 */
[----:B------:R0:W1:Y:S04]  /*5e00*/  SHFL.IDX PT, R0, R13, RZ, 0x1e1f ;  /* 0x001e1fff0d007589 */ /* 0x00006800000e0000 */
[----:B------:R-:W2:Y:S04]  /*5e10*/  SHFL.IDX PT, R3, R3, RZ, 0x1e1f ;  /* 0x001e1fff03037589 */ /* 0x000ea800000e0000 */
[----:B------:R-:W3:Y:S04]  /*5e20*/  SHFL.IDX PT, R4, R4, RZ, 0x1e1f ;  /* 0x001e1fff04047589 */ /* 0x000ee800000e0000 */
[----:B------:R0:W4:Y:S02]  /*5e30*/  SHFL.IDX PT, R14, R5, RZ, 0x1e1f ;  /* 0x001e1fff050e7589 */ /* 0x00012400000e0000 */
.L_x_2103:
[----:B0-----:R-:W5:Y:S04]  /*5e40*/  LDL R5, [R1+0x24] ;  /* 0x0000240001057983 */ /* 0x001f680000100800 */
[----:B------:R-:W2:Y:S01]  /*5e50*/  LDL R6, [R1+0x6c] ;  /* 0x00006c0001067983 */ /* 0x000ea20000100800 */
[----:B------:R-:W-:Y:S01]  /*5e60*/  BSSY B1, `(.L_x_1902) ;  /* 0x0000023000017945 */ /* 0x000fe20003800000 */
[----:B------:R-:W-:Y:S02]  /*5e70*/  CS2R R20, SRZ ;  /* 0x0000000000147805 */ /* 0x000fe4000001ff00 */
[----:B------:R-:W-:Y:S02]  /*5e80*/  CS2R R8, SRZ ;  /* 0x0000000000087805 */ /* 0x000fe4000001ff00 */
[----:B------:R-:W-:Y:S01]  /*5e90*/  CS2R R12, SRZ ;  /* 0x00000000000c7805 */ /* 0x000fe2000001ff00 */
[----:B-----5:R-:W-:Y:S01]  /*5ea0*/  IMAD R24, R5, R24, RZ ;  /* 0x0000001805187224 */ /* 0x020fe200078e02ff */
[----:B--2---:R-:W-:-:S04]  /*5eb0*/  LEA.HI R5, R6, R6, RZ, 0x1 ;  /* 0x0000000606057211 */ /* 0x004fc800078f08ff */
        /* <DEDUP_REMOVED lines=29> */
.L_x_1903:
[----:B------:R-:W-:Y:S05]  /*6090*/  BSYNC B1 ;  /* 0x0000000000017941 */ /* 0x000fea0003800000 */
.L_x_1902:
[----:B------:R-:W2:Y:S01]  /*60a0*/  SYNCS.PHASECHK.TRANS64.TRYWAIT P0, [R16+URZ+0x13200], R5 ;  /* 0x01320005100075a7 */ /* 0x000ea2000800017f */
[----:B------:R-:W-:Y:S01]  /*60b0*/  IMAD R25, R25, -0xc0, R24 ;  /* 0xffffff4019197824 */ /* 0x000fe200078e0218 */
[----:B------:R-:W-:Y:S04]  /*60c0*/  BSSY B1, `(.L_x_1904) ;  /* 0x0000004000017945 */ /* 0x000fe80003800000 */
[----:B-1----:R-:W-:-:S04]  /*60d0*/  VIMNMX R0, R25, 0xc0, PT ;  /* 0x000000c019007848 */ /* 0x002fc80003fe0100 */
[----:B------:R-:W-:Y:S01]  /*60e0*/  ISETP.GE.AND P1, PT, R157, R0, PT ;  /* 0x000000009d00720c */ /* 0x000fe20003f26270 */
[----:B--2---:R-:W-:-:S12]  /*60f0*/  @!P0 BRA `(.L_x_1905) ;  /* 0x0000016800648947 */ /* 0x004fd80003800000 */
.L_x_2104:
[----:B------:R-:W-:Y:S05]  /*6100*/  BSYNC B1 ;  /* 0x0000000000017941 */ /* 0x000fea0003800000 */
.L_x_1904:
        /* <DEDUP_REMOVED lines=37> */
[----:B------:R-:W-:Y:S02]  /*6360*/  LOP3.LUT R27, R27, 0xff000000, R20, 0xf8, !PT ;  /* 0xff0000001b1b7812 */ /* 0x000fe400078ef814 */
[-C--:B0-----:R-:W-:Y:S02]  /*6370*/  F2FP.F16.E4M3.UNPACK_B R3, R6.reuse.H1 ;  /* 0x00000006ff03723e */ /* 0x081fe400030006ff */
[----:B------:R-:W-:Y:S02]  /*6380*/  F2FP.F16.E4M3.UNPACK_B R26, R29 ;  /* 0x0000001dff1a723e */ /* 0x000fe400020006ff */
[----:B------:R-:W-:Y:S01]  /*6390*/  F2FP.F16.E4M3.UNPACK_B R20, R25 ;  /* 0x00000019ff14723e */ /* 0x000fe200020006ff */
[--C-:B------:R-:W-:Y:S01]  /*63a0*/  HADD2.F32 R13, -RZ, R3.reuse.H0_H0 ;  /* 0x20000003ff0d7230 */ /* 0x100fe20000004100 */
[----:B------:R-:W-:Y:S01]  /*63b0*/  LOP3.LUT R24, R15, 0xff000000, R12, 0xf8, !PT ;  /* 0xff0000000f187812 */ /* 0x000fe200078ef80c */
[----:B------:R-:W-:Y:S01]  /*63c0*/  HADD2.F32 R12, -RZ, R3.H1_H1 ;  /* 0x30000003ff0c7230 */ /* 0x000fe20000004100 */
[----:B------:R-:W-:Y:S01]  /*63d0*/  F2FP.F16.E4M3.UNPACK_B R6, R6 ;  /* 0x00000006ff06723e */ /* 0x000fe200020006ff */
[----:B------:R-:W-:Y:S01]  /*63e0*/  HADD2.F32 R30, -RZ, R26.H1_H1 ;  /* 0x3000001aff1e7230 */ /* 0x000fe20000004100 */
[-C--:B------:R-:W-:Y:S01]  /*63f0*/  F2FP.F16.E4M3.UNPACK_B R14, R7.reuse ;  /* 0x00000007ff0e723e */ /* 0x080fe200020006ff */
[----:B------:R-:W-:Y:S01]  /*6400*/  HADD2.F32 R21, -RZ, R20.H1_H1 ;  /* 0x30000014ff157230 */ /* 0x000fe20000004100 */
[----:B------:R-:W-:Y:S01]  /*6410*/  F2FP.F16.E4M3.UNPACK_B R15, R7.H1 ;  /* 0x00000007ff0f723e */ /* 0x000fe200030006ff */
[----:B------:R-:W-:-:S02]  /*6420*/  HADD2.F32 R26, -RZ, R26.H0_H0 ;  /* 0x2000001aff1a7230 */ /* 0x000fc40000004100 */
[CC--:B------:R-:W-:Y:S01]  /*6430*/  FMUL.FTZ R32, R12.reuse, R30.reuse ;  /* 0x0000001e0c207220 */ /* 0x0c0fe20000410000 */
[----:B------:R-:W-:Y:S01]  /*6440*/  F2FP.F16.E4M3.UNPACK_B R7, R5 ;  /* 0x00000005ff07723e */ /* 0x000fe200020006ff */
[----:B------:R-:W-:Y:S01]  /*6450*/  FMUL.FTZ R31, R12, R21 ;  /* 0x000000150c1f7220 */ /* 0x000fe20000410000 */
[----:B------:R-:W-:Y:S01]  /*6460*/  F2FP.F16.E4M3.UNPACK_B R12, R5.H1 ;  /* 0x00000005ff0c723e */ /* 0x000fe200030006ff */
[----:B------:R-:W-:Y:S02]  /*6470*/  HADD2.F32 R5, -RZ, R6.H1_H1 ;  /* 0x30000006ff057230 */ /* 0x000fe40000004100 */
[C---:B------:R-:W-:Y:S01]  /*6480*/  FFMA.FTZ R34, R13.reuse, R21, -R32 ;  /* 0x000000150d227223 */ /* 0x040fe20000010820 */
[----:B------:R-:W-:Y:S02]  /*6490*/  HADD2.F32 R20, -RZ, R20.H0_H0 ;  /* 0x20000014ff147230 */ /* 0x000fe40000004100 */
[----:B------:R-:W-:Y:S01]  /*64a0*/  FFMA.FTZ R35, R13, R30, R31 ;  /* 0x0000001e0d237223 */ /* 0x000fe2000001001f */
[----:B------:R-:W-:Y:S01]  /*64b0*/  HADD2.F32 R6, -RZ, R6.H0_H0 ;  /* 0x20000006ff067230 */ /* 0x000fe20000004100 */
[----:B------:R-:W-:Y:S01]  /*64c0*/  F2FP.F16.E4M3.UNPACK_B R29, R29.H1 ;  /* 0x0000001dff1d723e */ /* 0x000fe200030006ff */
[C---:B------:R-:W-:Y:S01]  /*64d0*/  FMUL.FTZ R13, R5.reuse, R26 ;  /* 0x0000001a050d7220 */ /* 0x040fe20000410000 */
[----:B------:R-:W-:Y:S01]  /*64e0*/  F2FP.F16.E4M3.UNPACK_B R25, R25.H1 ;  /* 0x00000019ff19723e */ /* 0x000fe200030006ff */
[----:B------:R-:W-:Y:S01]  /*64f0*/  FMUL.FTZ R33, R5, R20 ;  /* 0x0000001405217220 */ /* 0x000fe20000410000 */
[----:B------:R-:W-:-:S02]  /*6500*/  HADD2.F32 R5, -RZ, R14.H1_H1 ;  /* 0x3000000eff057230 */ /* 0x000fc40000004100 */
[C---:B------:R-:W-:Y:S01]  /*6510*/  FFMA.FTZ R31, R6.reuse, R20, -R13 ;  /* 0x00000014061f7223 */ /* 0x040fe2000001080d */
[----:B------:R-:W-:Y:S02]  /*6520*/  HADD2.F32 R21, -RZ, R29.H0_H0 ;  /* 0x2000001dff157230 */ /* 0x000fe40000004100 */
[----:B------:R-:W-:Y:S01]  /*6530*/  FFMA.FTZ R32, R6, R26, R33 ;  /* 0x0000001a06207223 */ /* 0x000fe20000010021 */
[----:B------:R-:W-:Y:S01]  /*6540*/  HADD2.F32 R13, -RZ, R25.H0_H0 ;  /* 0x20000019ff0d7230 */ /* 0x000fe20000004100 */
[----:B------:R-:W-:Y:S01]  /*6550*/  F2FP.F16.E4M3.UNPACK_B R3, R4 ;  /* 0x00000004ff03723e */ /* 0x000fe200020006ff */
        /* <DEDUP_REMOVED lines=59> */
.L_x_1908:
[----:B------:R-:W-:Y:S05]  /*6910*/  BSYNC B1 ;  /* 0x0000000000017941 */ /* 0x000fea0003800000 */
.L_x_1907:
[----:B------:R-:W-:Y:S05]  /*6920*/  @P1 BRA `(.L_x_1906) ;  /* 0x0000001c00001947 */ /* 0x000fea0003800000 */
[----:B0-----:R-:W2:Y:S01]  /*6930*/  LDL R0, [R1+0x84] ;  /* 0x0000840001007983 */ /* 0x001ea20000100800 */
[----:B-----5:R-:W-:Y:S01]  /*6940*/  IMAD.IADD R3, R16, 0x1, R39 ;  /* 0x0000000110037824 */ /* 0x020fe200078e0227 */
[----:B------:R-:W-:Y:S02]  /*6950*/  SHF.R.U32.HI R13, RZ, 0x8, R11 ;  /* 0x00000008ff0d7819 */ /* 0x000fe4000001160b */
[----:B------:R-:W-:Y:S02]  /*6960*/  SHF.R.U32.HI R24, RZ, 0x8, R9 ;  /* 0x00000008ff187819 */ /* 0x000fe40000011609 */
[----:B------:R-:W-:Y:S02]  /*6970*/  SHF.R.U32.HI R15, RZ, 0x8, R8 ;  /* 0x00000008ff0f7819 */ /* 0x000fe40000011608 */
[----:B----4-:R-:W-:Y:S02]  /*6980*/  LOP3.LUT R14, R11, 0xff, RZ, 0xc0, !PT ;  /* 0x000000ff0b0e7812 */ /* 0x010fe400078ec0ff */
        /* <DEDUP_REMOVED lines=25> */
[----:B--2---:R-:W-:Y:S01]  /*6b20*/  LOP3.LUT P0, RZ, R0, 0x2, RZ, 0xc0, !PT ;  /* 0x0000000200ff7812 */ /* 0x004fe2000780c0ff */
[----:B------:R-:W-:-:S12]  /*6b30*/  VIADD R0, R3, 0x20 ;  /* 0x0000002003007836 */ /* 0x000fd80000000000 */
[----:B------:R-:W-:Y:S01]  /*6b40*/  @P0 VIADD R0, R3, 0xffffffe0 ;  /* 0xffffffe003000836 */ /* 0x000fe20000000000 */
[----:B------:R-:W-:-:S04]  /*6b50*/  SHF.R.U32.HI R3, RZ, 0x8, R10 ;  /* 0x00000008ff037819 */ /* 0x000fc8000001160a */
[----:B-1----:R-:W0:Y:S01]  /*6b60*/  LDS.128 R4, [R0+0xb000] ;  /* 0x00b0000000047984 */ /* 0x002e220000000c00 */
        /* <DEDUP_REMOVED lines=18> */
[----:B------:R-:W-:Y:S01]  /*6c90*/  FMUL.FTZ R27, R8, R14 ;  /* 0x0000000e081b7220 */ /* 0x000fe20000410000 */
        /* <DEDUP_REMOVED lines=73> */
.L_x_1900:
[----:B------:R-:W0:Y:S01]  /*7130*/  LDC R8, c[0x0][0x448] ;  /* 0x00011200ff087b82 */ /* 0x000e220000000800 */
[----:B------:R-:W-:Y:S01]  /*7140*/  IMAD.MOV.U32 R7, RZ, RZ, R10 ;  /* 0x000000ffff077224 */ /* 0x000fe200078e000a */
[----:B------:R-:W-:Y:S01]  /*7150*/  MOV R5, R29 ;  /* 0x0000001d00057202 */ /* 0x000fe20000000f00 */
[----:B------:R-:W-:Y:S01]  /*7160*/  IMAD.MOV.U32 R4, RZ, RZ, R30 ;  /* 0x000000ffff047224 */ /* 0x000fe200078e001e */
[----:B------:R-:W-:Y:S01]  /*7170*/  ULDC.64 UR4, c[0x0][0x3f8] ;  /* 0x0000fe0000047ab9 */ /* 0x000fe20000000a00 */
[----:B------:R-:W-:Y:S01]  /*7180*/  IMAD.MOV.U32 R20, RZ, RZ, R26 ;  /* 0x000000ffff147224 */ /* 0x000fe200078e001a */
[----:B------:R-:W-:Y:S01]  /*7190*/  ULDC.64 UR6, c[0x0][0x408] ;  /* 0x0001020000067ab9 */ /* 0x000fe20000000a00 */
[----:B------:R-:W-:Y:S01]  /*71a0*/  IMAD.MOV.U32 R21, RZ, RZ, R33 ;  /* 0x000000ffff157224 */ /* 0x000fe200078e0021 */
[----:B------:R-:W-:Y:S01]  /*71b0*/  ULDC.64 UR8, c[0x0][0x400] ;  /* 0x0001000000087ab9 */ /* 0x000fe20000000a00 */
        /* <DEDUP_REMOVED lines=9> */
[C---:B------:R-:W-:Y:S01]  /*7250*/  IMAD R13, R7.reuse, UR5, R6 ;  /* 0x00000005070d7c24 */ /* 0x040fe2000f8e0206 */
[----:B------:R-:W-:Y:S01]  /*7260*/  ULDC.64 UR4, c[0x0][0x3e8] ;  /* 0x0000fa0000047ab9 */ /* 0x000fe20000000a00 */
[----:B------:R-:W-:Y:S01]  /*7270*/  IMAD R0, R0, UR6, RZ ;  /* 0x0000000600007c24 */ /* 0x000fe2000f8e02ff */
[----:B------:R-:W-:Y:S01]  /*7280*/  IADD3 R3, P0, R4, UR4, RZ ;  /* 0x0000000404037c10 */ /* 0x000fe2000ff1e0ff */
[----:B------:R-:W-:Y:S01]  /*7290*/  UMOV UR4, 0xffffffff ;  /* 0xffffffff00047882 */ /* 0x000fe20000000000 */
[----:B------:R-:W-:Y:S01]  /*72a0*/  IADD3 R4, P1, R20, UR8, RZ ;  /* 0x0000000814047c10 */ /* 0x000fe2000ff3e0ff */
[----:B------:R-:W-:Y:S01]  /*72b0*/  IMAD R20, R7, UR7, R0 ;  /* 0x0000000707147c24 */ /* 0x000fe2000f8e0200 */
[----:B------:R-:W-:-:S04]  /*72c0*/  IADD3.X R13, R5, UR5, R13, P0, !PT ;  /* 0x00000005050d7c10 */ /* 0x000fc800087fe40d */
[----:B------:R-:W-:Y:S01]  /*72d0*/  IADD3.X R20, R21, UR9, R20, P1, !PT ;  /* 0x0000000915147c10 */ /* 0x000fe20008ffe414 */
[----:B------:R-:W-:Y:S06]  /*72e0*/  BRA.DIV UR4, `(.L_x_1909) ;  /* 0x0000015604fc7947 */ /* 0x000fec000b800000 */
[----:B------:R0:W1:Y:S04]  /*72f0*/  SHFL.IDX PT, R0, R13, RZ, 0x1e1f ;  /* 0x001e1fff0d007589 */ /* 0x00006800000e0000 */
[----:B------:R-:W2:Y:S04]  /*7300*/  SHFL.IDX PT, R3, R3, RZ, 0x1e1f ;  /* 0x001e1fff03037589 */ /* 0x000ea800000e0000 */
[----:B------:R-:W3:Y:S04]  /*7310*/  SHFL.IDX PT, R20, R20, RZ, 0x1e1f ;  /* 0x001e1fff14147589 */ /* 0x000ee800000e0000 */
[----:B------:R0:W4:Y:S02]  /*7320*/  SHFL.IDX PT, R14, R4, RZ, 0x1e1f ;  /* 0x001e1fff040e7589 */ /* 0x00012400000e0000 */
.L_x_2110:
        /* <DEDUP_REMOVED lines=26> */
.L_x_1911:
[----:B------:R-:W-:Y:S05]  /*74d0*/  BSYNC B1 ;  /* 0x0000000000017941 */ /* 0x000fea0003800000 */
.L_x_1910:
[----:B------:R-:W2:Y:S01]  /*74e0*/  SYNCS.PHASECHK.TRANS64.TRYWAIT P1, [R16+URZ+0x13200], R21 ;  /* 0x01320015100075a7 */ /* 0x000ea2000802017f */
[----:B------:R-:W-:Y:S01]  /*74f0*/  IMAD R25, R25, -0xc0, R24 ;  /* 0xffffff4019197824 */ /* 0x000fe200078e0218 */
[----:B------:R-:W-:Y:S01]  /*7500*/  ISETP.GE.AND P0, PT, R18, R27, PT ;  /* 0x0000001b1200720c */ /* 0x000fe20003f06270 */
[----:B------:R-:W-:Y:S03]  /*7510*/  BSSY B1, `(.L_x_1912) ;  /* 0x0000004000017945 */ /* 0x000fe60003800000 */
[----:B-1----:R-:W-:-:S04]  /*7520*/  VIMNMX R0, R25, 0xc0, PT ;  /* 0x000000c019007848 */ /* 0x002fc80003fe0100 */
[----:B------:R-:W-:Y:S01]  /*7530*/  ISETP.GE.OR P0, PT, R157, R0, P0 ;  /* 0x000000009d00720c */ /* 0x000fe20000706670 */
[----:B--2---:R-:W-:-:S12]  /*7540*/  @!P1 BRA `(.L_x_1913) ;  /* 0x0000015400d09947 */ /* 0x004fd80003800000 */
.L_x_2111:
[----:B------:R-:W-:Y:S05]  /*7550*/  BSYNC B1 ;  /* 0x0000000000017941 */ /* 0x000fea0003800000 */
.L_x_1912:
[----:B------:R-:W-:Y:S05]  /*7560*/  @P0 BRA `(.L_x_1906) ;  /* 0x0000000c00f00947 */ /* 0x000fea0003800000 */
[----:B------:R-:W2:Y:S04]  /*7570*/  LDL R35, [R1+0x4c] ;  /* 0x00004c0001237983 */ /* 0x000ea80000100800 */
[----:B------:R-:W2:Y:S04]  /*7580*/  LDL R31, [R1+0x50] ;  /* 0x00005000011f7983 */ /* 0x000ea80000100800 */
[----:B------:R-:W2:Y:S04]  /*7590*/  LDL R29, [R1+0x54] ;  /* 0x00005400011d7983 */ /* 0x000ea80000100800 */
[----:B------:R-:W2:Y:S01]  /*75a0*/  LDL R52, [R1+0x90] ;  /* 0x0000900001347983 */ /* 0x000ea20000100800 */
[----:B-----5:R-:W-:-:S02]  /*75b0*/  SHF.R.U32.HI R0, RZ, 0x8, R8 ;  /* 0x00000008ff007819 */ /* 0x020fc40000011608 */
[----:B------:R-:W-:Y:S02]  /*75c0*/  LOP3.LUT R3, R8, 0xff, RZ, 0xc0, !PT ;  /* 0x000000ff08037812 */ /* 0x000fe400078ec0ff */
[----:B------:R-:W-:Y:S02]  /*75d0*/  LOP3.LUT R0, R0, 0xff, RZ, 0xc0, !PT ;  /* 0x000000ff00007812 */ /* 0x000fe400078ec0ff */
[----:B------:R-:W-:Y:S02]  /*75e0*/  SHF.R.U32.HI R25, RZ, 0x8, R9 ;  /* 0x00000008ff197819 */ /* 0x000fe40000011609 */
[----:B---3--:R-:W-:Y:S02]  /*75f0*/  PRMT R20, R0, 0x7604, R3 ;  /* 0x0000760400147816 */ /* 0x008fe40000000003 */
        /* <DEDUP_REMOVED lines=12> */
[----:B----4-:R-:W-:Y:S02]  /*76c0*/  SHF.R.U32.HI R14, RZ, 0x8, R11 ;  /* 0x00000008ff0e7819 */ /* 0x010fe4000001160b */
        /* <DEDUP_REMOVED lines=14> */
[----:B--2---:R-:W-:Y:S02]  /*77b0*/  LOP3.LUT R0, R35, 0x30, R0, 0xf8, !PT ;  /* 0x0000003023007812 */ /* 0x004fe400078ef800 */
[----:B------:R-:W-:Y:S02]  /*77c0*/  PRMT R35, R21, 0x7604, R24 ;  /* 0x0000760415237816 */ /* 0x000fe40000000018 */
[----:B------:R-:W-:Y:S02]  /*77d0*/  LOP3.LUT R3, R0, R31, RZ, 0x3c, !PT ;  /* 0x0000001f00037212 */ /* 0x000fe400078e3cff */
[----:B------:R-:W-:Y:S02]  /*77e0*/  SHF.R.U32.HI R21, RZ, 0x10, R9 ;  /* 0x00000010ff157819 */ /* 0x000fe40000011609 */
[----:B------:R-:W-:Y:S02]  /*77f0*/  IADD3 R0, R16, R29, R3 ;  /* 0x0000001d10007210 */ /* 0x000fe40007ffe003 */
[----:B------:R-:W-:Y:S01]  /*7800*/  SHF.R.U32.HI R3, RZ, 0x10, R8 ;  /* 0x00000010ff037819 */ /* 0x000fe20000011608 */
[----:B------:R-:W0:Y:S01]  /*7810*/  LDS.128 R12, [R52+0xb000] ;  /* 0x00b00000340c7984 */ /* 0x000e220000000c00 */
[----:B------:R-:W-:-:S02]  /*7820*/  SHF.R.U32.HI R29, RZ, 0x10, R10 ;  /* 0x00000010ff1d7819 */ /* 0x000fc4000001160a */
[----:B------:R-:W-:Y:S01]  /*7830*/  LOP3.LUT R3, R3, 0xff, RZ, 0xc0, !PT ;  /* 0x000000ff03037812 */ /* 0x000fe200078ec0ff */
[----:B------:R-:W1:Y:S01]  /*7840*/  LDS.128 R24, [R0+0xb000] ;  /* 0x00b0000000187984 */ /* 0x000e620000000c00 */
[----:B------:R-:W-:Y:S02]  /*7850*/  LOP3.LUT R21, R21, 0xff, RZ, 0xc0, !PT ;  /* 0x000000ff15157812 */ /* 0x000fe400078ec0ff */
[----:B------:R-:W-:Y:S02]  /*7860*/  SHF.R.U32.HI R31, RZ, 0x10, R11 ;  /* 0x00000010ff1f7819 */ /* 0x000fe4000001160b */
[----:B------:R-:W-:Y:S02]  /*7870*/  LOP3.LUT R29, R29, 0xff, RZ, 0xc0, !PT ;  /* 0x000000ff1d1d7812 */ /* 0x000fe400078ec0ff */
[----:B------:R-:W-:Y:S02]  /*7880*/  PRMT R3, R3, 0x7054, R20 ;  /* 0x0000705403037816 */ /* 0x000fe40000000014 */
[----:B------:R-:W-:-:S02]  /*7890*/  PRMT R21, R21, 0x7054, R30 ;  /* 0x0000705415157816 */ /* 0x000fc4000000001e */
[----:B------:R-:W-:Y:S02]  /*78a0*/  SHF.R.U32.HI R20, RZ, 0x10, R4 ;  /* 0x00000010ff147819 */ /* 0x000fe40000011604 */
[----:B------:R-:W-:Y:S02]  /*78b0*/  SHF.R.U32.HI R30, RZ, 0x10, R5 ;  /* 0x00000010ff1e7819 */ /* 0x000fe40000011605 */
[----:B------:R-:W-:Y:S02]  /*78c0*/  LOP3.LUT R31, R31, 0xff, RZ, 0xc0, !PT ;  /* 0x000000ff1f1f7812 */ /* 0x000fe400078ec0ff */
[----:B------:R-:W-:Y:S02]  /*78d0*/  PRMT R29, R29, 0x7054, R32 ;  /* 0x000070541d1d7816 */ /* 0x000fe40000000020 */
[----:B------:R-:W-:Y:S02]  /*78e0*/  SHF.R.U32.HI R32, RZ, 0x10, R6 ;  /* 0x00000010ff207819 */ /* 0x000fe40000011606 */
[----:B------:R-:W-:-:S02]  /*78f0*/  LOP3.LUT R20, R20, 0xff, RZ, 0xc0, !PT ;  /* 0x000000ff14147812 */ /* 0x000fc400078ec0ff */
[----:B------:R-:W-:Y:S02]  /*7900*/  LOP3.LUT R30, R30, 0xff, RZ, 0xc0, !PT ;  /* 0x000000ff1e1e7812 */ /* 0x000fe400078ec0ff */
[----:B------:R-:W-:Y:S02]  /*7910*/  PRMT R31, R31, 0x7054, R34 ;  /* 0x000070541f1f7816 */ /* 0x000fe40000000022 */
[----:B------:R-:W-:Y:S02]  /*7920*/  SHF.R.U32.HI R34, RZ, 0x10, R7 ;  /* 0x00000010ff227819 */ /* 0x000fe40000011607 */
[----:B------:R-:W-:Y:S02]  /*7930*/  LOP3.LUT R32, R32, 0xff, RZ, 0xc0, !PT ;  /* 0x000000ff20207812 */ /* 0x000fe400078ec0ff */
[----:B------:R-:W-:Y:S02]  /*7940*/  PRMT R33, R20, 0x7054, R33 ;  /* 0x0000705414217816 */ /* 0x000fe40000000021 */
[----:B------:R-:W-:-:S02]  /*7950*/  PRMT R35, R30, 0x7054, R35 ;  /* 0x000070541e237816 */ /* 0x000fc40000000023 */
[----:B------:R-:W-:Y:S02]  /*7960*/  LOP3.LUT R34, R34, 0xff, RZ, 0xc0, !PT ;  /* 0x000000ff22227812 */ /* 0x000fe400078ec0ff */
[----:B------:R-:W-:Y:S02]  /*7970*/  PRMT R37, R32, 0x7054, R37 ;  /* 0x0000705420257816 */ /* 0x000fe40000000025 */
[----:B------:R-:W-:Y:S02]  /*7980*/  LOP3.LUT R20, R33, 0xff000000, R4, 0xf8, !PT ;  /* 0xff00000021147812 */ /* 0x000fe400078ef804 */
[----:B------:R-:W-:Y:S02]  /*7990*/  LOP3.LUT R33, R35, 0xff000000, R5, 0xf8, !PT ;  /* 0xff00000023217812 */ /* 0x000fe400078ef805 */
[----:B------:R-:W-:Y:S02]  /*79a0*/  LOP3.LUT R8, R3, 0xff000000, R8, 0xf8, !PT ;  /* 0xff00000003087812 */ /* 0x000fe400078ef808 */
[----:B------:R-:W-:-:S02]  /*79b0*/  LOP3.LUT R30, R21, 0xff000000, R9, 0xf8, !PT ;  /* 0xff000000151e7812 */ /* 0x000fc400078ef809 */
[----:B------:R-:W-:Y:S02]  /*79c0*/  PRMT R39, R34, 0x7054, R39 ;  /* 0x0000705422277816 */ /* 0x000fe40000000027 */
[----:B------:R-:W-:Y:S02]  /*79d0*/  LOP3.LUT R3, R29, 0xff000000, R10, 0xf8, !PT ;  /* 0xff0000001d037812 */ /* 0x000fe400078ef80a */
[----:B------:R-:W-:Y:S02]  /*79e0*/  LOP3.LUT R34, R31, 0xff000000, R11, 0xf8, !PT ;  /* 0xff0000001f227812 */ /* 0x000fe400078ef80b */
[----:B------:R-:W-:Y:S02]  /*79f0*/  LOP3.LUT R4, R37, 0xff000000, R6, 0xf8, !PT ;  /* 0xff00000025047812 */ /* 0x000fe400078ef806 */
[-C--:B0-----:R-:W-:Y:S02]  /*7a00*/  F2FP.F16.E4M3.UNPACK_B R10, R13.reuse ;  /* 0x0000000dff0a723e */ /* 0x081fe400020006ff */
[----:B------:R-:W-:-:S02]  /*7a10*/  F2FP.F16.E4M3.UNPACK_B R21, R13.H1 ;  /* 0x0000000dff15723e */ /* 0x000fc400030006ff */
[-C--:B------:R-:W-:Y:S01]  /*7a20*/  F2FP.F16.E4M3.UNPACK_B R13, R12.reuse ;  /* 0x0000000cff0d723e */ /* 0x080fe200020006ff */
[--C-:B------:R-:W-:Y:S01]  /*7a30*/  HADD2.F32 R9, -RZ, R10.reuse.H0_H0 ;  /* 0x2000000aff097230 */ /* 0x100fe20000004100 */
[----:B------:R-:W-:Y:S01]  /*7a40*/  F2FP.F16.E4M3.UNPACK_B R29, R12.H1 ;  /* 0x0000000cff1d723e */ /* 0x000fe200030006ff */
[----:B------:R-:W-:Y:S01]  /*7a50*/  HADD2.F32 R10, -RZ, R10.H1_H1 ;  /* 0x3000000aff0a7230 */ /* 0x000fe20000004100 */
[----:B------:R-:W-:Y:S02]  /*7a60*/  F2FP.F16.E4M3.UNPACK_B R37, R33 ;  /* 0x00000021ff25723e */ /* 0x000fe400020006ff */
[----:B-1----:R-:W-:Y:S02]  /*7a70*/  F2FP.F16.E4M3.UNPACK_B R11, R25 ;  /* 0x00000019ff0b723e */ /* 0x002fe400020006ff */
[----:B------:R-:W-:Y:S02]  /*7a80*/  F2FP.F16.E4M3.UNPACK_B R12, R30 ;  /* 0x0000001eff0c723e */ /* 0x000fe400020006ff */
[----:B------:R-:W-:Y:S01]  /*7a90*/  LOP3.LUT R41, R39, 0xff000000, R7, 0xf8, !PT ;  /* 0xff00000027297812 */ /* 0x000fe200078ef807 */
        /* <DEDUP_REMOVED lines=8> */
[----:B------:R-:W-:Y:S01]  /*7b20*/  HADD2.F32 R11, -RZ, R11.H1_H1 ;  /* 0x3000000bff0b7230 */ /* 0x000fe20000004100 */
[-C--:B------:R-:W-:Y:S01]  /*7b30*/  F2FP.F16.E4M3.UNPACK_B R27, R24.reuse ;  /* 0x00000018ff1b723e */ /* 0x080fe200020006ff */
[C---:B------:R-:W-:Y:S01]  /*7b40*/  FMUL.FTZ R40, R6.reuse, R15 ;  /* 0x0000000f06287220 */ /* 0x040fe20000410000 */
[----:B------:R-:W-:Y:S01]  /*7b50*/  F2FP.F16.E4M3.UNPACK_B R35, R24.H1 ;  /* 0x00000018ff23723e */ /* 0x000fe200030006ff */
[----:B------:R-:W-:Y:S01]  /*7b60*/  FMUL.FTZ R24, R6, R39 ;  /* 0x0000002706187220 */ /* 0x000fe20000410000 */
[----:B------:R-:W-:Y:S01]  /*7b70*/  F2FP.F16.E4M3.UNPACK_B R25, R25.H1 ;  /* 0x00000019ff19723e */ /* 0x000fe200030006ff */
[----:B------:R-:W-:Y:S01]  /*7b80*/  FMUL.FTZ R43, R11, R37 ;  /* 0x000000250b2b7220 */ /* 0x000fe20000410000 */
[----:B------:R-:W-:Y:S01]  /*7b90*/  F2FP.F16.E4M3.UNPACK_B R30, R30.H1 ;  /* 0x0000001eff1e723e */ /* 0x000fe200030006ff */
[C---:B------:R-:W-:Y:S01]  /*7ba0*/  FFMA.FTZ R6, R9.reuse, R15, -R24 ;  /* 0x0000000f09067223 */ /* 0x040fe20000010818 */
[----:B------:R-:W-:Y:S01]  /*7bb0*/  FFMA.FTZ R9, R9, R39, R40 ;  /* 0x0000002709097223 */ /* 0x000fe20000010028 */
[----:B------:R-:W-:Y:S01]  /*7bc0*/  F2FP.F16.E4M3.UNPACK_B R39, R33.H1 ;  /* 0x00000021ff27723e */ /* 0x000fe200030006ff */
[----:B------:R-:W-:Y:S01]  /*7bd0*/  HADD2.F32 R24, -RZ, R12.H1_H1 ;  /* 0x3000000cff187230 */ /* 0x000fe20000004100 */
[-C--:B------:R-:W-:Y:S01]  /*7be0*/  F2FP.F16.E4M3.UNPACK_B R7, R26.reuse ;  /* 0x0000001aff07723e */ /* 0x080fe200020006ff */
[----:B------:R-:W-:Y:S01]  /*7bf0*/  HADD2.F32 R12, -RZ, R25.H0_H0 ;  /* 0x20000019ff0c7230 */ /* 0x000fe20000004100 */
[----:B------:R-:W-:Y:S01]  /*7c00*/  F2FP.F16.E4M3.UNPACK_B R26, R26.H1 ;  /* 0x0000001aff1a723e */ /* 0x000fe200030006ff */
[----:B------:R-:W-:-:S02]  /*7c10*/  HADD2.F32 R40, -RZ, R39.H0_H0 ;  /* 0x20000027ff287230 */ /* 0x000fc40000004100 */
[-C--:B------:R-:W-:Y:S01]  /*7c20*/  FMUL.FTZ R42, R11, R24.reuse ;  /* 0x000000180b2a7220 */ /* 0x080fe20000410000 */
[--C-:B------:R-:W-:Y:S02]  /*7c30*/  HADD2.F32 R33, -RZ, R30.reuse.H0_H0 ;  /* 0x2000001eff217230 */ /* 0x100fe40000004100 */
[----:B------:R-:W-:Y:S01]  /*7c40*/  FFMA.FTZ R11, R10, R24, -R43 ;  /* 0x000000180a0b7223 */ /* 0x000fe2000001082b */
[----:B------:R-:W-:Y:S02]  /*7c50*/  HADD2.F32 R15, -RZ, R21.H0_H0 ;  /* 0x20000015ff0f7230 */ /* 0x000fe40000004100 */
[----:B------:R-:W-:Y:S01]  /*7c60*/  FMUL.FTZ R44, R12, R40 ;  /* 0x000000280c2c7220 */ /* 0x000fe20000410000 */
[----:B------:R-:W-:Y:S01]  /*7c70*/  FFMA.FTZ R10, R10, R37, R42 ;  /* 0x000000250a0a7223 */ /* 0x000fe2000001002a */
[----:B------:R-:W-:Y:S01]  /*7c80*/  FMUL.FTZ R45, R12, R33 ;  /* 0x000000210c2d7220 */ /* 0x000fe20000410000 */
[----:B------:R-:W-:Y:S01]  /*7c90*/  F2FP.F16.E4M3.UNPACK_B R42, R41 ;  /* 0x00000029ff2a723e */ /* 0x000fe200020006ff */
[C---:B------:R-:W-:Y:S01]  /*7ca0*/  FFMA.FTZ R12, R15.reuse, R33, -R44 ;  /* 0x000000210f0c7223 */ /* 0x040fe2000001082c */
[----:B------:R-:W-:Y:S01]  /*7cb0*/  F2FP.F16.E4M3.UNPACK_B R37, R34 ;  /* 0x00000022ff25723e */ /* 0x000fe200020006ff */
[----:B------:R-:W-:Y:S01]  /*7cc0*/  FFMA.FTZ R15, R15, R40, R45 ;  /* 0x000000280f0f7223 */ /* 0x000fe2000001002d */
[----:B------:R-:W-:Y:S01]  /*7cd0*/  HADD2.F32 R33, -RZ, R30.H1_H1 ;  /* 0x3000001eff217230 */ /* 0x000fe20000004100 */
[----:B------:R-:W-:Y:S01]  /*7ce0*/  F2FP.F16.E4M3.UNPACK_B R41, R41.H1 ;  /* 0x00000029ff29723e */ /* 0x000fe200030006ff */
[----:B------:R-:W-:Y:S01]  /*7cf0*/  HADD2.F32 R40, -RZ, R39.H1_H1 ;  /* 0x30000027ff287230 */ /* 0x000fe20000004100 */
[-C--:B------:R-:W-:Y:S01]  /*7d00*/  F2FP.F16.E4M3.UNPACK_B R5, R14.reuse ;  /* 0x0000000eff05723e */ /* 0x080fe200020006ff */
[----:B------:R-:W-:Y:S01]  /*7d10*/  HADD2.F32 R25, -RZ, R25.H1_H1 ;  /* 0x30000019ff197230 */ /* 0x000fe20000004100 */
[----:B------:R-:W-:Y:S01]  /*7d20*/  F2FP.F16.E4M3.UNPACK_B R14, R14.H1 ;  /* 0x0000000eff0e723e */ /* 0x000fe200030006ff */
[----:B------:R-:W-:-:S02]  /*7d30*/  HADD2.F32 R30, -RZ, R21.H1_H1 ;  /* 0x30000015ff1e7230 */ /* 0x000fc40000004100 */
[----:B------:R-:W-:Y:S02]  /*7d40*/  HADD2.F32 R43, -RZ, R42.H0_H0 ;  /* 0x2000002aff2b7230 */ /* 0x000fe40000004100 */
[C---:B------:R-:W-:Y:S01]  /*7d50*/  FMUL.FTZ R45, R25.reuse, R40 ;  /* 0x00000028192d7220 */ /* 0x040fe20000410000 */
[----:B------:R-:W-:Y:S02]  /*7d60*/  HADD2.F32 R21, -RZ, R32.H0_H0 ;  /* 0x20000020ff157230 */ /* 0x000fe40000004100 */
[----:B------:R-:W-:Y:S01]  /*7d70*/  FMUL.FTZ R25, R25, R33 ;  /* 0x0000002119197220 */ /* 0x000fe20000410000 */
[----:B------:R-:W-:Y:S02]  /*7d80*/  HADD2.F32 R39, -RZ, R37.H0_H0 ;  /* 0x20000025ff277230 */ /* 0x000fe40000004100 */
[----:B------:R-:W-:Y:S02]  /*7d90*/  HADD2.F32 R24, -RZ, R31.H0_H0 ;  /* 0x2000001fff187230 */ /* 0x000fe40000004100 */
[----:B------:R-:W-:Y:S01]  /*7da0*/  FMUL.FTZ R47, R21, R43 ;  /* 0x0000002b152f7220 */ /* 0x000fe20000410000 */
[----:B------:R-:W-:-:S02]  /*7db0*/  HADD2.F32 R42, -RZ, R42.H1_H1 ;  /* 0x3000002aff2a7230 */ /* 0x000fc40000004100 */
[----:B------:R-:W-:Y:S01]  /*7dc0*/  FMUL.FTZ R44, R21, R39 ;  /* 0x00000027152c7220 */ /* 0x000fe20000410000 */
[C---:B------:R-:W-:Y:S01]  /*7dd0*/  FFMA.FTZ R21, R30.reuse, R33, -R45 ;  /* 0x000000211e157223 */ /* 0x040fe2000001082d */
[----:B------:R-:W-:Y:S01]  /*7de0*/  FFMA.FTZ R30, R30, R40, R25 ;  /* 0x000000281e1e7223 */ /* 0x000fe20000010019 */
[C---:B------:R-:W-:Y:S01]  /*7df0*/  FFMA.FTZ R25, R24.reuse, R39, -R47 ;  /* 0x0000002718197223 */ /* 0x040fe2000001082f */
[----:B------:R-:W-:Y:S01]  /*7e00*/  HADD2.F32 R39, -RZ, R37.H1_H1 ;  /* 0x30000025ff277230 */ /* 0x000fe20000004100 */
[----:B------:R-:W-:Y:S01]  /*7e10*/  F2FP.F16.E4M3.UNPACK_B R37, R34.H1 ;  /* 0x00000022ff25723e */ /* 0x000fe200030006ff */
[----:B------:R-:W-:Y:S01]  /*7e20*/  FFMA.FTZ R24, R24, R43, R44 ;  /* 0x0000002b18187223 */ /* 0x000fe2000001002c */
[----:B------:R-:W-:Y:S01]  /*7e30*/  HADD2.F32 R43, -RZ, R41.H0_H0 ;  /* 0x20000029ff2b7230 */ /* 0x000fe20000004100 */
[----:B------:R-:W-:Y:S01]  /*7e40*/  F2FP.SATFINITE.E4M3.F32.PACK_AB_MERGE_C R15, R30, R15, RZ ;  /* 0x0000000f1e0f723e */ /* 0x000fe200048070ff */
[----:B------:R-:W-:Y:S02]  /*7e50*/  HADD2.F32 R33, -RZ, R38.H0_H0 ;  /* 0x20000026ff217230 */ /* 0x000fe40000004100 */
[----:B------:R-:W-:Y:S01]  /*7e60*/  HADD2.F32 R40, -RZ, R37.H0_H0 ;  /* 0x20000025ff287230 */ /* 0x000fe20000004100 */
[----:B------:R-:W-:Y:S01]  /*7e70*/  F2FP.SATFINITE.E4M3.F32.PACK_AB_MERGE_C R9, R10, R9, R15 ;  /* 0x000000090a09723e */ /* 0x000fe2000480700f */
[----:B------:R-:W-:-:S02]  /*7e80*/  HADD2.F32 R32, -RZ, R32.H1_H1 ;  /* 0x30000020ff207230 */ /* 0x000fc40000004100 */
[C---:B------:R-:W-:Y:S01]  /*7e90*/  FMUL.FTZ R47, R33.reuse, R43 ;  /* 0x0000002b212f7220 */ /* 0x040fe20000410000 */
[----:B------:R-:W-:Y:S02]  /*7ea0*/  HADD2.F32 R34, -RZ, R36.H0_H0 ;  /* 0x20000024ff227230 */ /* 0x000fe40000004100 */
[----:B------:R-:W-:Y:S01]  /*7eb0*/  FMUL.FTZ R46, R33, R40 ;  /* 0x00000028212e7220 */ /* 0x000fe20000410000 */
[----:B------:R-:W-:Y:S02]  /*7ec0*/  HADD2.F32 R31, -RZ, R31.H1_H1 ;  /* 0x3000001fff1f7230 */ /* 0x000fe40000004100 */
[C---:B------:R-:W-:Y:S01]  /*7ed0*/  FMUL.FTZ R44, R32.reuse, R42 ;  /* 0x0000002a202c7220 */ /* 0x040fe20000410000 */
[----:B------:R-:W-:Y:S01]  /*7ee0*/  FMUL.FTZ R45, R32, R39 ;  /* 0x00000027202d7220 */ /* 0x000fe20000410000 */
[C---:B------:R-:W-:Y:S01]  /*7ef0*/  FFMA.FTZ R33, R34.reuse, R40, -R47 ;  /* 0x0000002822217223 */ /* 0x040fe2000001082f */
[----:B------:R-:W-:Y:S01]  /*7f00*/  FFMA.FTZ R34, R34, R43, R46 ;  /* 0x0000002b22227223 */ /* 0x000fe2000001002e */
[----:B------:R-:W-:Y:S01]  /*7f10*/  F2FP.F16.E4M3.UNPACK_B R43, R20.H1 ;  /* 0x00000014ff2b723e */ /* 0x000fe200030006ff */
[C---:B------:R-:W-:Y:S01]  /*7f20*/  FFMA.FTZ R32, R31.reuse, R39, -R44 ;  /* 0x000000271f207223 */ /* 0x040fe2000001082c */
[----:B------:R-:W-:Y:S01]  /*7f30*/  F2FP.F16.E4M3.UNPACK_B R40, R8.H1 ;  /* 0x00000008ff28723e */ /* 0x000fe200030006ff */
[----:B------:R-:W-:Y:S01]  /*7f40*/  FFMA.FTZ R31, R31, R42, R45 ;  /* 0x0000002a1f1f7223 */ /* 0x000fe2000001002d */
[----:B------:R-:W-:-:S02]  /*7f50*/  HADD2.F32 R42, -RZ, R37.H1_H1 ;  /* 0x30000025ff2a7230 */ /* 0x000fc40000004100 */
[----:B------:R-:W-:Y:S02]  /*7f60*/  HADD2.F32 R44, -RZ, R41.H1_H1 ;  /* 0x30000029ff2c7230 */ /* 0x000fe40000004100 */
[----:B------:R-:W-:Y:S02]  /*7f70*/  HADD2.F32 R39, -RZ, R38.H1_H1 ;  /* 0x30000026ff277230 */ /* 0x000fe40000004100 */
[----:B------:R-:W-:Y:S02]  /*7f80*/  HADD2.F32 R45, -RZ, R43.H0_H0 ;  /* 0x2000002bff2d7230 */ /* 0x000fe40000004100 */
[----:B------:R-:W-:Y:S02]  /*7f90*/  HADD2.F32 R38, -RZ, R35.H0_H0 ;  /* 0x20000023ff267230 */ /* 0x000fe40000004100 */
[C---:B------:R-:W-:Y:S01]  /*7fa0*/  FMUL.FTZ R46, R39.reuse, R44 ;  /* 0x0000002c272e7220 */ /* 0x040fe20000410000 */
[----:B------:R-:W-:Y:S02]  /*7fb0*/  HADD2.F32 R41, -RZ, R40.H0_H0 ;  /* 0x20000028ff297230 */ /* 0x000fe40000004100 */
[----:B------:R-:W-:Y:S01]  /*7fc0*/  FMUL.FTZ R47, R39, R42 ;  /* 0x0000002a272f7220 */ /* 0x000fe20000410000 */
[----:B------:R-:W-:-:S02]  /*7fd0*/  HADD2.F32 R37, -RZ, R36.H1_H1 ;  /* 0x30000024ff257230 */ /* 0x000fc40000004100 */
[C---:B------:R-:W-:Y:S01]  /*7fe0*/  FMUL.FTZ R39, R38.reuse, R45 ;  /* 0x0000002d26277220 */ /* 0x040fe20000410000 */
[----:B------:R-:W-:Y:S02]  /*7ff0*/  HADD2.F32 R36, -RZ, R29.H0_H0 ;  /* 0x2000001dff247230 */ /* 0x000fe40000004100 */
[----:B------:R-:W-:Y:S01]  /*8000*/  FMUL.FTZ R38, R38, R41 ;  /* 0x0000002926267220 */ /* 0x000fe20000410000 */
[----:B------:R-:W-:Y:S02]  /*8010*/  HADD2.F32 R35, -RZ, R35.H1_H1 ;  /* 0x30000023ff237230 */ /* 0x000fe40000004100 */
[----:B------:R-:W-:Y:S01]  /*8020*/  FFMA.FTZ R50, R37, R42, -R46 ;  /* 0x0000002a25327223 */ /* 0x000fe2000001082e */
[----:B------:R-:W-:Y:S02]  /*8030*/  HADD2.F32 R40, -RZ, R40.H1_H1 ;  /* 0x30000028ff287230 */ /* 0x000fe40000004100 */
[----:B------:R-:W-:Y:S01]  /*8040*/  FFMA.FTZ R45, R36, R45, R38 ;  /* 0x0000002d242d7223 */ /* 0x000fe20000010026 */
[----:B------:R-:W-:-:S02]  /*8050*/  HADD2.F32 R38, -RZ, R43.H1_H1 ;  /* 0x3000002bff267230 */ /* 0x000fc40000004100 */
[----:B------:R-:W-:Y:S01]  /*8060*/  FFMA.FTZ R51, R37, R44, R47 ;  /* 0x0000002c25337223 */ /* 0x000fe2000001002f */
[----:B------:R-:W-:Y:S01]  /*8070*/  F2FP.F16.E4M3.UNPACK_B R37, R20 ;  /* 0x00000014ff25723e */ /* 0x000fe200020006ff */
[----:B------:R-:W-:Y:S01]  /*8080*/  FFMA.FTZ R41, R36, R41, -R39 ;  /* 0x0000002924297223 */ /* 0x000fe20000010827 */
[----:B------:R-:W-:Y:S01]  /*8090*/  HADD2.F32 R29, -RZ, R29.H1_H1 ;  /* 0x3000001dff1d7230 */ /* 0x000fe20000004100 */
[----:B------:R-:W-:Y:S01]  /*80a0*/  F2FP.F16.E4M3.UNPACK_B R36, R8 ;  /* 0x00000008ff24723e */ /* 0x000fe200020006ff */
[C---:B------:R-:W-:Y:S01]  /*80b0*/  FMUL.FTZ R8, R35.reuse, R38 ;  /* 0x0000002623087220 */ /* 0x040fe20000410000 */
[----:B------:R-:W-:Y:S01]  /*80c0*/  FMUL.FTZ R39, R35, R40 ;  /* 0x0000002823277220 */ /* 0x000fe20000410000 */
[----:B------:R-:W-:Y:S01]  /*80d0*/  HADD2.F32 R35, -RZ, R37.H0_H0 ;  /* 0x20000025ff237230 */ /* 0x000fe20000004100 */
[----:B------:R-:W-:Y:S01]  /*80e0*/  F2FP.SATFINITE.E4M3.F32.PACK_AB_MERGE_C R34, R51, R34, RZ ;  /* 0x000000223322723e */ /* 0x000fe200048070ff */
[----:B------:R-:W-:Y:S02]  /*80f0*/  HADD2.F32 R20, -RZ, R27.H0_H0 ;  /* 0x2000001bff147230 */ /* 0x000fe40000004100 */
[C---:B------:R-:W-:Y:S01]  /*8100*/  FFMA.FTZ R40, R29.reuse, R40, -R8 ;  /* 0x000000281d287223 */ /* 0x040fe20000010808 */
[----:B------:R-:W-:Y:S01]  /*8110*/  FFMA.FTZ R42, R29, R38, R39 ;  /* 0x000000261d2a7223 */ /* 0x000fe20000010027 */
[----:B------:R-:W-:-:S02]  /*8120*/  HADD2.F32 R29, -RZ, R36.H0_H0 ;  /* 0x20000024ff1d7230 */ /* 0x000fc40000004100 */
[----:B------:R-:W-:Y:S02]  /*8130*/  HADD2.F32 R8, -RZ, R13.H0_H0 ;  /* 0x2000000dff087230 */ /* 0x000fe40000004100 */
[C---:B------:R-:W-:Y:S01]  /*8140*/  FMUL.FTZ R39, R20.reuse, R35 ;  /* 0x0000002314277220 */ /* 0x040fe20000410000 */
[----:B------:R-:W-:Y:S02]  /*8150*/  HADD2.F32 R38, -RZ, R37.H1_H1 ;  /* 0x30000025ff267230 */ /* 0x000fe40000004100 */
[-C--:B------:R-:W-:Y:S01]  /*8160*/  FMUL.FTZ R37, R20, R29.reuse ;  /* 0x0000001d14257220 */ /* 0x080fe20000410000 */
[----:B------:R-:W-:Y:S02]  /*8170*/  HADD2.F32 R27, -RZ, R27.H1_H1 ;  /* 0x3000001bff1b7230 */ /* 0x000fe40000004100 */
[----:B------:R-:W-:Y:S01]  /*8180*/  FFMA.FTZ R39, R8, R29, -R39 ;  /* 0x0000001d08277223 */ /* 0x000fe20000010827 */
[----:B------:R-:W-:Y:S01]  /*8190*/  HADD2.F32 R36, -RZ, R36.H1_H1 ;  /* 0x30000024ff247230 */ /* 0x000fe20000004100 */
[----:B------:R-:W-:Y:S01]  /*81a0*/  F2FP.F16.E4M3.UNPACK_B R29, R4.H1 ;  /* 0x00000004ff1d723e */ /* 0x000fe200030006ff */
[----:B------:R-:W-:-:S02]  /*81b0*/  HADD2.F32 R13, -RZ, R13.H1_H1 ;  /* 0x3000000dff0d7230 */ /* 0x000fc40000004100 */
[C---:B------:R-:W-:Y:S01]  /*81c0*/  FMUL.FTZ R20, R27.reuse, R38 ;  /* 0x000000261b147220 */ /* 0x040fe20000410000 */
[----:B------:R-:W-:Y:S01]  /*81d0*/  FFMA.FTZ R37, R8, R35, R37 ;  /* 0x0000002308257223 */ /* 0x000fe20000010025 */
[-C--:B------:R-:W-:Y:S01]  /*81e0*/  F2FP.F16.E4M3.UNPACK_B R8, R3.reuse.H1 ;  /* 0x00000003ff08723e */ /* 0x080fe200030006ff */
[-C--:B------:R-:W-:Y:S01]  /*81f0*/  FMUL.FTZ R27, R27, R36.reuse ;  /* 0x000000241b1b7220 */ /* 0x080fe20000410000 */
[C---:B------:R-:W-:Y:S01]  /*8200*/  FFMA.FTZ R36, R13.reuse, R36, -R20 ;  /* 0x000000240d247223 */ /* 0x040fe20000010814 */
[----:B------:R-:W-:Y:S01]  /*8210*/  HADD2.F32 R35, -RZ, R29.H0_H0 ;  /* 0x2000001dff237230 */ /* 0x000fe20000004100 */
[----:B------:R-:W-:Y:S01]  /*8220*/  F2FP.F16.E4M3.UNPACK_B R3, R3 ;  /* 0x00000003ff03723e */ /* 0x000fe200020006ff */
[----:B------:R-:W-:Y:S02]  /*8230*/  HADD2.F32 R20, -RZ, R26.H0_H0 ;  /* 0x2000001aff147230 */ /* 0x000fe40000004100 */
[----:B------:R-:W-:Y:S01]  /*8240*/  FFMA.FTZ R38, R13, R38, R27 ;  /* 0x000000260d267223 */ /* 0x000fe2000001001b */
[----:B------:R-:W-:-:S02]  /*8250*/  HADD2.F32 R13, -RZ, R8.H0_H0 ;  /* 0x20000008ff0d7230 */ /* 0x000fc40000004100 */
[----:B------:R-:W-:Y:S02]  /*8260*/  HADD2.F32 R27, -RZ, R8.H1_H1 ;  /* 0x30000008ff1b7230 */ /* 0x000fe40000004100 */
[C---:B------:R-:W-:Y:S01]  /*8270*/  FMUL.FTZ R43, R20.reuse, R35 ;  /* 0x00000023142b7220 */ /* 0x040fe20000410000 */
[----:B------:R-:W-:Y:S02]  /*8280*/  HADD2.F32 R8, -RZ, R14.H0_H0 ;  /* 0x2000000eff087230 */ /* 0x000fe40000004100 */
[-C--:B------:R-:W-:Y:S01]  /*8290*/  FMUL.FTZ R47, R20, R13.reuse ;  /* 0x0000000d142f7220 */ /* 0x080fe20000410000 */
[----:B------:R-:W-:Y:S02]  /*82a0*/  HADD2.F32 R29, -RZ, R29.H1_H1 ;  /* 0x3000001dff1d7230 */ /* 0x000fe40000004100 */
[----:B------:R-:W-:Y:S02]  /*82b0*/  HADD2.F32 R26, -RZ, R26.H1_H1 ;  /* 0x3000001aff1a7230 */ /* 0x000fe40000004100 */
[C---:B------:R-:W-:Y:S01]  /*82c0*/  FFMA.FTZ R43, R8.reuse, R13, -R43 ;  /* 0x0000000d082b7223 */ /* 0x040fe2000001082b */
[----:B------:R-:W-:Y:S01]  /*82d0*/  HADD2.F32 R14, -RZ, R14.H1_H1 ;  /* 0x3000000eff0e7230 */ /* 0x000fe20000004100 */
[----:B------:R-:W-:Y:S01]  /*82e0*/  F2FP.F16.E4M3.UNPACK_B R13, R4 ;  /* 0x00000004ff0d723e */ /* 0x000fe200020006ff */
[----:B------:R-:W-:Y:S01]  /*82f0*/  FFMA.FTZ R47, R8, R35, R47 ;  /* 0x00000023082f7223 */ /* 0x000fe2000001002f */
[C---:B------:R-:W-:Y:S01]  /*8300*/  FMUL.FTZ R49, R26.reuse, R29 ;  /* 0x0000001d1a317220 */ /* 0x040fe20000410000 */
[----:B------:R-:W-:Y:S01]  /*8310*/  FMUL.FTZ R26, R26, R27 ;  /* 0x0000001b1a1a7220 */ /* 0x000fe20000410000 */
[----:B------:R-:W-:-:S02]  /*8320*/  HADD2.F32 R8, -RZ, R3.H0_H0 ;  /* 0x20000003ff087230 */ /* 0x000fc40000004100 */
[----:B------:R-:W-:Y:S02]  /*8330*/  HADD2.F32 R20, -RZ, R13.H0_H0 ;  /* 0x2000000dff147230 */ /* 0x000fe40000004100 */
[C---:B------:R-:W-:Y:S01]  /*8340*/  FFMA.FTZ R48, R14.reuse, R29, R26 ;  /* 0x0000001d0e307223 */ /* 0x040fe2000001001a */
[----:B------:R-:W-:Y:S02]  /*8350*/  HADD2.F32 R4, -RZ, R7.H0_H0 ;  /* 0x20000007ff047230 */ /* 0x000fe40000004100 */
[----:B------:R-:W-:Y:S01]  /*8360*/  FFMA.FTZ R46, R14, R27, -R49 ;  /* 0x0000001b0e2e7223 */ /* 0x000fe20000010831 */
[----:B------:R-:W-:Y:S02]  /*8370*/  HADD2.F32 R26, -RZ, R13.H1_H1 ;  /* 0x3000000dff1a7230 */ /* 0x000fe40000004100 */
[----:B------:R-:W-:Y:S02]  /*8380*/  HADD2.F32 R7, -RZ, R7.H1_H1 ;  /* 0x30000007ff077230 */ /* 0x000fe40000004100 */
[----:B------:R-:W-:Y:S01]  /*8390*/  FMUL.FTZ R44, R4, R20 ;  /* 0x00000014042c7220 */ /* 0x000fe20000410000 */
[----:B------:R-:W-:-:S02]  /*83a0*/  HADD2.F32 R14, -RZ, R3.H1_H1 ;  /* 0x30000003ff0e7230 */ /* 0x000fc40000004100 */
        /* <DEDUP_REMOVED lines=14> */
[----:B------:R-:W-:Y:S02]  /*8490*/  F2FP.SATFINITE.E4M3.F32.PACK_AB_MERGE_C R47, R48, R47, RZ ;  /* 0x0000002f302f723e */ /* 0x000fe400048070ff */
[----:B------:R-:W-:Y:S02]  /*84a0*/  F2FP.SATFINITE.E4M3.F32.PACK_AB_MERGE_C R5, R11, R6, R5 ;  /* 0x000000060b05723e */ /* 0x000fe40004807005 */
[----:B------:R-:W-:-:S02]  /*84b0*/  F2FP.SATFINITE.E4M3.F32.PACK_AB_MERGE_C R7, R32, R25, R7 ;  /* 0x000000192007723e */ /* 0x000fc40004807007 */
[----:B------:R-:W-:Y:S02]  /*84c0*/  F2FP.SATFINITE.E4M3.F32.PACK_AB_MERGE_C R4, R36, R39, R4 ;  /* 0x000000272404723e */ /* 0x000fe40004807004 */
[----:B------:R-:W-:Y:S02]  /*84d0*/  F2FP.SATFINITE.E4M3.F32.PACK_AB_MERGE_C R6, R3, R44, R43 ;  /* 0x0000002c0306723e */ /* 0x000fe4000480702b */
[----:B------:R-:W-:Y:S02]  /*84e0*/  F2FP.SATFINITE.E4M3.F32.PACK_AB_MERGE_C R11, R31, R24, R34 ;  /* 0x000000181f0b723e */ /* 0x000fe40004807022 */
[----:B------:R-:W-:Y:S01]  /*84f0*/  F2FP.SATFINITE.E4M3.F32.PACK_AB_MERGE_C R8, R38, R37, R8 ;  /* 0x000000252608723e */ /* 0x000fe20004807008 */
[----:B------:R0:W-:Y:S01]  /*8500*/  STS.128 [R52+0xb000], R4 ;  /* 0x00b0000434007388 */ /* 0x0001e20000000c00 */
[----:B------:R-:W-:-:S05]  /*8510*/  F2FP.SATFINITE.E4M3.F32.PACK_AB_MERGE_C R10, R26, R13, R47 ;  /* 0x0000000d1a0a723e */ /* 0x000fca000480702f */
[----:B------:R0:W-:Y:S02]  /*8520*/  STS.128 [R0+0xb000], R8 ;  /* 0x00b0000800007388 */ /* 0x0001e40000000c00 */
.L_x_1906:
[----:B------:R-:W-:Y:S05]  /*8530*/  BSYNC B0 ;  /* 0x0000000000007941 */ /* 0x000fea0003800000 */
.L_x_1899:
        /* <DEDUP_REMOVED lines=8> */
.L_x_1896:
[----:B0-2---:R-:W2:Y:S02]  /*85c0*/  LDL R0, [R1+0x4] ;  /* 0x0000040001007983 */ /* 0x005ea40000100800 */
[----:B--2---:R-:W-:-:S13]  /*85d0*/  ISETP.NE.AND P1, PT, R0, 0x3, PT ;  /* 0x000000030000780c */ /* 0x004fda0003f25270 */
[----:B------:R-:W-:Y:S05]  /*85e0*/  @!P1 BRA `(.L_x_1914) ;  /* 0x0000000000049947 */ /* 0x000fea0003800000 */
[----:B------:R-:W-:Y:S01]  /*85f0*/  BPT.TRAP 0x1 ;  /* 0x000000040000795c */ /* 0x000fe20000300000 */
.L_x_1914:
[----:B-----5:R-:W-:Y:S01]  /*8600*/  IMAD R12, R23, 0x8, R16 ;  /* 0x00000008170c7824 */ /* 0x020fe200078e0210 */
[----:B-1----:R-:W-:-:S04]  /*8610*/  SHF.L.U32 R3, R156, 0x1f, RZ ;  /* 0x0000001f9c037819 */ /* 0x002fc800000006ff */
[----:B------:R0:W1:Y:S01]  /*8620*/  SYNCS.PHASECHK.TRANS64.TRYWAIT P0, [R12+URZ+0x13230], R3 ;  /* 0x013230030c0075a7 */ /* 0x000062000800017f */
[----:B------:R-:W-:Y:S05]  /*8630*/  @!P1 BRA `(.L_x_1915) ;  /* 0x0000000000049947 */ /* 0x000fea0003800000 */
[----:B------:R-:W-:Y:S01]  /*8640*/  BPT.TRAP 0x1 ;  /* 0x000000040000795c */ /* 0x000fe20000300000 */
.L_x_1915:
[----:B------:R-:W3:Y:S02]  /*8650*/  S2R R0, SR_TID.X ;  /* 0x0000000000007919 */ /* 0x000ee40000002100 */
[----:B---3--:R-:W-:Y:S01]  /*8660*/  LOP3.LUT R4, R0, 0x7f, RZ, 0xc0, !PT ;  /* 0x0000007f00047812 */ /* 0x008fe200078ec0ff */
[----:B------:R-:W-:-:S03]  /*8670*/  VIADD R0, R16, 0xe000 ;  /* 0x0000e00010007836 */ /* 0x000fc60000000000 */
[----:B------:R-:W-:Y:S02]  /*8680*/  ISETP.NE.AND P2, PT, R4, RZ, PT ;  /* 0x000000ff0400720c */ /* 0x000fe40003f45270 */
[----:B------:R-:W-:-:S04]  /*8690*/  SHF.R.U32.HI R0, RZ, 0x4, R0 ;  /* 0x00000004ff007819 */ /* 0x000fc80000011600 */
[----:B------:R-:W-:Y:S01]  /*86a0*/  LOP3.LUT R0, R0, 0x3fff, RZ, 0xc0, !PT ;  /* 0x00003fff00007812 */ /* 0x000fe200078ec0ff */
[----:B-1----:R-:W-:Y:S06]  /*86b0*/  @P0 BRA `(.L_x_1916) ;  /* 0x0000000000080947 */ /* 0x002fec0003800000 */
[----:B------:R-:W1:Y:S02]  /*86c0*/  SYNCS.PHASECHK.TRANS64.TRYWAIT P0, [R12+URZ+0x13230], R3 ;  /* 0x013230030c0075a7 */ /* 0x000e64000800017f */
[----:B-1----:R-:W-:Y:S05]  /*86d0*/  @!P0 BRA `(.L_x_1917) ;  /* 0x0000014400808947 */ /* 0x002fea0003800000 */
.L_x_1916:
[----:B------:R-:W-:Y:S01]  /*86e0*/  LOP3.LUT R0, R0, 0x10000, RZ, 0xfc, !PT ;  /* 0x0001000000007812 */ /* 0x000fe200078efcff */
[----:B------:R-:W-:Y:S05]  /*86f0*/  WARPSYNC.ALL ;  /* 0x0000000000007948 */ /* 0x000fea0003800000 */
[----:B------:R-:W-:Y:S01]  /*8700*/  STL [R1+0x30], R0 ;  /* 0x0000300001007387 */ /* 0x000fe20000100800 */
[----:B------:R-:W-:Y:S01]  /*8710*/  IMAD R8, R23, 0x280, R0 ;  /* 0x0000028017087824 */ /* 0x000fe200078e0200 */
[----:B------:R-:W-:Y:S01]  /*8720*/  LOP3.LUT R4, R28, 0x10000, RZ, 0xfc, !PT ;  /* 0x000100001c047812 */ /* 0x000fe200078efcff */
        /* <DEDUP_REMOVED lines=8> */
[C---:B------:R-:W-:Y:S01]  /*87b0*/  VIADD R6, R8.reuse, 0x80 ;  /* 0x0000008008067836 */ /* 0x040fe20000000000 */
[----:B------:R-:W-:Y:S01]  /*87c0*/  R2UR UR5, R5 ;  /* 0x00000000050572ca */ /* 0x000fe200000e0000 */
[----:B------:R-:W-:Y:S01]  /*87d0*/  VIADD R10, R8, 0x100 ;  /* 0x00000100080a7836 */ /* 0x000fe20000000000 */
[----:B------:R-:W2:Y:S01]  /*87e0*/  LDL R109, [R1+0x3c] ;  /* 0x00003c00016d7983 */ /* 0x000ea20000100800 */
[----:B------:R-:W-:Y:S01]  /*87f0*/  IMAD.MOV.U32 R11, RZ, RZ, -0x7fffffe0 ;  /* 0x80000020ff0b7424 */ /* 0x000fe200078e00ff */
[----:B------:R-:W-:-:S02]  /*8800*/  R2UR UR8, R4 ;  /* 0x00000000040872ca */ /* 0x000fc400000e0000 */
[----:B------:R-:W3:Y:S01]  /*8810*/  LDL R105, [R1+0x28] ;  /* 0x0000280001697983 */ /* 0x000ee20000100800 */
[----:B------:R-:W-:-:S03]  /*8820*/  R2UR UR9, R5 ;  /* 0x00000000050972ca */ /* 0x000fc600000e0000 */
[----:B------:R-:W5:Y:S01]  /*8830*/  LDL R106, [R1+0x40] ;  /* 0x00004000016a7983 */ /* 0x000f620000100800 */
[----:B------:R-:W-:-:S03]  /*8840*/  R2UR UR12, R4 ;  /* 0x00000000040c72ca */ /* 0x000fc600000e0000 */
[----:B------:R-:W5:Y:S01]  /*8850*/  LDL R107, [R1+0x24] ;  /* 0x00002400016b7983 */ /* 0x000f620000100800 */
[----:B------:R-:W-:Y:S01]  /*8860*/  QGMMA.64x32x32.F32.E4M3.E4M3 R88, gdesc[UR4], RZ, !UPT, gsb0 ;  /* 0x00600000045879f3 */ /* 0x000fe2000c0008ff */
[----:B------:R-:W-:Y:S01]  /*8870*/  R2UR UR6, R6 ;  /* 0x00000000060672ca */ /* 0x000fe200000e0000 */
[----:B----4-:R-:W-:Y:S01]  /*8880*/  VIADD R14, R8, 0x2 ;  /* 0x00000002080e7836 */ /* 0x010fe20000000000 */
[----:B------:R-:W-:Y:S01]  /*8890*/  R2UR UR7, R7 ;  /* 0x00000000070772ca */ /* 0x000fe200000e0000 */
[----:B------:R-:W-:Y:S01]  /*88a0*/  IMAD.MOV.U32 R15, RZ, RZ, -0x7fffffe0 ;  /* 0x80000020ff0f7424 */ /* 0x000fe200078e00ff */
[----:B------:R-:W-:Y:S01]  /*88b0*/  R2UR UR4, R4 ;  /* 0x00000000040472ca */ /* 0x000fe200000e0000 */
[----:B------:R-:W4:Y:S01]  /*88c0*/  LDC R9, c[0x0][0x448] ;  /* 0x00011200ff097b82 */ /* 0x000f220000000800 */
[----:B------:R-:W-:Y:S01]  /*88d0*/  R2UR UR5, R5 ;  /* 0x00000000050572ca */ /* 0x000fe200000e0000 */
[----:B01----:R-:W-:Y:S01]  /*88e0*/  @!P2 VIADD R12, R12, 0x13240 ;  /* 0x000132400c0ca836 */ /* 0x003fe20000000000 */
[----:B------:R-:W-:Y:S01]  /*88f0*/  ULDC UR36, c[0x0][0x988] ;  /* 0x0002620000247ab9 */ /* 0x000fe20000000800 */
[----:B------:R-:W-:Y:S01]  /*8900*/  ULDC UR37, c[0x0][0x988] ;  /* 0x0002620000257ab9 */ /* 0x000fe20000000800 */
[----:B------:R-:W-:-:S02]  /*8910*/  WARPGROUP.DEPBAR.LE gsb0, 0x0 ;  /* 0x00008000000079c5 */ /* 0x000fc40000010000 */
[----:B------:R-:W-:-:S07]  /*8920*/  WARPGROUP.ARRIVE ;  /* 0x00000000000079c5 */ /* 0x000fce0000000000 */
[----:B------:R-:W-:Y:S01]  /*8930*/  QGMMA.64x32x32.F32.E4M3.E4M3 R72, gdesc[UR4], RZ, !UPT, gsb0 ;  /* 0x00600000044879f3 */ /* 0x000fe2000c0008ff */
[----:B------:R-:W-:Y:S02]  /*8940*/  R2UR UR10, R10 ;  /* 0x000000000a0a72ca */ /* 0x000fe400000e0000 */
[----:B------:R-:W-:Y:S01]  /*8950*/  R2UR UR11, R11 ;  /* 0x000000000b0b72ca */ /* 0x000fe200000e0000 */
[----:B------:R-:W-:Y:S01]  /*8960*/  VIADD R6, R8, 0x180 ;  /* 0x0000018008067836 */ /* 0x000fe20000000000 */
[----:B------:R-:W-:Y:S02]  /*8970*/  WARPGROUP.DEPBAR.LE gsb0, 0x0 ;  /* 0x00008000000079c5 */ /* 0x000fe40000010000 */
[----:B------:R-:W-:-:S09]  /*8980*/  WARPGROUP.ARRIVE ;  /* 0x00000000000079c5 */ /* 0x000fd20000000000 */
[----:B------:R-:W-:Y:S01]  /*8990*/  QGMMA.64x32x32.F32.E4M3.E4M3 R56, gdesc[UR8], RZ, !UPT, gsb0 ;  /* 0x00600000083879f3 */ /* 0x000fe2000c0008ff */
[----:B------:R-:W-:Y:S01]  /*89a0*/  IMAD.MOV.U32 R7, RZ, RZ, -0x7fffffe0 ;  /* 0x80000020ff077424 */ /* 0x000fe200078e00ff */
        /* <DEDUP_REMOVED lines=15> */
[----:B------:R-:W-:Y:S01]  /*8aa0*/  VIADD R6, R4, 0x2 ;  /* 0x0000000204067836 */ /* 0x000fe20000000000 */
[----:B------:R-:W-:Y:S02]  /*8ab0*/  MOV R7, 0x80000020 ;  /* 0x8000002000077802 */ /* 0x000fe40000000f00 */
        /* <DEDUP_REMOVED lines=25> */
[----:B------:R-:W-:Y:S01]  /*8c50*/  VIADD R10, R8, 0x182 ;  /* 0x00000182080a7836 */ /* 0x000fe20000000000 */
[----:B----4-:R-:W-:Y:S01]  /*8c60*/  ISETP.NE.AND P0, PT, R9, 0x1, PT ;  /* 0x000000010900780c */ /* 0x010fe20003f05270 */
[----:B------:R-:W-:Y:S01]  /*8c70*/  IMAD.MOV.U32 R11, RZ, RZ, -0x7fffffe0 ;  /* 0x80000020ff0b7424 */ /* 0x000fe200078e00ff */
[----:B------:R-:W-:Y:S02]  /*8c80*/  R2UR UR4, R6 ;  /* 0x00000000060472ca */ /* 0x000fe400000e0000 */
[----:B------:R-:W-:Y:S02]  /*8c90*/  R2UR UR6, R10 ;  /* 0x000000000a0672ca */ /* 0x000fe400000e0000 */
[----:B------:R-:W-:Y:S02]  /*8ca0*/  R2UR UR7, R11 ;  /* 0x000000000b0772ca */ /* 0x000fe400000e0000 */
[----:B------:R-:W-:Y:S01]  /*8cb0*/  R2UR UR5, R7 ;  /* 0x00000000070572ca */ /* 0x000fe200000e0000 */
[----:B------:R-:W-:-:S04]  /*8cc0*/  FMUL.FTZ R15, R2, R93 ;  /* 0x0000005d020f7220 */ /* 0x000fc80000410000 */
[----:B------:R-:W0:Y:S01]  /*8cd0*/  @P0 LDC R9, c[0x0][0x44c] ;  /* 0x00011300ff090b82 */ /* 0x000e220000000800 */
[----:B------:R-:W-:-:S07]  /*8ce0*/  FMUL.FTZ R93, R2, R98 ;  /* 0x00000062025d7220 */ /* 0x000fce0000410000 */
[----:B------:R-:W1:Y:S01]  /*8cf0*/  @P0 LDC R98, c[0x0][0x450] ;  /* 0x00011400ff620b82 */ /* 0x000e620000000800 */
[----:B------:R-:W-:Y:S02]  /*8d00*/  WARPGROUP.DEPBAR.LE gsb0, 0x0 ;  /* 0x00008000000079c5 */ /* 0x000fe40000010000 */
[----:B------:R-:W-:-:S06]  /*8d10*/  WARPGROUP.ARRIVE ;  /* 0x00000000000079c5 */ /* 0x000fcc0000000000 */
[----:B------:R-:W-:Y:S01]  /*8d20*/  QGMMA.64x32x32.F32.E4M3.E4M3 R40, gdesc[UR4], R40, gsb0 ;  /* 0x00600000042879f3 */ /* 0x000fe20008000828 */
[----:B------:R-:W-:Y:S01]  /*8d30*/  FMUL.FTZ R11, R2, R58 ;  /* 0x0000003a020b7220 */ /* 0x000fe20000410000 */
[----:B--2---:R-:W-:-:S04]  /*8d40*/  IMAD.IADD R58, R108, 0x1, R109 ;  /* 0x000000016c3a7824 */ /* 0x004fc800078e026d */
[----:B0-----:R-:W-:-:S05]  /*8d50*/  @P0 IMAD.HI.U32 R9, R58, R9, RZ ;  /* 0x000000093a090227 */ /* 0x001fca00078e00ff */
[----:B-1----:R-:W-:-:S05]  /*8d60*/  @P0 SHF.R.U32.HI R58, RZ, R98, R9 ;  /* 0x00000062ff3a0219 */ /* 0x002fca0000011609 */
[----:B------:R-:W0:Y:S01]  /*8d70*/  SHFL.IDX PT, R98, R58, 0x1, 0x1c1f ;  /* 0x003c1f003a627f89 */ /* 0x000e2200000e0000 */
[C---:B------:R-:W-:Y:S01]  /*8d80*/  FMUL.FTZ R3, R2.reuse, R90 ;  /* 0x0000005a02037220 */ /* 0x040fe20000410000 */
[----:B------:R-:W-:Y:S01]  /*8d90*/  FMUL.FTZ R90, R2, R91 ;  /* 0x0000005b025a7220 */ /* 0x000fe20000410000 */
[----:B------:R-:W-:Y:S02]  /*8da0*/  IMAD R9, R104, -0xa0, RZ ;  /* 0xffffff6068097824 */ /* 0x000fe400078e02ff */
[C---:B------:R-:W-:Y:S01]  /*8db0*/  FMUL.FTZ R91, R2.reuse, R94 ;  /* 0x0000005e025b7220 */ /* 0x040fe20000410000 */
[----:B------:R-:W-:Y:S01]  /*8dc0*/  FMUL.FTZ R21, R2, R97 ;  /* 0x0000006102157220 */ /* 0x000fe20000410000 */
[----:B---3--:R-:W-:Y:S01]  /*8dd0*/  IMAD R97, R104, -0xa0, R105 ;  /* 0xffffff6068617824 */ /* 0x008fe200078e0269 */
[----:B------:R-:W-:Y:S01]  /*8de0*/  MUFU.TANH R3, R3 ;  /* 0x0000000300037308 */ /* 0x000fe20000002400 */
[C---:B------:R-:W-:Y:S01]  /*8df0*/  FMUL.FTZ R14, R2.reuse, R92 ;  /* 0x0000005c020e7220 */ /* 0x040fe20000410000 */
[----:B------:R-:W-:Y:S01]  /*8e00*/  FMUL.FTZ R10, R2, R65 ;  /* 0x00000041020a7220 */ /* 0x000fe20000410000 */
[----:B-----5:R-:W-:Y:S01]  /*8e10*/  IADD3 R9, -R106, 0xa1, R9 ;  /* 0x000000a16a097810 */ /* 0x020fe20007ffe109 */
[C---:B------:R-:W-:Y:S01]  /*8e20*/  FMUL.FTZ R92, R2.reuse, R95 ;  /* 0x0000005f025c7220 */ /* 0x040fe20000410000 */
[----:B------:R-:W-:-:S03]  /*8e30*/  FMUL.FTZ R65, R2, R68 ;  /* 0x0000004402417220 */ /* 0x000fc60000410000 */
[----:B------:R-:W1:Y:S01]  /*8e40*/  MUFU.TANH R90, R90 ;  /* 0x0000005a005a7308 */ /* 0x000e620000002400 */
[C---:B------:R-:W-:Y:S01]  /*8e50*/  FMUL.FTZ R68, R2.reuse, R69 ;  /* 0x0000004502447220 */ /* 0x040fe20000410000 */
[----:B------:R-:W-:Y:S01]  /*8e60*/  FMUL.FTZ R69, R2, R70 ;  /* 0x0000004602457220 */ /* 0x000fe20000410000 */
[----:B------:R-:W-:Y:S02]  /*8e70*/  IADD3 R97, -R106, 0xa0, R97 ;  /* 0x000000a06a617810 */ /* 0x000fe40007ffe161 */
[----:B------:R-:W-:-:S03]  /*8e80*/  IADD3 R70, -R107, R9, R105 ;  /* 0x000000096b467210 */ /* 0x000fc60007ffe169 */
[----:B------:R-:W2:Y:S01]  /*8e90*/  MUFU.TANH R91, R91 ;  /* 0x0000005b005b7308 */ /* 0x000ea20000002400 */
[----:B0-----:R-:W-:Y:S01]  /*8ea0*/  VIADDMNMX R98, R98, R70, R97, PT ;  /* 0x0000004662627246 */ /* 0x001fe20003800161 */
[----:B------:R-:W-:Y:S01]  /*8eb0*/  FMUL.FTZ R94, R2, R99 ;  /* 0x00000063025e7220 */ /* 0x000fe20000410000 */
[----:B------:R-:W-:-:S05]  /*8ec0*/  VIADD R8, R8, 0x202 ;  /* 0x0000020208087836 */ /* 0x000fca0000000000 */
[----:B------:R-:W0:Y:S01]  /*8ed0*/  MUFU.TANH R92, R92 ;  /* 0x0000005c005c7308 */ /* 0x000e220000002400 */
[----:B------:R-:W-:Y:S01]  /*8ee0*/  ISETP.GT.AND P5, PT, R98, RZ, PT ;  /* 0x000000ff6200720c */ /* 0x000fe20003fa4270 */
[----:B------:R-:W-:Y:S01]  /*8ef0*/  FMUL.FTZ R95, R2, R102 ;  /* 0x00000066025f7220 */ /* 0x000fe20000410000 */
[----:B------:R-:W-:Y:S02]  /*8f00*/  ISETP.GT.AND P6, PT, R98, 0x1, PT ;  /* 0x000000016200780c */ /* 0x000fe40003fc4270 */
[----:B------:R-:W-:-:S03]  /*8f10*/  R2UR UR6, R8 ;  /* 0x00000000080672ca */ /* 0x000fc600000e0000 */
[----:B------:R-:W3:Y:S01]  /*8f20*/  MUFU.TANH R93, R93 ;  /* 0x0000005d005d7308 */ /* 0x000ee20000002400 */
[----:B------:R-:W-:Y:S01]  /*8f30*/  FMUL.FTZ R20, R2, R96 ;  /* 0x0000006002147220 */ /* 0x000fe20000410000 */
[----:B------:R-:W-:Y:S01]  /*8f40*/  ISETP.GT.AND P3, PT, R98, 0x8, PT ;  /* 0x000000086200780c */ /* 0x000fe20003f64270 */
[----:B------:R-:W-:Y:S01]  /*8f50*/  FMUL.FTZ R96, R2, R103 ;  /* 0x0000006702607220 */ /* 0x000fe20000410000 */
[----:B-1----:R-:W-:Y:S01]  /*8f60*/  FSEL R90, R90, -INF , P6 ;  /* 0xff8000005a5a7808 */ /* 0x002fe20003000000 */
[----:B------:R-:W-:Y:S02]  /*8f70*/  WARPGROUP.DEPBAR.LE gsb0, 0x0 ;  /* 0x00008000000079c5 */ /* 0x000fe40000010000 */
[----:B------:R-:W-:Y:S01]  /*8f80*/  FMUL.FTZ R8, R2, R40 ;  /* 0x0000002802087220 */ /* 0x000fe20000410000 */
[----:B------:R-:W1:Y:S01]  /*8f90*/  MUFU.TANH R94, R94 ;  /* 0x0000005e005e7308 */ /* 0x000e620000002400 */
[----:B------:R-:W-:Y:S01]  /*8fa0*/  FSEL R40, R3, -INF , P5 ;  /* 0xff80000003287808 */ /* 0x000fe20002800000 */
[----:B------:R-:W-:-:S02]  /*8fb0*/  IMAD.MOV.U32 R9, RZ, RZ, -0x7fffffe0 ;  /* 0x80000020ff097424 */ /* 0x000fc400078e00ff */
[C---:B------:R-:W-:Y:S01]  /*8fc0*/  FMUL.FTZ R0, R2.reuse, R88 ;  /* 0x0000005802007220 */ /* 0x040fe20000410000 */
[----:B------:R-:W-:Y:S01]  /*8fd0*/  FMUL.FTZ R88, R2, R100 ;  /* 0x0000006402587220 */ /* 0x000fe20000410000 */
[----:B------:R-:W-:Y:S01]  /*8fe0*/  ISETP.GT.AND P4, PT, R98, 0x9, PT ;  /* 0x000000096200780c */ /* 0x000fe20003f84270 */
[----:B------:R-:W-:Y:S01]  /*8ff0*/  FMUL.FTZ R74, R2, R74 ;  /* 0x0000004a024a7220 */ /* 0x000fe20000410000 */
[----:B--2---:R-:W-:Y:S01]  /*9000*/  FSEL R100, R91, -INF , P3 ;  /* 0xff8000005b647808 */ /* 0x004fe20001800000 */
[----:B------:R-:W2:Y:S01]  /*9010*/  MUFU.TANH R95, R95 ;  /* 0x0000005f005f7308 */ /* 0x000ea20000002400 */
[----:B------:R-:W-:Y:S02]  /*9020*/  FMNMX.FTZ R3, R40, R90, !PT ;  /* 0x0000005a28037209 */ /* 0x000fe40007810000 */
[----:B------:R-:W-:Y:S01]  /*9030*/  R2UR UR7, R9 ;  /* 0x00000000090772ca */ /* 0x000fe200000e0000 */
[----:B------:R-:W-:Y:S01]  /*9040*/  FMUL.FTZ R9, R2, R41 ;  /* 0x0000002902097220 */ /* 0x000fe20000410000 */
[----:B------:R-:W-:-:S02]  /*9050*/  R2UR UR4, R6 ;  /* 0x00000000060472ca */ /* 0x000fc400000e0000 */
[----:B------:R-:W-:Y:S01]  /*9060*/  R2UR UR5, R7 ;  /* 0x00000000070572ca */ /* 0x000fe200000e0000 */
[----:B------:R-:W4:Y:S01]  /*9070*/  MUFU.TANH R96, R96 ;  /* 0x0000006000607308 */ /* 0x000f220000002400 */
[----:B------:R-:W-:Y:S01]  /*9080*/  ISETP.GT.AND P5, PT, R98, 0x10, PT ;  /* 0x000000106200780c */ /* 0x000fe20003fa4270 */
[----:B------:R-:W-:Y:S01]  /*9090*/  FMUL.FTZ R75, R2, R75 ;  /* 0x0000004b024b7220 */ /* 0x000fe20000410000 */
[----:B0-----:R-:W-:Y:S02]  /*90a0*/  FSEL R92, R92, -INF , P4 ;  /* 0xff8000005c5c7808 */ /* 0x001fe40002000000 */
[----:B------:R-:W-:Y:S01]  /*90b0*/  FMNMX.FTZ R41, R100, R3, !PT ;  /* 0x0000000364297209 */ /* 0x000fe20007810000 */
[----:B------:R-:W-:Y:S01]  /*90c0*/  FMUL.FTZ R3, R2, R42 ;  /* 0x0000002a02037220 */ /* 0x000fe20000410000 */
[----:B------:R-:W-:Y:S01]  /*90d0*/  ISETP.GT.AND P3, PT, R98, 0x11, PT ;  /* 0x000000116200780c */ /* 0x000fe20003f64270 */
[----:B------:R-:W0:Y:S01]  /*90e0*/  MUFU.TANH R74, R74 ;  /* 0x0000004a004a7308 */ /* 0x000e220000002400 */
[----:B---3--:R-:W-:Y:S01]  /*90f0*/  FSEL R42, R93, -INF , P5 ;  /* 0xff8000005d2a7808 */ /* 0x008fe20002800000 */
[----:B------:R-:W-:Y:S01]  /*9100*/  FMUL.FTZ R78, R2, R78 ;  /* 0x0000004e024e7220 */ /* 0x000fe20000410000 */
[----:B------:R-:W-:Y:S01]  /*9110*/  FMNMX.FTZ R41, R92, R41, !PT ;  /* 0x000000295c297209 */ /* 0x000fe20007810000 */
[----:B------:R-:W-:Y:S01]  /*9120*/  WARPGROUP.ARRIVE ;  /* 0x00000000000079c5 */ /* 0x000fe20000000000 */
[----:B------:R-:W-:Y:S01]  /*9130*/  ISETP.GT.AND P4, PT, R98, 0x18, PT ;  /* 0x000000186200780c */ /* 0x000fe20003f84270 */
[----:B------:R-:W-:Y:S01]  /*9140*/  FMUL.FTZ R79, R2, R79 ;  /* 0x0000004f024f7220 */ /* 0x000fe20000410000 */
[----:B-1----:R-:W-:Y:S01]  /*9150*/  FSEL R94, R94, -INF , P3 ;  /* 0xff8000005e5e7808 */ /* 0x002fe20001800000 */
[----:B------:R-:W1:Y:S01]  /*9160*/  MUFU.TANH R75, R75 ;  /* 0x0000004b004b7308 */ /* 0x000e620000002400 */
[----:B------:R-:W-:Y:S01]  /*9170*/  FMNMX.FTZ R91, R42, R41, !PT ;  /* 0x000000292a5b7209 */ /* 0x000fe20007810000 */
[----:B------:R-:W-:Y:S01]  /*9180*/  QGMMA.64x32x32.F32.E4M3.E4M3 R24, gdesc[UR4], R24, gsb0 ;  /* 0x00600000041879f3 */ /* 0x000fe20008000818 */
[----:B------:R-:W-:Y:S01]  /*9190*/  ISETP.GT.AND P3, PT, R98, 0x19, PT ;  /* 0x000000196200780c */ /* 0x000fe20003f64270 */
[----:B------:R-:W-:Y:S01]  /*91a0*/  FMUL.FTZ R82, R2, R82 ;  /* 0x0000005202527220 */ /* 0x000fe20000410000 */
[----:B--2---:R-:W-:-:S03]  /*91b0*/  FSEL R102, R95, -INF , P4 ;  /* 0xff8000005f667808 */ /* 0x004fc60002000000 */
[----:B------:R-:W2:Y:S01]  /*91c0*/  MUFU.TANH R78, R78 ;  /* 0x0000004e004e7308 */ /* 0x000ea20000002400 */
[----:B------:R-:W-:Y:S01]  /*91d0*/  FMNMX.FTZ R91, R94, R91, !PT ;  /* 0x0000005b5e5b7209 */ /* 0x000fe20007810000 */
[----:B------:R-:W-:Y:S01]  /*91e0*/  FMUL.FTZ R83, R2, R83 ;  /* 0x0000005302537220 */ /* 0x000fe20000410000 */
[----:B------:R-:W-:-:S05]  /*91f0*/  ISETP.GT.AND P4, PT, R98, 0x20, PT ;  /* 0x000000206200780c */ /* 0x000fca0003f84270 */
[----:B------:R-:W3:Y:S01]  /*9200*/  MUFU.TANH R79, R79 ;  /* 0x0000004f004f7308 */ /* 0x000ee20000002400 */
[----:B----4-:R-:W-:Y:S01]  /*9210*/  FSEL R96, R96, -INF , P3 ;  /* 0xff80000060607808 */ /* 0x010fe20001800000 */
[----:B------:R-:W-:Y:S01]  /*9220*/  FMUL.FTZ R86, R2, R86 ;  /* 0x0000005602567220 */ /* 0x000fe20000410000 */
[----:B------:R-:W-:Y:S01]  /*9230*/  FMNMX.FTZ R91, R102, R91, !PT ;  /* 0x0000005b665b7209 */ /* 0x000fe20007810000 */
[----:B------:R-:W-:Y:S01]  /*9240*/  FMUL.FTZ R41, R2, R43 ;  /* 0x0000002b02297220 */ /* 0x000fe20000410000 */
[----:B------:R-:W-:Y:S01]  /*9250*/  ISETP.GT.AND P3, PT, R98, 0x21, PT ;  /* 0x000000216200780c */ /* 0x000fe20003f64270 */
[----:B------:R-:W-:Y:S01]  /*9260*/  FMUL.FTZ R87, R2, R87 ;  /* 0x0000005702577220 */ /* 0x000fe20000410000 */
[----:B0-----:R-:W-:Y:S01]  /*9270*/  FSEL R74, R74, -INF , P4 ;  /* 0xff8000004a4a7808 */ /* 0x001fe20002000000 */
[----:B------:R-:W0:Y:S01]  /*9280*/  MUFU.TANH R82, R82 ;  /* 0x0000005200527308 */ /* 0x000e220000002400 */
[----:B------:R-:W-:Y:S01]  /*9290*/  FMNMX.FTZ R91, R96, R91, !PT ;  /* 0x0000005b605b7209 */ /* 0x000fe20007810000 */
[----:B------:R-:W-:Y:S01]  /*92a0*/  FMUL.FTZ R43, R2, R46 ;  /* 0x0000002e022b7220 */ /* 0x000fe20000410000 */
[----:B------:R-:W-:Y:S01]  /*92b0*/  ISETP.GT.AND P4, PT, R98, 0x28, PT ;  /* 0x000000286200780c */ /* 0x000fe20003f84270 */
[C---:B------:R-:W-:Y:S01]  /*92c0*/  FMUL.FTZ R59, R2.reuse, R59 ;  /* 0x0000003b023b7220 */ /* 0x040fe20000410000 */
[----:B-1----:R-:W-:Y:S01]  /*92d0*/  FSEL R46, R75, -INF , P3 ;  /* 0xff8000004b2e7808 */ /* 0x002fe20001800000 */
[----:B------:R-:W-:Y:S01]  /*92e0*/  FMUL.FTZ R62, R2, R62 ;  /* 0x0000003e023e7220 */ /* 0x000fe20000410000 */
[----:B------:R-:W-:Y:S01]  /*92f0*/  FMNMX.FTZ R91, R74, R91, !PT ;  /* 0x0000005b4a5b7209 */ /* 0x000fe20007810000 */
[----:B------:R-:W1:Y:S01]  /*9300*/  MUFU.TANH R83, R83 ;  /* 0x0000005300537308 */ /* 0x000e620000002400 */
[----:B------:R-:W-:Y:S01]  /*9310*/  ISETP.GT.AND P3, PT, R98, 0x29, PT ;  /* 0x000000296200780c */ /* 0x000fe20003f64270 */
[----:B------:R-:W-:Y:S01]  /*9320*/  FMUL.FTZ R124, R2, R50 ;  /* 0x00000032027c7220 */ /* 0x000fe20000410000 */
[----:B--2---:R-:W-:-:S05]  /*9330*/  FSEL R78, R78, -INF , P4 ;  /* 0xff8000004e4e7808 */ /* 0x004fca0002000000 */
[----:B------:R-:W-:Y:S01]  /*9340*/  MUFU.TANH R11, R11 ;  /* 0x0000000b000b7308 */ /* 0x000fe20000002400 */
[----:B------:R-:W-:Y:S01]  /*9350*/  FMNMX.FTZ R91, R46, R91, !PT ;  /* 0x0000005b2e5b7209 */ /* 0x000fe20007810000 */
[----:B------:R-:W-:Y:S01]  /*9360*/  FMUL.FTZ R63, R2, R63 ;  /* 0x0000003f023f7220 */ /* 0x000fe20000410000 */
[----:B------:R-:W-:Y:S01]  /*9370*/  ISETP.GT.AND P4, PT, R98, 0x30, PT ;  /* 0x000000306200780c */ /* 0x000fe20003f84270 */
[C---:B------:R-:W-:Y:S01]  /*9380*/  FMUL.FTZ R66, R2.reuse, R66 ;  /* 0x0000004202427220 */ /* 0x040fe20000410000 */
[C---:B------:R-:W-:Y:S01]  /*9390*/  FMUL.FTZ R67, R2.reuse, R67 ;  /* 0x0000004302437220 */ /* 0x040fe20000410000 */
[C---:B------:R-:W-:Y:S01]  /*93a0*/  FMUL.FTZ R128, R2.reuse, R54 ;  /* 0x0000003602807220 */ /* 0x040fe20000410000 */
[----:B------:R-:W-:Y:S01]  /*93b0*/  FMUL.FTZ R71, R2, R71 ;  /* 0x0000004702477220 */ /* 0x000fe20000410000 */
[----:B------:R-:W2:Y:S01]  /*93c0*/  MUFU.TANH R86, R86 ;  /* 0x0000005600567308 */ /* 0x000ea20000002400 */
[----:B---3--:R-:W-:-:S07]  /*93d0*/  FSEL R106, R79, -INF , P3 ;  /* 0xff8000004f6a7808 */ /* 0x008fce0001800000 */
[----:B------:R-:W-:Y:S01]  /*93e0*/  MUFU.TANH R69, R69 ;  /* 0x0000004500457308 */ /* 0x000fe20000002400 */
[----:B------:R-:W-:Y:S01]  /*93f0*/  FMNMX.FTZ R91, R78, R91, !PT ;  /* 0x0000005b4e5b7209 */ /* 0x000fe20007810000 */
[----:B------:R-:W-:Y:S01]  /*9400*/  FMUL.FTZ R47, R2, R47 ;  /* 0x0000002f022f7220 */ /* 0x000fe20000410000 */
[----:B------:R-:W-:Y:S01]  /*9410*/  ISETP.GT.AND P3, PT, R98, 0x31, PT ;  /* 0x000000316200780c */ /* 0x000fe20003f64270 */
[C---:B------:R-:W-:Y:S01]  /*9420*/  FMUL.FTZ R51, R2.reuse, R51 ;  /* 0x0000003302337220 */ /* 0x040fe20000410000 */
[C---:B------:R-:W-:Y:S01]  /*9430*/  FMUL.FTZ R126, R2.reuse, R55 ;  /* 0x00000037027e7220 */ /* 0x040fe20000410000 */
[----:B------:R-:W-:Y:S01]  /*9440*/  SHFL.IDX PT, R58, R58, RZ, 0x1c1f ;  /* 0x001c1fff3a3a7589 */ /* 0x000fe200000e0000 */
[----:B------:R-:W-:Y:S01]  /*9450*/  FMUL.FTZ R13, R2, R89 ;  /* 0x00000059020d7220 */ /* 0x000fe20000410000 */
[----:B------:R-:W3:Y:S01]  /*9460*/  MUFU.TANH R87, R87 ;  /* 0x0000005700577308 */ /* 0x000ee20000002400 */
[----:B0-----:R-:W-:Y:S01]  /*9470*/  FSEL R82, R82, -INF , P4 ;  /* 0xff80000052527808 */ /* 0x001fe20002000000 */
[----:B------:R-:W-:Y:S01]  /*9480*/  ULDC UR4, c[0x0][0x988] ;  /* 0x0002620000047ab9 */ /* 0x000fe20000000800 */
[----:B------:R-:W-:-:S02]  /*9490*/  FMNMX.FTZ R91, R106, R91, !PT ;  /* 0x0000005b6a5b7209 */ /* 0x000fc40007810000 */
[----:B------:R-:W-:Y:S02]  /*94a0*/  ISETP.GT.AND P4, PT, R98, 0x38, PT ;  /* 0x000000386200780c */ /* 0x000fe40003f84270 */
[----:B-1----:R-:W-:Y:S01]  /*94b0*/  FSEL R50, R83, -INF , P3 ;  /* 0xff80000053327808 */ /* 0x002fe20001800000 */
[----:B------:R-:W0:Y:S01]  /*94c0*/  MUFU.TANH R59, R59 ;  /* 0x0000003b003b7308 */ /* 0x000e220000002400 */
[----:B------:R-:W-:Y:S02]  /*94d0*/  FMNMX.FTZ R91, R82, R91, !PT ;  /* 0x0000005b525b7209 */ /* 0x000fe40007810000 */
[----:B------:R-:W-:Y:S02]  /*94e0*/  ISETP.GT.AND P3, PT, R98, 0x39, PT ;  /* 0x000000396200780c */ /* 0x000fe40003f64270 */
[----:B--2---:R-:W-:Y:S02]  /*94f0*/  FSEL R86, R86, -INF , P4 ;  /* 0xff80000056567808 */ /* 0x004fe40002000000 */
[----:B------:R-:W-:Y:S01]  /*9500*/  FMNMX.FTZ R91, R50, R91, !PT ;  /* 0x0000005b325b7209 */ /* 0x000fe20007810000 */
[----:B------:R-:W1:Y:S01]  /*9510*/  MUFU.TANH R62, R62 ;  /* 0x0000003e003e7308 */ /* 0x000e620000002400 */
[----:B------:R-:W-:-:S02]  /*9520*/  ISETP.GT.AND P4, PT, R98, 0x40, PT ;  /* 0x000000406200780c */ /* 0x000fc40003f84270 */
[----:B---3--:R-:W-:Y:S02]  /*9530*/  FSEL R108, R87, -INF , P3 ;  /* 0xff800000576c7808 */ /* 0x008fe40001800000 */
[----:B------:R-:W-:-:S03]  /*9540*/  FMNMX.FTZ R91, R86, R91, !PT ;  /* 0x0000005b565b7209 */ /* 0x000fc60007810000 */
[----:B------:R-:W2:Y:S01]  /*9550*/  MUFU.TANH R63, R63 ;  /* 0x0000003f003f7308 */ /* 0x000ea20000002400 */
[----:B------:R-:W-:Y:S02]  /*9560*/  ISETP.GT.AND P3, PT, R98, 0x41, PT ;  /* 0x000000416200780c */ /* 0x000fe40003f64270 */
[----:B------:R-:W-:Y:S02]  /*9570*/  FSEL R54, R11, -INF , P4 ;  /* 0xff8000000b367808 */ /* 0x000fe40002000000 */
[----:B------:R-:W-:-:S03]  /*9580*/  FMNMX.FTZ R91, R108, R91, !PT ;  /* 0x0000005b6c5b7209 */ /* 0x000fc60007810000 */
[----:B------:R-:W3:Y:S01]  /*9590*/  MUFU.TANH R66, R66 ;  /* 0x0000004200427308 */ /* 0x000ee20000002400 */
[----:B------:R-:W-:Y:S02]  /*95a0*/  ISETP.GT.AND P4, PT, R98, 0x48, PT ;  /* 0x000000486200780c */ /* 0x000fe40003f84270 */
[----:B0-----:R-:W-:Y:S02]  /*95b0*/  FSEL R110, R59, -INF , P3 ;  /* 0xff8000003b6e7808 */ /* 0x001fe40001800000 */
[----:B------:R-:W-:-:S03]  /*95c0*/  FMNMX.FTZ R91, R54, R91, !PT ;  /* 0x0000005b365b7209 */ /* 0x000fc60007810000 */
[----:B------:R-:W0:Y:S01]  /*95d0*/  MUFU.TANH R67, R67 ;  /* 0x0000004300437308 */ /* 0x000e220000002400 */
[----:B------:R-:W-:Y:S02]  /*95e0*/  ISETP.GT.AND P3, PT, R98, 0x49, PT ;  /* 0x000000496200780c */ /* 0x000fe40003f64270 */
[----:B-1----:R-:W-:Y:S02]  /*95f0*/  FSEL R62, R62, -INF , P4 ;  /* 0xff8000003e3e7808 */ /* 0x002fe40002000000 */
[----:B------:R-:W-:Y:S02]  /*9600*/  FMNMX.FTZ R91, R110, R91, !PT ;  /* 0x0000005b6e5b7209 */ /* 0x000fe40007810000 */
[----:B------:R-:W-:Y:S01]  /*9610*/  ISETP.GT.AND P4, PT, R98, 0x50, PT ;  /* 0x000000506200780c */ /* 0x000fe20003f84270 */
[----:B------:R-:W1:Y:S01]  /*9620*/  MUFU.TANH R71, R71 ;  /* 0x0000004700477308 */ /* 0x000e620000002400 */
[----:B--2---:R-:W-:Y:S02]  /*9630*/  FSEL R112, R63, -INF , P3 ;  /* 0xff8000003f707808 */ /* 0x004fe40001800000 */
[----:B------:R-:W-:-:S02]  /*9640*/  FMNMX.FTZ R91, R62, R91, !PT ;  /* 0x0000005b3e5b7209 */ /* 0x000fc40007810000 */
[----:B------:R-:W-:Y:S02]  /*9650*/  ISETP.GT.AND P3, PT, R98, 0x51, PT ;  /* 0x000000516200780c */ /* 0x000fe40003f64270 */
[----:B---3--:R-:W-:Y:S01]  /*9660*/  FSEL R66, R66, -INF , P4 ;  /* 0xff80000042427808 */ /* 0x008fe20002000000 */
[----:B------:R-:W2:Y:S01]  /*9670*/  MUFU.TANH R3, R3 ;  /* 0x0000000300037308 */ /* 0x000ea20000002400 */
[----:B------:R-:W-:Y:S01]  /*9680*/  FMNMX.FTZ R91, R112, R91, !PT ;  /* 0x0000005b705b7209 */ /* 0x000fe20007810000 */
[----:B------:R-:W-:Y:S02]  /*9690*/  WARPGROUP.DEPBAR.LE gsb0, 0x0 ;  /* 0x00008000000079c5 */ /* 0x000fe40000010000 */
[----:B------:R-:W-:Y:S01]  /*96a0*/  FMUL.FTZ R130, R2, R26 ;  /* 0x0000001a02827220 */ /* 0x000fe20000410000 */
[----:B------:R-:W-:Y:S02]  /*96b0*/  ISETP.GT.AND P4, PT, R98, 0x58, PT ;  /* 0x000000586200780c */ /* 0x000fe40003f84270 */
[----:B0-----:R-:W-:Y:S01]  /*96c0*/  FSEL R26, R67, -INF , P3 ;  /* 0xff800000431a7808 */ /* 0x001fe20001800000 */
[----:B------:R-:W0:Y:S01]  /*96d0*/  MUFU.TANH R41, R41 ;  /* 0x0000002900297308 */ /* 0x000e220000002400 */
[----:B------:R-:W-:-:S02]  /*96e0*/  FMNMX.FTZ R91, R66, R91, !PT ;  /* 0x0000005b425b7209 */ /* 0x000fc40007810000 */
[----:B------:R-:W-:Y:S02]  /*96f0*/  ISETP.GT.AND P3, PT, R98, 0x59, PT ;  /* 0x000000596200780c */ /* 0x000fe40003f64270 */
[----:B------:R-:W-:Y:S02]  /*9700*/  FSEL R114, R69, -INF , P4 ;  /* 0xff80000045727808 */ /* 0x000fe40002000000 */
[----:B------:R-:W-:Y:S01]  /*9710*/  FMNMX.FTZ R91, R26, R91, !PT ;  /* 0x0000005b1a5b7209 */ /* 0x000fe20007810000 */
[----:B------:R-:W3:Y:S01]  /*9720*/  MUFU.TANH R43, R43 ;  /* 0x0000002b002b7308 */ /* 0x000ee20000002400 */
[----:B------:R-:W-:Y:S02]  /*9730*/  ISETP.GT.AND P4, PT, R98, 0x60, PT ;  /* 0x000000606200780c */ /* 0x000fe40003f84270 */
[----:B-1----:R-:W-:Y:S02]  /*9740*/  FSEL R116, R71, -INF , P3 ;  /* 0xff80000047747808 */ /* 0x002fe40001800000 */
[----:B------:R-:W-:-:S03]  /*9750*/  FMNMX.FTZ R91, R114, R91, !PT ;  /* 0x0000005b725b7209 */ /* 0x000fc60007810000 */
[----:B------:R-:W1:Y:S01]  /*9760*/  MUFU.TANH R47, R47 ;  /* 0x0000002f002f7308 */ /* 0x000e620000002400 */
[----:B------:R-:W-:Y:S01]  /*9770*/  FMUL.FTZ R134, R2, R30 ;  /* 0x0000001e02867220 */ /* 0x000fe20000410000 */
[----:B------:R-:W-:Y:S02]  /*9780*/  ISETP.GT.AND P3, PT, R98, 0x61, PT ;  /* 0x000000616200780c */ /* 0x000fe40003f64270 */
[----:B--2---:R-:W-:Y:S02]  /*9790*/  FSEL R30, R3, -INF , P4 ;  /* 0xff800000031e7808 */ /* 0x004fe40002000000 */
[----:B------:R-:W-:Y:S02]  /*97a0*/  FMNMX.FTZ R91, R116, R91, !PT ;  /* 0x0000005b745b7209 */ /* 0x000fe40007810000 */
[----:B------:R-:W2:Y:S01]  /*97b0*/  MUFU.TANH R124, R124 ;  /* 0x0000007c007c7308 */ /* 0x000ea20000002400 */
[----:B------:R-:W-:Y:S02]  /*97c0*/  ISETP.GT.AND P4, PT, R98, 0x68, PT ;  /* 0x000000686200780c */ /* 0x000fe40003f84270 */
[----:B0-----:R-:W-:-:S02]  /*97d0*/  FSEL R118, R41, -INF , P3 ;  /* 0xff80000029767808 */ /* 0x001fc40001800000 */
[----:B------:R-:W-:-:S03]  /*97e0*/  FMNMX.FTZ R91, R30, R91, !PT ;  /* 0x0000005b1e5b7209 */ /* 0x000fc60007810000 */
[----:B------:R-:W0:Y:S01]  /*97f0*/  MUFU.TANH R51, R51 ;  /* 0x0000003300337308 */ /* 0x000e220000002400 */
[----:B------:R-:W-:Y:S02]  /*9800*/  ISETP.GT.AND P3, PT, R98, 0x69, PT ;  /* 0x000000696200780c */ /* 0x000fe40003f64270 */
[----:B---3--:R-:W-:Y:S02]  /*9810*/  FSEL R120, R43, -INF , P4 ;  /* 0xff8000002b787808 */ /* 0x008fe40002000000 */
[----:B------:R-:W-:-:S03]  /*9820*/  FMNMX.FTZ R91, R118, R91, !PT ;  /* 0x0000005b765b7209 */ /* 0x000fc60007810000 */
[----:B------:R-:W3:Y:S01]  /*9830*/  MUFU.TANH R128, R128 ;  /* 0x0000008000807308 */ /* 0x000ee20000002400 */
[----:B------:R-:W-:Y:S01]  /*9840*/  ISETP.GT.AND P4, PT, R98, 0x70, PT ;  /* 0x000000706200780c */ /* 0x000fe20003f84270 */
[----:B------:R-:W-:Y:S01]  /*9850*/  FMUL.FTZ R11, R2, R27 ;  /* 0x0000001b020b7220 */ /* 0x000fe20000410000 */
[----:B-1----:R-:W-:Y:S02]  /*9860*/  FSEL R122, R47, -INF , P3 ;  /* 0xff8000002f7a7808 */ /* 0x002fe40001800000 */
[----:B------:R-:W-:-:S03]  /*9870*/  FMNMX.FTZ R91, R120, R91, !PT ;  /* 0x0000005b785b7209 */ /* 0x000fc60007810000 */
[----:B------:R-:W1:Y:S01]  /*9880*/  MUFU.TANH R126, R126 ;  /* 0x0000007e007e7308 */ /* 0x000e620000002400 */
[----:B------:R-:W-:Y:S02]  /*9890*/  ISETP.GT.AND P3, PT, R98, 0x71, PT ;  /* 0x000000716200780c */ /* 0x000fe40003f64270 */
[----:B--2---:R-:W-:Y:S02]  /*98a0*/  FSEL R124, R124, -INF , P4 ;  /* 0xff8000007c7c7808 */ /* 0x004fe40002000000 */
[----:B------:R-:W-:-:S03]  /*98b0*/  FMNMX.FTZ R91, R122, R91, !PT ;  /* 0x0000005b7a5b7209 */ /* 0x000fc60007810000 */
[----:B------:R-:W2:Y:S01]  /*98c0*/  MUFU.TANH R130, R130 ;  /* 0x0000008200827308 */ /* 0x000ea20000002400 */
[----:B------:R-:W-:Y:S01]  /*98d0*/  FMUL.FTZ R136, R2, R34 ;  /* 0x0000002202887220 */ /* 0x000fe20000410000 */
[----:B------:R-:W-:Y:S01]  /*98e0*/  ISETP.GT.AND P4, PT, R98, 0x78, PT ;  /* 0x000000786200780c */ /* 0x000fe20003f84270 */
[----:B------:R-:W-:Y:S01]  /*98f0*/  FMUL.FTZ R132, R2, R31 ;  /* 0x0000001f02847220 */ /* 0x000fe20000410000 */
[----:B0-----:R-:W-:Y:S02]  /*9900*/  FSEL R34, R51, -INF , P3 ;  /* 0xff80000033227808 */ /* 0x001fe40001800000 */
[----:B------:R-:W-:Y:S02]  /*9910*/  FMNMX.FTZ R91, R124, R91, !PT ;  /* 0x0000005b7c5b7209 */ /* 0x000fe40007810000 */
[----:B------:R-:W0:Y:S01]  /*9920*/  MUFU.TANH R11, R11 ;  /* 0x0000000b000b7308 */ /* 0x000e220000002400 */
[----:B------:R-:W-:Y:S02]  /*9930*/  ISETP.GT.AND P3, PT, R98, 0x79, PT ;  /* 0x000000796200780c */ /* 0x000fe40003f64270 */
[----:B---3--:R-:W-:-:S02]  /*9940*/  FSEL R128, R128, -INF , P4 ;  /* 0xff80000080807808 */ /* 0x008fc40002000000 */
[----:B------:R-:W-:-:S03]  /*9950*/  FMNMX.FTZ R91, R34, R91, !PT ;  /* 0x0000005b225b7209 */ /* 0x000fc60007810000 */
[----:B------:R-:W3:Y:S01]  /*9960*/  MUFU.TANH R134, R134 ;  /* 0x0000008600867308 */ /* 0x000ee20000002400 */
[----:B------:R-:W-:Y:S01]  /*9970*/  ISETP.GT.AND P4, PT, R98, 0x80, PT ;  /* 0x000000806200780c */ /* 0x000fe20003f84270 */
[----:B------:R-:W-:Y:S01]  /*9980*/  FMUL.FTZ R3, R2, R35 ;  /* 0x0000002302037220 */ /* 0x000fe20000410000 */
[----:B-1----:R-:W-:Y:S02]  /*9990*/  FSEL R126, R126, -INF , P3 ;  /* 0xff8000007e7e7808 */ /* 0x002fe40001800000 */
[----:B------:R-:W-:-:S03]  /*99a0*/  FMNMX.FTZ R91, R128, R91, !PT ;  /* 0x0000005b805b7209 */ /* 0x000fc60007810000 */
[----:B------:R-:W1:Y:S01]  /*99b0*/  MUFU.TANH R132, R132 ;  /* 0x0000008400847308 */ /* 0x000e620000002400 */
[----:B------:R-:W-:Y:S01]  /*99c0*/  ISETP.GT.AND P3, PT, R98, 0x81, PT ;  /* 0x000000816200780c */ /* 0x000fe20003f64270 */
[----:B------:R-:W-:Y:S01]  /*99d0*/  FMUL.FTZ R138, R2, R38 ;  /* 0x00000026028a7220 */ /* 0x000fe20000410000 */
[----:B--2---:R-:W-:Y:S02]  /*99e0*/  FSEL R130, R130, -INF , P4 ;  /* 0xff80000082827808 */ /* 0x004fe40002000000 */
[----:B------:R-:W-:-:S03]  /*99f0*/  FMNMX.FTZ R91, R126, R91, !PT ;  /* 0x0000005b7e5b7209 */ /* 0x000fc60007810000 */
[----:B------:R-:W2:Y:S01]  /*9a00*/  MUFU.TANH R136, R136 ;  /* 0x0000008800887308 */ /* 0x000ea20000002400 */
[----:B------:R-:W-:Y:S01]  /*9a10*/  ISETP.GT.AND P4, PT, R98, 0x88, PT ;  /* 0x000000886200780c */ /* 0x000fe20003f84270 */
[----:B------:R-:W-:Y:S01]  /*9a20*/  FMUL.FTZ R39, R2, R39 ;  /* 0x0000002702277220 */ /* 0x000fe20000410000 */
[----:B0-----:R-:W-:Y:S02]  /*9a30*/  FSEL R38, R11, -INF , P3 ;  /* 0xff8000000b267808 */ /* 0x001fe40001800000 */
[----:B------:R-:W-:-:S03]  /*9a40*/  FMNMX.FTZ R91, R130, R91, !PT ;  /* 0x0000005b825b7209 */ /* 0x000fc60007810000 */
[----:B------:R-:W0:Y:S01]  /*9a50*/  MUFU.TANH R3, R3 ;  /* 0x0000000300037308 */ /* 0x000e220000002400 */
[----:B------:R-:W-:Y:S02]  /*9a60*/  ISETP.GT.AND P3, PT, R98, 0x89, PT ;  /* 0x000000896200780c */ /* 0x000fe40003f64270 */
[----:B---3--:R-:W-:Y:S02]  /*9a70*/  FSEL R134, R134, -INF , P4 ;  /* 0xff80000086867808 */ /* 0x008fe40002000000 */
[----:B------:R-:W-:-:S03]  /*9a80*/  FMNMX.FTZ R91, R38, R91, !PT ;  /* 0x0000005b265b7209 */ /* 0x000fc60007810000 */
[----:B------:R-:W3:Y:S01]  /*9a90*/  MUFU.TANH R138, R138 ;  /* 0x0000008a008a7308 */ /* 0x000ee20000002400 */
[----:B------:R-:W-:Y:S02]  /*9aa0*/  ISETP.GT.AND P4, PT, R98, 0x90, PT ;  /* 0x000000906200780c */ /* 0x000fe40003f84270 */
[----:B-1----:R-:W-:Y:S02]  /*9ab0*/  FSEL R132, R132, -INF , P3 ;  /* 0xff80000084847808 */ /* 0x002fe40001800000 */
[----:B------:R-:W-:-:S03]  /*9ac0*/  FMNMX.FTZ R91, R134, R91, !PT ;  /* 0x0000005b865b7209 */ /* 0x000fc60007810000 */
[----:B------:R-:W1:Y:S01]  /*9ad0*/  MUFU.TANH R39, R39 ;  /* 0x0000002700277308 */ /* 0x000e620000002400 */
[----:B------:R-:W-:Y:S02]  /*9ae0*/  ISETP.GT.AND P3, PT, R98, 0x91, PT ;  /* 0x000000916200780c */ /* 0x000fe40003f64270 */
[----:B--2---:R-:W-:Y:S02]  /*9af0*/  FSEL R136, R136, -INF , P4 ;  /* 0xff80000088887808 */ /* 0x004fe40002000000 */
[----:B------:R-:W-:Y:S01]  /*9b00*/  FMNMX.FTZ R91, R132, R91, !PT ;  /* 0x0000005b845b7209 */ /* 0x000fe20007810000 */
[----:B------:R-:W-:Y:S01]  /*9b10*/  FMUL.FTZ R27, R2, R44 ;  /* 0x0000002c021b7220 */ /* 0x000fe20000410000 */
[----:B------:R-:W-:Y:S02]  /*9b20*/  ISETP.GT.AND P4, PT, R98, 0x98, PT ;  /* 0x000000986200780c */ /* 0x000fe40003f84270 */
[----:B0-----:R-:W-:Y:S02]  /*9b30*/  FSEL R44, R3, -INF , P3 ;  /* 0xff800000032c7808 */ /* 0x001fe40001800000 */
[----:B------:R-:W-:-:S02]  /*9b40*/  FMNMX.FTZ R91, R136, R91, !PT ;  /* 0x0000005b885b7209 */ /* 0x000fc40007810000 */
[----:B------:R-:W-:Y:S02]  /*9b50*/  ISETP.GT.AND P3, PT, R98, 0x99, PT ;  /* 0x000000996200780c */ /* 0x000fe40003f64270 */
[----:B---3--:R-:W-:Y:S02]  /*9b60*/  FSEL R138, R138, -INF , P4 ;  /* 0xff8000008a8a7808 */ /* 0x008fe40002000000 */
[----:B------:R-:W-:Y:S02]  /*9b70*/  FMNMX.FTZ R91, R44, R91, !PT ;  /* 0x0000005b2c5b7209 */ /* 0x000fe40007810000 */
[----:B-1----:R-:W-:Y:S02]  /*9b80*/  FSEL R98, R39, -INF , P3 ;  /* 0xff80000027627808 */ /* 0x002fe40001800000 */
[----:B------:R-:W-:-:S04]  /*9b90*/  FMNMX.FTZ R91, R138, R91, !PT ;  /* 0x0000005b8a5b7209 */ /* 0x000fc80007810000 */
[----:B------:R-:W-:Y:S01]  /*9ba0*/  FMNMX.FTZ R91, R98, R91, !PT ;  /* 0x0000005b625b7209 */ /* 0x000fe20007810000 */
[----:B------:R-:W-:-:S04]  /*9bb0*/  FMUL.FTZ R35, R2, R48 ;  /* 0x0000003002237220 */ /* 0x000fc80000410000 */
[----:B------:R-:W0:Y:S02]  /*9bc0*/  SHFL.BFLY PT, R48, R91, 0x2, 0x1f ;  /* 0x0c401f005b307f89 */ /* 0x000e2400000e0000 */
[----:B0-----:R-:W-:-:S05]  /*9bd0*/  FMNMX.FTZ R48, R91, R48, !PT ;  /* 0x000000305b307209 */ /* 0x001fca0007810000 */
[----:B------:R-:W0:Y:S01]  /*9be0*/  SHFL.BFLY PT, R3, R48, 0x1, 0x1f ;  /* 0x0c201f0030037f89 */ /* 0x000e2200000e0000 */
[----:B------:R-:W1:Y:S01]  /*9bf0*/  MUFU.TANH R0, R0 ;  /* 0x0000000000007308 */ /* 0x000e620000002400 */
[----:B------:R-:W-:-:S07]  /*9c00*/  IMAD.U32 R11, RZ, RZ, UR4 ;  /* 0x00000004ff0b7e24 */ /* 0x000fce000f8e00ff */
[----:B------:R-:W2:Y:S01]  /*9c10*/  MUFU.TANH R13, R13 ;  /* 0x0000000d000d7308 */ /* 0x000ea20000002400 */
[----:B------:R-:W-:Y:S01]  /*9c20*/  VIADDMNMX R70, R58, R70, R97, PT ;  /* 0x000000463a467246 */ /* 0x000fe20003800161 */
[----:B------:R-:W-:-:S06]  /*9c30*/  FMUL.FTZ R31, R2, R45 ;  /* 0x0000002d021f7220 */ /* 0x000fcc0000410000 */
[----:B------:R-:W3:Y:S01]  /*9c40*/  MUFU.TANH R14, R14 ;  /* 0x0000000e000e7308 */ /* 0x000ee20000002400 */
[----:B0-----:R-:W-:-:S07]  /*9c50*/  FMNMX.FTZ R3, R48, R3, !PT ;  /* 0x0000000330037209 */ /* 0x001fce0007810000 */
[----:B------:R-:W0:Y:S01]  /*9c60*/  MUFU.TANH R15, R15 ;  /* 0x0000000f000f7308 */ /* 0x000e220000002400 */
[C---:B------:R-:W-:Y:S01]  /*9c70*/  FSETP.NEU.FTZ.AND P3, PT, R3.reuse, -INF , PT ;  /* 0xff8000000300780b */ /* 0x040fe20003f7d000 */
[----:B------:R-:W-:-:S01]  /*9c80*/  FFMA.FTZ R47, R3, R11, -8 ;  /* 0xc1000000032f7423 */ /* 0x000fc2000001000b */
[----:B------:R-:W-:Y:S01]  /*9c90*/  FMUL.FTZ R45, R2, R37 ;  /* 0x00000025022d7220 */ /* 0x000fe20000410000 */
[----:B------:R-:W-:-:S04]  /*9ca0*/  ISETP.GT.AND P4, PT, R70, 0x1, PT ;  /* 0x000000014600780c */ /* 0x000fc80003f84270 */
[----:B------:R-:W4:Y:S01]  /*9cb0*/  MUFU.TANH R20, R20 ;  /* 0x0000001400147308 */ /* 0x000f220000002400 */
[----:B------:R-:W-:Y:S02]  /*9cc0*/  FSEL R37, R47, RZ, P3 ;  /* 0x000000ff2f257208 */ /* 0x000fe40001800000 */
[----:B------:R-:W-:Y:S01]  /*9cd0*/  ISETP.GT.AND P3, PT, R70, RZ, PT ;  /* 0x000000ff4600720c */ /* 0x000fe20003f64270 */
[----:B------:R-:W-:Y:S01]  /*9ce0*/  FMUL.FTZ R89, R2, R101 ;  /* 0x0000006502597220 */ /* 0x000fe20000410000 */
[----:B------:R-:W-:Y:S02]  /*9cf0*/  ISETP.GT.AND P5, PT, R70, 0x8, PT ;  /* 0x000000084600780c */ /* 0x000fe40003fa4270 */
[----:B-1----:R-:W-:Y:S01]  /*9d00*/  FSEL R58, R0, -INF , P3 ;  /* 0xff800000003a7808 */ /* 0x002fe20001800000 */
[----:B------:R-:W1:Y:S01]  /*9d10*/  MUFU.TANH R21, R21 ;  /* 0x0000001500157308 */ /* 0x000e620000002400 */
[----:B--2---:R-:W-:Y:S01]  /*9d20*/  FSEL R13, R13, -INF , P4 ;  /* 0xff8000000d0d7808 */ /* 0x004fe20002000000 */
[----:B------:R-:W-:Y:S01]  /*9d30*/  FMUL.FTZ R43, R2, R53 ;  /* 0x00000035022b7220 */ /* 0x000fe20000410000 */
[----:B------:R-:W-:Y:S01]  /*9d40*/  ISETP.GT.AND P3, PT, R70, 0x9, PT ;  /* 0x000000094600780c */ /* 0x000fe20003f64270 */
[----:B------:R-:W-:Y:S01]  /*9d50*/  FMUL.FTZ R72, R2, R72 ;  /* 0x0000004802487220 */ /* 0x000fe20000410000 */
[----:B---3--:R-:W-:-:S02]  /*9d60*/  FSEL R14, R14, -INF , P5 ;  /* 0xff8000000e0e7808 */ /* 0x008fc40002800000 */
[----:B------:R-:W-:Y:S01]  /*9d70*/  FMNMX.FTZ R53, R58, R13, !PT ;  /* 0x0000000d3a357209 */ /* 0x000fe20007810000 */
[----:B------:R-:W2:Y:S01]  /*9d80*/  MUFU.TANH R88, R88 ;  /* 0x0000005800587308 */ /* 0x000ea20000002400 */
[----:B------:R-:W-:-:S01]  /*9d90*/  FFMA.FTZ R47, R90, R11, -R37 ;  /* 0x0000000b5a2f7223 */ /* 0x000fc20000010825 */
[----:B------:R-:W-:Y:S01]  /*9da0*/  ISETP.GT.AND P4, PT, R70, 0x10, PT ;  /* 0x000000104600780c */ /* 0x000fe20003f84270 */
[----:B------:R-:W-:Y:S01]  /*9db0*/  FMUL.FTZ R73, R2, R73 ;  /* 0x0000004902497220 */ /* 0x000fe20000410000 */
[----:B0-----:R-:W-:Y:S02]  /*9dc0*/  FSEL R90, R15, -INF , P3 ;  /* 0xff8000000f5a7808 */ /* 0x001fe40001800000 */
[----:B------:R-:W-:Y:S02]  /*9dd0*/  FMNMX.FTZ R53, R14, R53, !PT ;  /* 0x000000350e357209 */ /* 0x000fe40007810000 */
[----:B------:R-:W0:Y:S01]  /*9de0*/  MUFU.TANH R89, R89 ;  /* 0x0000005900597308 */ /* 0x000e220000002400 */
[----:B------:R-:W-:Y:S01]  /*9df0*/  ISETP.GT.AND P3, PT, R70, 0x11, PT ;  /* 0x000000114600780c */ /* 0x000fe20003f64270 */
[----:B------:R-:W-:Y:S01]  /*9e00*/  FMUL.FTZ R76, R2, R76 ;  /* 0x0000004c024c7220 */ /* 0x000fe20000410000 */
[----:B----4-:R-:W-:-:S02]  /*9e10*/  FSEL R20, R20, -INF , P4 ;  /* 0xff80000014147808 */ /* 0x010fc40002000000 */
[----:B------:R-:W-:-:S03]  /*9e20*/  FMNMX.FTZ R53, R90, R53, !PT ;  /* 0x000000355a357209 */ /* 0x000fc60007810000 */
[----:B------:R-:W3:Y:S01]  /*9e30*/  MUFU.TANH R72, R72 ;  /* 0x0000004800487308 */ /* 0x000ee20000002400 */
[----:B------:R-:W-:-:S01]  /*9e40*/  FFMA.FTZ R0, R74, R11, -R37 ;  /* 0x0000000b4a007223 */ /* 0x000fc20000010825 */
[----:B------:R-:W-:Y:S01]  /*9e50*/  ISETP.GT.AND P4, PT, R70, 0x18, PT ;  /* 0x000000184600780c */ /* 0x000fe20003f84270 */
[----:B------:R-:W-:Y:S01]  /*9e60*/  FMUL.FTZ R77, R2, R77 ;  /* 0x0000004d024d7220 */ /* 0x000fe20000410000 */
[----:B-1----:R-:W-:Y:S02]  /*9e70*/  FSEL R74, R21, -INF , P3 ;  /* 0xff800000154a7808 */ /* 0x002fe40001800000 */
[----:B------:R-:W-:Y:S02]  /*9e80*/  FMNMX.FTZ R53, R20, R53, !PT ;  /* 0x0000003514357209 */ /* 0x000fe40007810000 */
[----:B------:R-:W-:Y:S01]  /*9e90*/  MUFU.TANH R73, R73 ;  /* 0x0000004900497308 */ /* 0x000fe20000002400 */
[----:B------:R-:W-:Y:S01]  /*9ea0*/  ISETP.GT.AND P3, PT, R70, 0x19, PT ;  /* 0x000000194600780c */ /* 0x000fe20003f64270 */
[----:B------:R-:W-:Y:S01]  /*9eb0*/  FMUL.FTZ R80, R2, R80 ;  /* 0x0000005002507220 */ /* 0x000fe20000410000 */
[----:B--2---:R-:W-:Y:S01]  /*9ec0*/  FSEL R88, R88, -INF , P4 ;  /* 0xff80000058587808 */ /* 0x004fe20002000000 */
[----:B------:R-:W-:Y:S01]  /*9ed0*/  FMUL.FTZ R39, R2, R49 ;  /* 0x0000003102277220 */ /* 0x000fe20000410000 */
[----:B------:R-:W-:-:S03]  /*9ee0*/  FMNMX.FTZ R53, R74, R53, !PT ;  /* 0x000000354a357209 */ /* 0x000fc60007810000 */
[----:B------:R-:W1:Y:S01]  /*9ef0*/  MUFU.TANH R76, R76 ;  /* 0x0000004c004c7308 */ /* 0x000e620000002400 */
[----:B------:R-:W-:-:S01]  /*9f00*/  FFMA.FTZ R49, R92, R11, -R37 ;  /* 0x0000000b5c317223 */ /* 0x000fc20000010825 */
[----:B------:R-:W-:Y:S01]  /*9f10*/  FFMA.FTZ R92, R46, R11, -R37 ;  /* 0x0000000b2e5c7223 */ /* 0x000fe20000010825 */
[----:B------:R-:W-:Y:S01]  /*9f20*/  ISETP.GT.AND P4, PT, R70, 0x20, PT ;  /* 0x000000204600780c */ /* 0x000fe20003f84270 */
[----:B------:R-:W-:Y:S01]  /*9f30*/  FMUL.FTZ R81, R2, R81 ;  /* 0x0000005102517220 */ /* 0x000fe20000410000 */
[----:B0-----:R-:W-:Y:S02]  /*9f40*/  FSEL R46, R89, -INF , P3 ;  /* 0xff800000592e7808 */ /* 0x001fe40001800000 */
[----:B------:R-:W-:Y:S01]  /*9f50*/  FMNMX.FTZ R53, R88, R53, !PT ;  /* 0x0000003558357209 */ /* 0x000fe20007810000 */
[----:B------:R-:W0:Y:S01]  /*9f60*/  MUFU.TANH R77, R77 ;  /* 0x0000004d004d7308 */ /* 0x000e220000002400 */
[----:B------:R-:W-:Y:S01]  /*9f70*/  ISETP.GT.AND P3, PT, R70, 0x21, PT ;  /* 0x000000214600780c */ /* 0x000fe20003f64270 */
[----:B------:R-:W-:Y:S01]  /*9f80*/  FMUL.FTZ R84, R2, R84 ;  /* 0x0000005402547220 */ /* 0x000fe20000410000 */
[----:B---3--:R-:W-:-:S02]  /*9f90*/  FSEL R72, R72, -INF , P4 ;  /* 0xff80000048487808 */ /* 0x008fc40002000000 */
[----:B------:R-:W-:-:S03]  /*9fa0*/  FMNMX.FTZ R55, R46, R53, !PT ;  /* 0x000000352e377209 */ /* 0x000fc60007810000 */
[----:B------:R-:W2:Y:S01]  /*9fb0*/  MUFU.TANH R80, R80 ;  /* 0x0000005000507308 */ /* 0x000ea20000002400 */
[----:B------:R-:W-:Y:S01]  /*9fc0*/  ISETP.GT.AND P4, PT, R70, 0x28, PT ;  /* 0x000000284600780c */ /* 0x000fe20003f84270 */
[----:B------:R-:W-:Y:S01]  /*9fd0*/  FMUL.FTZ R85, R2, R85 ;  /* 0x0000005502557220 */ /* 0x000fe20000410000 */
[----:B------:R-:W-:-:S05]  /*9fe0*/  FMNMX.FTZ R55, R72, R55, !PT ;  /* 0x0000003748377209 */ /* 0x000fca0007810000 */
[----:B------:R3:W-:Y:S01]  /*9ff0*/  MUFU.EX2 R21, R0 ;  /* 0x0000000000157308 */ /* 0x0007e20000000800 */
[----:B-1----:R-:W-:Y:S01]  /*a000*/  FSEL R76, R76, -INF , P4 ;  /* 0xff8000004c4c7808 */ /* 0x002fe20002000000 */
[----:B------:R-:W-:-:S06]  /*a010*/  FMUL.FTZ R56, R2, R56 ;  /* 0x0000003802387220 */ /* 0x000fcc0000410000 */
[----:B------:R-:W-:Y:S01]  /*a020*/  MUFU.TANH R81, R81 ;  /* 0x0000005100517308 */ /* 0x000fe20000002400 */
[----:B---3--:R-:W-:-:S01]  /*a030*/  FFMA.FTZ R0, R78, R11, -R37 ;  /* 0x0000000b4e007223 */ /* 0x008fc20000010825 */
[----:B------:R-:W-:Y:S02]  /*a040*/  FSEL R78, R73, -INF , P3 ;  /* 0xff800000494e7808 */ /* 0x000fe40001800000 */
[----:B------:R-:W-:Y:S02]  /*a050*/  ISETP.GT.AND P3, PT, R70, 0x29, PT ;  /* 0x000000294600780c */ /* 0x000fe40003f64270 */
[----:B------:R-:W-:Y:S02]  /*a060*/  FMNMX.FTZ R55, R78, R55, !PT ;  /* 0x000000374e377209 */ /* 0x000fe40007810000 */
[----:B------:R-:W1:Y:S01]  /*a070*/  MUFU.TANH R84, R84 ;  /* 0x0000005400547308 */ /* 0x000e620000002400 */
[----:B------:R-:W-:-:S01]  /*a080*/  FFMA.FTZ R51, R94, R11, -R37 ;  /* 0x0000000b5e337223 */ /* 0x000fc20000010825 */
[----:B------:R-:W-:Y:S01]  /*a090*/  ISETP.GT.AND P4, PT, R70, 0x30, PT ;  /* 0x000000304600780c */ /* 0x000fe20003f84270 */
[----:B------:R-:W-:Y:S01]  /*a0a0*/  FMUL.FTZ R57, R2, R57 ;  /* 0x0000003902397220 */ /* 0x000fe20000410000 */
[----:B0-----:R-:W-:-:S02]  /*a0b0*/  FSEL R94, R77, -INF , P3 ;  /* 0xff8000004d5e7808 */ /* 0x001fc40001800000 */
[----:B------:R-:W-:Y:S02]  /*a0c0*/  FMNMX.FTZ R55, R76, R55, !PT ;  /* 0x000000374c377209 */ /* 0x000fe40007810000 */
[----:B------:R-:W0:Y:S01]  /*a0d0*/  MUFU.TANH R85, R85 ;  /* 0x0000005500557308 */ /* 0x000e220000002400 */
[----:B------:R-:W-:Y:S01]  /*a0e0*/  ISETP.GT.AND P3, PT, R70, 0x31, PT ;  /* 0x000000314600780c */ /* 0x000fe20003f64270 */
[----:B------:R-:W-:Y:S01]  /*a0f0*/  FMUL.FTZ R60, R2, R60 ;  /* 0x0000003c023c7220 */ /* 0x000fe20000410000 */
[----:B--2---:R-:W-:Y:S02]  /*a100*/  FSEL R80, R80, -INF , P4 ;  /* 0xff80000050507808 */ /* 0x004fe40002000000 */
        /* <DEDUP_REMOVED lines=15> */
[----:B------:R-:W-:Y:S01]  /*a200*/  FFMA.FTZ R100, R50, R11, -R37 ;  /* 0x0000000b32647223 */ /* 0x000fe20000010825 */
[----:B------:R-:W-:-:S02]  /*a210*/  ISETP.GT.AND P4, PT, R70, 0x40, PT ;  /* 0x000000404600780c */ /* 0x000fc40003f84270 */
[----:B0-----:R-:W-:Y:S02]  /*a220*/  FSEL R50, R85, -INF , P3 ;  /* 0xff80000055327808 */ /* 0x001fe40001800000 */
[----:B------:R-:W-:Y:S01]  /*a230*/  FMNMX.FTZ R59, R84, R59, !PT ;  /* 0x0000003b543b7209 */ /* 0x000fe20007810000 */
[----:B------:R-:W0:Y:S01]  /*a240*/  MUFU.TANH R61, R61 ;  /* 0x0000003d003d7308 */ /* 0x000e220000002400 */
[----:B------:R-:W-:Y:S02]  /*a250*/  ISETP.GT.AND P3, PT, R70, 0x41, PT ;  /* 0x000000414600780c */ /* 0x000fe40003f64270 */
[----:B--2---:R-:W-:Y:S02]  /*a260*/  FSEL R56, R56, -INF , P4 ;  /* 0xff80000038387808 */ /* 0x004fe40002000000 */
[----:B------:R-:W-:-:S03]  /*a270*/  FMNMX.FTZ R59, R50, R59, !PT ;  /* 0x0000003b323b7209 */ /* 0x000fc60007810000 */
[----:B------:R-:W2:Y:S01]  /*a280*/  MUFU.TANH R64, R64 ;  /* 0x0000004000407308 */ /* 0x000ea20000002400 */
[----:B------:R-:W-:Y:S02]  /*a290*/  ISETP.GT.AND P4, PT, R70, 0x48, PT ;  /* 0x000000484600780c */ /* 0x000fe40003f84270 */
[----:B------:R-:W-:-:S05]  /*a2a0*/  FMNMX.FTZ R59, R56, R59, !PT ;  /* 0x0000003b383b7209 */ /* 0x000fca0007810000 */
[----:B------:R3:W-:Y:S01]  /*a2b0*/  MUFU.EX2 R55, R0 ;  /* 0x0000000000377308 */ /* 0x0007e20000000800 */
[----:B-1----:R-:W-:-:S07]  /*a2c0*/  FSEL R60, R60, -INF , P4 ;  /* 0xff8000003c3c7808 */ /* 0x002fce0002000000 */
[----:B------:R-:W1:Y:S01]  /*a2d0*/  MUFU.TANH R10, R10 ;  /* 0x0000000a000a7308 */ /* 0x000e620000002400 */
[----:B---3--:R-:W-:-:S01]  /*a2e0*/  FFMA.FTZ R0, R86, R11, -R37 ;  /* 0x0000000b56007223 */ /* 0x008fc20000010825 */
[----:B------:R-:W-:Y:S02]  /*a2f0*/  FSEL R86, R57, -INF , P3 ;  /* 0xff80000039567808 */ /* 0x000fe40001800000 */
[----:B------:R-:W-:Y:S02]  /*a300*/  ISETP.GT.AND P3, PT, R70, 0x49, PT ;  /* 0x000000494600780c */ /* 0x000fe40003f64270 */
[----:B------:R-:W-:Y:S02]  /*a310*/  FMNMX.FTZ R59, R86, R59, !PT ;  /* 0x0000003b563b7209 */ /* 0x000fe40007810000 */
[----:B------:R-:W-:Y:S01]  /*a320*/  MUFU.TANH R65, R65 ;  /* 0x0000004100417308 */ /* 0x000fe20000002400 */
[----:B------:R-:W-:Y:S01]  /*a330*/  FMUL.FTZ R41, R2, R52 ;  /* 0x0000003402297220 */ /* 0x000fe20000410000 */
[----:B------:R-:W-:Y:S01]  /*a340*/  FFMA.FTZ R52, R102, R11, -R37 ;  /* 0x0000000b66347223 */ /* 0x000fe20000010825 */
[----:B------:R-:W-:-:S02]  /*a350*/  ISETP.GT.AND P4, PT, R70, 0x50, PT ;  /* 0x000000504600780c */ /* 0x000fc40003f84270 */
[----:B0-----:R-:W-:Y:S02]  /*a360*/  FSEL R102, R61, -INF , P3 ;  /* 0xff8000003d667808 */ /* 0x001fe40001800000 */
[----:B------:R-:W-:Y:S01]  /*a370*/  FMNMX.FTZ R59, R60, R59, !PT ;  /* 0x0000003b3c3b7209 */ /* 0x000fe20007810000 */
[----:B------:R-:W0:Y:S01]  /*a380*/  MUFU.TANH R68, R68 ;  /* 0x0000004400447308 */ /* 0x000e220000002400 */
[----:B------:R-:W-:Y:S01]  /*a390*/  ISETP.GT.AND P3, PT, R70, 0x51, PT ;  /* 0x000000514600780c */ /* 0x000fe20003f64270 */
[----:B------:R-:W-:Y:S01]  /*a3a0*/  FFMA.FTZ R96, R96, R11, -R37 ;  /* 0x0000000b60607223 */ /* 0x000fe20000010825 */
[----:B--2---:R-:W-:Y:S02]  /*a3b0*/  FSEL R64, R64, -INF , P4 ;  /* 0xff80000040407808 */ /* 0x004fe40002000000 */
[----:B------:R-:W-:-:S03]  /*a3c0*/  FMNMX.FTZ R59, R102, R59, !PT ;  /* 0x0000003b663b7209 */ /* 0x000fc60007810000 */
[----:B------:R-:W2:Y:S01]  /*a3d0*/  MUFU.TANH R8, R8 ;  /* 0x0000000800087308 */ /* 0x000ea20000002400 */
[----:B------:R-:W-:Y:S02]  /*a3e0*/  ISETP.GT.AND P4, PT, R70, 0x58, PT ;  /* 0x000000584600780c */ /* 0x000fe40003f84270 */
[----:B-1----:R-:W-:Y:S02]  /*a3f0*/  FSEL R10, R10, -INF , P3 ;  /* 0xff8000000a0a7808 */ /* 0x002fe40001800000 */
[----:B------:R-:W-:-:S03]  /*a400*/  FMNMX.FTZ R59, R64, R59, !PT ;  /* 0x0000003b403b7209 */ /* 0x000fc60007810000 */
[----:B------:R-:W1:Y:S01]  /*a410*/  MUFU.TANH R9, R9 ;  /* 0x0000000900097308 */ /* 0x000e620000002400 */
[----:B------:R-:W-:Y:S02]  /*a420*/  ISETP.GT.AND P3, PT, R70, 0x59, PT ;  /* 0x000000594600780c */ /* 0x000fe40003f64270 */
[----:B------:R-:W-:-:S05]  /*a430*/  FMNMX.FTZ R61, R10, R59, !PT ;  /* 0x0000003b0a3d7209 */ /* 0x000fca0007810000 */
[----:B------:R3:W-:Y:S01]  /*a440*/  MUFU.EX2 R15, R96 ;  /* 0x00000060000f7308 */ /* 0x0007e20000000800 */
[----:B0-----:R-:W-:-:S07]  /*a450*/  FSEL R68, R68, -INF , P3 ;  /* 0xff80000044447808 */ /* 0x001fce0001800000 */
[----:B------:R-:W-:Y:S01]  /*a460*/  MUFU.TANH R27, R27 ;  /* 0x0000001b001b7308 */ /* 0x000fe20000002400 */
[----:B---3--:R-:W-:-:S01]  /*a470*/  FFMA.FTZ R96, R106, R11, -R37 ;  /* 0x0000000b6a607223 */ /* 0x008fc20000010825 */
[----:B------:R-:W-:Y:S01]  /*a480*/  FFMA.FTZ R106, R108, R11, -R37 ;  /* 0x0000000b6c6a7223 */ /* 0x000fe20000010825 */
[----:B------:R-:W-:Y:S02]  /*a490*/  FSEL R108, R65, -INF , P4 ;  /* 0xff800000416c7808 */ /* 0x000fe40002000000 */
[----:B------:R-:W-:Y:S02]  /*a4a0*/  ISETP.GT.AND P4, PT, R70, 0x60, PT ;  /* 0x000000604600780c */ /* 0x000fe40003f84270 */
[----:B------:R-:W-:Y:S01]  /*a4b0*/  FMNMX.FTZ R61, R108, R61, !PT ;  /* 0x0000003d6c3d7209 */ /* 0x000fe20007810000 */
[----:B------:R-:W0:Y:S01]  /*a4c0*/  MUFU.TANH R31, R31 ;  /* 0x0000001f001f7308 */ /* 0x000e220000002400 */
[----:B------:R-:W-:Y:S02]  /*a4d0*/  ISETP.GT.AND P3, PT, R70, 0x61, PT ;  /* 0x000000614600780c */ /* 0x000fe40003f64270 */
[----:B--2---:R-:W-:-:S02]  /*a4e0*/  FSEL R8, R8, -INF , P4 ;  /* 0xff80000008087808 */ /* 0x004fc40002000000 */
[----:B------:R-:W-:-:S03]  /*a4f0*/  FMNMX.FTZ R61, R68, R61, !PT ;  /* 0x0000003d443d7209 */ /* 0x000fc60007810000 */
[----:B------:R-:W2:Y:S01]  /*a500*/  MUFU.TANH R35, R35 ;  /* 0x0000002300237308 */ /* 0x000ea20000002400 */
[----:B------:R-:W-:-:S01]  /*a510*/  FFMA.FTZ R110, R110, R11, -R37 ;  /* 0x0000000b6e6e7223 */ /* 0x000fc20000010825 */
[----:B------:R-:W-:Y:S02]  /*a520*/  ISETP.GT.AND P4, PT, R70, 0x68, PT ;  /* 0x000000684600780c */ /* 0x000fe40003f84270 */
[----:B------:R-:W-:-:S04]  /*a530*/  FMNMX.FTZ R61, R8, R61, !PT ;  /* 0x0000003d083d7209 */ /* 0x000fc80007810000 */
[----:B------:R3:W-:Y:S01]  /*a540*/  MUFU.EX2 R57, R0 ;  /* 0x0000000000397308 */ /* 0x0007e20000000800 */
[----:B------:R-:W-:-:S07]  /*a550*/  FMUL.FTZ R24, R2, R24 ;  /* 0x0000001802187220 */ /* 0x000fce0000410000 */
[----:B------:R-:W4:Y:S01]  /*a560*/  MUFU.TANH R39, R39 ;  /* 0x0000002700277308 */ /* 0x000f220000002400 */
[----:B---3--:R-:W-:-:S01]  /*a570*/  FFMA.FTZ R0, R62, R11, -R37 ;  /* 0x0000000b3e007223 */ /* 0x008fc20000010825 */
[----:B-1----:R-:W-:Y:S02]  /*a580*/  FSEL R62, R9, -INF , P3 ;  /* 0xff800000093e7808 */ /* 0x002fe40001800000 */
[----:B------:R-:W-:Y:S02]  /*a590*/  ISETP.GT.AND P3, PT, R70, 0x69, PT ;  /* 0x000000694600780c */ /* 0x000fe40003f64270 */
[----:B------:R-:W-:Y:S02]  /*a5a0*/  FMNMX.FTZ R61, R62, R61, !PT ;  /* 0x0000003d3e3d7209 */ /* 0x000fe40007810000 */
[----:B------:R-:W1:Y:S01]  /*a5b0*/  MUFU.TANH R41, R41 ;  /* 0x0000002900297308 */ /* 0x000e620000002400 */
[----:B------:R-:W-:-:S01]  /*a5c0*/  FFMA.FTZ R140, R112, R11, -R37 ;  /* 0x0000000b708c7223 */ /* 0x000fc20000010825 */
[----:B0-----:R-:W-:-:S06]  /*a5d0*/  FSEL R112, R31, -INF , P3 ;  /* 0xff8000001f707808 */ /* 0x001fcc0001800000 */
[----:B------:R0:W-:Y:S01]  /*a5e0*/  MUFU.EX2 R59, R110 ;  /* 0x0000006e003b7308 */ /* 0x0001e20000000800 */
[----:B------:R-:W-:Y:S01]  /*a5f0*/  FMUL.FTZ R25, R2, R25 ;  /* 0x0000001902197220 */ /* 0x000fe20000410000 */
[----:B0-----:R-:W-:-:S06]  /*a600*/  FSEL R110, R27, -INF , P4 ;  /* 0xff8000001b6e7808 */ /* 0x001fcc0002000000 */
[----:B------:R-:W0:Y:S01]  /*a610*/  MUFU.TANH R43, R43 ;  /* 0x0000002b002b7308 */ /* 0x000e220000002400 */
[----:B------:R-:W-:Y:S02]  /*a620*/  ISETP.GT.AND P4, PT, R70, 0x70, PT ;  /* 0x000000704600780c */ /* 0x000fe40003f84270 */
[----:B------:R-:W-:Y:S01]  /*a630*/  FMNMX.FTZ R61, R110, R61, !PT ;  /* 0x0000003d6e3d7209 */ /* 0x000fe20007810000 */
[----:B------:R-:W-:Y:S01]  /*a640*/  FMUL.FTZ R28, R2, R28 ;  /* 0x0000001c021c7220 */ /* 0x000fe20000410000 */
[----:B------:R-:W-:Y:S02]  /*a650*/  ISETP.GT.AND P3, PT, R70, 0x71, PT ;  /* 0x000000714600780c */ /* 0x000fe40003f64270 */
[----:B--2---:R-:W-:Y:S01]  /*a660*/  FSEL R142, R35, -INF , P4 ;  /* 0xff800000238e7808 */ /* 0x004fe20002000000 */
[----:B------:R-:W2:Y:S01]  /*a670*/  MUFU.TANH R24, R24 ;  /* 0x0000001800187308 */ /* 0x000ea20000002400 */
[----:B------:R-:W-:Y:S01]  /*a680*/  FMNMX.FTZ R61, R112, R61, !PT ;  /* 0x0000003d703d7209 */ /* 0x000fe20007810000 */
[----:B------:R-:W-:Y:S01]  /*a690*/  FFMA.FTZ R27, R66, R11, -R37 ;  /* 0x0000000b421b7223 */ /* 0x000fe20000010825 */
[----:B------:R-:W-:Y:S01]  /*a6a0*/  ISETP.GT.AND P4, PT, R70, 0x78, PT ;  /* 0x000000784600780c */ /* 0x000fe20003f84270 */
[----:B------:R-:W-:Y:S01]  /*a6b0*/  FMUL.FTZ R29, R2, R29 ;  /* 0x0000001d021d7220 */ /* 0x000fe20000410000 */
[----:B----4-:R-:W-:-:S02]  /*a6c0*/  FSEL R66, R39, -INF , P3 ;  /* 0xff80000027427808 */ /* 0x010fc40001800000 */
[----:B------:R-:W-:Y:S01]  /*a6d0*/  FMNMX.FTZ R61, R142, R61, !PT ;  /* 0x0000003d8e3d7209 */ /* 0x000fe20007810000 */
[----:B------:R-:W-:Y:S01]  /*a6e0*/  MUFU.TANH R25, R25 ;  /* 0x0000001900197308 */ /* 0x000fe20000002400 */
[----:B------:R-:W-:Y:S01]  /*a6f0*/  ISETP.GT.AND P3, PT, R70, 0x79, PT ;  /* 0x000000794600780c */ /* 0x000fe20003f64270 */
[----:B------:R-:W-:Y:S01]  /*a700*/  FMUL.FTZ R32, R2, R32 ;  /* 0x0000002002207220 */ /* 0x000fe20000410000 */
[----:B-1----:R-:W-:Y:S02]  /*a710*/  FSEL R144, R41, -INF , P4 ;  /* 0xff80000029907808 */ /* 0x002fe40002000000 */
[----:B------:R-:W-:-:S03]  /*a720*/  FMNMX.FTZ R61, R66, R61, !PT ;  /* 0x0000003d423d7209 */ /* 0x000fc60007810000 */
[----:B------:R-:W1:Y:S01]  /*a730*/  MUFU.TANH R28, R28 ;  /* 0x0000001c001c7308 */ /* 0x000e620000002400 */
        /* <DEDUP_REMOVED lines=8> */
[----:B--2---:R-:W-:-:S02]  /*a7c0*/  FSEL R24, R24, -INF , P4 ;  /* 0xff80000018187808 */ /* 0x004fc40002000000 */
        /* <DEDUP_REMOVED lines=11> */
[----:B------:R-:W3:Y:S01]  /*a880*/  MUFU.TANH R36, R36 ;  /* 0x0000002400247308 */ /* 0x000ee20000002400 */
[----:B------:R-:W-:-:S01]  /*a890*/  FFMA.FTZ R148, R116, R11, -R37 ;  /* 0x0000000b74947223 */ /* 0x000fc20000010825 */
[----:B------:R-:W-:-:S02]  /*a8a0*/  ISETP.GT.AND P4, PT, R70, 0x90, PT ;  /* 0x000000904600780c */ /* 0x000fc40003f84270 */
[----:B0-----:R-:W-:Y:S02]  /*a8b0*/  FSEL R116, R29, -INF , P3 ;  /* 0xff8000001d747808 */ /* 0x001fe40001800000 */
[----:B------:R-:W-:Y:S02]  /*a8c0*/  FMNMX.FTZ R61, R28, R61, !PT ;  /* 0x0000003d1c3d7209 */ /* 0x000fe40007810000 */
[----:B------:R-:W0:Y:S01]  /*a8d0*/  MUFU.TANH R45, R45 ;  /* 0x0000002d002d7308 */ /* 0x000e220000002400 */
[----:B------:R-:W-:Y:S02]  /*a8e0*/  ISETP.GT.AND P3, PT, R70, 0x91, PT ;  /* 0x000000914600780c */ /* 0x000fe40003f64270 */
[----:B--2---:R-:W-:Y:S02]  /*a8f0*/  FSEL R32, R32, -INF , P4 ;  /* 0xff80000020207808 */ /* 0x004fe40002000000 */
[----:B------:R-:W-:Y:S01]  /*a900*/  FMNMX.FTZ R61, R116, R61, !PT ;  /* 0x0000003d743d7209 */ /* 0x000fe20007810000 */
[----:B------:R-:W-:Y:S01]  /*a910*/  FFMA.FTZ R29, R30, R11, -R37 ;  /* 0x0000000b1e1d7223 */ /* 0x000fe20000010825 */
[----:B------:R-:W-:-:S02]  /*a920*/  ISETP.GT.AND P4, PT, R70, 0x98, PT ;  /* 0x000000984600780c */ /* 0x000fc40003f84270 */
[----:B-1----:R-:W-:Y:S02]  /*a930*/  FSEL R30, R33, -INF , P3 ;  /* 0xff800000211e7808 */ /* 0x002fe40001800000 */
[----:B------:R-:W-:Y:S02]  /*a940*/  FMNMX.FTZ R61, R32, R61, !PT ;  /* 0x0000003d203d7209 */ /* 0x000fe40007810000 */
[----:B------:R-:W-:Y:S02]  /*a950*/  ISETP.GT.AND P3, PT, R70, 0x99, PT ;  /* 0x000000994600780c */ /* 0x000fe40003f64270 */
[----:B---3--:R-:W-:Y:S02]  /*a960*/  FSEL R36, R36, -INF , P4 ;  /* 0xff80000024247808 */ /* 0x008fe40002000000 */
[----:B------:R-:W-:Y:S02]  /*a970*/  FMNMX.FTZ R61, R30, R61, !PT ;  /* 0x0000003d1e3d7209 */ /* 0x000fe40007810000 */
[----:B0-----:R-:W-:-:S02]  /*a980*/  FSEL R70, R45, -INF , P3 ;  /* 0xff8000002d467808 */ /* 0x001fc40001800000 */
[----:B------:R-:W-:-:S04]  /*a990*/  FMNMX.FTZ R61, R36, R61, !PT ;  /* 0x0000003d243d7209 */ /* 0x000fc80007810000 */
[----:B------:R-:W-:Y:S01]  /*a9a0*/  FMNMX.FTZ R61, R70, R61, !PT ;  /* 0x0000003d463d7209 */ /* 0x000fe20007810000 */
[----:B------:R0:W-:Y:S04]  /*a9b0*/  MUFU.EX2 R25, R0 ;  /* 0x0000000000197308 */ /* 0x0001e80000000800 */
[----:B0-----:R-:W0:Y:S02]  /*a9c0*/  SHFL.BFLY PT, R0, R61, 0x2, 0x1f ;  /* 0x0c401f003d007f89 */ /* 0x001e2400000e0000 */
[----:B0-----:R-:W-:-:S05]  /*a9d0*/  FMNMX.FTZ R45, R61, R0, !PT ;  /* 0x000000003d2d7209 */ /* 0x001fca0007810000 */
[----:B------:R-:W0:Y:S01]  /*a9e0*/  SHFL.BFLY PT, R0, R45, 0x1, 0x1f ;  /* 0x0c201f002d007f89 */ /* 0x000e2200000e0000 */
        /* <DEDUP_REMOVED lines=15> */
[----:B0-----:R-:W-:Y:S01]  /*aae0*/  FMNMX.FTZ R0, R45, R0, !PT ;  /* 0x000000002d007209 */ /* 0x001fe20007810000 */
[----:B------:R-:W-:-:S03]  /*aaf0*/  FFMA.FTZ R44, R44, R11, -R37 ;  /* 0x0000000b2c2c7223 */ /* 0x000fc60000010825 */
[C---:B------:R-:W-:Y:S01]  /*ab00*/  FSETP.NEU.FTZ.AND P3, PT, R0.reuse, -INF , PT ;  /* 0xff8000000000780b */ /* 0x040fe20003f7d000 */
[----:B------:R-:W-:-:S01]  /*ab10*/  FFMA.FTZ R61, R0, R11, -8 ;  /* 0xc1000000003d7423 */ /* 0x000fc2000001000b */
[-CC-:B------:R-:W-:Y:S01]  /*ab20*/  FFMA.FTZ R45, R138, R11.reuse, -R37.reuse ;  /* 0x0000000b8a2d7223 */ /* 0x180fe20000010825 */
[----:B------:R-:W-:-:S01]  /*ab30*/  FFMA.FTZ R98, R98, R11, -R37 ;  /* 0x0000000b62627223 */ /* 0x000fc20000010825 */
[----:B------:R-:W-:Y:S02]  /*ab40*/  MUFU.EX2 R40, R40 ;  /* 0x0000002800287308 */ /* 0x000fe40000000800 */
[----:B------:R-:W-:-:S06]  /*ab50*/  FSEL R37, R61, RZ, P3 ;  /* 0x000000ff3d257208 */ /* 0x000fcc0001800000 */
[----:B------:R-:W0:Y:S01]  /*ab60*/  MUFU.EX2 R47, R47 ;  /* 0x0000002f002f7308 */ /* 0x000e220000000800 */
[----:B------:R-:W-:-:S01]  /*ab70*/  FFMA.FTZ R58, R58, R11, -R37 ;  /* 0x0000000b3a3a7223 */ /* 0x000fc20000010825 */
[-CC-:B------:R-:W-:Y:S01]  /*ab80*/  FFMA.FTZ R13, R13, R11.reuse, -R37.reuse ;  /* 0x0000000b0d0d7223 */ /* 0x180fe20000010825 */
[----:B------:R-:W-:-:S05]  /*ab90*/  FFMA.FTZ R14, R14, R11, -R37 ;  /* 0x0000000b0e0e7223 */ /* 0x000fca0000010825 */
[----:B------:R-:W1:Y:S01]  /*aba0*/  MUFU.EX2 R48, R48 ;  /* 0x0000003000307308 */ /* 0x000e620000000800 */
[----:B------:R-:W-:-:S07]  /*abb0*/  FFMA.FTZ R61, R90, R11, -R37 ;  /* 0x0000000b5a3d7223 */ /* 0x000fce0000010825 */
[----:B------:R-:W2:Y:S01]  /*abc0*/  MUFU.EX2 R49, R49 ;  /* 0x0000003100317308 */ /* 0x000ea20000000800 */
[----:B------:R-:W-:-:S01]  /*abd0*/  FFMA.FTZ R67, R72, R11, -R37 ;  /* 0x0000000b48437223 */ /* 0x000fc20000010825 */
[----:B------:R-:W-:-:S06]  /*abe0*/  FFMA.FTZ R20, R20, R11, -R37 ;  /* 0x0000000b14147223 */ /* 0x000fcc0000010825 */
[----:B------:R-:W-:Y:S01]  /*abf0*/  MUFU.EX2 R58, R58 ;  /* 0x0000003a003a7308 */ /* 0x000fe20000000800 */
[----:B------:R-:W-:-:S07]  /*ac00*/  FFMA.FTZ R72, R78, R11, -R37 ;  /* 0x0000000b4e487223 */ /* 0x000fce0000010825 */
[----:B------:R-:W3:Y:S01]  /*ac10*/  MUFU.EX2 R13, R13 ;  /* 0x0000000d000d7308 */ /* 0x000ee20000000800 */
[----:B------:R-:W-:-:S01]  /*ac20*/  FFMA.FTZ R78, R50, R11, -R37 ;  /* 0x0000000b324e7223 */ /* 0x000fc20000010825 */
[----:B0-----:R-:W-:-:S06]  /*ac30*/  FADD.FTZ R83, R40, R47 ;  /* 0x0000002f28537221 */ /* 0x001fcc0000010000 */
[----:B------:R-:W0:Y:S01]  /*ac40*/  MUFU.EX2 R42, R42 ;  /* 0x0000002a002a7308 */ /* 0x000e220000000800 */
[----:B------:R-:W-:-:S01]  /*ac50*/  FFMA.FTZ R50, R56, R11, -R37 ;  /* 0x0000000b38327223 */ /* 0x000fc20000010825 */
[----:B------:R-:W-:-:S06]  /*ac60*/  FFMA.FTZ R56, R60, R11, -R37 ;  /* 0x0000000b3c387223 */ /* 0x000fcc0000010825 */
[----:B------:R-:W4:Y:S01]  /*ac70*/  MUFU.EX2 R14, R14 ;  /* 0x0000000e000e7308 */ /* 0x000f220000000800 */
[----:B------:R-:W-:-:S01]  /*ac80*/  FFMA.FTZ R63, R74, R11, -R37 ;  /* 0x0000000b4a3f7223 */ /* 0x000fc20000010825 */
[----:B------:R-:W-:Y:S01]  /*ac90*/  FFMA.FTZ R60, R64, R11, -R37 ;  /* 0x0000000b403c7223 */ /* 0x000fe20000010825 */
[----:B-1----:R-:W-:-:S05]  /*aca0*/  FADD.FTZ R64, R48, R83 ;  /* 0x0000005330407221 */ /* 0x002fca0000010000 */
[----:B------:R-:W1:Y:S01]  /*acb0*/  MUFU.EX2 R61, R61 ;  /* 0x0000003d003d7308 */ /* 0x000e620000000800 */
[----:B------:R-:W-:-:S01]  /*acc0*/  FFMA.FTZ R65, R88, R11, -R37 ;  /* 0x0000000b58417223 */ /* 0x000fc20000010825 */
[----:B------:R-:W-:Y:S01]  /*acd0*/  @!P2 PRMT R12, RZ, 0x654, R12 ;  /* 0x00000654ff0ca816 */ /* 0x000fe2000000000c */
[----:B--2---:R-:W-:-:S05]  /*ace0*/  FADD.FTZ R83, R49, R64 ;  /* 0x0000004031537221 */ /* 0x004fca0000010000 */
[----:B------:R-:W2:Y:S01]  /*acf0*/  MUFU.EX2 R51, R51 ;  /* 0x0000003300337308 */ /* 0x000ea20000000800 */
[----:B---3--:R-:W-:-:S01]  /*ad00*/  FADD.FTZ R85, R58, R13 ;  /* 0x0000000d3a557221 */ /* 0x008fc20000010000 */
[----:B------:R-:W-:Y:S01]  /*ad10*/  FFMA.FTZ R46, R46, R11, -R37 ;  /* 0x0000000b2e2e7223 */ /* 0x000fe20000010825 */
[----:B------:R0:W-:Y:S05]  /*ad20*/  @!P2 SYNCS.ARRIVE.TRANS64.RED.A1T0 RZ, [R12+URZ], RZ ;  /* 0x000000ff0cffa9a7 */ /* 0x0001ea000810043f */
[----:B------:R-:W3:Y:S01]  /*ad30*/  MUFU.EX2 R20, R20 ;  /* 0x0000001400147308 */ /* 0x000ee20000000800 */
[----:B0-----:R-:W-:-:S07]  /*ad40*/  FADD.FTZ R12, R42, R83 ;  /* 0x000000532a0c7221 */ /* 0x001fce0000010000 */
[----:B------:R-:W0:Y:S01]  /*ad50*/  MUFU.EX2 R52, R52 ;  /* 0x0000003400347308 */ /* 0x000e220000000800 */
[----:B------:R-:W-:-:S01]  /*ad60*/  FFMA.FTZ R83, R62, R11, -R37 ;  /* 0x0000000b3e537223 */ /* 0x000fc20000010825 */
[----:B----4-:R-:W-:-:S06]  /*ad70*/  FADD.FTZ R62, R14, R85 ;  /* 0x000000550e3e7221 */ /* 0x010fcc0000010000 */
[----:B------:R-:W4:Y:S01]  /*ad80*/  MUFU.EX2 R63, R63 ;  /* 0x0000003f003f7308 */ /* 0x000f220000000800 */
[----:B-1----:R-:W-:-:S07]  /*ad90*/  FADD.FTZ R87, R61, R62 ;  /* 0x0000003e3d577221 */ /* 0x002fce0000010000 */
[----:B------:R-:W1:Y:S01]  /*ada0*/  MUFU.EX2 R65, R65 ;  /* 0x0000004100417308 */ /* 0x000e620000000800 */
[----:B--2---:R-:W-:-:S01]  /*adb0*/  FADD.FTZ R89, R51, R12 ;  /* 0x0000000c33597221 */ /* 0x004fc20000010000 */
[----:B---3--:R-:W-:-:S06]  /*adc0*/  FADD.FTZ R62, R20, R87 ;  /* 0x00000057143e7221 */ /* 0x008fcc0000010000 */
[----:B------:R-:W2:Y:S01]  /*add0*/  MUFU.EX2 R46, R46 ;  /* 0x0000002e002e7308 */ /* 0x000ea20000000800 */
[----:B------:R-:W-:-:S01]  /*ade0*/  FFMA.FTZ R69, R76, R11, -R37 ;  /* 0x0000000b4c457223 */ /* 0x000fc20000010825 */
[----:B0-----:R-:W-:-:S06]  /*adf0*/  FADD.FTZ R64, R52, R89 ;  /* 0x0000005934407221 */ /* 0x001fcc0000010000 */
[----:B------:R-:W0:Y:S01]  /*ae00*/  MUFU.EX2 R92, R92 ;  /* 0x0000005c005c7308 */ /* 0x000e220000000800 */
[----:B----4-:R-:W-:-:S01]  /*ae10*/  FADD.FTZ R62, R63, R62 ;  /* 0x0000003e3f3e7221 */ /* 0x010fc20000010000 */
[----:B------:R-:W-:-:S06]  /*ae20*/  FFMA.FTZ R76, R94, R11, -R37 ;  /* 0x0000000b5e4c7223 */ /* 0x000fcc0000010825 */
[----:B------:R-:W3:Y:S01]  /*ae30*/  MUFU.EX2 R67, R67 ;  /* 0x0000004300437308 */ /* 0x000ee20000000800 */
[----:B------:R-:W-:-:S01]  /*ae40*/  FADD.FTZ R64, R15, R64 ;  /* 0x000000400f407221 */ /* 0x000fc20000010000 */
[----:B-1----:R-:W-:-:S06]  /*ae50*/  FADD.FTZ R89, R65, R62 ;  /* 0x0000003e41597221 */ /* 0x002fcc0000010000 */
[----:B------:R-:W1:Y:S01]  /*ae60*/  MUFU.EX2 R72, R72 ;  /* 0x0000004800487308 */ /* 0x000e620000000800 */
[----:B------:R-:W-:-:S01]  /*ae70*/  FFMA.FTZ R71, R80, R11, -R37 ;  /* 0x0000000b50477223 */ /* 0x000fc20000010825 */
[----:B------:R-:W-:Y:S01]  /*ae80*/  FADD.FTZ R91, R21, R64 ;  /* 0x00000040155b7221 */ /* 0x000fe20000010000 */
[----:B------:R-:W-:-:S05]  /*ae90*/  FFMA.FTZ R62, R24, R11, -R37 ;  /* 0x0000000b183e7223 */ /* 0x000fca0000010825 */
[----:B------:R-:W4:Y:S01]  /*aea0*/  MUFU.EX2 R96, R96 ;  /* 0x0000006000607308 */ /* 0x000f220000000800 */
[----:B--2---:R-:W-:-:S01]  /*aeb0*/  FADD.FTZ R24, R46, R89 ;  /* 0x000000592e187221 */ /* 0x004fc20000010000 */
[----:B------:R-:W-:-:S06]  /*aec0*/  FFMA.FTZ R74, R82, R11, -R37 ;  /* 0x0000000b524a7223 */ /* 0x000fcc0000010825 */
[----:B------:R-:W2:Y:S01]  /*aed0*/  MUFU.EX2 R69, R69 ;  /* 0x0000004500457308 */ /* 0x000ea20000000800 */
[----:B0-----:R-:W-:-:S01]  /*aee0*/  FADD.FTZ R64, R92, R91 ;  /* 0x0000005b5c407221 */ /* 0x001fc20000010000 */
[----:B---3--:R-:W-:-:S06]  /*aef0*/  FADD.FTZ R89, R67, R24 ;  /* 0x0000001843597221 */ /* 0x008fcc0000010000 */
[----:B------:R-:W0:Y:S01]  /*af00*/  MUFU.EX2 R76, R76 ;  /* 0x0000004c004c7308 */ /* 0x000e220000000800 */
[----:B------:R-:W-:-:S01]  /*af10*/  FFMA.FTZ R75, R84, R11, -R37 ;  /* 0x0000000b544b7223 */ /* 0x000fc20000010825 */
[----:B------:R-:W-:-:S06]  /*af20*/  FADD.FTZ R91, R53, R64 ;  /* 0x00000040355b7221 */ /* 0x000fcc0000010000 */
[----:B------:R-:W3:Y:S01]  /*af30*/  MUFU.EX2 R100, R100 ;  /* 0x0000006400647308 */ /* 0x000ee20000000800 */
[----:B-1----:R-:W-:-:S07]  /*af40*/  FADD.FTZ R64, R72, R89 ;  /* 0x0000005948407221 */ /* 0x002fce0000010000 */
[----:B------:R-:W1:Y:S01]  /*af50*/  MUFU.EX2 R71, R71 ;  /* 0x0000004700477308 */ /* 0x000e620000000800 */
[----:B----4-:R-:W-:-:S01]  /*af60*/  FADD.FTZ R24, R96, R91 ;  /* 0x0000005b60187221 */ /* 0x010fc20000010000 */
[----:B--2---:R-:W-:-:S06]  /*af70*/  FADD.FTZ R89, R69, R64 ;  /* 0x0000004045597221 */ /* 0x004fcc0000010000 */
[----:B------:R-:W2:Y:S01]  /*af80*/  MUFU.EX2 R74, R74 ;  /* 0x0000004a004a7308 */ /* 0x000ea20000000800 */
[----:B------:R-:W-:-:S01]  /*af90*/  FADD.FTZ R91, R55, R24 ;  /* 0x00000018375b7221 */ /* 0x000fc20000010000 */
[----:B0-----:R-:W-:-:S06]  /*afa0*/  FADD.FTZ R64, R76, R89 ;  /* 0x000000594c407221 */ /* 0x001fcc0000010000 */
[----:B------:R-:W0:Y:S01]  /*afb0*/  MUFU.EX2 R106, R106 ;  /* 0x0000006a006a7308 */ /* 0x000e220000000800 */
[----:B------:R-:W-:-:S07]  /*afc0*/  FFMA.FTZ R73, R86, R11, -R37 ;  /* 0x0000000b56497223 */ /* 0x000fce0000010825 */
[----:B------:R-:W4:Y:S01]  /*afd0*/  MUFU.EX2 R75, R75 ;  /* 0x0000004b004b7308 */ /* 0x000f220000000800 */
[----:B------:R-:W-:-:S01]  /*afe0*/  FFMA.FTZ R87, R66, R11, -R37 ;  /* 0x0000000b42577223 */ /* 0x000fc20000010825 */
[----:B---3--:R-:W-:Y:S01]  /*aff0*/  FADD.FTZ R66, R100, R91 ;  /* 0x0000005b64427221 */ /* 0x008fe20000010000 */
[----:B------:R-:W-:-:S05]  /*b000*/  F2FP.SATFINITE.E4M3.F32.PACK_AB_MERGE_C R153, R49, R48, RZ ;  /* 0x000000303199723e */ /* 0x000fca00048070ff */
[----:B------:R-:W3:Y:S01]  /*b010*/  MUFU.EX2 R54, R54 ;  /* 0x0000003600367308 */ /* 0x000ee20000000800 */
[----:B-1----:R-:W-:-:S07]  /*b020*/  FADD.FTZ R49, R71, R64 ;  /* 0x0000004047317221 */ /* 0x002fce0000010000 */
[----:B------:R-:W1:Y:S01]  /*b030*/  MUFU.EX2 R78, R78 ;  /* 0x0000004e004e7308 */ /* 0x000e620000000800 */
[----:B------:R-:W-:-:S01]  /*b040*/  FADD.FTZ R89, R57, R66 ;  /* 0x0000004239597221 */ /* 0x000fc20000010000 */
[----:B------:R-:W-:Y:S01]  /*b050*/  FFMA.FTZ R79, R102, R11, -R37 ;  /* 0x0000000b664f7223 */ /* 0x000fe20000010825 */
[----:B--2---:R-:W-:-:S05]  /*b060*/  FADD.FTZ R48, R74, R49 ;  /* 0x000000314a307221 */ /* 0x004fca0000010000 */
[----:B------:R-:W2:Y:S01]  /*b070*/  MUFU.EX2 R50, R50 ;  /* 0x0000003200327308 */ /* 0x000ea20000000800 */
[----:B0-----:R-:W-:-:S01]  /*b080*/  FADD.FTZ R89, R106, R89 ;  /* 0x000000596a597221 */ /* 0x001fc20000010000 */
[----:B----4-:R-:W-:-:S06]  /*b090*/  FADD.FTZ R49, R75, R48 ;  /* 0x000000304b317221 */ /* 0x010fcc0000010000 */
[----:B------:R-:W0:Y:S01]  /*b0a0*/  MUFU.EX2 R140, R140 ;  /* 0x0000008c008c7308 */ /* 0x000e220000000800 */
[----:B------:R-:W-:-:S07]  /*b0b0*/  F2FP.SATFINITE.E4M3.F32.PACK_AB_MERGE_C R155, R15, R52, RZ ;  /* 0x000000340f9b723e */ /* 0x000fce00048070ff */
[----:B------:R-:W4:Y:S01]  /*b0c0*/  MUFU.EX2 R73, R73 ;  /* 0x0000004900497308 */ /* 0x000f220000000800 */
[----:B---3--:R-:W-:-:S01]  /*b0d0*/  FADD.FTZ R52, R54, R89 ;  /* 0x0000005936347221 */ /* 0x008fc20000010000 */
[----:B-1----:R-:W-:-:S06]  /*b0e0*/  FADD.FTZ R49, R78, R49 ;  /* 0x000000314e317221 */ /* 0x002fcc0000010000 */
[----:B------:R-:W1:Y:S01]  /*b0f0*/  MUFU.EX2 R56, R56 ;  /* 0x0000003800387308 */ /* 0x000e620000000800 */
[----:B------:R-:W-:-:S01]  /*b100*/  FFMA.FTZ R77, R10, R11, -R37 ;  /* 0x0000000b0a4d7223 */ /* 0x000fc20000010825 */
[----:B------:R-:W-:Y:S01]  /*b110*/  FADD.FTZ R52, R59, R52 ;  /* 0x000000343b347221 */ /* 0x000fe20000010000 */
[----:B------:R-:W-:-:S05]  /*b120*/  F2FP.SATFINITE.E4M3.F32.PACK_AB_MERGE_C R152, R61, R14, RZ ;  /* 0x0000000e3d98723e */ /* 0x000fca00048070ff */
[----:B------:R-:W3:Y:S01]  /*b130*/  MUFU.EX2 R27, R27 ;  /* 0x0000001b001b7308 */ /* 0x000ee20000000800 */
[----:B--2---:R-:W-:-:S07]  /*b140*/  FADD.FTZ R14, R50, R49 ;  /* 0x00000031320e7221 */ /* 0x004fce0000010000 */
[----:B------:R-:W2:Y:S01]  /*b150*/  MUFU.EX2 R79, R79 ;  /* 0x0000004f004f7308 */ /* 0x000ea20000000800 */
[----:B------:R-:W-:-:S01]  /*b160*/  FFMA.FTZ R10, R108, R11, -R37 ;  /* 0x0000000b6c0a7223 */ /* 0x000fc20000010825 */
[----:B------:R-:W-:Y:S01]  /*b170*/  F2FP.SATFINITE.E4M3.F32.PACK_AB_MERGE_C R149, R96, R53, RZ ;  /* 0x000000356095723e */ /* 0x000fe200048070ff */
[----:B------:R-:W-:-:S05]  /*b180*/  FADD.FTZ R53, R9, R52 ;  /* 0x0000003409357221 */ /* 0x000fca0000010000 */
[----:B------:R-:W5:Y:S01]  /*b190*/  MUFU.EX2 R146, R146 ;  /* 0x0000009200927308 */ /* 0x000f620000000800 */
[----:B0-----:R-:W-:Y:S01]  /*b1a0*/  F2FP.SATFINITE.E4M3.F32.PACK_AB_MERGE_C R145, R140, R9, RZ ;  /* 0x000000098c91723e */ /* 0x001fe200048070ff */
[----:B------:R-:W-:Y:S01]  /*b1b0*/  FFMA.FTZ R81, R68, R11, -R37 ;  /* 0x0000000b44517223 */ /* 0x000fe20000010825 */
[----:B----4-:R-:W-:-:S05]  /*b1c0*/  FADD.FTZ R9, R73, R14 ;  /* 0x0000000e49097221 */ /* 0x010fca0000010000 */
[----:B------:R-:W0:Y:S01]  /*b1d0*/  MUFU.EX2 R60, R60 ;  /* 0x0000003c003c7308 */ /* 0x000e220000000800 */
[----:B------:R-:W-:-:S01]  /*b1e0*/  FADD.FTZ R140, R140, R53 ;  /* 0x000000358c8c7221 */ /* 0x000fc20000010000 */
[----:B-1----:R-:W-:-:S06]  /*b1f0*/  FADD.FTZ R14, R56, R9 ;  /* 0x00000009380e7221 */ /* 0x002fcc0000010000 */
[----:B------:R-:W1:Y:S01]  /*b200*/  MUFU.EX2 R77, R77 ;  /* 0x0000004d004d7308 */ /* 0x000e620000000800 */
[----:B------:R-:W-:-:S01]  /*b210*/  FFMA.FTZ R8, R8, R11, -R37 ;  /* 0x0000000b08087223 */ /* 0x000fc20000010825 */
[----:B---3--:R-:W-:-:S06]  /*b220*/  FADD.FTZ R49, R27, R140 ;  /* 0x0000008c1b317221 */ /* 0x008fcc0000010000 */
[----:B------:R-:W3:Y:S01]  /*b230*/  MUFU.EX2 R148, R148 ;  /* 0x0000009400947308 */ /* 0x000ee20000000800 */
[C---:B--2---:R-:W-:Y:S01]  /*b240*/  F2FP.SATFINITE.E4M3.F32.PACK_AB_MERGE_C R56, R79.reuse, R56, RZ ;  /* 0x000000384f38723e */ /* 0x044fe200048070ff */
[----:B------:R-:W-:-:S06]  /*b250*/  FADD.FTZ R79, R79, R14 ;  /* 0x0000000e4f4f7221 */ /* 0x000fcc0000010000 */
[----:B------:R-:W2:Y:S01]  /*b260*/  MUFU.EX2 R10, R10 ;  /* 0x0000000a000a7308 */ /* 0x000ea20000000800 */
[----:B------:R-:W-:Y:S01]  /*b270*/  F2FP.SATFINITE.E4M3.F32.PACK_AB_MERGE_C R153, R47, R40, R153 ;  /* 0x000000282f99723e */ /* 0x000fe20004807099 */
[----:B-----5:R-:W-:-:S06]  /*b280*/  FADD.FTZ R40, R146, R49 ;  /* 0x0000003192287221 */ /* 0x020fcc0000010000 */
[----:B------:R-:W4:Y:S01]  /*b290*/  MUFU.EX2 R29, R29 ;  /* 0x0000001d001d7308 */ /* 0x000f220000000800 */
[----:B0-----:R-:W-:-:S07]  /*b2a0*/  FADD.FTZ R14, R60, R79 ;  /* 0x0000004f3c0e7221 */ /* 0x001fce0000010000 */
[----:B------:R-:W0:Y:S01]  /*b2b0*/  MUFU.EX2 R81, R81 ;  /* 0x0000005100517308 */ /* 0x000e220000000800 */
[----:B------:R-:W-:-:S01]  /*b2c0*/  FFMA.FTZ R12, R110, R11, -R37 ;  /* 0x0000000b6e0c7223 */ /* 0x000fc20000010825 */
[----:B------:R-:W-:Y:S01]  /*b2d0*/  FADD.FTZ R47, R25, R40 ;  /* 0x00000028192f7221 */ /* 0x000fe20000010000 */
[----:B------:R-:W-:-:S05]  /*b2e0*/  F2FP.SATFINITE.E4M3.F32.PACK_AB_MERGE_C R149, R92, R21, R149 ;  /* 0x000000155c95723e */ /* 0x000fca0004807095 */
[----:B------:R-:W5:Y:S01]  /*b2f0*/  MUFU.EX2 R118, R118 ;  /* 0x0000007600767308 */ /* 0x000f620000000800 */
[----:B------:R-:W-:-:S01]  /*b300*/  FFMA.FTZ R85, R112, R11, -R37 ;  /* 0x0000000b70557223 */ /* 0x000fc20000010825 */
[----:B-1----:R-:W-:-:S06]  /*b310*/  FADD.FTZ R21, R77, R14 ;  /* 0x0000000e4d157221 */ /* 0x002fcc0000010000 */
[----:B------:R-:W-:Y:S08]  /*b320*/  MUFU.EX2 R31, R31 ;  /* 0x0000001f001f7308 */ /* 0x000ff00000000800 */
[----:B------:R-:W1:Y:S01]  /*b330*/  MUFU.EX2 R120, R120 ;  /* 0x0000007800787308 */ /* 0x000e620000000800 */
[----:B---3--:R-:W-:-:S07]  /*b340*/  F2FP.SATFINITE.E4M3.F32.PACK_AB_MERGE_C R147, R148, R25, RZ ;  /* 0x000000199493723e */ /* 0x008fce00048070ff */
[----:B------:R-:W3:Y:S01]  /*b350*/  MUFU.EX2 R8, R8 ;  /* 0x0000000800087308 */ /* 0x000ee20000000800 */
[----:B------:R-:W-:-:S01]  /*b360*/  FADD.FTZ R148, R148, R47 ;  /* 0x0000002f94947221 */ /* 0x000fc20000010000 */
[----:B--2---:R-:W-:-:S06]  /*b370*/  FADD.FTZ R14, R10, R21 ;  /* 0x000000150a0e7221 */ /* 0x004fcc0000010000 */
[----:B------:R-:W2:Y:S01]  /*b380*/  MUFU.EX2 R83, R83 ;  /* 0x0000005300537308 */ /* 0x000ea20000000800 */
[----:B------:R-:W-:-:S01]  /*b390*/  FFMA.FTZ R142, R142, R11, -R37 ;  /* 0x0000000b8e8e7223 */ /* 0x000fc20000010825 */
[----:B----4-:R-:W-:Y:S01]  /*b3a0*/  FADD.FTZ R25, R29, R148 ;  /* 0x000000941d197221 */ /* 0x010fe20000010000 */
[----:B0-----:R-:W-:-:S05]  /*b3b0*/  F2FP.SATFINITE.E4M3.F32.PACK_AB_MERGE_C R10, R81, R10, RZ ;  /* 0x0000000a510a723e */ /* 0x001fca00048070ff */
[----:B------:R-:W0:Y:S01]  /*b3c0*/  MUFU.EX2 R12, R12 ;  /* 0x0000000c000c7308 */ /* 0x000e220000000800 */
[----:B------:R-:W-:-:S01]  /*b3d0*/  FADD.FTZ R81, R81, R14 ;  /* 0x0000000e51517221 */ /* 0x000fc20000010000 */
[----:B-----5:R-:W-:Y:S01]  /*b3e0*/  FADD.FTZ R40, R118, R25 ;  /* 0x0000001976287221 */ /* 0x020fe20000010000 */
[----:B-1----:R-:W-:-:S05]  /*b3f0*/  F2FP.SATFINITE.E4M3.F32.PACK_AB_MERGE_C R141, R120, R31, RZ ;  /* 0x0000001f788d723e */ /* 0x002fca00048070ff */
[----:B------:R-:W1:Y:S01]  /*b400*/  MUFU.EX2 R85, R85 ;  /* 0x0000005500557308 */ /* 0x000e620000000800 */
[----:B---3--:R-:W-:-:S01]  /*b410*/  FADD.FTZ R14, R8, R81 ;  /* 0x00000051080e7221 */ /* 0x008fc20000010000 */
[----:B------:R-:W-:Y:S01]  /*b420*/  FFMA.FTZ R144, R144, R11, -R37 ;  /* 0x0000000b90907223 */ /* 0x000fe20000010825 */
[----:B------:R-:W-:-:S01]  /*b430*/  FADD.FTZ R31, R31, R40 ;  /* 0x000000281f1f7221 */ /* 0x000fc20000010000 */
[----:B------:R-:W-:-:S04]  /*b440*/  F2FP.SATFINITE.E4M3.F32.PACK_AB_MERGE_C R141, R118, R29, R141 ;  /* 0x0000001d768d723e */ /* 0x000fc8000480708d */
[----:B------:R-:W3:Y:S01]  /*b450*/  MUFU.EX2 R24, R142 ;  /* 0x0000008e00187308 */ /* 0x000ee20000000800 */
[----:B--2---:R-:W-:-:S01]  /*b460*/  FADD.FTZ R25, R83, R14 ;  /* 0x0000000e53197221 */ /* 0x004fc20000010000 */
[----:B------:R-:W2:Y:S01]  /*b470*/  @P0 LDC R29, c[0x0][0x44c] ;  /* 0x00011300ff1d0b82 */ /* 0x000ea20000000800 */
[----:B------:R-:W-:-:S05]  /*b480*/  FFMA.FTZ R26, R26, R11, -R37 ;  /* 0x0000000b1a1a7223 */ /* 0x000fca0000010825 */
[----:B------:R-:W4:Y:S01]  /*b490*/  MUFU.EX2 R87, R87 ;  /* 0x0000005700577308 */ /* 0x000f220000000800 */
[----:B------:R-:W-:-:S01]  /*b4a0*/  FADD.FTZ R120, R120, R31 ;  /* 0x0000001f78787221 */ /* 0x000fc20000010000 */
[----:B0-----:R-:W-:Y:S01]  /*b4b0*/  FADD.FTZ R14, R12, R25 ;  /* 0x000000190c0e7221 */ /* 0x001fe20000010000 */
[----:B------:R-:W0:Y:S01]  /*b4c0*/  @P0 LDC R31, c[0x0][0x450] ;  /* 0x00011400ff1f0b82 */ /* 0x000e220000000800 */
[----:B-1----:R-:W-:-:S04]  /*b4d0*/  F2FP.SATFINITE.E4M3.F32.PACK_AB_MERGE_C R140, R85, R12, RZ ;  /* 0x0000000c558c723e */ /* 0x002fc800048070ff */
[----:B------:R-:W1:Y:S01]  /*b4e0*/  MUFU.EX2 R15, R144 ;  /* 0x00000090000f7308 */ /* 0x000e620000000800 */
[----:B------:R-:W-:-:S01]  /*b4f0*/  FADD.FTZ R85, R85, R14 ;  /* 0x0000000e55557221 */ /* 0x000fc20000010000 */
[----:B------:R-:W-:-:S06]  /*b500*/  FFMA.FTZ R114, R114, R11, -R37 ;  /* 0x0000000b72727223 */ /* 0x000fcc0000010825 */
[----:B------:R-:W5:Y:S01]  /*b510*/  MUFU.EX2 R26, R26 ;  /* 0x0000001a001a7308 */ /* 0x000f620000000800 */
[----:B---3--:R-:W-:-:S07]  /*b520*/  FADD.FTZ R12, R24, R85 ;  /* 0x00000055180c7221 */ /* 0x008fce0000010000 */
[----:B------:R-:W3:Y:S01]  /*b530*/  MUFU.EX2 R62, R62 ;  /* 0x0000003e003e7308 */ /* 0x000ee20000000800 */
[----:B----4-:R-:W-:-:S01]  /*b540*/  FADD.FTZ R12, R87, R12 ;  /* 0x0000000c570c7221 */ /* 0x010fc20000010000 */
[----:B------:R-:W-:-:S06]  /*b550*/  F2FP.SATFINITE.E4M3.F32.PACK_AB_MERGE_C R154, R46, R65, RZ ;  /* 0x000000412e9a723e */ /* 0x000fcc00048070ff */
[----:B------:R-:W4:Y:S01]  /*b560*/  MUFU.EX2 R9, R114 ;  /* 0x0000007200097308 */ /* 0x000f220000000800 */
[----:B-1----:R-:W-:-:S01]  /*b570*/  FADD.FTZ R25, R15, R12 ;  /* 0x0000000c0f197221 */ /* 0x002fc20000010000 */
[----:B------:R-:W-:-:S06]  /*b580*/  F2FP.SATFINITE.E4M3.F32.PACK_AB_MERGE_C R154, R63, R20, R154 ;  /* 0x000000143f9a723e */ /* 0x000fcc000480709a */
[----:B------:R-:W-:Y:S01]  /*b590*/  MUFU.EX2 R45, R45 ;  /* 0x0000002d002d7308 */ /* 0x000fe20000000800 */
[----:B-----5:R-:W-:-:S07]  /*b5a0*/  FADD.FTZ R25, R26, R25 ;  /* 0x000000191a197221 */ /* 0x020fce0000010000 */
[----:B------:R-:W1:Y:S01]  /*b5b0*/  MUFU.EX2 R98, R98 ;  /* 0x0000006200627308 */ /* 0x000e620000000800 */
[----:B--2---:R-:W-:Y:S01]  /*b5c0*/  @P0 IMAD.HI.U32 R20, R109, R29, RZ ;  /* 0x0000001d6d140227 */ /* 0x004fe200078e00ff */
[----:B------:R-:W-:-:S06]  /*b5d0*/  F2FP.SATFINITE.E4M3.F32.PACK_AB_MERGE_C R147, R146, R27, R147 ;  /* 0x0000001b9293723e */ /* 0x000fcc0004807093 */
[----:B------:R-:W-:Y:S01]  /*b5e0*/  MUFU.EX2 R43, R43 ;  /* 0x0000002b002b7308 */ /* 0x000fe20000000800 */
[----:B------:R-:W-:Y:S01]  /*b5f0*/  F2FP.SATFINITE.E4M3.F32.PACK_AB_MERGE_C R146, R77, R60, R10 ;  /* 0x0000003c4d92723e */ /* 0x000fe2000480700a */
[----:B---3--:R-:W-:-:S06]  /*b600*/  FADD.FTZ R12, R62, R25 ;  /* 0x000000193e0c7221 */ /* 0x008fcc0000010000 */
[----:B------:R-:W2:Y:S01]  /*b610*/  MUFU.EX2 R44, R44 ;  /* 0x0000002c002c7308 */ /* 0x000ea20000000800 */
[----:B------:R-:W-:Y:S01]  /*b620*/  IMAD.MOV.U32 R10, RZ, RZ, R109 ;  /* 0x000000ffff0a7224 */ /* 0x000fe200078e006d */
[----:B0-----:R-:W-:Y:S02]  /*b630*/  @P0 SHF.R.U32.HI R10, RZ, R31, R20 ;  /* 0x0000001fff0a0219 */ /* 0x001fe40000011614 */
[----:B------:R-:W-:Y:S01]  /*b640*/  F2FP.SATFINITE.E4M3.F32.PACK_AB_MERGE_C R14, R26, R15, RZ ;  /* 0x0000000f1a0e723e */ /* 0x000fe200048070ff */
[----:B----4-:R-:W-:Y:S01]  /*b650*/  FADD.FTZ R15, R9, R12 ;  /* 0x0000000c090f7221 */ /* 0x010fe20000010000 */
[----:B------:R-:W-:Y:S02]  /*b660*/  IADD3 R12, R10, R105, -R107 ;  /* 0x000000690a0c7210 */ /* 0x000fe40007ffe86b */
[----:B-1----:R-:W-:-:S04]  /*b670*/  F2FP.SATFINITE.E4M3.F32.PACK_AB_MERGE_C R10, R98, R45, RZ ;  /* 0x0000002d620a723e */ /* 0x002fc800048070ff */
[----:B--2---:R-:W-:Y:S02]  /*b680*/  F2FP.SATFINITE.E4M3.F32.PACK_AB_MERGE_C R139, R44, R43, R10 ;  /* 0x0000002b2c8b723e */ /* 0x004fe4000480700a */
[----:B------:R-:W2:Y:S01]  /*b690*/  LDL R10, [R1+0x44] ;  /* 0x00004400010a7983 */ /* 0x000ea20000100800 */
[----:B------:R-:W-:Y:S08]  /*b6a0*/  MUFU.EX2 R35, R35 ;  /* 0x0000002300237308 */ /* 0x000ff00000000800 */
[----:B------:R-:W0:Y:S08]  /*b6b0*/  MUFU.EX2 R122, R122 ;  /* 0x0000007a007a7308 */ /* 0x000e300000000800 */
[----:B------:R-:W1:Y:S08]  /*b6c0*/  MUFU.EX2 R33, R33 ;  /* 0x0000002100217308 */ /* 0x000e700000000800 */
[----:B------:R-:W3:Y:S01]  /*b6d0*/  MUFU.EX2 R34, R34 ;  /* 0x0000002200227308 */ /* 0x000ee20000000800 */
[----:B0-----:R-:W-:Y:S01]  /*b6e0*/  F2FP.SATFINITE.E4M3.F32.PACK_AB_MERGE_C R143, R122, R35, RZ ;  /* 0x000000237a8f723e */ /* 0x001fe200048070ff */
[----:B------:R-:W-:-:S06]  /*b6f0*/  FFMA.FTZ R28, R28, R11, -R37 ;  /* 0x0000000b1c1c7223 */ /* 0x000fcc0000010825 */
[----:B------:R-:W-:Y:S01]  /*b700*/  MUFU.EX2 R41, R41 ;  /* 0x0000002900297308 */ /* 0x000fe20000000800 */
[----:B-1----:R-:W-:-:S07]  /*b710*/  FADD.FTZ R27, R33, R120 ;  /* 0x00000078211b7221 */ /* 0x002fce0000010000 */
[----:B------:R-:W0:Y:S01]  /*b720*/  MUFU.EX2 R124, R124 ;  /* 0x0000007c007c7308 */ /* 0x000e220000000800 */
[C---:B---3--:R-:W-:Y:S01]  /*b730*/  F2FP.SATFINITE.E4M3.F32.PACK_AB_MERGE_C R143, R34.reuse, R33, R143 ;  /* 0x00000021228f723e */ /* 0x048fe2000480708f */
[----:B------:R-:W-:-:S06]  /*b740*/  FADD.FTZ R34, R34, R27 ;  /* 0x0000001b22227221 */ /* 0x000fcc0000010000 */
[----:B------:R-:W1:Y:S01]  /*b750*/  MUFU.EX2 R39, R39 ;  /* 0x0000002700277308 */ /* 0x000e620000000800 */
[----:B------:R-:W-:-:S01]  /*b760*/  FFMA.FTZ R116, R116, R11, -R37 ;  /* 0x0000000b74747223 */ /* 0x000fc20000010825 */
[----:B------:R-:W-:-:S06]  /*b770*/  FADD.FTZ R35, R35, R34 ;  /* 0x0000002223237221 */ /* 0x000fcc0000010000 */
[----:B------:R-:W3:Y:S01]  /*b780*/  MUFU.EX2 R38, R38 ;  /* 0x0000002600267308 */ /* 0x000ee20000000800 */
[----:B------:R-:W-:-:S01]  /*b790*/  FFMA.FTZ R32, R32, R11, -R37 ;  /* 0x0000000b20207223 */ /* 0x000fc20000010825 */
[----:B------:R-:W-:-:S06]  /*b7a0*/  FADD.FTZ R122, R122, R35 ;  /* 0x000000237a7a7221 */ /* 0x000fcc0000010000 */
[----:B------:R-:W4:Y:S01]  /*b7b0*/  MUFU.EX2 R28, R28 ;  /* 0x0000001c001c7308 */ /* 0x000f220000000800 */
[----:B0-----:R-:W-:Y:S01]  /*b7c0*/  F2FP.SATFINITE.E4M3.F32.PACK_AB_MERGE_C R137, R124, R41, RZ ;  /* 0x000000297c89723e */ /* 0x001fe200048070ff */
[-CC-:B------:R-:W-:Y:S01]  /*b7d0*/  FFMA.FTZ R30, R30, R11.reuse, -R37.reuse ;  /* 0x0000000b1e1e7223 */ /* 0x180fe20000010825 */
[----:B------:R-:W-:-:S05]  /*b7e0*/  FFMA.FTZ R36, R36, R11, -R37 ;  /* 0x0000000b24247223 */ /* 0x000fca0000010825 */
[----:B------:R-:W0:Y:S01]  /*b7f0*/  MUFU.EX2 R21, R116 ;  /* 0x0000007400157308 */ /* 0x000e220000000800 */
[----:B-1----:R-:W-:-:S01]  /*b800*/  FADD.FTZ R27, R39, R122 ;  /* 0x0000007a271b7221 */ /* 0x002fc20000010000 */
[----:B------:R-:W-:Y:S01]  /*b810*/  FFMA.FTZ R37, R70, R11, -R37 ;  /* 0x0000000b46257223 */ /* 0x000fe20000010825 */
[----:B------:R-:W-:Y:S02]  /*b820*/  F2FP.SATFINITE.E4M3.F32.PACK_AB_MERGE_C R152, R13, R58, R152 ;  /* 0x0000003a0d98723e */ /* 0x000fe40004807098 */
[----:B---3--:R-:W-:-:S03]  /*b830*/  F2FP.SATFINITE.E4M3.F32.PACK_AB_MERGE_C R137, R38, R39, R137 ;  /* 0x000000272689723e */ /* 0x008fc60004807089 */
[----:B------:R-:W1:Y:S01]  /*b840*/  MUFU.EX2 R32, R32 ;  /* 0x0000002000207308 */ /* 0x000e620000000800 */
[----:B------:R-:W-:-:S01]  /*b850*/  FADD.FTZ R38, R38, R27 ;  /* 0x0000001b26267221 */ /* 0x000fc20000010000 */
[----:B------:R-:W-:Y:S01]  /*b860*/  F2FP.SATFINITE.E4M3.F32.PACK_AB_MERGE_C R140, R83, R8, R140 ;  /* 0x00000008538c723e */ /* 0x000fe2000480708c */
[----:B----4-:R-:W-:-:S05]  /*b870*/  FADD.FTZ R8, R28, R15 ;  /* 0x0000000f1c087221 */ /* 0x010fca0000010000 */
[----:B------:R-:W3:Y:S01]  /*b880*/  MUFU.EX2 R13, R30 ;  /* 0x0000001e000d7308 */ /* 0x000ee20000000800 */
[----:B------:R-:W-:-:S01]  /*b890*/  FADD.FTZ R41, R41, R38 ;  /* 0x0000002629297221 */ /* 0x000fc20000010000 */
[----:B0-----:R-:W-:-:S06]  /*b8a0*/  F2FP.SATFINITE.E4M3.F32.PACK_AB_MERGE_C R28, R21, R28, RZ ;  /* 0x0000001c151c723e */ /* 0x001fcc00048070ff */
[----:B------:R-:W-:Y:S01]  /*b8b0*/  MUFU.EX2 R36, R36 ;  /* 0x0000002400247308 */ /* 0x000fe20000000800 */
[----:B------:R-:W-:-:S01]  /*b8c0*/  FADD.FTZ R124, R124, R41 ;  /* 0x000000297c7c7221 */ /* 0x000fc20000010000 */
[----:B------:R-:W-:-:S06]  /*b8d0*/  FADD.FTZ R21, R21, R8 ;  /* 0x0000000815157221 */ /* 0x000fcc0000010000 */
[----:B------:R-:W0:Y:S01]  /*b8e0*/  MUFU.EX2 R37, R37 ;  /* 0x0000002500257308 */ /* 0x000e220000000800 */
[----:B------:R-:W-:-:S01]  /*b8f0*/  FADD.FTZ R15, R43, R124 ;  /* 0x0000007c2b0f7221 */ /* 0x000fc20000010000 */
[----:B-1----:R-:W-:Y:S01]  /*b900*/  FADD.FTZ R8, R32, R21 ;  /* 0x0000001520087221 */ /* 0x002fe20000010000 */
[----:B------:R-:W-:-:S04]  /*b910*/  IMAD.HI R12, R12, 0x66666667, RZ ;  /* 0x666666670c0c7827 */ /* 0x000fc800078e02ff */
[----:B------:R-:W-:Y:S01]  /*b920*/  FADD.FTZ R44, R44, R15 ;  /* 0x0000000f2c2c7221 */ /* 0x000fe20000010000 */
[----:B---3--:R-:W-:-:S01]  /*b930*/  FADD.FTZ R15, R13, R8 ;  /* 0x000000080d0f7221 */ /* 0x008fc20000010000 */
[----:B------:R-:W-:Y:S02]  /*b940*/  F2FP.SATFINITE.E4M3.F32.PACK_AB_MERGE_C R136, R9, R62, R28 ;  /* 0x0000003e0988723e */ /* 0x000fe4000480701c */
[----:B------:R-:W-:Y:S02]  /*b950*/  SHF.R.U32.HI R9, RZ, 0x1f, R12 ;  /* 0x0000001fff097819 */ /* 0x000fe4000001160c */
[----:B0-----:R-:W-:Y:S01]  /*b960*/  F2FP.SATFINITE.E4M3.F32.PACK_AB_MERGE_C R8, R37, R36, RZ ;  /* 0x000000242508723e */ /* 0x001fe200048070ff */
[----:B------:R-:W-:-:S01]  /*b970*/  FADD.FTZ R36, R36, R15 ;  /* 0x0000000f24247221 */ /* 0x000fc20000010000 */
[----:B------:R-:W-:Y:S02]  /*b980*/  LEA.HI.SX32 R9, R12, R9, 0x1a ;  /* 0x000000090c097211 */ /* 0x000fe400078fd2ff */
[----:B------:R-:W-:Y:S01]  /*b990*/  F2FP.SATFINITE.E4M3.F32.PACK_AB_MERGE_C R138, R13, R32, R8 ;  /* 0x000000200d8a723e */ /* 0x000fe20004807008 */
[----:B------:R-:W-:-:S05]  /*b9a0*/  FADD.FTZ R8, R37, R36 ;  /* 0x0000002425087221 */ /* 0x000fca0000010000 */
[----:B------:R0:W-:Y:S04]  /*b9b0*/  STL [R1], R8 ;  /* 0x0000000801007387 */ /* 0x0001e80000100800 */
[----:B------:R1:W-:Y:S04]  /*b9c0*/  STL [R1+0x1c], RZ ;  /* 0x00001cff01007387 */ /* 0x0003e80000100800 */
[----:B------:R1:W-:Y:S01]  /*b9d0*/  STL [R1+0x18], RZ ;  /* 0x000018ff01007387 */ /* 0x0003e20000100800 */
[----:B0-----:R-:W-:-:S03]  /*b9e0*/  VIADD R8, R104, 0xfffffffe ;  /* 0xfffffffe68087836 */ /* 0x001fc60000000000 */
[----:B------:R1:W-:Y:S01]  /*b9f0*/  STL [R1+0xc], RZ ;  /* 0x00000cff01007387 */ /* 0x0003e20000100800 */
[----:B------:R-:W-:Y:S01]  /*ba00*/  F2FP.SATFINITE.E4M3.F32.PACK_AB_MERGE_C R151, R106, R57, RZ ;  /* 0x000000396a97723e */ /* 0x000fe200048070ff */
[----:B------:R-:W-:Y:S01]  /*ba10*/  FADD.FTZ R21, R45, R44 ;  /* 0x0000002c2d157221 */ /* 0x000fe20000010000 */
[----:B------:R-:W-:Y:S01]  /*ba20*/  F2FP.SATFINITE.E4M3.F32.PACK_AB_MERGE_C R69, R76, R69, RZ ;  /* 0x000000454c45723e */ /* 0x000fe200048070ff */
[----:B------:R-:W-:Y:S01]  /*ba30*/  BSSY B0, `(.L_x_1918) ;  /* 0x00003dd000007945 */ /* 0x000fe20003800000 */
[----:B------:R-:W-:Y:S01]  /*ba40*/  F2FP.SATFINITE.E4M3.F32.PACK_AB_MERGE_C R75, R78, R75, RZ ;  /* 0x0000004b4e4b723e */ /* 0x000fe200048070ff */
[----:B------:R-:W-:Y:S01]  /*ba50*/  FADD.FTZ R21, R98, R21 ;  /* 0x0000001562157221 */ /* 0x000fe20000010000 */
[----:B------:R-:W-:Y:S02]  /*ba60*/  F2FP.SATFINITE.E4M3.F32.PACK_AB_MERGE_C R155, R51, R42, R155 ;  /* 0x0000002a339b723e */ /* 0x000fe4000480709b */
[----:B------:R-:W-:Y:S02]  /*ba70*/  CS2R R26, SRZ ;  /* 0x00000000001a7805 */ /* 0x000fe4000001ff00 */
[----:B------:R-:W-:Y:S01]  /*ba80*/  F2FP.SATFINITE.E4M3.F32.PACK_AB_MERGE_C R151, R100, R55, R151 ;  /* 0x000000376497723e */ /* 0x000fe20004807097 */
[----:B------:R-:W-:Y:S01]  /*ba90*/  IMAD.MOV.U32 R29, RZ, RZ, RZ ;  /* 0x000000ffff1d7224 */ /* 0x000fe200078e00ff */
[----:B------:R-:W-:-:S02]  /*baa0*/  F2FP.SATFINITE.E4M3.F32.PACK_AB_MERGE_C R145, R59, R54, R145 ;  /* 0x000000363b91723e */ /* 0x000fc40004807091 */
[----:B------:R-:W-:Y:S02]  /*bab0*/  CS2R R30, SRZ ;  /* 0x00000000001e7805 */ /* 0x000fe4000001ff00 */
[----:B------:R-:W-:Y:S02]  /*bac0*/  F2FP.SATFINITE.E4M3.F32.PACK_AB_MERGE_C R144, R73, R50, R56 ;  /* 0x000000324990723e */ /* 0x000fe40004807038 */
[----:B------:R-:W-:Y:S02]  /*bad0*/  CS2R R32, SRZ ;  /* 0x0000000000207805 */ /* 0x000fe4000001ff00 */
[----:B------:R-:W-:Y:S02]  /*bae0*/  F2FP.SATFINITE.E4M3.F32.PACK_AB_MERGE_C R148, R72, R67, R69 ;  /* 0x000000434894723e */ /* 0x000fe40004807045 */
[----:B------:R-:W-:Y:S02]  /*baf0*/  CS2R R34, SRZ ;  /* 0x0000000000227805 */ /* 0x000fe4000001ff00 */
[----:B------:R-:W-:-:S02]  /*bb00*/  F2FP.SATFINITE.E4M3.F32.PACK_AB_MERGE_C R150, R74, R71, R75 ;  /* 0x000000474a96723e */ /* 0x000fc4000480704b */
[----:B------:R-:W-:Y:S02]  /*bb10*/  CS2R R36, SRZ ;  /* 0x0000000000247805 */ /* 0x000fe4000001ff00 */
[----:B------:R-:W-:Y:S02]  /*bb20*/  F2FP.SATFINITE.E4M3.F32.PACK_AB_MERGE_C R142, R87, R24, R14 ;  /* 0x00000018578e723e */ /* 0x000fe4000480700e */
        /* <DEDUP_REMOVED lines=9> */
[----:B--2---:R-:W-:-:S05]  /*bbc0*/  VIMNMX R9, R10, R9, !PT ;  /* 0x000000090a097248 */ /* 0x004fca0007fe0100 */
[----:B------:R1:W-:Y:S01]  /*bbd0*/  STL [R1+0x20], R9 ;  /* 0x0000200901007387 */ /* 0x0003e20000100800 */
[----:B------:R-:W-:-:S13]  /*bbe0*/  ISETP.GE.AND P2, PT, R8, R9, PT ;  /* 0x000000090800720c */ /* 0x000fda0003f46270 */
[----:B-1----:R-:W-:Y:S05]  /*bbf0*/  @!P2 BRA `(.L_x_1919) ;  /* 0x0000003c0000a947 */ /* 0x002fea0003800000 */
        /* <DEDUP_REMOVED lines=17> */
.L_x_1932:
[----:B------:R-:W-:-:S05]  /*bd10*/  VIADD R15, R23, 0x1 ;  /* 0x00000001170f7836 */ /* 0x000fca0000000000 */
[----:B------:R-:W-:-:S04]  /*bd20*/  ISETP.NE.AND P2, PT, R15, 0x2, PT ;  /* 0x000000020f00780c */ /* 0x000fc80003f45270 */
[----:B------:R-:W-:Y:S02]  /*bd30*/  SEL R9, RZ, 0x1, P2 ;  /* 0x00000001ff097807 */ /* 0x000fe40001000000 */
[----:B------:R-:W-:Y:S02]  /*bd40*/  SEL R15, R15, RZ, P2 ;  /* 0x000000ff0f0f7207 */ /* 0x000fe40001000000 */
[----:B------:R-:W-:Y:S01]  /*bd50*/  LOP3.LUT R14, R156, R9, RZ, 0x3c, !PT ;  /* 0x000000099c0e7212 */ /* 0x000fe200078e3cff */
[----:B------:R-:W-:Y:S06]  /*bd60*/  @!P1 BRA `(.L_x_1921) ;  /* 0x0000000000049947 */ /* 0x000fec0003800000 */
[----:B------:R-:W-:Y:S01]  /*bd70*/  BPT.TRAP 0x1 ;  /* 0x000000040000795c */ /* 0x000fe20000300000 */
.L_x_1921:
[----:B------:R-:W-:Y:S01]  /*bd80*/  IMAD R9, R15, 0x8, R16 ;  /* 0x000000080f097824 */ /* 0x000fe200078e0210 */
[----:B------:R-:W-:-:S04]  /*bd90*/  SHF.L.U32 R10, R14, 0x1f, RZ ;  /* 0x0000001f0e0a7819 */ /* 0x000fc800000006ff */
[----:B------:R0:W1:Y:S01]  /*bda0*/  SYNCS.PHASECHK.TRANS64.TRYWAIT P2, [R9+URZ+0x13230], R10 ;  /* 0x0132300a090075a7 */ /* 0x000062000804017f */
[----:B------:R-:W-:Y:S05]  /*bdb0*/  @!P1 BRA `(.L_x_1922) ;  /* 0x0000000000049947 */ /* 0x000fea0003800000 */
[----:B------:R-:W-:Y:S01]  /*bdc0*/  BPT.TRAP 0x1 ;  /* 0x000000040000795c */ /* 0x000fe20000300000 */
.L_x_1922:
        /* <DEDUP_REMOVED lines=8> */
.L_x_1924:
[----:B------:R-:W-:Y:S05]  /*be50*/  BSYNC B2 ;  /* 0x0000000000027941 */ /* 0x000fea0003800000 */
.L_x_1923:
[----:B01----:R-:W-:Y:S01]  /*be60*/  IMAD.MOV.U32 R10, RZ, RZ, R20 ;  /* 0x000000ffff0a7224 */ /* 0x003fe200078e0014 */
[----:B------:R-:W-:Y:S01]  /*be70*/  R2UR UR4, R4 ;  /* 0x00000000040472ca */ /* 0x000fe200000e0000 */
[----:B------:R-:W-:Y:S01]  /*be80*/  IMAD.MOV.U32 R11, RZ, RZ, -0x7fffffe0 ;  /* 0x80000020ff0b7424 */ /* 0x000fe200078e00ff */
[----:B------:R-:W-:Y:S01]  /*be90*/  R2UR UR5, R5 ;  /* 0x00000000050572ca */ /* 0x000fe200000e0000 */
[----:B------:R-:W-:Y:S01]  /*bea0*/  WARPGROUP.ARRIVE ;  /* 0x00000000000079c5 */ /* 0x000fe20000000000 */
[----:B------:R-:W-:Y:S01]  /*beb0*/  R2UR UR6, R10 ;  /* 0x000000000a0672ca */ /* 0x000fe200000e0000 */
[----:B------:R-:W-:Y:S01]  /*bec0*/  VIADD R12, R20, 0x180 ;  /* 0x00000180140c7836 */ /* 0x000fe20000000000 */
[C---:B------:R-:W-:Y:S01]  /*bed0*/  R2UR UR7, R11.reuse ;  /* 0x000000000b0772ca */ /* 0x040fe200000e0000 */
[----:B------:R-:W-:Y:S01]  /*bee0*/  IMAD.MOV.U32 R57, RZ, RZ, -0x7fffffe0 ;  /* 0x80000020ff397424 */ /* 0x000fe200078e00ff */
[----:B------:R-:W-:Y:S01]  /*bef0*/  MOV R10, R13 ;  /* 0x0000000d000a7202 */ /* 0x000fe20000000f00 */
[----:B------:R-:W-:Y:S01]  /*bf00*/  IMAD.MOV.U32 R13, RZ, RZ, -0x7fffffe0 ;  /* 0x80000020ff0d7424 */ /* 0x000fe200078e00ff */
[----:B------:R-:W-:-:S02]  /*bf10*/  R2UR UR11, R11 ;  /* 0x000000000b0b72ca */ /* 0x000fc400000e0000 */
[----:B------:R-:W-:Y:S01]  /*bf20*/  R2UR UR10, R10 ;  /* 0x000000000a0a72ca */ /* 0x000fe200000e0000 */
[----:B------:R-:W-:Y:S01]  /*bf30*/  IMAD.MOV.U32 R10, RZ, RZ, R56 ;  /* 0x000000ffff0a7224 */ /* 0x000fe200078e0038 */
[----:B------:R-:W-:Y:S01]  /*bf40*/  R2UR UR8, R4 ;  /* 0x00000000040872ca */ /* 0x000fe200000e0000 */
[----:B------:R-:W-:Y:S01]  /*bf50*/  VIADD R56, R20, 0x102 ;  /* 0x0000010214387836 */ /* 0x000fe20000000000 */
[----:B------:R-:W-:Y:S02]  /*bf60*/  R2UR UR9, R5 ;  /* 0x00000000050972ca */ /* 0x000fe400000e0000 */
[----:B------:R-:W-:Y:S01]  /*bf70*/  R2UR UR14, R10 ;  /* 0x000000000a0e72ca */ /* 0x000fe200000e0000 */
[----:B------:R-:W-:Y:S01]  /*bf80*/  QGMMA.64x32x32.F32.E4M3.E4M3 R120, gdesc[UR4], RZ, !UPT, gsb0 ;  /* 0x00600000047879f3 */ /* 0x000fe2000c0008ff */
[----:B------:R-:W-:Y:S01]  /*bf90*/  R2UR UR15, R11 ;  /* 0x000000000b0f72ca */ /* 0x000fe200000e0000 */
[----:B------:R-:W-:Y:S01]  /*bfa0*/  VIADD R10, R20, 0x200 ;  /* 0x00000200140a7836 */ /* 0x000fe20000000000 */
[----:B------:R-:W-:-:S02]  /*bfb0*/  R2UR UR12, R4 ;  /* 0x00000000040c72ca */ /* 0x000fc400000e0000 */
[----:B------:R-:W-:Y:S02]  /*bfc0*/  R2UR UR13, R5 ;  /* 0x00000000050d72ca */ /* 0x000fe400000e0000 */
[----:B------:R-:W-:Y:S01]  /*bfd0*/  R2UR UR18, R12 ;  /* 0x000000000c1272ca */ /* 0x000fe200000e0000 */
[----:B------:R-:W-:Y:S01]  /*bfe0*/  VIADD R12, R20, 0x2 ;  /* 0x00000002140c7836 */ /* 0x000fe20000000000 */
[----:B------:R-:W-:Y:S02]  /*bff0*/  R2UR UR19, R13 ;  /* 0x000000000d1372ca */ /* 0x000fe400000e0000 */
        /* <DEDUP_REMOVED lines=19> */
[----:B------:R-:W-:Y:S02]  /*c130*/  R2UR UR30, R12 ;  /* 0x000000000c1e72ca */ /* 0x000fe400000e0000 */
[----:B------:R-:W-:-:S02]  /*c140*/  R2UR UR31, R13 ;  /* 0x000000000d1f72ca */ /* 0x000fc400000e0000 */
        /* <DEDUP_REMOVED lines=40> */
.L_x_1926:
[----:B------:R-:W-:Y:S01]  /*c3d0*/  SHF.L.U32 R10, R156, 0x1f, RZ ;  /* 0x0000001f9c0a7819 */ /* 0x000fe200000006ff */
[----:B------:R-:W-:-:S04]  /*c3e0*/  IMAD R20, R23, 0x8, R16 ;  /* 0x0000000817147824 */ /* 0x000fc800078e0210 */
[----:B------:R0:W1:Y:S01]  /*c3f0*/  SYNCS.PHASECHK.TRANS64.TRYWAIT P2, [R20+URZ+0x13250], R10 ;  /* 0x0132500a140075a7 */ /* 0x000062000804017f */
[----:B------:R-:W-:Y:S05]  /*c400*/  @!P1 BRA `(.L_x_1927) ;  /* 0x0000000000049947 */ /* 0x000fea0003800000 */
[----:B------:R-:W-:Y:S01]  /*c410*/  BPT.TRAP 0x1 ;  /* 0x000000040000795c */ /* 0x000fe20000300000 */
.L_x_1927:
[----:B------:R-:W-:Y:S04]  /*c420*/  BSSY B2, `(.L_x_1928) ;  /* 0x0000004000027945 */ /* 0x000fe80003800000 */
[----:B-1----:R-:W-:Y:S05]  /*c430*/  @P2 BRA `(.L_x_1929) ;  /* 0x0000000000082947 */ /* 0x002fea0003800000 */
[----:B------:R-:W1:Y:S02]  /*c440*/  SYNCS.PHASECHK.TRANS64.TRYWAIT P2, [R20+URZ+0x13250], R10 ;  /* 0x0132500a140075a7 */ /* 0x000e64000804017f */
[----:B-1----:R-:W-:Y:S05]  /*c450*/  @!P2 BRA `(.L_x_1930) ;  /* 0x000001080048a947 */ /* 0x002fea0003800000 */
.L_x_1929:
[----:B------:R-:W-:Y:S05]  /*c460*/  BSYNC B2 ;  /* 0x0000000000027941 */ /* 0x000fea0003800000 */
.L_x_1928:
[----:B01----:R-:W-:Y:S01]  /*c470*/  VIADD R10, R16, 0x1000 ;  /* 0x00001000100a7836 */ /* 0x003fe20000000000 */
[----:B------:R-:W-:Y:S01]  /*c480*/  WARPGROUP.ARRIVE ;  /* 0x00000000000079c5 */ /* 0x000fe20000000000 */
        /* <DEDUP_REMOVED lines=12> */
[----:B------:R-:W-:Y:S02]  /*c550*/  WARPGROUP.DEPBAR.LE gsb0, 0x0 ;  /* 0x00008000000079c5 */ /* 0x000fe40000010000 */
[----:B------:R-:W-:Y:S01]  /*c560*/  WARPGROUP.ARRIVE ;  /* 0x00000000000079c5 */ /* 0x000fe20000000000 */
[----:B------:R-:W2:Y:S04]  /*c570*/  LDL R152, [R1+0x58] ;  /* 0x0000580001987983 */ /* 0x000ea80000100800 */
[----:B------:R-:W3:Y:S05]  /*c580*/  LDL R153, [R1+0x40] ;  /* 0x0000400001997983 */ /* 0x000eea0000100800 */
[----:B------:R-:W-:Y:S01]  /*c590*/  QGMMA.64x64x32.F32.E4M3.E4M3 R24, R148, gdesc[UR4], R24, gsb0 ;  /* 0x00e0000494187df3 */ /* 0x000fe20008000818 */
[----:B------:R-:W4:Y:S04]  /*c5a0*/  LDL R154, [R1+0x28] ;  /* 0x00002800019a7983 */ /* 0x000f280000100800 */
[----:B------:R-:W4:Y:S01]  /*c5b0*/  LDL R155, [R1+0x24] ;  /* 0x00002400019b7983 */ /* 0x000f220000100800 */
[----:B------:R-:W-:-:S03]  /*c5c0*/  WARPGROUP.DEPBAR.LE gsb0, 0x0 ;  /* 0x00008000000079c5 */ /* 0x000fc60000010000 */
[----:B------:R-:W2:Y:S01]  /*c5d0*/  LDL R151, [R1+0x3c] ;  /* 0x00003c0001977983 */ /* 0x000ea20000100800 */
[----:B------:R-:W-:Y:S01]  /*c5e0*/  VIADD R12, R10, 0x100 ;  /* 0x000001000a0c7836 */ /* 0x000fe20000000000 */
[----:B------:R-:W-:Y:S01]  /*c5f0*/  WARPGROUP.ARRIVE ;  /* 0x00000000000079c5 */ /* 0x000fe20000000000 */
[----:B------:R-:W-:Y:S02]  /*c600*/  IMAD.MOV.U32 R13, RZ, RZ, -0x3ffffff0 ;  /* 0xc0000010ff0d7424 */ /* 0x000fe400078e00ff */
[C---:B------:R-:W-:Y:S01]  /*c610*/  FMUL.FTZ R11, R2.reuse, R120 ;  /* 0x00000078020b7220 */ /* 0x040fe20000410000 */
[----:B------:R-:W-:Y:S01]  /*c620*/  FMUL.FTZ R120, R2, R124 ;  /* 0x0000007c02787220 */ /* 0x000fe20000410000 */
[----:B------:R-:W-:Y:S01]  /*c630*/  R2UR UR6, R12 ;  /* 0x000000000c0672ca */ /* 0x000fe200000e0000 */
[----:B------:R-:W-:Y:S01]  /*c640*/  FMUL.FTZ R124, R2, R128 ;  /* 0x00000080027c7220 */ /* 0x000fe20000410000 */
[----:B------:R-:W-:Y:S01]  /*c650*/  R2UR UR7, R13 ;  /* 0x000000000d0772ca */ /* 0x000fe200000e0000 */
[----:B------:R-:W-:-:S02]  /*c660*/  IMAD.MOV.U32 R13, RZ, RZ, -0x3ffffff0 ;  /* 0xc0000010ff0d7424 */ /* 0x000fc400078e00ff */
        /* <DEDUP_REMOVED lines=8> */
[----:B------:R-:W-:Y:S02]  /*c6f0*/  VIADD R12, R10, 0x180 ;  /* 0x000001800a0c7836 */ /* 0x000fe40000000000 */
[C---:B------:R-:W-:Y:S01]  /*c700*/  FMUL.FTZ R116, R2.reuse, R118 ;  /* 0x0000007602747220 */ /* 0x040fe20000410000 */
[C---:B------:R-:W-:Y:S01]  /*c710*/  FMUL.FTZ R118, R2.reuse, R119 ;  /* 0x0000007702767220 */ /* 0x040fe20000410000 */
[----:B------:R-:W-:Y:S01]  /*c720*/  QGMMA.64x64x32.F32.E4M3.E4M3 R24, R144, gdesc[UR4], R24, gsb0 ;  /* 0x00e0000490187df3 */ /* 0x000fe20008000818 */
[----:B------:R-:W-:Y:S01]  /*c730*/  R2UR UR7, R13 ;  /* 0x000000000d0772ca */ /* 0x000fe200000e0000 */
[C---:B------:R-:W-:Y:S01]  /*c740*/  FMUL.FTZ R13, R2.reuse, R122 ;  /* 0x0000007a020d7220 */ /* 0x040fe20000410000 */
[C---:B------:R-:W-:Y:S01]  /*c750*/  FMUL.FTZ R122, R2.reuse, R126 ;  /* 0x0000007e027a7220 */ /* 0x040fe20000410000 */
[C---:B------:R-:W-:Y:S01]  /*c760*/  FMUL.FTZ R126, R2.reuse, R129 ;  /* 0x00000081027e7220 */ /* 0x040fe20000410000 */
[C---:B------:R-:W-:Y:S01]  /*c770*/  FMUL.FTZ R129, R2.reuse, R133 ;  /* 0x0000008502817220 */ /* 0x040fe20000410000 */
[C---:B------:R-:W-:Y:S01]  /*c780*/  FMUL.FTZ R133, R2.reuse, R89 ;  /* 0x0000005902857220 */ /* 0x040fe20000410000 */
[----:B------:R-:W-:Y:S01]  /*c790*/  FMUL.FTZ R119, R2, R88 ;  /* 0x0000005802777220 */ /* 0x000fe20000410000 */
[----:B------:R-:W0:Y:S01]  /*c7a0*/  @P0 LDC R89, c[0x0][0x44c] ;  /* 0x00011300ff590b82 */ /* 0x000e220000000800 */
[----:B------:R-:W-:Y:S01]  /*c7b0*/  R2UR UR6, R12 ;  /* 0x000000000c0672ca */ /* 0x000fe200000e0000 */
[C---:B------:R-:W-:Y:S01]  /*c7c0*/  FMUL.FTZ R12, R2.reuse, R121 ;  /* 0x00000079020c7220 */ /* 0x040fe20000410000 */
[C---:B------:R-:W-:Y:S01]  /*c7d0*/  FMUL.FTZ R121, R2.reuse, R125 ;  /* 0x0000007d02797220 */ /* 0x040fe20000410000 */
[C---:B------:R-:W-:Y:S01]  /*c7e0*/  FMUL.FTZ R125, R2.reuse, R130 ;  /* 0x00000082027d7220 */ /* 0x040fe20000410000 */
[C---:B------:R-:W-:Y:S01]  /*c7f0*/  FMUL.FTZ R130, R2.reuse, R134 ;  /* 0x0000008602827220 */ /* 0x040fe20000410000 */
[C---:B------:R-:W-:Y:S01]  /*c800*/  FMUL.FTZ R134, R2.reuse, R93 ;  /* 0x0000005d02867220 */ /* 0x040fe20000410000 */
[C---:B------:R-:W-:Y:S01]  /*c810*/  FMUL.FTZ R93, R2.reuse, R94 ;  /* 0x0000005e025d7220 */ /* 0x040fe20000410000 */
[----:B------:R-:W1:Y:S01]  /*c820*/  @P0 LDC R88, c[0x0][0x450] ;  /* 0x00011400ff580b82 */ /* 0x000e620000000800 */
        /* <DEDUP_REMOVED lines=25> */
[----:B------:R-:W-:-:S03]  /*c9c0*/  FMUL.FTZ R103, R2, R103 ;  /* 0x0000006702677220 */ /* 0x000fc60000410000 */
        /* <DEDUP_REMOVED lines=8> */
[----:B------:R-:W-:Y:S07]  /*ca50*/  QGMMA.64x64x32.F32.E4M3.E4M3 R24, R140, gdesc[UR4], R24, gsb0 ;  /* 0x00e000048c187df3 */ /* 0x000fee0008000818 */
        /* <DEDUP_REMOVED lines=25> */
[----:B------:R-:W-:Y:S01]  /*cbf0*/  FMUL.FTZ R78, R2, R78 ;  /* 0x0000004e024e7220 */ /* 0x000fe20000410000 */
[----:B------:R-:W-:-:S02]  /*cc00*/  WARPGROUP.DEPBAR.LE gsb0, 0x0 ;  /* 0x00008000000079c5 */ /* 0x000fc40000010000 */
[C---:B------:R-:W-:Y:S01]  /*cc10*/  FMUL.FTZ R83, R2.reuse, R83 ;  /* 0x0000005302537220 */ /* 0x040fe20000410000 */
[C---:B------:R-:W-:Y:S01]  /*cc20*/  FMUL.FTZ R86, R2.reuse, R86 ;  /* 0x0000005602567220 */ /* 0x040fe20000410000 */
[----:B------:R-:W-:Y:S01]  /*cc30*/  FMUL.FTZ R87, R2, R87 ;  /* 0x0000005702577220 */ /* 0x000fe20000410000 */
[----:B------:R-:W5:Y:S01]  /*cc40*/  LDL.LU R141, [R1] ;  /* 0x00000000018d7983 */ /* 0x000f620000300800 */
[----:B------:R-:W5:Y:S08]  /*cc50*/  MUFU.TANH R134, R134 ;  /* 0x0000008600867308 */ /* 0x000f700000002400 */
        /* <DEDUP_REMOVED lines=8> */
[----:B------:R-:W-:Y:S08]  /*cce0*/  MUFU.TANH R110, R110 ;  /* 0x0000006e006e7308 */ /* 0x000ff00000002400 */
[----:B------:R-:W-:Y:S08]  /*ccf0*/  MUFU.TANH R112, R112 ;  /* 0x0000007000707308 */ /* 0x000ff00000002400 */
[----:B------:R-:W-:Y:S08]  /*cd00*/  MUFU.TANH R114, R114 ;  /* 0x0000007200727308 */ /* 0x000ff00000002400 */
[----:B------:R-:W-:Y:S01]  /*cd10*/  MUFU.TANH R116, R116 ;  /* 0x0000007400747308 */ /* 0x000fe20000002400 */
[----:B--2---:R-:W-:-:S04]  /*cd20*/  IMAD.IADD R101, R152, 0x1, R151 ;  /* 0x0000000198657824 */ /* 0x004fc800078e0297 */
[----:B0-----:R-:W-:Y:S01]  /*cd30*/  @P0 IMAD.HI.U32 R89, R101, R89, RZ ;  /* 0x0000005965590227 */ /* 0x001fe200078e00ff */
[----:B------:R-:W-:Y:S02]  /*cd40*/  MOV R102, R101 ;  /* 0x0000006500667202 */ /* 0x000fe40000000f00 */
[----:B------:R-:W-:Y:S02]  /*cd50*/  MUFU.TANH R23, R23 ;  /* 0x0000001700177308 */ /* 0x000fe40000002400 */
[----:B-1----:R-:W-:Y:S01]  /*cd60*/  @P0 SHF.R.U32.HI R102, RZ, R88, R89 ;  /* 0x00000058ff660219 */ /* 0x002fe20000011659 */
[----:B------:R-:W-:Y:S02]  /*cd70*/  VIADD R88, R10, 0x200 ;  /* 0x000002000a587836 */ /* 0x000fe40000000000 */
[----:B------:R-:W-:-:S03]  /*cd80*/  IMAD.MOV.U32 R89, RZ, RZ, -0x3ffffff0 ;  /* 0xc0000010ff597424 */ /* 0x000fc600078e00ff */
[----:B------:R0:W-:Y:S01]  /*cd90*/  MUFU.TANH R101, R135 ;  /* 0x0000008700657308 */ /* 0x0001e20000002400 */
[----:B------:R-:W-:Y:S01]  /*cda0*/  R2UR UR6, R88 ;  /* 0x00000000580672ca */ /* 0x000fe200000e0000 */
[----:B------:R-:W-:Y:S01]  /*cdb0*/  FMUL.FTZ R88, R2, R74 ;  /* 0x0000004a02587220 */ /* 0x000fe20000410000 */
[----:B------:R-:W-:-:S05]  /*cdc0*/  R2UR UR7, R89 ;  /* 0x00000000590772ca */ /* 0x000fca00000e0000 */
[----:B------:R1:W-:Y:S01]  /*cdd0*/  MUFU.TANH R10, R72 ;  /* 0x00000048000a7308 */ /* 0x0003e20000002400 */
[----:B0-----:R-:W0:Y:S07]  /*cde0*/  SHFL.IDX PT, R135, R102, RZ, 0x1c1f ;  /* 0x001c1fff66877589 */ /* 0x001e2e00000e0000 */
[----:B------:R-:W-:Y:S01]  /*cdf0*/  MUFU.TANH R123, R123 ;  /* 0x0000007b007b7308 */ /* 0x000fe20000002400 */
[----:B-1----:R-:W-:Y:S01]  /*ce00*/  FMUL.FTZ R72, R2, R73 ;  /* 0x0000004902487220 */ /* 0x002fe20000410000 */
[----:B------:R-:W-:-:S05]  /*ce10*/  IMAD R73, R8, -0xa0, RZ ;  /* 0xffffff6008497824 */ /* 0x000fca00078e02ff */
[----:B---3--:R-:W-:Y:S01]  /*ce20*/  IADD3 R73, -R153, 0x1, R73 ;  /* 0x0000000199497810 */ /* 0x008fe20007ffe149 */
[----:B------:R-:W1:Y:S03]  /*ce30*/  MUFU.TANH R72, R72 ;  /* 0x0000004800487308 */ /* 0x000e660000002400 */
[----:B----4-:R-:W-:-:S05]  /*ce40*/  IADD3 R74, -R155, R73, R154 ;  /* 0x000000499b4a7210 */ /* 0x010fca0007ffe19a */
[----:B------:R-:W-:Y:S01]  /*ce50*/  MUFU.TANH R127, R127 ;  /* 0x0000007f007f7308 */ /* 0x000fe20000002400 */
[----:B0-----:R-:W-:-:S05]  /*ce60*/  IMAD.IADD R135, R74, 0x1, R135 ;  /* 0x000000014a877824 */ /* 0x001fca00078e0287 */
[C---:B------:R-:W-:Y:S02]  /*ce70*/  ISETP.GT.AND P2, PT, R135.reuse, RZ, PT ;  /* 0x000000ff8700720c */ /* 0x040fe40003f44270 */
[----:B------:R0:W-:Y:S01]  /*ce80*/  MUFU.TANH R73, R88 ;  /* 0x0000005800497308 */ /* 0x0001e20000002400 */
[----:B------:R-:W-:-:S07]  /*ce90*/  ISETP.GT.AND P3, PT, R135, 0x1, PT ;  /* 0x000000018700780c */ /* 0x000fce0003f64270 */
[----:B------:R-:W-:Y:S01]  /*cea0*/  MUFU.TANH R106, R106 ;  /* 0x0000006a006a7308 */ /* 0x000fe20000002400 */
[----:B0-----:R-:W-:Y:S01]  /*ceb0*/  FMUL.FTZ R88, R2, R76 ;  /* 0x0000004c02587220 */ /* 0x001fe20000410000 */
[----:B-----5:R-:W-:Y:S02]  /*cec0*/  FSEL R76, R11, -INF , P2 ;  /* 0xff8000000b4c7808 */ /* 0x020fe40001000000 */
[C---:B------:R-:W-:Y:S02]  /*ced0*/  ISETP.GT.AND P2, PT, R135.reuse, 0x8, PT ;  /* 0x000000088700780c */ /* 0x040fe40003f44270 */
        /* <DEDUP_REMOVED lines=13> */
[----:B------:R-:W-:Y:S02]  /*cfb0*/  FMNMX.FTZ R89, R121, R89, !PT ;  /* 0x0000005979597209 */ /* 0x000fe40007810000 */
        /* <DEDUP_REMOVED lines=15> */
[----:B------:R-:W-:Y:S02]  /*d0b0*/  ISETP.GT.AND P2, PT, R135, 0x28, PT ;  /* 0x000000288700780c */ /* 0x000fe40003f44270 */
[----:B------:R-:W-:Y:S02]  /*d0c0*/  FSEL R105, R105, -INF , P3 ;  /* 0xff80000069697808 */ /* 0x000fe40001800000 */
[----:B------:R-:W-:Y:S01]  /*d0d0*/  FMNMX.FTZ R89, R104, R89, !PT ;  /* 0x0000005968597209 */ /* 0x000fe20007810000 */
[----:B------:R-:W-:Y:S01]  /*d0e0*/  MUFU.TANH R122, R122 ;  /* 0x0000007a007a7308 */ /* 0x000fe20000002400 */
[----:B------:R-:W-:-:S02]  /*d0f0*/  ISETP.GT.AND P3, PT, R135, 0x29, PT ;  /* 0x000000298700780c */ /* 0x000fc40003f64270 */
[----:B------:R-:W-:Y:S02]  /*d100*/  FSEL R108, R108, -INF , P2 ;  /* 0xff8000006c6c7808 */ /* 0x000fe40001000000 */
[----:B------:R-:W-:Y:S02]  /*d110*/  FMNMX.FTZ R89, R105, R89, !PT ;  /* 0x0000005969597209 */ /* 0x000fe40007810000 */
[C---:B------:R-:W-:Y:S01]  /*d120*/  ISETP.GT.AND P2, PT, R135.reuse, 0x30, PT ;  /* 0x000000308700780c */ /* 0x040fe20003f44270 */
        /* <DEDUP_REMOVED lines=19> */
[----:B------:R-:W-:Y:S02]  /*d260*/  FSEL R119, R119, -INF , P2 ;  /* 0xff80000077777808 */ /* 0x000fe40001000000 */
[----:B------:R-:W-:Y:S02]  /*d270*/  FMNMX.FTZ R89, R117, R89, !PT ;  /* 0x0000005975597209 */ /* 0x000fe40007810000 */
[----:B------:R-:W-:Y:S02]  /*d280*/  ISETP.GT.AND P2, PT, R135, 0x48, PT ;  /* 0x000000488700780c */ /* 0x000fe40003f44270 */
[----:B------:R-:W-:Y:S02]  /*d290*/  FSEL R133, R133, -INF , P3 ;  /* 0xff80000085857808 */ /* 0x000fe40001800000 */
[----:B------:R-:W-:Y:S02]  /*d2a0*/  FMNMX.FTZ R89, R119, R89, !PT ;  /* 0x0000005977597209 */ /* 0x000fe40007810000 */
[----:B------:R-:W-:-:S02]  /*d2b0*/  ISETP.GT.AND P3, PT, R135, 0x49, PT ;  /* 0x000000498700780c */ /* 0x000fc40003f64270 */
[----:B------:R-:W-:Y:S02]  /*d2c0*/  FSEL R92, R92, -INF , P2 ;  /* 0xff8000005c5c7808 */ /* 0x000fe40001000000 */
[----:B------:R-:W-:Y:S02]  /*d2d0*/  FMNMX.FTZ R89, R133, R89, !PT ;  /* 0x0000005985597209 */ /* 0x000fe40007810000 */
[C---:B------:R-:W-:Y:S02]  /*d2e0*/  ISETP.GT.AND P2, PT, R135.reuse, 0x50, PT ;  /* 0x000000508700780c */ /* 0x040fe40003f44270 */
[----:B------:R-:W-:Y:S02]  /*d2f0*/  FSEL R134, R134, -INF , P3 ;  /* 0xff80000086867808 */ /* 0x000fe40001800000 */
[----:B------:R-:W-:Y:S02]  /*d300*/  FMNMX.FTZ R89, R92, R89, !PT ;  /* 0x000000595c597209 */ /* 0x000fe40007810000 */
[----:B------:R-:W-:-:S02]  /*d310*/  ISETP.GT.AND P3, PT, R135, 0x51, PT ;  /* 0x000000518700780c */ /* 0x000fc40003f64270 */
[----:B------:R-:W-:Y:S02]  /*d320*/  FSEL R95, R95, -INF , P2 ;  /* 0xff8000005f5f7808 */ /* 0x000fe40001000000 */
        /* <DEDUP_REMOVED lines=9> */
[----:B------:R-:W0:Y:S01]  /*d3c0*/  MUFU.TANH R77, R77 ;  /* 0x0000004d004d7308 */ /* 0x000e220000002400 */
[----:B------:R-:W-:Y:S02]  /*d3d0*/  FSEL R100, R100, -INF , P3 ;  /* 0xff80000064647808 */ /* 0x000fe40001800000 */
[----:B------:R-:W-:Y:S02]  /*d3e0*/  FMNMX.FTZ R89, R99, R89, !PT ;  /* 0x0000005963597209 */ /* 0x000fe40007810000 */
[----:B------:R-:W-:-:S02]  /*d3f0*/  ISETP.GT.AND P3, PT, R135, 0x61, PT ;  /* 0x000000618700780c */ /* 0x000fc40003f64270 */
[----:B------:R-:W-:Y:S01]  /*d400*/  FMNMX.FTZ R89, R100, R89, !PT ;  /* 0x0000005964597209 */ /* 0x000fe20007810000 */
[----:B------:R-:W2:Y:S01]  /*d410*/  MUFU.TANH R80, R80 ;  /* 0x0000005000507308 */ /* 0x000ea20000002400 */
[----:B-1----:R-:W-:-:S07]  /*d420*/  FSEL R72, R72, -INF , P3 ;  /* 0xff80000048487808 */ /* 0x002fce0001800000 */
[----:B------:R1:W-:Y:S01]  /*d430*/  MUFU.TANH R88, R64 ;  /* 0x0000004000587308 */ /* 0x0003e20000002400 */
[----:B------:R-:W-:Y:S02]  /*d440*/  ISETP.GT.AND P4, PT, R135, 0x69, PT ;  /* 0x000000698700780c */ /* 0x000fe40003f84270 */
[----:B-1----:R-:W-:-:S05]  /*d450*/  FSEL R64, R10, -INF , P2 ;  /* 0xff8000000a407808 */ /* 0x002fca0001000000 */
[----:B------:R-:W1:Y:S01]  /*d460*/  MUFU.TANH R81, R81 ;  /* 0x0000005100517308 */ /* 0x000e620000002400 */
[----:B------:R-:W-:Y:S02]  /*d470*/  ISETP.GT.AND P2, PT, R135, 0x68, PT ;  /* 0x000000688700780c */ /* 0x000fe40003f44270 */
[----:B------:R-:W-:-:S04]  /*d480*/  FMNMX.FTZ R89, R64, R89, !PT ;  /* 0x0000005940597209 */ /* 0x000fc80007810000 */
[----:B------:R-:W-:Y:S01]  /*d490*/  FMNMX.FTZ R89, R72, R89, !PT ;  /* 0x0000005948597209 */ /* 0x000fe20007810000 */
[----:B------:R-:W3:Y:S01]  /*d4a0*/  MUFU.TANH R84, R84 ;  /* 0x0000005400547308 */ /* 0x000ee20000002400 */
[----:B------:R-:W-:Y:S02]  /*d4b0*/  ISETP.GT.AND P5, PT, R135, 0x70, PT ;  /* 0x000000708700780c */ /* 0x000fe40003fa4270 */
[----:B0-----:R-:W-:-:S05]  /*d4c0*/  FSEL R77, R77, -INF , P4 ;  /* 0xff8000004d4d7808 */ /* 0x001fca0002000000 */
[----:B------:R0:W-:Y:S01]  /*d4d0*/  MUFU.TANH R10, R65 ;  /* 0x00000041000a7308 */ /* 0x0001e20000002400 */
[----:B------:R-:W-:Y:S02]  /*d4e0*/  ISETP.GT.AND P3, PT, R135, 0x71, PT ;  /* 0x000000718700780c */ /* 0x000fe40003f64270 */
[----:B0-----:R-:W-:-:S05]  /*d4f0*/  FSEL R65, R11, -INF , P2 ;  /* 0xff8000000b417808 */ /* 0x001fca0001000000 */
[----:B------:R-:W0:Y:S01]  /*d500*/  MUFU.TANH R85, R85 ;  /* 0x0000005500557308 */ /* 0x000e220000002400 */
[----:B------:R-:W-:Y:S02]  /*d510*/  FMNMX.FTZ R89, R65, R89, !PT ;  /* 0x0000005941597209 */ /* 0x000fe40007810000 */
        /* <DEDUP_REMOVED lines=8> */
[----:B---3--:R-:W-:Y:S02]  /*d5a0*/  FSEL R84, R84, -INF , P2 ;  /* 0xff80000054547808 */ /* 0x008fe40001000000 */
[----:B------:R-:W-:-:S03]  /*d5b0*/  FMNMX.FTZ R11, R81, R11, !PT ;  /* 0x0000000b510b7209 */ /* 0x000fc60007810000 */
[----:B------:R-:W3:Y:S01]  /*d5c0*/  MUFU.TANH R60, R60 ;  /* 0x0000003c003c7308 */ /* 0x000ee20000002400 */
[----:B------:R-:W-:Y:S02]  /*d5d0*/  ISETP.GT.AND P5, PT, R135, 0x80, PT ;  /* 0x000000808700780c */ /* 0x000fe40003fa4270 */
[----:B0-----:R-:W-:Y:S02]  /*d5e0*/  FSEL R85, R85, -INF , P6 ;  /* 0xff80000055557808 */ /* 0x001fe40003000000 */
[----:B------:R-:W-:-:S03]  /*d5f0*/  FMNMX.FTZ R11, R84, R11, !PT ;  /* 0x0000000b540b7209 */ /* 0x000fc60007810000 */
[----:B------:R-:W0:Y:S01]  /*d600*/  MUFU.TANH R61, R61 ;  /* 0x0000003d003d7308 */ /* 0x000e220000002400 */
[----:B------:R-:W-:Y:S02]  /*d610*/  ISETP.GT.AND P4, PT, R135, 0x81, PT ;  /* 0x000000818700780c */ /* 0x000fe40003f84270 */
[----:B--2---:R-:W-:Y:S02]  /*d620*/  FSEL R56, R56, -INF , P5 ;  /* 0xff80000038387808 */ /* 0x004fe40002800000 */
[----:B------:R-:W-:Y:S02]  /*d630*/  FMNMX.FTZ R11, R85, R11, !PT ;  /* 0x0000000b550b7209 */ /* 0x000fe40007810000 */
[----:B------:R-:W-:Y:S02]  /*d640*/  ISETP.GT.AND P3, PT, R135, 0x88, PT ;  /* 0x000000888700780c */ /* 0x000fe40003f64270 */
[----:B-1----:R-:W-:Y:S02]  /*d650*/  FSEL R57, R57, -INF , P4 ;  /* 0xff80000039397808 */ /* 0x002fe40002000000 */
[----:B------:R-:W-:Y:S01]  /*d660*/  FMNMX.FTZ R11, R56, R11, !PT ;  /* 0x0000000b380b7209 */ /* 0x000fe20007810000 */
[----:B------:R-:W-:Y:S01]  /*d670*/  FMUL.FTZ R89, R2, R69 ;  /* 0x0000004502597220 */ /* 0x000fe20000410000 */
[----:B------:R-:W1:Y:S01]  /*d680*/  MUFU.TANH R68, R68 ;  /* 0x0000004400447308 */ /* 0x000e620000002400 */
[----:B------:R-:W-:-:S02]  /*d690*/  ISETP.GT.AND P2, PT, R135, 0x89, PT ;  /* 0x000000898700780c */ /* 0x000fc40003f44270 */
[----:B---3--:R-:W-:Y:S02]  /*d6a0*/  FSEL R60, R60, -INF , P3 ;  /* 0xff8000003c3c7808 */ /* 0x008fe40001800000 */
[----:B------:R-:W-:-:S03]  /*d6b0*/  FMNMX.FTZ R69, R57, R11, !PT ;  /* 0x0000000b39457209 */ /* 0x000fc60007810000 */
[----:B------:R2:W3:Y:S01]  /*d6c0*/  MUFU.TANH R11, R89 ;  /* 0x00000059000b7308 */ /* 0x0004e20000002400 */
[----:B------:R-:W-:Y:S02]  /*d6d0*/  ISETP.GT.AND P6, PT, R135, 0x90, PT ;  /* 0x000000908700780c */ /* 0x000fe40003fc4270 */
[----:B0-----:R-:W-:Y:S02]  /*d6e0*/  FSEL R61, R61, -INF , P2 ;  /* 0xff8000003d3d7808 */ /* 0x001fe40001000000 */
[----:B------:R-:W-:Y:S02]  /*d6f0*/  FMNMX.FTZ R69, R60, R69, !PT ;  /* 0x000000453c457209 */ /* 0x000fe40007810000 */
[----:B------:R-:W-:Y:S02]  /*d700*/  ISETP.GT.AND P5, PT, R135, 0x91, PT ;  /* 0x000000918700780c */ /* 0x000fe40003fa4270 */
[----:B------:R-:W-:Y:S02]  /*d710*/  FSEL R88, R88, -INF , P6 ;  /* 0xff80000058587808 */ /* 0x000fe40003000000 */
[----:B--2---:R-:W-:-:S02]  /*d720*/  FMNMX.FTZ R89, R61, R69, !PT ;  /* 0x000000453d597209 */ /* 0x004fc40007810000 */
[----:B------:R0:W-:Y:S01]  /*d730*/  MUFU.TANH R69, R79 ;  /* 0x0000004f00457308 */ /* 0x0001e20000002400 */
[C---:B------:R-:W-:Y:S02]  /*d740*/  ISETP.GT.AND P4, PT, R135.reuse, 0x98, PT ;  /* 0x000000988700780c */ /* 0x040fe40003f84270 */
[----:B------:R-:W-:Y:S02]  /*d750*/  FMNMX.FTZ R89, R88, R89, !PT ;  /* 0x0000005958597209 */ /* 0x000fe40007810000 */
[----:B------:R-:W-:Y:S02]  /*d760*/  ISETP.GT.AND P3, PT, R135, 0x99, PT ;  /* 0x000000998700780c */ /* 0x000fe40003f64270 */
[----:B0-----:R-:W-:Y:S01]  /*d770*/  FSEL R79, R10, -INF , P5 ;  /* 0xff8000000a4f7808 */ /* 0x001fe20002800000 */
[----:B------:R-:W-:Y:S01]  /*d780*/  FMUL.FTZ R10, R2, R82 ;  /* 0x00000052020a7220 */ /* 0x000fe20000410000 */
[----:B-1----:R-:W-:Y:S02]  /*d790*/  FSEL R82, R68, -INF , P4 ;  /* 0xff80000044527808 */ /* 0x002fe40002000000 */
[----:B------:R-:W-:-:S02]  /*d7a0*/  FMNMX.FTZ R135, R79, R89, !PT ;  /* 0x000000594f877209 */ /* 0x000fc40007810000 */
[----:B---3--:R-:W-:Y:S02]  /*d7b0*/  FSEL R89, R11, -INF , P3 ;  /* 0xff8000000b597808 */ /* 0x008fe40001800000 */
[----:B------:R-:W-:Y:S01]  /*d7c0*/  FMNMX.FTZ R11, R82, R135, !PT ;  /* 0x00000087520b7209 */ /* 0x000fe20007810000 */
[----:B------:R-:W0:Y:S03]  /*d7d0*/  SHFL.IDX PT, R102, R102, 0x1, 0x1c1f ;  /* 0x003c1f0066667f89 */ /* 0x000e2600000e0000 */
[----:B------:R-:W-:Y:S01]  /*d7e0*/  FMNMX.FTZ R11, R89, R11, !PT ;  /* 0x0000000b590b7209 */ /* 0x000fe20007810000 */
[----:B------:R1:W-:Y:S04]  /*d7f0*/  MUFU.TANH R68, R10 ;  /* 0x0000000a00447308 */ /* 0x0003e80000002400 */
[----:B-1----:R-:W1:Y:S01]  /*d800*/  SHFL.BFLY PT, R10, R11, 0x2, 0x1f ;  /* 0x0c401f000b0a7f89 */ /* 0x002e6200000e0000 */
[----:B0-----:R-:W-:-:S05]  /*d810*/  IMAD.IADD R102, R74, 0x1, R102 ;  /* 0x000000014a667824 */ /* 0x001fca00078e0266 */
[C---:B------:R-:W-:Y:S02]  /*d820*/  ISETP.GT.AND P6, PT, R102.reuse, RZ, PT ;  /* 0x000000ff6600720c */ /* 0x040fe40003fc4270 */
[C---:B------:R-:W-:Y:S02]  /*d830*/  ISETP.GT.AND P5, PT, R102.reuse, 0x1, PT ;  /* 0x000000016600780c */ /* 0x040fe40003fa4270 */
[----:B-1----:R-:W-:Y:S02]  /*d840*/  FMNMX.FTZ R10, R11, R10, !PT ;  /* 0x0000000a0b0a7209 */ /* 0x002fe40007810000 */
[----:B------:R-:W-:Y:S02]  /*d850*/  FSEL R13, R13, -INF , P6 ;  /* 0xff8000000d0d7808 */ /* 0x000fe40003000000 */
[----:B------:R-:W-:Y:S01]  /*d860*/  FSEL R23, R23, -INF , P5 ;  /* 0xff80000017177808 */ /* 0x000fe20002800000 */
[----:B------:R-:W0:Y:S01]  /*d870*/  SHFL.BFLY PT, R11, R10, 0x1, 0x1f ;  /* 0x0c201f000a0b7f89 */ /* 0x000e2200000e0000 */
[----:B------:R-:W-:-:S02]  /*d880*/  ISETP.GT.AND P4, PT, R102, 0x9, PT ;  /* 0x000000096600780c */ /* 0x000fc40003f84270 */
[C---:B------:R-:W-:Y:S02]  /*d890*/  ISETP.GT.AND P3, PT, R102.reuse, 0x10, PT ;  /* 0x000000106600780c */ /* 0x040fe40003f64270 */
[C---:B------:R-:W-:Y:S02]  /*d8a0*/  ISETP.GT.AND P6, PT, R102.reuse, 0x11, PT ;  /* 0x000000116600780c */ /* 0x040fe40003fc4270 */
[----:B------:R-:W-:Y:S02]  /*d8b0*/  ISETP.GT.AND P5, PT, R102, 0x18, PT ;  /* 0x000000186600780c */ /* 0x000fe40003fa4270 */
[----:B------:R-:W-:Y:S02]  /*d8c0*/  FSEL R123, R123, -INF , P4 ;  /* 0xff8000007b7b7808 */ /* 0x000fe40002000000 */
[----:B------:R-:W-:Y:S02]  /*d8d0*/  FSEL R125, R125, -INF , P3 ;  /* 0xff8000007d7d7808 */ /* 0x000fe40001800000 */
[----:B------:R-:W-:-:S02]  /*d8e0*/  FSEL R127, R127, -INF , P6 ;  /* 0xff8000007f7f7808 */ /* 0x000fc40003000000 */
[----:B------:R-:W-:Y:S02]  /*d8f0*/  FSEL R130, R130, -INF , P5 ;  /* 0xff80000082827808 */ /* 0x000fe40002800000 */
[C---:B------:R-:W-:Y:S02]  /*d900*/  ISETP.GT.AND P4, PT, R102.reuse, 0x20, PT ;  /* 0x000000206600780c */ /* 0x040fe40003f84270 */
[C---:B------:R-:W-:Y:S02]  /*d910*/  ISETP.GT.AND P3, PT, R102.reuse, 0x21, PT ;  /* 0x000000216600780c */ /* 0x040fe40003f64270 */
[C---:B------:R-:W-:Y:S02]  /*d920*/  ISETP.GT.AND P6, PT, R102.reuse, 0x28, PT ;  /* 0x000000286600780c */ /* 0x040fe40003fc4270 */
[----:B------:R-:W-:Y:S02]  /*d930*/  ISETP.GT.AND P5, PT, R102, 0x29, PT ;  /* 0x000000296600780c */ /* 0x000fe40003fa4270 */
[----:B------:R-:W-:-:S02]  /*d940*/  FSEL R106, R106, -INF , P4 ;  /* 0xff8000006a6a7808 */ /* 0x000fc40002000000 */
[----:B------:R-:W-:Y:S02]  /*d950*/  FSEL R107, R107, -INF , P3 ;  /* 0xff8000006b6b7808 */ /* 0x000fe40001800000 */
[----:B------:R-:W-:Y:S02]  /*d960*/  FSEL R109, R109, -INF , P6 ;  /* 0xff8000006d6d7808 */ /* 0x000fe40003000000 */
[----:B------:R-:W-:Y:S02]  /*d970*/  FSEL R110, R110, -INF , P5 ;  /* 0xff8000006e6e7808 */ /* 0x000fe40002800000 */
[C---:B------:R-:W-:Y:S02]  /*d980*/  ISETP.GT.AND P4, PT, R102.reuse, 0x30, PT ;  /* 0x000000306600780c */ /* 0x040fe40003f84270 */
[C---:B------:R-:W-:Y:S02]  /*d990*/  ISETP.GT.AND P3, PT, R102.reuse, 0x31, PT ;  /* 0x000000316600780c */ /* 0x040fe40003f64270 */
[----:B------:R-:W-:-:S02]  /*d9a0*/  ISETP.GT.AND P6, PT, R102, 0x38, PT ;  /* 0x000000386600780c */ /* 0x000fc40003fc4270 */
[----:B------:R-:W-:Y:S01]  /*d9b0*/  ISETP.GT.AND P5, PT, R102, 0x39, PT ;  /* 0x000000396600780c */ /* 0x000fe20003fa4270 */
[----:B------:R-:W1:Y:S01]  /*d9c0*/  MUFU.TANH R75, R75 ;  /* 0x0000004b004b7308 */ /* 0x000e620000002400 */
[----:B------:R-:W-:Y:S02]  /*d9d0*/  FSEL R112, R112, -INF , P4 ;  /* 0xff80000070707808 */ /* 0x000fe40002000000 */
[----:B------:R-:W-:Y:S02]  /*d9e0*/  FSEL R114, R114, -INF , P3 ;  /* 0xff80000072727808 */ /* 0x000fe40001800000 */
[----:B------:R-:W-:-:S03]  /*d9f0*/  FSEL R116, R116, -INF , P6 ;  /* 0xff80000074747808 */ /* 0x000fc60003000000 */
[----:B------:R-:W2:Y:S01]  /*da00*/  MUFU.TANH R78, R78 ;  /* 0x0000004e004e7308 */ /* 0x000ea20000002400 */
[----:B------:R-:W-:Y:S01]  /*da10*/  FSEL R118, R118, -INF , P5 ;  /* 0xff80000076767808 */ /* 0x000fe20002800000 */
[----:B------:R-:W-:Y:S01]  /*da20*/  FMUL.FTZ R58, R2, R58 ;  /* 0x0000003a023a7220 */ /* 0x000fe20000410000 */
[----:B------:R-:W-:Y:S01]  /*da30*/  ISETP.GT.AND P4, PT, R102, 0x40, PT ;  /* 0x000000406600780c */ /* 0x000fe20003f84270 */
[----:B------:R-:W-:Y:S01]  /*da40*/  FMUL.FTZ R59, R2, R59 ;  /* 0x0000003b023b7220 */ /* 0x000fe20000410000 */
[----:B------:R-:W-:Y:S01]  /*da50*/  ISETP.GT.AND P3, PT, R102, 0x41, PT ;  /* 0x000000416600780c */ /* 0x000fe20003f64270 */
[----:B------:R-:W-:Y:S01]  /*da60*/  FMUL.FTZ R62, R2, R62 ;  /* 0x0000003e023e7220 */ /* 0x000fe20000410000 */
[----:B------:R-:W-:Y:S01]  /*da70*/  ISETP.GT.AND P6, PT, R102, 0x48, PT ;  /* 0x000000486600780c */ /* 0x000fe20003fc4270 */
[----:B------:R-:W-:Y:S01]  /*da80*/  FMUL.FTZ R63, R2, R63 ;  /* 0x0000003f023f7220 */ /* 0x000fe20000410000 */
[C---:B------:R-:W-:Y:S01]  /*da90*/  ISETP.GT.AND P5, PT, R102.reuse, 0x49, PT ;  /* 0x000000496600780c */ /* 0x040fe20003fa4270 */
[----:B------:R-:W3:Y:S01]  /*daa0*/  MUFU.TANH R83, R83 ;  /* 0x0000005300537308 */ /* 0x000ee20000002400 */
[----:B------:R-:W-:-:S02]  /*dab0*/  ISETP.GT.AND P2, PT, R102, 0x8, PT ;  /* 0x000000086600780c */ /* 0x000fc40003f44270 */
[----:B------:R-:W-:Y:S02]  /*dac0*/  FSEL R90, R90, -INF , P4 ;  /* 0xff8000005a5a7808 */ /* 0x000fe40002000000 */
[----:B------:R-:W-:-:S03]  /*dad0*/  FSEL R91, R91, -INF , P3 ;  /* 0xff8000005b5b7808 */ /* 0x000fc60001800000 */
[----:B------:R-:W4:Y:S01]  /*dae0*/  MUFU.TANH R86, R86 ;  /* 0x0000005600567308 */ /* 0x000f220000002400 */
[----:B------:R-:W-:Y:S02]  /*daf0*/  FSEL R93, R93, -INF , P6 ;  /* 0xff8000005d5d7808 */ /* 0x000fe40003000000 */
[----:B------:R-:W-:Y:S02]  /*db00*/  FSEL R94, R94, -INF , P5 ;  /* 0xff8000005e5e7808 */ /* 0x000fe40002800000 */
[----:B------:R-:W-:-:S03]  /*db10*/  ISETP.GT.AND P4, PT, R102, 0x50, PT ;  /* 0x000000506600780c */ /* 0x000fc60003f84270 */
[----:B------:R-:W5:Y:S01]  /*db20*/  MUFU.TANH R87, R87 ;  /* 0x0000005700577308 */ /* 0x000f620000002400 */
[C---:B------:R-:W-:Y:S02]  /*db30*/  ISETP.GT.AND P3, PT, R102.reuse, 0x51, PT ;  /* 0x000000516600780c */ /* 0x040fe40003f64270 */
[C---:B------:R-:W-:Y:S02]  /*db40*/  ISETP.GT.AND P6, PT, R102.reuse, 0x58, PT ;  /* 0x000000586600780c */ /* 0x040fe40003fc4270 */
[----:B------:R-:W-:Y:S02]  /*db50*/  ISETP.GT.AND P5, PT, R102, 0x59, PT ;  /* 0x000000596600780c */ /* 0x000fe40003fa4270 */
[----:B0-----:R-:W-:Y:S01]  /*db60*/  FMNMX.FTZ R10, R10, R11, !PT ;  /* 0x0000000b0a0a7209 */ /* 0x001fe20007810000 */
[----:B------:R-:W0:Y:S01]  /*db70*/  MUFU.TANH R58, R58 ;  /* 0x0000003a003a7308 */ /* 0x000e220000002400 */
[----:B------:R-:W-:Y:S01]  /*db80*/  FSEL R122, R122, -INF , P2 ;  /* 0xff8000007a7a7808 */ /* 0x000fe20001000000 */
[----:B------:R-:W-:Y:S01]  /*db90*/  IMAD.U32 R11, RZ, RZ, UR37 ;  /* 0x00000025ff0b7e24 */ /* 0x000fe2000f8e00ff */
[----:B------:R-:W-:-:S02]  /*dba0*/  ISETP.GT.AND P2, PT, R102, 0x19, PT ;  /* 0x000000196600780c */ /* 0x000fc40003f44270 */
[----:B------:R-:W-:-:S03]  /*dbb0*/  FSEL R96, R96, -INF , P4 ;  /* 0xff80000060607808 */ /* 0x000fc60002000000 */
[----:B------:R-:W0:Y:S01]  /*dbc0*/  MUFU.TANH R59, R59 ;  /* 0x0000003b003b7308 */ /* 0x000e220000002400 */
[----:B------:R-:W-:Y:S02]  /*dbd0*/  FSEL R98, R98, -INF , P3 ;  /* 0xff80000062627808 */ /* 0x000fe40001800000 */
[----:B------:R-:W-:Y:S02]  /*dbe0*/  FSEL R101, R101, -INF , P6 ;  /* 0xff80000065657808 */ /* 0x000fe40003000000 */
[----:B------:R-:W-:-:S03]  /*dbf0*/  FSEL R103, R103, -INF , P5 ;  /* 0xff80000067677808 */ /* 0x000fc60002800000 */
[----:B------:R-:W0:Y:S01]  /*dc00*/  MUFU.TANH R62, R62 ;  /* 0x0000003e003e7308 */ /* 0x000e220000002400 */
[C---:B------:R-:W-:Y:S02]  /*dc10*/  ISETP.GT.AND P4, PT, R102.reuse, 0x60, PT ;  /* 0x000000606600780c */ /* 0x040fe40003f84270 */
[C---:B------:R-:W-:Y:S02]  /*dc20*/  ISETP.GT.AND P3, PT, R102.reuse, 0x61, PT ;  /* 0x000000616600780c */ /* 0x040fe40003f64270 */
[----:B------:R-:W-:-:S03]  /*dc30*/  ISETP.GT.AND P6, PT, R102, 0x68, PT ;  /* 0x000000686600780c */ /* 0x000fc60003fc4270 */
[----:B------:R-:W0:Y:S01]  /*dc40*/  MUFU.TANH R63, R63 ;  /* 0x0000003f003f7308 */ /* 0x000e220000002400 */
[----:B------:R-:W-:Y:S01]  /*dc50*/  ISETP.GT.AND P5, PT, R102, 0x69, PT ;  /* 0x000000696600780c */ /* 0x000fe20003fa4270 */
[----:B------:R-:W-:-:S01]  /*dc60*/  FFMA.FTZ R74, R10, R11, -8 ;  /* 0xc10000000a4a7423 */ /* 0x000fc2000001000b */
[----:B------:R-:W-:Y:S02]  /*dc70*/  FSEL R131, R131, -INF , P2 ;  /* 0xff80000083837808 */ /* 0x000fe40001000000 */
[----:B------:R-:W-:Y:S02]  /*dc80*/  FSETP.NEU.FTZ.AND P2, PT, R10, -INF , PT ;  /* 0xff8000000a00780b */ /* 0x000fe40003f5d000 */
[----:B------:R-:W-:Y:S02]  /*dc90*/  FSEL R73, R73, -INF , P4 ;  /* 0xff80000049497808 */ /* 0x000fe40002000000 */
[----:B-1----:R-:W-:Y:S02]  /*dca0*/  FSEL R75, R75, -INF , P3 ;  /* 0xff8000004b4b7808 */ /* 0x002fe40001800000 */
[----:B--2---:R-:W-:-:S02]  /*dcb0*/  FSEL R78, R78, -INF , P6 ;  /* 0xff8000004e4e7808 */ /* 0x004fc40003000000 */
[----:B------:R-:W-:Y:S02]  /*dcc0*/  FSEL R69, R69, -INF , P5 ;  /* 0xff80000045457808 */ /* 0x000fe40002800000 */
[C---:B------:R-:W-:Y:S02]  /*dcd0*/  ISETP.GT.AND P4, PT, R102.reuse, 0x70, PT ;  /* 0x000000706600780c */ /* 0x040fe40003f84270 */
[C---:B------:R-:W-:Y:S02]  /*dce0*/  ISETP.GT.AND P3, PT, R102.reuse, 0x71, PT ;  /* 0x000000716600780c */ /* 0x040fe40003f64270 */
[C---:B------:R-:W-:Y:S02]  /*dcf0*/  ISETP.GT.AND P6, PT, R102.reuse, 0x78, PT ;  /* 0x000000786600780c */ /* 0x040fe40003fc4270 */
[----:B------:R-:W-:Y:S02]  /*dd00*/  ISETP.GT.AND P5, PT, R102, 0x79, PT ;  /* 0x000000796600780c */ /* 0x000fe40003fa4270 */
[----:B------:R-:W-:-:S02]  /*dd10*/  FSEL R74, R74, RZ, P2 ;  /* 0x000000ff4a4a7208 */ /* 0x000fc40001000000 */
[----:B------:R-:W-:Y:S02]  /*dd20*/  FSEL R68, R68, -INF , P4 ;  /* 0xff80000044447808 */ /* 0x000fe40002000000 */
[----:B---3--:R-:W-:Y:S02]  /*dd30*/  FSEL R83, R83, -INF , P3 ;  /* 0xff80000053537808 */ /* 0x008fe40001800000 */
[----:B----4-:R-:W-:Y:S02]  /*dd40*/  FSEL R86, R86, -INF , P6 ;  /* 0xff80000056567808 */ /* 0x010fe40003000000 */
[----:B-----5:R-:W-:Y:S02]  /*dd50*/  FSEL R87, R87, -INF , P5 ;  /* 0xff80000057577808 */ /* 0x020fe40002800000 */
[C---:B------:R-:W-:Y:S02]  /*dd60*/  ISETP.GT.AND P4, PT, R102.reuse, 0x80, PT ;  /* 0x000000806600780c */ /* 0x040fe40003f84270 */
[----:B------:R-:W-:-:S02]  /*dd70*/  ISETP.GT.AND P3, PT, R102, 0x81, PT ;  /* 0x000000816600780c */ /* 0x000fc40003f64270 */
[C---:B------:R-:W-:Y:S02]  /*dd80*/  ISETP.GT.AND P6, PT, R102.reuse, 0x88, PT ;  /* 0x000000886600780c */ /* 0x040fe40003fc4270 */
[----:B------:R-:W-:Y:S01]  /*dd90*/  ISETP.GT.AND P5, PT, R102, 0x89, PT ;  /* 0x000000896600780c */ /* 0x000fe20003fa4270 */
[----:B------:R-:W-:-:S01]  /*dda0*/  FFMA.FTZ R135, R129, R11, -R74 ;  /* 0x0000000b81877223 */ /* 0x000fc2000001084a */
[----:B0-----:R-:W-:Y:S02]  /*ddb0*/  FSEL R58, R58, -INF , P4 ;  /* 0xff8000003a3a7808 */ /* 0x001fe40002000000 */
[----:B------:R-:W-:Y:S02]  /*ddc0*/  FSEL R59, R59, -INF , P3 ;  /* 0xff8000003b3b7808 */ /* 0x000fe40001800000 */
[----:B------:R-:W-:Y:S02]  /*ddd0*/  FSEL R129, R62, -INF , P6 ;  /* 0xff8000003e817808 */ /* 0x000fe40003000000 */
[----:B------:R-:W-:-:S02]  /*dde0*/  FSEL R63, R63, -INF , P5 ;  /* 0xff8000003f3f7808 */ /* 0x000fc40002800000 */
[C---:B------:R-:W-:Y:S02]  /*ddf0*/  ISETP.GT.AND P4, PT, R102.reuse, 0x90, PT ;  /* 0x000000906600780c */ /* 0x040fe40003f84270 */
[C---:B------:R-:W-:Y:S02]  /*de00*/  ISETP.GT.AND P3, PT, R102.reuse, 0x91, PT ;  /* 0x000000916600780c */ /* 0x040fe40003f64270 */
[C---:B------:R-:W-:Y:S02]  /*de10*/  ISETP.GT.AND P6, PT, R102.reuse, 0x98, PT ;  /* 0x000000986600780c */ /* 0x040fe40003fc4270 */
[----:B------:R-:W-:Y:S01]  /*de20*/  ISETP.GT.AND P5, PT, R102, 0x99, PT ;  /* 0x000000996600780c */ /* 0x000fe20003fa4270 */
[----:B------:R-:W-:Y:S01]  /*de30*/  FFMA.FTZ R102, R104, R11, -R74 ;  /* 0x0000000b68667223 */ /* 0x000fe2000001084a */
[----:B------:R-:W-:Y:S01]  /*de40*/  FMNMX.FTZ R104, R13, R3, !PT ;  /* 0x000000030d687209 */ /* 0x000fe20007810000 */
[----:B------:R0:W-:Y:S03]  /*de50*/  MUFU.EX2 R62, R135 ;  /* 0x00000087003e7308 */ /* 0x0001e60000000800 */
[----:B------:R-:W-:-:S04]  /*de60*/  FMNMX.FTZ R104, R23, R104, !PT ;  /* 0x0000006817687209 */ /* 0x000fc80007810000 */
[----:B0-----:R-:W-:-:S04]  /*de70*/  FMNMX.FTZ R135, R122, R104, !PT ;  /* 0x000000687a877209 */ /* 0x001fc80007810000 */
[----:B------:R-:W-:-:S04]  /*de80*/  FMNMX.FTZ R135, R123, R135, !PT ;  /* 0x000000877b877209 */ /* 0x000fc80007810000 */
        /* <DEDUP_REMOVED lines=24> */
[----:B------:R-:W-:Y:S01]  /*e010*/  FMNMX.FTZ R135, R68, R135, !PT ;  /* 0x0000008744877209 */ /* 0x000fe20007810000 */
[----:B------:R-:W-:-:S03]  /*e020*/  FMUL.FTZ R66, R2, R66 ;  /* 0x0000004202427220 */ /* 0x000fc60000410000 */
[----:B------:R-:W-:Y:S01]  /*e030*/  FMNMX.FTZ R135, R83, R135, !PT ;  /* 0x0000008753877209 */ /* 0x000fe20007810000 */
[----:B------:R-:W-:-:S03]  /*e040*/  FMUL.FTZ R67, R2, R67 ;  /* 0x0000004302437220 */ /* 0x000fc60000410000 */
[----:B------:R-:W-:Y:S01]  /*e050*/  FMNMX.FTZ R135, R86, R135, !PT ;  /* 0x0000008756877209 */ /* 0x000fe20007810000 */
[----:B------:R-:W0:Y:S01]  /*e060*/  MUFU.TANH R66, R66 ;  /* 0x0000004200427308 */ /* 0x000e220000002400 */
[----:B------:R-:W-:-:S01]  /*e070*/  FFMA.FTZ R105, R105, R11, -R74 ;  /* 0x0000000b69697223 */ /* 0x000fc2000001084a */
[C---:B------:R-:W-:Y:S01]  /*e080*/  FMUL.FTZ R70, R2.reuse, R70 ;  /* 0x0000004602467220 */ /* 0x040fe20000410000 */
[----:B------:R-:W-:Y:S01]  /*e090*/  FMNMX.FTZ R135, R87, R135, !PT ;  /* 0x0000008757877209 */ /* 0x000fe20007810000 */
[----:B------:R-:W-:-:S03]  /*e0a0*/  FMUL.FTZ R71, R2, R71 ;  /* 0x0000004702477220 */ /* 0x000fc60000410000 */
[----:B------:R-:W-:Y:S01]  /*e0b0*/  FMNMX.FTZ R135, R58, R135, !PT ;  /* 0x000000873a877209 */ /* 0x000fe20007810000 */
[----:B------:R-:W1:Y:S08]  /*e0c0*/  MUFU.TANH R67, R67 ;  /* 0x0000004300437308 */ /* 0x000e700000002400 */
[----:B------:R2:W-:Y:S02]  /*e0d0*/  MUFU.EX2 R104, R105 ;  /* 0x0000006900687308 */ /* 0x0005e40000000800 */
[----:B--2---:R-:W-:-:S01]  /*e0e0*/  FFMA.FTZ R105, R108, R11, -R74 ;  /* 0x0000000b6c697223 */ /* 0x004fc2000001084a */
[-CC-:B------:R-:W-:Y:S01]  /*e0f0*/  FFMA.FTZ R108, R132, R11.reuse, -R74.reuse ;  /* 0x0000000b846c7223 */ /* 0x180fe2000001084a */
[----:B------:R-:W-:-:S04]  /*e100*/  FFMA.FTZ R132, R133, R11, -R74 ;  /* 0x0000000b85847223 */ /* 0x000fc8000001084a */
[----:B------:R-:W2:Y:S01]  /*e110*/  MUFU.TANH R70, R70 ;  /* 0x0000004600467308 */ /* 0x000ea20000002400 */
[----:B------:R-:W-:-:S01]  /*e120*/  FFMA.FTZ R133, R134, R11, -R74 ;  /* 0x0000000b86857223 */ /* 0x000fc2000001084a */
[----:B------:R-:W-:-:S04]  /*e130*/  FMNMX.FTZ R134, R59, R135, !PT ;  /* 0x000000873b867209 */ /* 0x000fc80007810000 */
[----:B------:R-:W-:Y:S02]  /*e140*/  FMNMX.FTZ R134, R129, R134, !PT ;  /* 0x0000008681867209 */ /* 0x000fe40007810000 */
[----:B------:R-:W3:Y:S01]  /*e150*/  MUFU.TANH R71, R71 ;  /* 0x0000004700477308 */ /* 0x000ee20000002400 */
[----:B0-----:R-:W-:Y:S02]  /*e160*/  FSEL R66, R66, -INF , P4 ;  /* 0xff80000042427808 */ /* 0x001fe40002000000 */
[----:B------:R-:W-:Y:S02]  /*e170*/  FMNMX.FTZ R134, R63, R134, !PT ;  /* 0x000000863f867209 */ /* 0x000fe40007810000 */
[----:B-1----:R-:W-:Y:S02]  /*e180*/  FSEL R67, R67, -INF , P3 ;  /* 0xff80000043437808 */ /* 0x002fe40001800000 */
[----:B------:R-:W-:Y:S02]  /*e190*/  FMNMX.FTZ R134, R66, R134, !PT ;  /* 0x0000008642867209 */ /* 0x000fe40007810000 */
[----:B--2---:R-:W-:-:S02]  /*e1a0*/  FSEL R70, R70, -INF , P6 ;  /* 0xff80000046467808 */ /* 0x004fc40003000000 */
[----:B------:R-:W-:-:S04]  /*e1b0*/  FMNMX.FTZ R134, R67, R134, !PT ;  /* 0x0000008643867209 */ /* 0x000fc80007810000 */
[----:B------:R-:W-:Y:S02]  /*e1c0*/  FMNMX.FTZ R134, R70, R134, !PT ;  /* 0x0000008646867209 */ /* 0x000fe40007810000 */
[----:B---3--:R-:W-:-:S04]  /*e1d0*/  FSEL R71, R71, -INF , P5 ;  /* 0xff80000047477808 */ /* 0x008fc80002800000 */
[----:B------:R-:W-:-:S05]  /*e1e0*/  FMNMX.FTZ R134, R71, R134, !PT ;  /* 0x0000008647867209 */ /* 0x000fca0007810000 */
[----:B------:R-:W0:Y:S01]  /*e1f0*/  SHFL.BFLY PT, R135, R134, 0x2, 0x1f ;  /* 0x0c401f0086877f89 */ /* 0x000e2200000e0000 */
[----:B------:R-:W-:-:S01]  /*e200*/  FFMA.FTZ R140, R56, R11, -R74 ;  /* 0x0000000b388c7223 */ /* 0x000fc2000001084a */
        /* <DEDUP_REMOVED lines=13> */
[----:B0-----:R-:W-:-:S04]  /*e2e0*/  FMNMX.FTZ R56, R135, R56, !PT ;  /* 0x0000003887387209 */ /* 0x001fc80007810000 */
[C---:B------:R-:W-:Y:S01]  /*e2f0*/  FSETP.NEU.FTZ.AND P3, PT, R56.reuse, -INF , PT ;  /* 0xff8000003800780b */ /* 0x040fe20003f7d000 */
[----:B------:R-:W-:-:S01]  /*e300*/  FFMA.FTZ R134, R56, R11, -8 ;  /* 0xc100000038867423 */ /* 0x000fc2000001000b */
[-CC-:B------:R-:W-:Y:S01]  /*e310*/  FFMA.FTZ R119, R119, R11.reuse, -R74.reuse ;  /* 0x0000000b77777223 */ /* 0x180fe2000001084a */
[----:B------:R-:W-:-:S03]  /*e320*/  FFMA.FTZ R92, R92, R11, -R74 ;  /* 0x0000000b5c5c7223 */ /* 0x000fc6000001084a */
[----:B------:R-:W-:Y:S01]  /*e330*/  FSEL R134, R134, RZ, P3 ;  /* 0x000000ff86867208 */ /* 0x000fe20001800000 */
        /* <DEDUP_REMOVED lines=25> */
[----:B------:R-:W-:-:S05]  /*e4d0*/  FSEL R131, R10, RZ, P2 ;  /* 0x000000ff0a837208 */ /* 0x000fca0001000000 */
[----:B------:R-:W-:Y:S01]  /*e4e0*/  FADD.FTZ R131, -R131, R0 ;  /* 0x0000000083837221 */ /* 0x000fe20000010100 */
[----:B------:R-:W-:-:S05]  /*e4f0*/  FSEL R0, R56, RZ, P3 ;  /* 0x000000ff38007208 */ /* 0x000fca0001800000 */
[----:B------:R-:W-:Y:S01]  /*e500*/  FADD.FTZ R0, -R0, R3 ;  /* 0x0000000300007221 */ /* 0x000fe20000010100 */
[----:B------:R-:W-:Y:S01]  /*e510*/  FMUL.FTZ R3, R131, R11 ;  /* 0x0000000b83037220 */ /* 0x000fe20000410000 */
[----:B------:R-:W-:Y:S08]  /*e520*/  MUFU.EX2 R76, R76 ;  /* 0x0000004c004c7308 */ /* 0x000ff00000000800 */
[----:B------:R-:W0:Y:S08]  /*e530*/  MUFU.EX2 R3, R3 ;  /* 0x0000000300037308 */ /* 0x000e300000000800 */
[----:B------:R-:W1:Y:S08]  /*e540*/  MUFU.EX2 R12, R12 ;  /* 0x0000000c000c7308 */ /* 0x000e700000000800 */
[----:B------:R-:W2:Y:S01]  /*e550*/  MUFU.EX2 R120, R120 ;  /* 0x0000007800787308 */ /* 0x000ea20000000800 */
[----:B0-----:R-:W-:-:S07]  /*e560*/  FFMA.FTZ R131, R3, R141, R76 ;  /* 0x0000008d03837223 */ /* 0x001fce000001004c */
[----:B------:R-:W0:Y:S01]  /*e570*/  MUFU.EX2 R121, R121 ;  /* 0x0000007900797308 */ /* 0x000e220000000800 */
[----:B------:R-:W-:-:S01]  /*e580*/  FFMA.FTZ R13, R13, R11, -R134 ;  /* 0x0000000b0d0d7223 */ /* 0x000fc20000010886 */
[----:B------:R-:W-:Y:S01]  /*e590*/  FMUL.FTZ R0, R0, R11 ;  /* 0x0000000b00007220 */ /* 0x000fe20000410000 */
[----:B-1----:R-:W-:-:S05]  /*e5a0*/  FADD.FTZ R131, R12, R131 ;  /* 0x000000830c837221 */ /* 0x002fca0000010000 */
[----:B------:R-:W1:Y:S01]  /*e5b0*/  MUFU.EX2 R124, R124 ;  /* 0x0000007c007c7308 */ /* 0x000e620000000800 */
[----:B------:R-:W-:-:S01]  /*e5c0*/  FFMA.FTZ R23, R23, R11, -R134 ;  /* 0x0000000b17177223 */ /* 0x000fc20000010886 */
[----:B--2---:R-:W-:-:S06]  /*e5d0*/  FADD.FTZ R131, R120, R131 ;  /* 0x0000008378837221 */ /* 0x004fcc0000010000 */
[----:B------:R-:W2:Y:S01]  /*e5e0*/  MUFU.EX2 R126, R126 ;  /* 0x0000007e007e7308 */ /* 0x000ea20000000800 */
[----:B0-----:R-:W-:-:S07]  /*e5f0*/  FADD.FTZ R131, R121, R131 ;  /* 0x0000008379837221 */ /* 0x001fce0000010000 */
[----:B------:R-:W0:Y:S08]  /*e600*/  MUFU.EX2 R128, R128 ;  /* 0x0000008000807308 */ /* 0x000e300000000800 */
[----:B------:R-:W-:Y:S08]  /*e610*/  MUFU.EX2 R13, R13 ;  /* 0x0000000d000d7308 */ /* 0x000ff00000000800 */
[----:B------:R-:W3:Y:S01]  /*e620*/  MUFU.EX2 R0, R0 ;  /* 0x0000000000007308 */ /* 0x000ee20000000800 */
[----:B-1----:R-:W-:-:S07]  /*e630*/  FADD.FTZ R131, R124, R131 ;  /* 0x000000837c837221 */ /* 0x002fce0000010000 */
[----:B------:R-:W1:Y:S01]  /*e640*/  MUFU.EX2 R23, R23 ;  /* 0x0000001700177308 */ /* 0x000e620000000800 */
[----:B--2---:R-:W-:-:S07]  /*e650*/  FADD.FTZ R131, R126, R131 ;  /* 0x000000837e837221 */ /* 0x004fce0000010000 */
[----:B------:R-:W2:Y:S08]  /*e660*/  MUFU.EX2 R102, R102 ;  /* 0x0000006600667308 */ /* 0x000eb00000000800 */
[----:B------:R-:W4:Y:S01]  /*e670*/  MUFU.EX2 R89, R89 ;  /* 0x0000005900597308 */ /* 0x000f220000000800 */
[----:B0-----:R-:W-:-:S01]  /*e680*/  FADD.FTZ R131, R128, R131 ;  /* 0x0000008380837221 */ /* 0x001fc20000010000 */
[----:B---3--:R-:W-:-:S06]  /*e690*/  FFMA.FTZ R21, R0, R21, R13 ;  /* 0x0000001500157223 */ /* 0x008fcc000001000d */
[----:B------:R-:W0:Y:S01]  /*e6a0*/  MUFU.EX2 R122, R122 ;  /* 0x0000007a007a7308 */ /* 0x000e220000000800 */
[----:B------:R-:W-:-:S01]  /*e6b0*/  FADD.FTZ R131, R62, R131 ;  /* 0x000000833e837221 */ /* 0x000fc20000010000 */
[----:B-1----:R-:W-:-:S06]  /*e6c0*/  FADD.FTZ R21, R23, R21 ;  /* 0x0000001517157221 */ /* 0x002fcc0000010000 */
[----:B------:R-:W1:Y:S08]  /*e6d0*/  MUFU.EX2 R105, R105 ;  /* 0x0000006900697308 */ /* 0x000e700000000800 */
[----:B------:R-:W3:Y:S01]  /*e6e0*/  MUFU.EX2 R123, R123 ;  /* 0x0000007b007b7308 */ /* 0x000ee20000000800 */
[----:B--2---:R-:W-:-:S01]  /*e6f0*/  FADD.FTZ R131, R102, R131 ;  /* 0x0000008366837221 */ /* 0x004fc20000010000 */
[----:B----4-:R-:W-:-:S06]  /*e700*/  FADD.FTZ R21, R89, R21 ;  /* 0x0000001559157221 */ /* 0x010fcc0000010000 */
[----:B------:R-:W2:Y:S01]  /*e710*/  MUFU.EX2 R108, R108 ;  /* 0x0000006c006c7308 */ /* 0x000ea20000000800 */
[----:B------:R-:W-:-:S07]  /*e720*/  FFMA.FTZ R106, R106, R11, -R134 ;  /* 0x0000000b6a6a7223 */ /* 0x000fce0000010886 */
[----:B------:R-:W4:Y:S01]  /*e730*/  MUFU.EX2 R125, R125 ;  /* 0x0000007d007d7308 */ /* 0x000f220000000800 */
[----:B------:R-:W-:-:S01]  /*e740*/  FADD.FTZ R131, R104, R131 ;  /* 0x0000008368837221 */ /* 0x000fc20000010000 */
[----:B0-----:R-:W-:-:S06]  /*e750*/  FADD.FTZ R21, R122, R21 ;  /* 0x000000157a157221 */ /* 0x001fcc0000010000 */
[----:B------:R-:W0:Y:S01]  /*e760*/  MUFU.EX2 R111, R111 ;  /* 0x0000006f006f7308 */ /* 0x000e220000000800 */
[----:B------:R-:W-:-:S07]  /*e770*/  FFMA.FTZ R107, R107, R11, -R134 ;  /* 0x0000000b6b6b7223 */ /* 0x000fce0000010886 */
[----:B------:R-:W5:Y:S01]  /*e780*/  MUFU.EX2 R127, R127 ;  /* 0x0000007f007f7308 */ /* 0x000f620000000800 */
[----:B-1----:R-:W-:-:S01]  /*e790*/  FADD.FTZ R131, R105, R131 ;  /* 0x0000008369837221 */ /* 0x002fc20000010000 */
[----:B---3--:R-:W-:-:S06]  /*e7a0*/  FADD.FTZ R21, R123, R21 ;  /* 0x000000157b157221 */ /* 0x008fcc0000010000 */
[----:B------:R-:W1:Y:S01]  /*e7b0*/  MUFU.EX2 R113, R113 ;  /* 0x0000007100717308 */ /* 0x000e620000000800 */
[----:B------:R-:W-:-:S07]  /*e7c0*/  FFMA.FTZ R109, R109, R11, -R134 ;  /* 0x0000000b6d6d7223 */ /* 0x000fce0000010886 */
[----:B------:R-:W3:Y:S01]  /*e7d0*/  MUFU.EX2 R130, R130 ;  /* 0x0000008200827308 */ /* 0x000ee20000000800 */
[----:B--2---:R-:W-:-:S01]  /*e7e0*/  FADD.FTZ R131, R108, R131 ;  /* 0x000000836c837221 */ /* 0x004fc20000010000 */
[----:B----4-:R-:W-:-:S06]  /*e7f0*/  FADD.FTZ R21, R125, R21 ;  /* 0x000000157d157221 */ /* 0x010fcc0000010000 */
[----:B------:R-:W2:Y:S01]  /*e800*/  MUFU.EX2 R115, R115 ;  /* 0x0000007300737308 */ /* 0x000ea20000000800 */
[----:B------:R-:W-:-:S07]  /*e810*/  FFMA.FTZ R110, R110, R11, -R134 ;  /* 0x0000000b6e6e7223 */ /* 0x000fce0000010886 */
[----:B------:R-:W4:Y:S01]  /*e820*/  MUFU.EX2 R106, R106 ;  /* 0x0000006a006a7308 */ /* 0x000f220000000800 */
[----:B0-----:R-:W-:-:S01]  /*e830*/  FADD.FTZ R131, R111, R131 ;  /* 0x000000836f837221 */ /* 0x001fc20000010000 */
[----:B-----5:R-:W-:-:S06]  /*e840*/  FADD.FTZ R21, R127, R21 ;  /* 0x000000157f157221 */ /* 0x020fcc0000010000 */
        /* <DEDUP_REMOVED lines=41> */
[----:B------:R-:W-:-:S01]  /*eae0*/  FFMA.FTZ R96, R96, R11, -R134 ;  /* 0x0000000b60607223 */ /* 0x000fc20000010886 */
[----:B------:R-:W-:-:S06]  /*eaf0*/  WARPGROUP.ARRIVE ;  /* 0x00000000000079c5 */ /* 0x000fcc0000000000 */
[----:B------:R-:W4:Y:S01]  /*eb00*/  MUFU.EX2 R91, R91 ;  /* 0x0000005b005b7308 */ /* 0x000f220000000800 */
[----:B0-----:R-:W-:-:S01]  /*eb10*/  FADD.FTZ R131, R97, R131 ;  /* 0x0000008361837221 */ /* 0x001fc20000010000 */
[----:B-----5:R-:W-:Y:S01]  /*eb20*/  FADD.FTZ R21, R118, R21 ;  /* 0x0000001576157221 */ /* 0x020fe20000010000 */
[----:B------:R-:W-:-:S01]  /*eb30*/  FFMA.FTZ R98, R98, R11, -R134 ;  /* 0x0000000b62627223 */ /* 0x000fc20000010886 */
[----:B------:R-:W-:Y:S04]  /*eb40*/  QGMMA.64x64x32.F32.E4M3.E4M3 R24, R136, gdesc[UR4], R24, gsb0 ;  /* 0x00e0000488187df3 */ /* 0x000fe80008000818 */
[----:B------:R-:W0:Y:S08]  /*eb50*/  MUFU.EX2 R64, R64 ;  /* 0x0000004000407308 */ /* 0x000e300000000800 */
        /* <DEDUP_REMOVED lines=14> */
[----:B------:R-:W5:Y:S01]  /*ec40*/  S2R R155, SR_TID.X ;  /* 0x00000000009b7919 */ /* 0x000f620000002100 */
[----:B------:R-:W-:-:S06]  /*ec50*/  FFMA.FTZ R73, R73, R11, -R134 ;  /* 0x0000000b49497223 */ /* 0x000fcc0000010886 */
[----:B------:R-:W0:Y:S01]  /*ec60*/  MUFU.EX2 R98, R98 ;  /* 0x0000006200627308 */ /* 0x000e220000000800 */
        /* <DEDUP_REMOVED lines=11> */
[----:B------:R-:W-:-:S06]  /*ed20*/  FADD.FTZ R21, R98, R21 ;  /* 0x0000001562157221 */ /* 0x000fcc0000010000 */
        /* <DEDUP_REMOVED lines=26> */
[----:B------:R-:W-:Y:S01]  /*eed0*/  LOP3.LUT R135, R155, 0x7f, RZ, 0xc0, !PT ;  /* 0x0000007f9b877812 */ /* 0x000fe200078ec0ff */
[----:B------:R-:W-:-:S06]  /*eee0*/  FFMA.FTZ R58, R58, R11, -R134 ;  /* 0x0000000b3a3a7223 */ /* 0x000fcc0000010886 */
[----:B------:R-:W4:Y:S01]  /*eef0*/  MUFU.EX2 R83, R83 ;  /* 0x0000005300537308 */ /* 0x000f220000000800 */
[----:B0-----:R-:W-:-:S01]  /*ef00*/  FADD.FTZ R131, R57, R131 ;  /* 0x0000008339837221 */ /* 0x001fc20000010000 */
[----:B-----5:R-:W-:-:S06]  /*ef10*/  FADD.FTZ R21, R69, R21 ;  /* 0x0000001545157221 */ /* 0x020fcc0000010000 */
[----:B------:R-:W0:Y:S01]  /*ef20*/  MUFU.EX2 R88, R88 ;  /* 0x0000005800587308 */ /* 0x000e220000000800 */
[----:B------:R-:W-:Y:S01]  /*ef30*/  ISETP.NE.AND P2, PT, R135, RZ, PT ;  /* 0x000000ff8700720c */ /* 0x000fe20003f45270 */
[----:B------:R-:W-:-:S06]  /*ef40*/  FFMA.FTZ R59, R59, R11, -R134 ;  /* 0x0000000b3b3b7223 */ /* 0x000fcc0000010886 */
        /* <DEDUP_REMOVED lines=13> */
[----:B------:R-:W-:Y:S01]  /*f020*/  MUFU.EX2 R74, R74 ;  /* 0x0000004a004a7308 */ /* 0x000fe20000000800 */
[----:B------:R-:W-:-:S01]  /*f030*/  FFMA.FTZ R66, R66, R11, -R134 ;  /* 0x0000000b42427223 */ /* 0x000fc20000010886 */
[----:B------:R-:W-:-:S06]  /*f040*/  @!P2 VIADD R9, R9, 0x13240 ;  /* 0x000132400909a836 */ /* 0x000fcc0000000000 */
[----:B------:R-:W0:Y:S01]  /*f050*/  MUFU.EX2 R59, R59 ;  /* 0x0000003b003b7308 */ /* 0x000e220000000800 */
[----:B-1----:R-:W-:-:S01]  /*f060*/  FADD.FTZ R131, R79, R131 ;  /* 0x000000834f837221 */ /* 0x002fc20000010000 */
[----:B---3--:R-:W-:-:S06]  /*f070*/  FADD.FTZ R21, R87, R21 ;  /* 0x0000001557157221 */ /* 0x008fcc0000010000 */
[----:B------:R-:W1:Y:S01]  /*f080*/  MUFU.EX2 R129, R129 ;  /* 0x0000008100817308 */ /* 0x000e620000000800 */
[----:B------:R-:W-:-:S01]  /*f090*/  FFMA.FTZ R67, R67, R11, -R134 ;  /* 0x0000000b43437223 */ /* 0x000fc20000010886 */
[----:B------:R-:W-:Y:S01]  /*f0a0*/  @!P2 PRMT R9, RZ, 0x654, R9 ;  /* 0x00000654ff09a816 */ /* 0x000fe20000000009 */
[----:B--2---:R-:W-:-:S05]  /*f0b0*/  FADD.FTZ R131, R82, R131 ;  /* 0x0000008352837221 */ /* 0x004fca0000010000 */
[----:B------:R-:W2:Y:S01]  /*f0c0*/  MUFU.EX2 R63, R63 ;  /* 0x0000003f003f7308 */ /* 0x000ea20000000800 */
[----:B----4-:R-:W-:-:S01]  /*f0d0*/  FADD.FTZ R21, R58, R21 ;  /* 0x000000153a157221 */ /* 0x010fc20000010000 */
[----:B------:R-:W-:Y:S02]  /*f0e0*/  WARPGROUP.DEPBAR.LE gsb0, 0x0 ;  /* 0x00008000000079c5 */ /* 0x000fe40000010000 */
[----:B------:R-:W-:-:S01]  /*f0f0*/  FFMA.FTZ R70, R70, R11, -R134 ;  /* 0x0000000b46467223 */ /* 0x000fc20000010886 */
[----:B------:R3:W-:Y:S03]  /*f100*/  @!P2 SYNCS.ARRIVE.TRANS64.RED.A1T0 RZ, [R9+URZ], RZ ;  /* 0x000000ff09ffa9a7 */ /* 0x0007e6000810043f */
[----:B------:R-:W4:Y:S01]  /*f110*/  MUFU.EX2 R66, R66 ;  /* 0x0000004200427308 */ /* 0x000f220000000800 */
[----:B0-----:R-:W-:-:S01]  /*f120*/  FADD.FTZ R21, R59, R21 ;  /* 0x000000153b157221 */ /* 0x001fc20000010000 */
[----:B------:R-:W-:Y:S01]  /*f130*/  FFMA.FTZ R71, R71, R11, -R134 ;  /* 0x0000000b47477223 */ /* 0x000fe20000010886 */
[----:B---3--:R-:W-:-:S05]  /*f140*/  FADD.FTZ R9, R74, R131 ;  /* 0x000000834a097221 */ /* 0x008fca0000010000 */
[----:B------:R-:W0:Y:S01]  /*f150*/  MUFU.EX2 R67, R67 ;  /* 0x0000004300437308 */ /* 0x000e220000000800 */
[----:B-1----:R-:W-:-:S01]  /*f160*/  FADD.FTZ R21, R129, R21 ;  /* 0x0000001581157221 */ /* 0x002fc20000010000 */
[----:B------:R1:W-:Y:S06]  /*f170*/  STL [R1], R9 ;  /* 0x0000000901007387 */ /* 0x0003ec0000100800 */
[----:B------:R-:W3:Y:S01]  /*f180*/  MUFU.EX2 R70, R70 ;  /* 0x0000004600467308 */ /* 0x000ee20000000800 */
[----:B--2---:R-:W-:-:S07]  /*f190*/  FADD.FTZ R21, R63, R21 ;  /* 0x000000153f157221 */ /* 0x004fce0000010000 */
[----:B------:R-:W2:Y:S01]  /*f1a0*/  MUFU.EX2 R71, R71 ;  /* 0x0000004700477308 */ /* 0x000ea20000000800 */
[----:B----4-:R-:W-:-:S04]  /*f1b0*/  FADD.FTZ R21, R66, R21 ;  /* 0x0000001542157221 */ /* 0x010fc80000010000 */
[----:B0-----:R-:W-:-:S04]  /*f1c0*/  FADD.FTZ R21, R67, R21 ;  /* 0x0000001543157221 */ /* 0x001fc80000010000 */
[----:B---3--:R-:W-:-:S04]  /*f1d0*/  FADD.FTZ R21, R70, R21 ;  /* 0x0000001546157221 */ /* 0x008fc80000010000 */
[----:B--2---:R-:W-:Y:S01]  /*f1e0*/  FADD.FTZ R21, R71, R21 ;  /* 0x0000001547157221 */ /* 0x004fe20000010000 */
[----:B-1----:R-:W-:Y:S06]  /*f1f0*/  @!P1 BRA `(.L_x_1931) ;  /* 0x0000000000049947 */ /* 0x002fec0003800000 */
[----:B------:R-:W-:Y:S01]  /*f200*/  BPT.TRAP 0x1 ;  /* 0x000000040000795c */ /* 0x000fe20000300000 */
.L_x_1931:
        /* <DEDUP_REMOVED lines=17> */
[-C--:B------:R-:W-:Y:S01]  /*f320*/  FMUL.FTZ R33, R33, R3.reuse ;  /* 0x0000000321217220 */ /* 0x080fe20000410000 */
        /* <DEDUP_REMOVED lines=70> */
.L_x_1920:
[----:B------:R0:W-:Y:S01]  /*f790*/  STL [R1+0x18], R24 ;  /* 0x0000181801007387 */ /* 0x0001e20000100800 */
[----:B------:R-:W-:Y:S02]  /*f7a0*/  IMAD.MOV.U32 R3, RZ, RZ, R56 ;  /* 0x000000ffff037224 */ /* 0x000fe400078e0038 */
[----:B------:R-:W-:Y:S01]  /*f7b0*/  IMAD.MOV.U32 R0, RZ, RZ, R10 ;  /* 0x000000ffff007224 */ /* 0x000fe200078e000a */
[----:B------:R0:W-:Y:S01]  /*f7c0*/  STL [R1+0x1c], R25 ;  /* 0x00001c1901007387 */ /* 0x0001e20000100800 */
[----:B------:R-:W-:Y:S02]  /*f7d0*/  IMAD.MOV.U32 R23, RZ, RZ, R15 ;  /* 0x000000ffff177224 */ /* 0x000fe400078e000f */
[----:B------:R-:W-:Y:S01]  /*f7e0*/  IMAD.MOV.U32 R156, RZ, RZ, R14 ;  /* 0x000000ffff9c7224 */ /* 0x000fe200078e000e */
[----:B------:R0:W-:Y:S06]  /*f7f0*/  STL [R1+0xc], R28 ;  /* 0x00000c1c01007387 */ /* 0x0001ec0000100800 */
.L_x_1919:
[----:B------:R-:W-:Y:S05]  /*f800*/  BSYNC B0 ;  /* 0x0000000000007941 */ /* 0x000fea0003800000 */
.L_x_1918:
[----:B------:R-:W2:Y:S01]  /*f810*/  LDL R9, [R1+0x44] ;  /* 0x0000440001097983 */ /* 0x000ea20000100800 */
[----:B------:R-:W-:Y:S01]  /*f820*/  BSSY B0, `(.L_x_1933) ;  /* 0x00002fb000007945 */ /* 0x000fe20003800000 */
[----:B--2---:R-:W-:-:S13]  /*f830*/  ISETP.GE.AND P0, PT, R8, R9, PT ;  /* 0x000000090800720c */ /* 0x004fda0003f06270 */
[----:B------:R-:W-:Y:S05]  /*f840*/  @!P0 BRA `(.L_x_1934) ;  /* 0x0000002c00e08947 */ /* 0x000fea0003800000 */
[----:B------:R-:W-:Y:S01]  /*f850*/  IMAD.MOV.U32 R14, RZ, RZ, R3 ;  /* 0x000000ffff0e7224 */ /* 0x000fe200078e0003 */
[----:B------:R-:W-:Y:S01]  /*f860*/  MOV R15, R156 ;  /* 0x0000009c000f7202 */ /* 0x000fe20000000f00 */
[----:B------:R-:W-:Y:S02]  /*f870*/  IMAD.MOV.U32 R9, RZ, RZ, R0 ;  /* 0x000000ffff097224 */ /* 0x000fe400078e0000 */
[----:B0-----:R-:W-:-:S07]  /*f880*/  IMAD.MOV.U32 R28, RZ, RZ, R23 ;  /* 0x000000ffff1c7224 */ /* 0x001fce00078e0017 */
.L_x_1946:
[----:B------:R-:W-:-:S05]  /*f890*/  VIADD R20, R28, 0x1 ;  /* 0x000000011c147836 */ /* 0x000fca0000000000 */
[----:B------:R-:W-:-:S04]  /*f8a0*/  ISETP.NE.AND P0, PT, R20, 0x2, PT ;  /* 0x000000021400780c */ /* 0x000fc80003f05270 */
[----:B------:R-:W-:Y:S02]  /*f8b0*/  SEL R20, R20, RZ, P0 ;  /* 0x000000ff14147207 */ /* 0x000fe40000000000 */
[----:B------:R-:W-:-:S03]  /*f8c0*/  SEL R156, RZ, 0x1, P0 ;  /* 0x00000001ff9c7807 */ /* 0x000fc60000000000 */
[----:B------:R-:W-:Y:S01]  /*f8d0*/  IMAD.MOV.U32 R23, RZ, RZ, R20 ;  /* 0x000000ffff177224 */ /* 0x000fe200078e0014 */
[----:B------:R-:W-:Y:S01]  /*f8e0*/  LOP3.LUT R156, R15, R156, RZ, 0x3c, !PT ;  /* 0x0000009c0f9c7212 */ /* 0x000fe200078e3cff */
[----:B------:R-:W-:Y:S06]  /*f8f0*/  @!P1 BRA `(.L_x_1935) ;  /* 0x0000000000049947 */ /* 0x000fec0003800000 */
[----:B------:R-:W-:Y:S01]  /*f900*/  BPT.TRAP 0x1 ;  /* 0x000000040000795c */ /* 0x000fe20000300000 */
.L_x_1935:
[----:B------:R-:W-:Y:S01]  /*f910*/  IMAD R3, R23, 0x8, R16 ;  /* 0x0000000817037824 */ /* 0x000fe200078e0210 */
[----:B------:R-:W-:-:S04]  /*f920*/  SHF.L.U32 R10, R156, 0x1f, RZ ;  /* 0x0000001f9c0a7819 */ /* 0x000fc800000006ff */
[----:B------:R0:W1:Y:S01]  /*f930*/  SYNCS.PHASECHK.TRANS64.TRYWAIT P0, [R3+URZ+0x13230], R10 ;  /* 0x0132300a030075a7 */ /* 0x000062000800017f */
[----:B------:R-:W-:Y:S05]  /*f940*/  @!P1 BRA `(.L_x_1936) ;  /* 0x0000000000049947 */ /* 0x000fea0003800000 */
[----:B------:R-:W-:Y:S01]  /*f950*/  BPT.TRAP 0x1 ;  /* 0x000000040000795c */ /* 0x000fe20000300000 */
.L_x_1936:
        /* <DEDUP_REMOVED lines=8> */
.L_x_1938:
[----:B------:R-:W-:Y:S05]  /*f9e0*/  BSYNC B1 ;  /* 0x0000000000017941 */ /* 0x000fea0003800000 */
.L_x_1937:
[----:B01----:R-:W-:Y:S01]  /*f9f0*/  IMAD.MOV.U32 R10, RZ, RZ, R0 ;  /* 0x000000ffff0a7224 */ /* 0x003fe200078e0000 */
        /* <DEDUP_REMOVED lines=86> */
.L_x_1940:
[----:B------:R-:W-:Y:S02]  /*ff60*/  SHF.L.U32 R0, R15, 0x1f, RZ ;  /* 0x0000001f0f007819 */ /* 0x000fe400000006ff */
[----:B------:R-:W-:-:S04]  /*ff70*/  LEA R15, R28, R16, 0x3 ;  /* 0x000000101c0f7211 */ /* 0x000fc800078e18ff */
[----:B------:R0:W1:Y:S01]  /*ff80*/  SYNCS.PHASECHK.TRANS64.TRYWAIT P0, [R15+URZ+0x13250], R0 ;  /* 0x013250000f0075a7 */ /* 0x000062000800017f */
[----:B------:R-:W-:Y:S05]  /*ff90*/  @!P1 BRA `(.L_x_1941) ;  /* 0x0000000000049947 */ /* 0x000fea0003800000 */
[----:B------:R-:W-:Y:S01]  /*ffa0*/  BPT.TRAP 0x1 ;  /* 0x000000040000795c */ /* 0x000fe20000300000 */
.L_x_1941:
[----:B------:R-:W-:Y:S04]  /*ffb0*/  BSSY B1, `(.L_x_1942) ;  /* 0x0000004000017945 */ /* 0x000fe80003800000 */
[----:B-1----:R-:W-:Y:S05]  /*ffc0*/  @P0 BRA `(.L_x_1943) ;  /* 0x0000000000080947 */ /* 0x002fea0003800000 */
[----:B------:R-:W1:Y:S02]  /*ffd0*/  SYNCS.PHASECHK.TRANS64.TRYWAIT P0, [R15+URZ+0x13250], R0 ;  /* 0x013250000f0075a7 */ /* 0x000e64000800017f */
[----:B-1----:R-:W-:Y:S05]  /*ffe0*/  @!P0 BRA `(.L_x_1944) ;  /* 0x000000cc008c8947 */ /* 0x002fea0003800000 */
.L_x_1943:
[----:B------:R-:W-:Y:S05]  /*fff0*/  BSYNC B1 ;  /* 0x0000000000017941 */ /* 0x000fea0003800000 */
.L_x_1942:
        /* <DEDUP_REMOVED lines=14> */
[----:B------:R-:W-:-:S05]  /*100e0*/  FMUL.FTZ R105, R2, R105 ;  /* 0x0000006902697220 */ /* 0x000fca0000410000 */
[----:B------:R-:W-:Y:S08]  /*100f0*/  MUFU.TANH R104, R104 ;  /* 0x0000006800687308 */ /* 0x000ff00000002400 */
[----:B------:R-:W-:Y:S01]  /*10100*/  MUFU.TANH R105, R105 ;  /* 0x0000006900697308 */ /* 0x000fe20000002400 */
[C---:B------:R-:W-:Y:S01]  /*10110*/  FMUL.FTZ R88, R2.reuse, R88 ;  /* 0x0000005802587220 */ /* 0x040fe20000410000 */
[C---:B------:R-:W-:Y:S01]  /*10120*/  FMUL.FTZ R90, R2.reuse, R90 ;  /* 0x0000005a025a7220 */ /* 0x040fe20000410000 */
[C---:B------:R-:W-:Y:S01]  /*10130*/  FMUL.FTZ R89, R2.reuse, R89 ;  /* 0x0000005902597220 */ /* 0x040fe20000410000 */
[C---:B------:R-:W-:Y:S01]  /*10140*/  FMUL.FTZ R91, R2.reuse, R91 ;  /* 0x0000005b025b7220 */ /* 0x040fe20000410000 */
[----:B------:R-:W-:-:S03]  /*10150*/  FMUL.FTZ R92, R2, R92 ;  /* 0x0000005c025c7220 */ /* 0x000fc60000410000 */
[----:B------:R-:W-:Y:S01]  /*10160*/  MUFU.TANH R88, R88 ;  /* 0x0000005800587308 */ /* 0x000fe20000002400 */
[C---:B------:R-:W-:Y:S01]  /*10170*/  FMUL.FTZ R94, R2.reuse, R94 ;  /* 0x0000005e025e7220 */ /* 0x040fe20000410000 */
[----:B------:R-:W-:-:S06]  /*10180*/  FMUL.FTZ R93, R2, R93 ;  /* 0x0000005d025d7220 */ /* 0x000fcc0000410000 */
        /* <DEDUP_REMOVED lines=12> */
[C---:B------:R-:W-:Y:S01]  /*10250*/  FMUL.FTZ R12, R2.reuse, R120 ;  /* 0x00000078020c7220 */ /* 0x040fe20000410000 */
[C---:B------:R-:W-:Y:S01]  /*10260*/  FMUL.FTZ R155, R2.reuse, R122 ;  /* 0x0000007a029b7220 */ /* 0x040fe20000410000 */
[C---:B------:R-:W-:Y:S01]  /*10270*/  FMUL.FTZ R13, R2.reuse, R121 ;  /* 0x00000079020d7220 */ /* 0x040fe20000410000 */
[C---:B------:R-:W-:Y:S01]  /*10280*/  FMUL.FTZ R154, R2.reuse, R123 ;  /* 0x0000007b029a7220 */ /* 0x040fe20000410000 */
[C---:B------:R-:W-:Y:S02]  /*10290*/  FMUL.FTZ R120, R2.reuse, R124 ;  /* 0x0000007c02787220 */ /* 0x040fe40000410000 */
[----:B------:R-:W0:Y:S01]  /*102a0*/  MUFU.TANH R12, R12 ;  /* 0x0000000c000c7308 */ /* 0x000e220000002400 */
[C---:B------:R-:W-:Y:S01]  /*102b0*/  FMUL.FTZ R153, R2.reuse, R126 ;  /* 0x0000007e02997220 */ /* 0x040fe20000410000 */
[----:B------:R-:W-:-:S06]  /*102c0*/  FMUL.FTZ R121, R2, R125 ;  /* 0x0000007d02797220 */ /* 0x000fcc0000410000 */
[----:B------:R-:W1:Y:S01]  /*102d0*/  MUFU.TANH R155, R155 ;  /* 0x0000009b009b7308 */ /* 0x000e620000002400 */
[C---:B------:R-:W-:Y:S01]  /*102e0*/  FMUL.FTZ R152, R2.reuse, R127 ;  /* 0x0000007f02987220 */ /* 0x040fe20000410000 */
[----:B------:R-:W-:-:S06]  /*102f0*/  FMUL.FTZ R122, R2, R128 ;  /* 0x00000080027a7220 */ /* 0x000fcc0000410000 */
[----:B------:R-:W2:Y:S01]  /*10300*/  MUFU.TANH R13, R13 ;  /* 0x0000000d000d7308 */ /* 0x000ea20000002400 */
[----:B------:R-:W-:Y:S02]  /*10310*/  WARPGROUP.DEPBAR.LE gsb0, 0x0 ;  /* 0x00008000000079c5 */ /* 0x000fe40000010000 */
[----:B------:R-:W-:-:S06]  /*10320*/  WARPGROUP.ARRIVE ;  /* 0x00000000000079c5 */ /* 0x000fcc0000000000 */
[----:B------:R-:W-:Y:S01]  /*10330*/  QGMMA.64x64x32.F32.E4M3.E4M3 R24, R144, gdesc[UR4], R24, gsb0 ;  /* 0x00e0000490187df3 */ /* 0x000fe20008000818 */
[----:B------:R-:W3:Y:S01]  /*10340*/  MUFU.TANH R154, R154 ;  /* 0x0000009a009a7308 */ /* 0x000ee20000002400 */
[C---:B------:R-:W-:Y:S01]  /*10350*/  FMUL.FTZ R151, R2.reuse, R130 ;  /* 0x0000008202977220 */ /* 0x040fe20000410000 */
[----:B------:R-:W-:-:S06]  /*10360*/  FMUL.FTZ R123, R2, R129 ;  /* 0x00000081027b7220 */ /* 0x000fcc0000410000 */
[----:B------:R-:W4:Y:S01]  /*10370*/  MUFU.TANH R120, R120 ;  /* 0x0000007800787308 */ /* 0x000f220000002400 */
[----:B------:R-:W-:Y:S01]  /*10380*/  FMUL.FTZ R150, R2, R131 ;  /* 0x0000008302967220 */ /* 0x000fe20000410000 */
[----:B0-----:R-:W-:-:S06]  /*10390*/  FMNMX.FTZ R3, R12, R9, !PT ;  /* 0x000000090c037209 */ /* 0x001fcc0007810000 */
[----:B------:R-:W0:Y:S01]  /*103a0*/  MUFU.TANH R153, R153 ;  /* 0x0000009900997308 */ /* 0x000e220000002400 */
[----:B------:R-:W-:-:S07]  /*103b0*/  FMUL.FTZ R124, R2, R132 ;  /* 0x00000084027c7220 */ /* 0x000fce0000410000 */
[----:B------:R-:W5:Y:S01]  /*103c0*/  MUFU.TANH R121, R121 ;  /* 0x0000007900797308 */ /* 0x000f620000002400 */
[----:B-1----:R-:W-:Y:S01]  /*103d0*/  FMNMX.FTZ R0, R155, R14, !PT ;  /* 0x0000000e9b007209 */ /* 0x002fe20007810000 */
[----:B------:R-:W-:-:S06]  /*103e0*/  FMUL.FTZ R149, R2, R134 ;  /* 0x0000008602957220 */ /* 0x000fcc0000410000 */
[----:B------:R-:W1:Y:S01]  /*103f0*/  MUFU.TANH R152, R152 ;  /* 0x0000009800987308 */ /* 0x000e620000002400 */
[----:B--2---:R-:W-:Y:S01]  /*10400*/  FMNMX.FTZ R3, R13, R3, !PT ;  /* 0x000000030d037209 */ /* 0x004fe20007810000 */
[----:B------:R-:W-:-:S06]  /*10410*/  FMUL.FTZ R125, R2, R133 ;  /* 0x00000085027d7220 */ /* 0x000fcc0000410000 */
[----:B------:R-:W2:Y:S01]  /*10420*/  MUFU.TANH R122, R122 ;  /* 0x0000007a007a7308 */ /* 0x000ea20000002400 */
[----:B---3--:R-:W-:Y:S01]  /*10430*/  FMNMX.FTZ R0, R154, R0, !PT ;  /* 0x000000009a007209 */ /* 0x008fe20007810000 */
[----:B------:R-:W-:-:S06]  /*10440*/  FMUL.FTZ R148, R2, R135 ;  /* 0x0000008702947220 */ /* 0x000fcc0000410000 */
[----:B------:R-:W3:Y:S01]  /*10450*/  MUFU.TANH R151, R151 ;  /* 0x0000009700977308 */ /* 0x000ee20000002400 */
[----:B----4-:R-:W-:-:S07]  /*10460*/  FMNMX.FTZ R3, R120, R3, !PT ;  /* 0x0000000378037209 */ /* 0x010fce0007810000 */
[----:B------:R-:W4:Y:S01]  /*10470*/  MUFU.TANH R123, R123 ;  /* 0x0000007b007b7308 */ /* 0x000f220000002400 */
[----:B0-----:R-:W-:-:S07]  /*10480*/  FMNMX.FTZ R0, R153, R0, !PT ;  /* 0x0000000099007209 */ /* 0x001fce0007810000 */
[----:B------:R-:W0:Y:S01]  /*10490*/  MUFU.TANH R150, R150 ;  /* 0x0000009600967308 */ /* 0x000e220000002400 */
[----:B-----5:R-:W-:-:S07]  /*104a0*/  FMNMX.FTZ R3, R121, R3, !PT ;  /* 0x0000000379037209 */ /* 0x020fce0007810000 */
[----:B------:R-:W5:Y:S01]  /*104b0*/  MUFU.TANH R124, R124 ;  /* 0x0000007c007c7308 */ /* 0x000f620000002400 */
[----:B-1----:R-:W-:Y:S01]  /*104c0*/  FMNMX.FTZ R0, R152, R0, !PT ;  /* 0x0000000098007209 */ /* 0x002fe20007810000 */
[----:B------:R-:W-:-:S06]  /*104d0*/  WARPGROUP.DEPBAR.LE gsb0, 0x0 ;  /* 0x00008000000079c5 */ /* 0x000fcc0000010000 */
[----:B------:R-:W1:Y:S01]  /*104e0*/  MUFU.TANH R149, R149 ;  /* 0x0000009500957308 */ /* 0x000e620000002400 */
[C---:B------:R-:W-:Y:S01]  /*104f0*/  FMUL.FTZ R147, R2.reuse, R106 ;  /* 0x0000006a02937220 */ /* 0x040fe20000410000 */
[----:B------:R-:W-:Y:S01]  /*10500*/  FMUL.FTZ R146, R2, R107 ;  /* 0x0000006b02927220 */ /* 0x000fe20000410000 */
[----:B--2---:R-:W-:-:S05]  /*10510*/  FMNMX.FTZ R3, R122, R3, !PT ;  /* 0x000000037a037209 */ /* 0x004fca0007810000 */
[----:B------:R-:W2:Y:S01]  /*10520*/  MUFU.TANH R125, R125 ;  /* 0x0000007d007d7308 */ /* 0x000ea20000002400 */
[----:B------:R-:W-:Y:S01]  /*10530*/  FMUL.FTZ R106, R2, R108 ;  /* 0x0000006c026a7220 */ /* 0x000fe20000410000 */
[----:B---3--:R-:W-:-:S06]  /*10540*/  FMNMX.FTZ R0, R151, R0, !PT ;  /* 0x0000000097007209 */ /* 0x008fcc0007810000 */
[----:B------:R-:W3:Y:S01]  /*10550*/  MUFU.TANH R148, R148 ;  /* 0x0000009400947308 */ /* 0x000ee20000002400 */
[C---:B------:R-:W-:Y:S01]  /*10560*/  FMUL.FTZ R145, R2.reuse, R110 ;  /* 0x0000006e02917220 */ /* 0x040fe20000410000 */
[----:B----4-:R-:W-:Y:S01]  /*10570*/  FMNMX.FTZ R3, R123, R3, !PT ;  /* 0x000000037b037209 */ /* 0x010fe20007810000 */
[----:B------:R-:W-:-:S05]  /*10580*/  FMUL.FTZ R107, R2, R109 ;  /* 0x0000006d026b7220 */ /* 0x000fca0000410000 */
[----:B------:R-:W4:Y:S01]  /*10590*/  MUFU.TANH R147, R147 ;  /* 0x0000009300937308 */ /* 0x000f220000002400 */
[----:B0-----:R-:W-:Y:S01]  /*105a0*/  FMNMX.FTZ R0, R150, R0, !PT ;  /* 0x0000000096007209 */ /* 0x001fe20007810000 */
[----:B------:R-:W-:Y:S01]  /*105b0*/  FMUL.FTZ R144, R2, R111 ;  /* 0x0000006f02907220 */ /* 0x000fe20000410000 */
[----:B-----5:R-:W-:Y:S01]  /*105c0*/  FMNMX.FTZ R3, R124, R3, !PT ;  /* 0x000000037c037209 */ /* 0x020fe20007810000 */
[----:B------:R-:W-:-:S04]  /*105d0*/  FMUL.FTZ R108, R2, R112 ;  /* 0x00000070026c7220 */ /* 0x000fc80000410000 */
[----:B------:R-:W0:Y:S01]  /*105e0*/  MUFU.TANH R146, R146 ;  /* 0x0000009200927308 */ /* 0x000e220000002400 */
[----:B-1----:R-:W-:Y:S01]  /*105f0*/  FMNMX.FTZ R0, R149, R0, !PT ;  /* 0x0000000095007209 */ /* 0x002fe20007810000 */
[----:B------:R-:W-:Y:S01]  /*10600*/  FMUL.FTZ R135, R2, R114 ;  /* 0x0000007202877220 */ /* 0x000fe20000410000 */
[----:B--2---:R-:W-:-:S05]  /*10610*/  FMNMX.FTZ R3, R125, R3, !PT ;  /* 0x000000037d037209 */ /* 0x004fca0007810000 */
[----:B------:R-:W1:Y:S01]  /*10620*/  MUFU.TANH R106, R106 ;  /* 0x0000006a006a7308 */ /* 0x000e620000002400 */
[----:B------:R-:W-:Y:S01]  /*10630*/  FMUL.FTZ R109, R2, R113 ;  /* 0x00000071026d7220 */ /* 0x000fe20000410000 */
[----:B---3--:R-:W-:-:S06]  /*10640*/  FMNMX.FTZ R0, R148, R0, !PT ;  /* 0x0000000094007209 */ /* 0x008fcc0007810000 */
[----:B------:R-:W2:Y:S01]  /*10650*/  MUFU.TANH R145, R145 ;  /* 0x0000009100917308 */ /* 0x000ea20000002400 */
[----:B------:R-:W-:Y:S01]  /*10660*/  FMUL.FTZ R110, R2, R115 ;  /* 0x00000073026e7220 */ /* 0x000fe20000410000 */
[----:B------:R-:W-:-:S06]  /*10670*/  FMNMX.FTZ R3, R104, R3, !PT ;  /* 0x0000000368037209 */ /* 0x000fcc0007810000 */
[----:B------:R-:W3:Y:S01]  /*10680*/  MUFU.TANH R107, R107 ;  /* 0x0000006b006b7308 */ /* 0x000ee20000002400 */
[----:B------:R-:W-:Y:S01]  /*10690*/  FMUL.FTZ R111, R2, R116 ;  /* 0x00000074026f7220 */ /* 0x000fe20000410000 */
[----:B----4-:R-:W-:-:S06]  /*106a0*/  FMNMX.FTZ R0, R147, R0, !PT ;  /* 0x0000000093007209 */ /* 0x010fcc0007810000 */
[----:B------:R-:W4:Y:S01]  /*106b0*/  MUFU.TANH R144, R144 ;  /* 0x0000009000907308 */ /* 0x000f220000002400 */
[----:B------:R-:W-:Y:S01]  /*106c0*/  FMUL.FTZ R113, R2, R118 ;  /* 0x0000007602717220 */ /* 0x000fe20000410000 */
[----:B------:R-:W-:-:S06]  /*106d0*/  FMNMX.FTZ R3, R105, R3, !PT ;  /* 0x0000000369037209 */ /* 0x000fcc0007810000 */
[----:B------:R-:W5:Y:S01]  /*106e0*/  MUFU.TANH R108, R108 ;  /* 0x0000006c006c7308 */ /* 0x000f620000002400 */
[----:B------:R-:W-:Y:S01]  /*106f0*/  FMUL.FTZ R112, R2, R117 ;  /* 0x0000007502707220 */ /* 0x000fe20000410000 */
[----:B0-----:R-:W-:-:S06]  /*10700*/  FMNMX.FTZ R0, R146, R0, !PT ;  /* 0x0000000092007209 */ /* 0x001fcc0007810000 */
[----:B------:R-:W0:Y:S01]  /*10710*/  MUFU.TANH R135, R135 ;  /* 0x0000008700877308 */ /* 0x000e220000002400 */
[----:B------:R-:W-:Y:S01]  /*10720*/  FMUL.FTZ R114, R2, R119 ;  /* 0x0000007702727220 */ /* 0x000fe20000410000 */
[----:B-1----:R-:W-:-:S06]  /*10730*/  FMNMX.FTZ R3, R106, R3, !PT ;  /* 0x000000036a037209 */ /* 0x002fcc0007810000 */
[----:B------:R-:W1:Y:S01]  /*10740*/  MUFU.TANH R109, R109 ;  /* 0x0000006d006d7308 */ /* 0x000e620000002400 */
[----:B--2---:R-:W-:-:S07]  /*10750*/  FMNMX.FTZ R0, R145, R0, !PT ;  /* 0x0000000091007209 */ /* 0x004fce0007810000 */
[----:B------:R-:W2:Y:S01]  /*10760*/  MUFU.TANH R110, R110 ;  /* 0x0000006e006e7308 */ /* 0x000ea20000002400 */
[----:B---3--:R-:W-:-:S07]  /*10770*/  FMNMX.FTZ R3, R107, R3, !PT ;  /* 0x000000036b037209 */ /* 0x008fce0007810000 */
[----:B------:R-:W3:Y:S01]  /*10780*/  MUFU.TANH R111, R111 ;  /* 0x0000006f006f7308 */ /* 0x000ee20000002400 */
[----:B----4-:R-:W-:-:S07]  /*10790*/  FMNMX.FTZ R0, R144, R0, !PT ;  /* 0x0000000090007209 */ /* 0x010fce0007810000 */
[----:B------:R-:W4:Y:S01]  /*107a0*/  MUFU.TANH R113, R113 ;  /* 0x0000007100717308 */ /* 0x000f220000002400 */
[----:B-----5:R-:W-:-:S07]  /*107b0*/  FMNMX.FTZ R3, R108, R3, !PT ;  /* 0x000000036c037209 */ /* 0x020fce0007810000 */
[----:B------:R-:W5:Y:S01]  /*107c0*/  MUFU.TANH R112, R112 ;  /* 0x0000007000707308 */ /* 0x000f620000002400 */
[----:B0-----:R-:W-:-:S07]  /*107d0*/  FMNMX.FTZ R0, R135, R0, !PT ;  /* 0x0000000087007209 */ /* 0x001fce0007810000 */
[----:B------:R-:W0:Y:S01]  /*107e0*/  MUFU.TANH R114, R114 ;  /* 0x0000007200727308 */ /* 0x000e220000002400 */
[----:B-1----:R-:W-:Y:S01]  /*107f0*/  FMNMX.FTZ R3, R109, R3, !PT ;  /* 0x000000036d037209 */ /* 0x002fe20007810000 */
[----:B------:R-:W-:Y:S01]  /*10800*/  FMUL.FTZ R95, R2, R95 ;  /* 0x0000005f025f7220 */ /* 0x000fe20000410000 */
[----:B--2---:R-:W-:-:S05]  /*10810*/  FMNMX.FTZ R0, R110, R0, !PT ;  /* 0x000000006e007209 */ /* 0x004fca0007810000 */
[----:B------:R-:W1:Y:S01]  /*10820*/  MUFU.TANH R89, R89 ;  /* 0x0000005900597308 */ /* 0x000e620000002400 */
[----:B---3--:R-:W-:Y:S01]  /*10830*/  FMNMX.FTZ R3, R111, R3, !PT ;  /* 0x000000036f037209 */ /* 0x008fe20007810000 */
[----:B------:R-:W-:Y:S01]  /*10840*/  FMUL.FTZ R96, R2, R96 ;  /* 0x0000006002607220 */ /* 0x000fe20000410000 */
[----:B----4-:R-:W-:-:S05]  /*10850*/  FMNMX.FTZ R0, R113, R0, !PT ;  /* 0x0000000071007209 */ /* 0x010fca0007810000 */
[----:B------:R-:W2:Y:S01]  /*10860*/  MUFU.TANH R91, R91 ;  /* 0x0000005b005b7308 */ /* 0x000ea20000002400 */
[----:B------:R-:W-:Y:S01]  /*10870*/  FMUL.FTZ R98, R2, R98 ;  /* 0x0000006202627220 */ /* 0x000fe20000410000 */
[----:B-----5:R-:W-:-:S06]  /*10880*/  FMNMX.FTZ R3, R112, R3, !PT ;  /* 0x0000000370037209 */ /* 0x020fcc0007810000 */
[----:B------:R-:W3:Y:S01]  /*10890*/  MUFU.TANH R92, R92 ;  /* 0x0000005c005c7308 */ /* 0x000ee20000002400 */
[----:B------:R-:W-:Y:S01]  /*108a0*/  FMUL.FTZ R97, R2, R97 ;  /* 0x0000006102617220 */ /* 0x000fe20000410000 */
[----:B0-----:R-:W-:-:S06]  /*108b0*/  FMNMX.FTZ R0, R114, R0, !PT ;  /* 0x0000000072007209 */ /* 0x001fcc0007810000 */
[----:B------:R-:W0:Y:S01]  /*108c0*/  MUFU.TANH R94, R94 ;  /* 0x0000005e005e7308 */ /* 0x000e220000002400 */
[----:B------:R-:W-:Y:S01]  /*108d0*/  FMUL.FTZ R99, R2, R99 ;  /* 0x0000006302637220 */ /* 0x000fe20000410000 */
[----:B------:R-:W-:-:S06]  /*108e0*/  FMNMX.FTZ R3, R88, R3, !PT ;  /* 0x0000000358037209 */ /* 0x000fcc0007810000 */
[----:B------:R-:W4:Y:S01]  /*108f0*/  MUFU.TANH R93, R93 ;  /* 0x0000005d005d7308 */ /* 0x000f220000002400 */
[----:B------:R-:W-:Y:S01]  /*10900*/  FMUL.FTZ R100, R2, R100 ;  /* 0x0000006402647220 */ /* 0x000fe20000410000 */
[----:B------:R-:W-:-:S06]  /*10910*/  FMNMX.FTZ R0, R90, R0, !PT ;  /* 0x000000005a007209 */ /* 0x000fcc0007810000 */
[----:B------:R-:W5:Y:S01]  /*10920*/  MUFU.TANH R95, R95 ;  /* 0x0000005f005f7308 */ /* 0x000f620000002400 */
        /* <DEDUP_REMOVED lines=10> */
[----:B0-----:R-:W-:-:S06]  /*109d0*/  FMNMX.FTZ R0, R94, R0, !PT ;  /* 0x000000005e007209 */ /* 0x001fcc0007810000 */
[----:B------:R-:W0:Y:S01]  /*109e0*/  MUFU.TANH R99, R99 ;  /* 0x0000006300637308 */ /* 0x000e220000002400 */
[----:B------:R-:W-:Y:S01]  /*109f0*/  FMUL.FTZ R74, R2, R74 ;  /* 0x0000004a024a7220 */ /* 0x000fe20000410000 */
[----:B----4-:R-:W-:-:S06]  /*10a00*/  FMNMX.FTZ R3, R93, R3, !PT ;  /* 0x000000035d037209 */ /* 0x010fcc0007810000 */
[----:B------:R-:W4:Y:S01]  /*10a10*/  MUFU.TANH R100, R100 ;  /* 0x0000006400647308 */ /* 0x000f220000002400 */
[----:B------:R-:W-:Y:S01]  /*10a20*/  FMUL.FTZ R73, R2, R73 ;  /* 0x0000004902497220 */ /* 0x000fe20000410000 */
[----:B-----5:R-:W-:-:S06]  /*10a30*/  FMNMX.FTZ R0, R95, R0, !PT ;  /* 0x000000005f007209 */ /* 0x020fcc0007810000 */
        /* <DEDUP_REMOVED lines=85> */
[----:B----4-:R-:W-:-:S07]  /*10f90*/  FMNMX.FTZ R3, R118, R3, !PT ;  /* 0x0000000376037209 */ /* 0x010fce0007810000 */
[----:B------:R-:W4:Y:S01]  /*10fa0*/  MUFU.TANH R127, R127 ;  /* 0x0000007f007f7308 */ /* 0x000f220000002400 */
[----:B-----5:R-:W-:-:S07]  /*10fb0*/  FMNMX.FTZ R0, R62, R0, !PT ;  /* 0x000000003e007209 */ /* 0x020fce0007810000 */
[----:B------:R-:W5:Y:S01]  /*10fc0*/  MUFU.TANH R67, R67 ;  /* 0x0000004300437308 */ /* 0x000f620000002400 */
[----:B-1----:R-:W-:-:S07]  /*10fd0*/  FMNMX.FTZ R3, R119, R3, !PT ;  /* 0x0000000377037209 */ /* 0x002fce0007810000 */
[----:B------:R-:W1:Y:S01]  /*10fe0*/  MUFU.TANH R130, R130 ;  /* 0x0000008200827308 */ /* 0x000e620000002400 */
[----:B--2---:R-:W-:-:S07]  /*10ff0*/  FMNMX.FTZ R0, R63, R0, !PT ;  /* 0x000000003f007209 */ /* 0x004fce0007810000 */
[----:B------:R-:W2:Y:S01]  /*11000*/  MUFU.TANH R131, R131 ;  /* 0x0000008300837308 */ /* 0x000ea20000002400 */
[----:B---3--:R-:W-:-:S07]  /*11010*/  FMNMX.FTZ R3, R126, R3, !PT ;  /* 0x000000037e037209 */ /* 0x008fce0007810000 */
[----:B------:R-:W3:Y:S01]  /*11020*/  MUFU.TANH R129, R129 ;  /* 0x0000008100817308 */ /* 0x000ee20000002400 */
[----:B0-----:R-:W-:Y:S02]  /*11030*/  FMNMX.FTZ R0, R128, R0, !PT ;  /* 0x0000000080007209 */ /* 0x001fe40007810000 */
[----:B----4-:R-:W-:Y:S02]  /*11040*/  FMNMX.FTZ R3, R127, R3, !PT ;  /* 0x000000037f037209 */ /* 0x010fe40007810000 */
[----:B-----5:R-:W-:Y:S02]  /*11050*/  FMNMX.FTZ R0, R67, R0, !PT ;  /* 0x0000000043007209 */ /* 0x020fe40007810000 */
[----:B-1----:R-:W-:Y:S02]  /*11060*/  FMNMX.FTZ R3, R130, R3, !PT ;  /* 0x0000000382037209 */ /* 0x002fe40007810000 */
[----:B--2---:R-:W-:Y:S02]  /*11070*/  FMNMX.FTZ R11, R131, R0, !PT ;  /* 0x00000000830b7209 */ /* 0x004fe40007810000 */
[----:B---3--:R-:W-:-:S05]  /*11080*/  FMNMX.FTZ R0, R129, R3, !PT ;  /* 0x0000000381007209 */ /* 0x008fca0007810000 */
[----:B------:R-:W0:Y:S01]  /*11090*/  SHFL.BFLY PT, R56, R0, 0x2, 0x1f ;  /* 0x0c401f0000387f89 */ /* 0x000e2200000e0000 */
[----:B------:R-:W-:-:S05]  /*110a0*/  IMAD.MOV.U32 R57, RZ, RZ, -0x3ffffff0 ;  /* 0xc0000010ff397424 */ /* 0x000fca00078e00ff */
[----:B------:R-:W-:Y:S01]  /*110b0*/  R2UR UR7, R57 ;  /* 0x00000000390772ca */ /* 0x000fe200000e0000 */
[----:B------:R-:W-:Y:S01]  /*110c0*/  WARPGROUP.ARRIVE ;  /* 0x00000000000079c5 */ /* 0x000fe20000000000 */
[----:B0-----:R-:W-:Y:S01]  /*110d0*/  FMNMX.FTZ R0, R0, R56, !PT ;  /* 0x0000003800007209 */ /* 0x001fe20007810000 */
[----:B------:R-:W-:-:S05]  /*110e0*/  VIADD R56, R10, 0x180 ;  /* 0x000001800a387836 */ /* 0x000fca0000000000 */
[----:B------:R-:W-:-:S13]  /*110f0*/  R2UR UR6, R56 ;  /* 0x00000000380672ca */ /* 0x000fda00000e0000 */
[----:B------:R-:W-:Y:S03]  /*11100*/  QGMMA.64x64x32.F32.E4M3.E4M3 R24, R140, gdesc[UR4], R24, gsb0 ;  /* 0x00e000048c187df3 */ /* 0x000fe60008000818 */
[----:B------:R-:W-:Y:S02]  /*11110*/  WARPGROUP.DEPBAR.LE gsb0, 0x0 ;  /* 0x00008000000079c5 */ /* 0x000fe40000010000 */
[----:B------:R-:W2:Y:S01]  /*11120*/  LDL.LU R143, [R1] ;  /* 0x00000000018f7983 */ /* 0x000ea20000300800 */
[----:B------:R-:W-:-:S06]  /*11130*/  FMUL.FTZ R132, R2, R71 ;  /* 0x0000004702847220 */ /* 0x000fcc0000410000 */
[----:B------:R-:W0:Y:S02]  /*11140*/  MUFU.TANH R132, R132 ;  /* 0x0000008400847308 */ /* 0x000e240000002400 */
[----:B0-----:R-:W-:-:S05]  /*11150*/  FMNMX.FTZ R3, R132, R11, !PT ;  /* 0x0000000b84037209 */ /* 0x001fca0007810000 */
[----:B------:R-:W0:Y:S04]  /*11160*/  SHFL.BFLY PT, R11, R3, 0x2, 0x1f ;  /* 0x0c401f00030b7f89 */ /* 0x000e2800000e0000 */
[----:B------:R-:W1:Y:S01]  /*11170*/  SHFL.BFLY PT, R58, R0, 0x1, 0x1f ;  /* 0x0c201f00003a7f89 */ /* 0x000e6200000e0000 */
[----:B0-----:R-:W-:-:S05]  /*11180*/  FMNMX.FTZ R3, R3, R11, !PT ;  /* 0x0000000b03037209 */ /* 0x001fca0007810000 */
[----:B------:R-:W0:Y:S01]  /*11190*/  SHFL.BFLY PT, R11, R3, 0x1, 0x1f ;  /* 0x0c201f00030b7f89 */ /* 0x000e2200000e0000 */
[----:B-1----:R-:W-:-:S05]  /*111a0*/  FMNMX.FTZ R0, R0, R58, !PT ;  /* 0x0000003a00007209 */ /* 0x002fca0007810000 */
[----:B------:R-:W-:Y:S01]  /*111b0*/  FADD.FTZ R65, -R0, R9 ;  /* 0x0000000900417221 */ /* 0x000fe20000010100 */
[----:B0-----:R-:W-:Y:S01]  /*111c0*/  FMNMX.FTZ R3, R3, R11, !PT ;  /* 0x0000000b03037209 */ /* 0x001fe20007810000 */
[----:B------:R-:W-:-:S04]  /*111d0*/  IMAD.U32 R11, RZ, RZ, UR36 ;  /* 0x00000024ff0b7e24 */ /* 0x000fc8000f8e00ff */
[----:B------:R-:W-:Y:S01]  /*111e0*/  FADD.FTZ R9, -R3, R14 ;  /* 0x0000000e03097221 */ /* 0x000fe20000010100 */
[----:B------:R-:W-:-:S03]  /*111f0*/  FFMA.FTZ R134, R0, R11, -8 ;  /* 0xc100000000867423 */ /* 0x000fc6000001000b */
[-C--:B------:R-:W-:Y:S01]  /*11200*/  FMUL.FTZ R9, R9, R11.reuse ;  /* 0x0000000b09097220 */ /* 0x080fe20000410000 */
[----:B------:R-:W-:-:S03]  /*11210*/  FMUL.FTZ R65, R65, R11 ;  /* 0x0000000b41417220 */ /* 0x000fc60000410000 */
[----:B------:R0:W-:Y:S01]  /*11220*/  MUFU.EX2 R14, R9 ;  /* 0x00000009000e7308 */ /* 0x0001e20000000800 */
[----:B------:R-:W-:-:S01]  /*11230*/  FFMA.FTZ R120, R120, R11, -R134 ;  /* 0x0000000b78787223 */ /* 0x000fc20000010886 */
[-CC-:B0-----:R-:W-:Y:S01]  /*11240*/  FFMA.FTZ R9, R12, R11.reuse, -R134.reuse ;  /* 0x0000000b0c097223 */ /* 0x181fe20000010886 */
[----:B------:R-:W-:-:S05]  /*11250*/  FFMA.FTZ R12, R13, R11, -R134 ;  /* 0x0000000b0d0c7223 */ /* 0x000fca0000010886 */
[----:B------:R-:W-:Y:S01]  /*11260*/  MUFU.EX2 R65, R65 ;  /* 0x0000004100417308 */ /* 0x000fe20000000800 */
[----:B------:R-:W-:-:S01]  /*11270*/  FFMA.FTZ R69, R97, R11, -R134 ;  /* 0x0000000b61457223 */ /* 0x000fc20000010886 */
[-CC-:B------:R-:W-:Y:S01]  /*11280*/  FFMA.FTZ R57, R104, R11.reuse, -R134.reuse ;  /* 0x0000000b68397223 */ /* 0x180fe20000010886 */
[----:B------:R-:W-:-:S01]  /*11290*/  FFMA.FTZ R97, R100, R11, -R134 ;  /* 0x0000000b64617223 */ /* 0x000fc20000010886 */
[----:B------:R-:W-:-:S04]  /*112a0*/  FFMA.FTZ R104, R106, R11, -R134 ;  /* 0x0000000b6a687223 */ /* 0x000fc80000010886 */
[----:B------:R-:W-:Y:S01]  /*112b0*/  MUFU.EX2 R9, R9 ;  /* 0x0000000900097308 */ /* 0x000fe20000000800 */
[----:B------:R-:W-:-:S01]  /*112c0*/  FFMA.FTZ R100, R101, R11, -R134 ;  /* 0x0000000b65647223 */ /* 0x000fc20000010886 */
[-CC-:B------:R-:W-:Y:S01]  /*112d0*/  FFMA.FTZ R58, R105, R11.reuse, -R134.reuse ;  /* 0x0000000b693a7223 */ /* 0x180fe20000010886 */
[----:B------:R-:W-:-:S01]  /*112e0*/  FFMA.FTZ R106, R111, R11, -R134 ;  /* 0x0000000b6f6a7223 */ /* 0x000fc20000010886 */
[-CC-:B------:R-:W-:Y:S01]  /*112f0*/  FFMA.FTZ R101, R76, R11.reuse, -R134.reuse ;  /* 0x0000000b4c657223 */ /* 0x180fe20000010886 */
[----:B------:R-:W-:-:S01]  /*11300*/  FFMA.FTZ R121, R121, R11, -R134 ;  /* 0x0000000b79797223 */ /* 0x000fc20000010886 */
[-CC-:B------:R-:W-:Y:S02]  /*11310*/  FFMA.FTZ R13, R122, R11.reuse, -R134.reuse ;  /* 0x0000000b7a0d7223 */ /* 0x180fe40000010886 */
        /* <DEDUP_REMOVED lines=28> */
[-C--:B------:R-:W-:Y:S01]  /*114e0*/  FFMA.FTZ R133, R129, R11.reuse, -R134 ;  /* 0x0000000b81857223 */ /* 0x080fe20000010886 */
[----:B------:R-:W-:-:S01]  /*114f0*/  FFMA.FTZ R134, R3, R11, -8 ;  /* 0xc100000003867423 */ /* 0x000fc2000001000b */
[----:B------:R-:W-:Y:S03]  /*11500*/  MUFU.EX2 R121, R121 ;  /* 0x0000007900797308 */ /* 0x000fe60000000800 */
[----:B------:R-:W-:-:S01]  /*11510*/  FFMA.FTZ R93, R135, R11, -R134 ;  /* 0x0000000b875d7223 */ /* 0x000fc20000010886 */
[-CC-:B------:R-:W-:Y:S01]  /*11520*/  FFMA.FTZ R135, R95, R11.reuse, -R134.reuse ;  /* 0x0000000b5f877223 */ /* 0x180fe20000010886 */
[----:B------:R-:W-:-:S01]  /*11530*/  FFMA.FTZ R95, R99, R11, -R134 ;  /* 0x0000000b635f7223 */ /* 0x000fc20000010886 */
[----:B------:R-:W-:-:S02]  /*11540*/  VIADD R70, R10, 0x200 ;  /* 0x000002000a467836 */ /* 0x000fc40000000000 */
[----:B------:R-:W-:Y:S01]  /*11550*/  MUFU.EX2 R13, R13 ;  /* 0x0000000d000d7308 */ /* 0x000fe20000000800 */
[----:B------:R-:W-:-:S01]  /*11560*/  FFMA.FTZ R10, R155, R11, -R134 ;  /* 0x0000000b9b0a7223 */ /* 0x000fc20000010886 */
[-CC-:B------:R-:W-:Y:S01]  /*11570*/  FFMA.FTZ R96, R110, R11.reuse, -R134.reuse ;  /* 0x0000000b6e607223 */ /* 0x180fe20000010886 */
[----:B------:R-:W-:-:S01]  /*11580*/  FFMA.FTZ R110, R113, R11, -R134 ;  /* 0x0000000b716e7223 */ /* 0x000fc20000010886 */
[-CC-:B------:R-:W-:Y:S01]  /*11590*/  FFMA.FTZ R113, R114, R11.reuse, -R134.reuse ;  /* 0x0000000b72717223 */ /* 0x180fe20000010886 */
[----:B------:R-:W-:Y:S01]  /*115a0*/  R2UR UR6, R70 ;  /* 0x00000000460672ca */ /* 0x000fe200000e0000 */
[-CC-:B------:R-:W-:Y:S02]  /*115b0*/  FFMA.FTZ R114, R94, R11.reuse, -R134.reuse ;  /* 0x0000000b5e727223 */ /* 0x180fe40000010886 */
[----:B------:R-:W-:Y:S01]  /*115c0*/  MUFU.EX2 R56, R56 ;  /* 0x0000003800387308 */ /* 0x000fe20000000800 */
[----:B------:R-:W-:-:S01]  /*115d0*/  FFMA.FTZ R70, R154, R11, -R134 ;  /* 0x0000000b9a467223 */ /* 0x000fc20000010886 */
[-CC-:B------:R-:W-:Y:S01]  /*115e0*/  FFMA.FTZ R94, R98, R11.reuse, -R134.reuse ;  /* 0x0000000b625e7223 */ /* 0x180fe20000010886 */
[----:B------:R-:W-:-:S01]  /*115f0*/  FFMA.FTZ R98, R102, R11, -R134 ;  /* 0x0000000b66627223 */ /* 0x000fc20000010886 */
[----:B------:R-:W-:-:S04]  /*11600*/  FFMA.FTZ R130, R153, R11, -R134 ;  /* 0x0000000b99827223 */ /* 0x000fc80000010886 */
[----:B------:R-:W-:Y:S01]  /*11610*/  MUFU.EX2 R122, R122 ;  /* 0x0000007a007a7308 */ /* 0x000fe20000000800 */
[----:B------:R-:W-:Y:S02]  /*11620*/  IMAD.MOV.U32 R71, RZ, RZ, -0x3ffffff0 ;  /* 0xc0000010ff477424 */ /* 0x000fe400078e00ff */
[----:B------:R-:W-:-:S05]  /*11630*/  FFMA.FTZ R129, R152, R11, -R134 ;  /* 0x0000000b98817223 */ /* 0x000fca0000010886 */
[----:B------:R-:W0:Y:S01]  /*11640*/  MUFU.EX2 R10, R10 ;  /* 0x0000000a000a7308 */ /* 0x000e220000000800 */
[----:B------:R-:W-:-:S07]  /*11650*/  R2UR UR7, R71 ;  /* 0x00000000470772ca */ /* 0x000fce00000e0000 */
[----:B------:R-:W-:Y:S01]  /*11660*/  MUFU.EX2 R123, R123 ;  /* 0x0000007b007b7308 */ /* 0x000fe20000000800 */
[----:B------:R-:W-:-:S07]  /*11670*/  FFMA.FTZ R71, R151, R11, -R134 ;  /* 0x0000000b97477223 */ /* 0x000fce0000010886 */
[----:B------:R-:W1:Y:S01]  /*11680*/  MUFU.EX2 R70, R70 ;  /* 0x0000004600467308 */ /* 0x000e620000000800 */
[----:B------:R-:W-:-:S07]  /*11690*/  FFMA.FTZ R88, R150, R11, -R134 ;  /* 0x0000000b96587223 */ /* 0x000fce0000010886 */
[----:B------:R-:W-:Y:S08]  /*116a0*/  MUFU.EX2 R57, R57 ;  /* 0x0000003900397308 */ /* 0x000ff00000000800 */
[----:B------:R-:W3:Y:S01]  /*116b0*/  MUFU.EX2 R130, R130 ;  /* 0x0000008200827308 */ /* 0x000ee20000000800 */
[----:B0-----:R-:W-:-:S07]  /*116c0*/  FFMA.FTZ R21, R14, R21, R10 ;  /* 0x000000150e157223 */ /* 0x001fce000001000a */
[----:B------:R-:W-:Y:S01]  /*116d0*/  MUFU.EX2 R58, R58 ;  /* 0x0000003a003a7308 */ /* 0x000fe20000000800 */
[----:B------:R-:W-:-:S01]  /*116e0*/  FFMA.FTZ R127, R149, R11, -R134 ;  /* 0x0000000b957f7223 */ /* 0x000fc20000010886 */
[----:B------:R-:W-:-:S06]  /*116f0*/  FFMA.FTZ R103, R103, R11, -R134 ;  /* 0x0000000b67677223 */ /* 0x000fcc0000010886 */
[----:B------:R-:W0:Y:S01]  /*11700*/  MUFU.EX2 R129, R129 ;  /* 0x0000008100817308 */ /* 0x000e220000000800 */
[----:B-1----:R-:W-:-:S07]  /*11710*/  FADD.FTZ R21, R70, R21 ;  /* 0x0000001546157221 */ /* 0x002fce0000010000 */
[----:B------:R-:W1:Y:S01]  /*11720*/  MUFU.EX2 R104, R104 ;  /* 0x0000006800687308 */ /* 0x000e620000000800 */
[----:B------:R-:W-:-:S07]  /*11730*/  FFMA.FTZ R126, R148, R11, -R134 ;  /* 0x0000000b947e7223 */ /* 0x000fce0000010886 */
[----:B------:R-:W4:Y:S01]  /*11740*/  MUFU.EX2 R71, R71 ;  /* 0x0000004700477308 */ /* 0x000f220000000800 */
[----:B---3--:R-:W-:-:S07]  /*11750*/  FADD.FTZ R21, R130, R21 ;  /* 0x0000001582157221 */ /* 0x008fce0000010000 */
[----:B------:R-:W3:Y:S01]  /*11760*/  MUFU.EX2 R105, R105 ;  /* 0x0000006900697308 */ /* 0x000ee20000000800 */
[----:B------:R-:W-:-:S07]  /*11770*/  FFMA.FTZ R89, R147, R11, -R134 ;  /* 0x0000000b93597223 */ /* 0x000fce0000010886 */
[----:B------:R-:W5:Y:S01]  /*11780*/  MUFU.EX2 R88, R88 ;  /* 0x0000005800587308 */ /* 0x000f620000000800 */
        /* <DEDUP_REMOVED lines=8> */
[----:B------:R-:W-:-:S05]  /*11810*/  FADD.FTZ R102, R123, R102 ;  /* 0x000000667b667221 */ /* 0x000fca0000010000 */
[----:B------:R-:W-:Y:S01]  /*11820*/  MUFU.EX2 R60, R60 ;  /* 0x0000003c003c7308 */ /* 0x000fe20000000800 */
[----:B--2---:R-:W-:-:S01]  /*11830*/  FFMA.FTZ R103, R78, R11, -R134 ;  /* 0x0000000b4e677223 */ /* 0x004fc20000010886 */
[----:B------:R-:W-:Y:S01]  /*11840*/  FADD.FTZ R78, R57, R102 ;  /* 0x00000066394e7221 */ /* 0x000fe20000010000 */
[----:B0-----:R-:W-:-:S05]  /*11850*/  FADD.FTZ R21, R129, R21 ;  /* 0x0000001581157221 */ /* 0x001fca0000010000 */
[----:B------:R-:W0:Y:S01]  /*11860*/  MUFU.EX2 R127, R127 ;  /* 0x0000007f007f7308 */ /* 0x000e220000000800 */
[----:B------:R-:W-:-:S01]  /*11870*/  FADD.FTZ R78, R58, R78 ;  /* 0x0000004e3a4e7221 */ /* 0x000fc20000010000 */
[----:B------:R-:W-:Y:S01]  /*11880*/  FFMA.FTZ R92, R146, R11, -R134 ;  /* 0x0000000b925c7223 */ /* 0x000fe20000010886 */
[----:B------:R-:W-:-:S05]  /*11890*/  WARPGROUP.ARRIVE ;  /* 0x00000000000079c5 */ /* 0x000fca0000000000 */
[----:B------:R-:W-:Y:S01]  /*118a0*/  MUFU.EX2 R61, R61 ;  /* 0x0000003d003d7308 */ /* 0x000fe20000000800 */
[----:B-1----:R-:W-:-:S01]  /*118b0*/  FADD.FTZ R78, R104, R78 ;  /* 0x0000004e684e7221 */ /* 0x002fc20000010000 */
[----:B----4-:R-:W-:Y:S01]  /*118c0*/  FADD.FTZ R21, R71, R21 ;  /* 0x0000001547157221 */ /* 0x010fe20000010000 */
[----:B------:R-:W-:-:S01]  /*118d0*/  FFMA.FTZ R125, R145, R11, -R134 ;  /* 0x0000000b917d7223 */ /* 0x000fc20000010886 */
[----:B------:R-:W-:Y:S04]  /*118e0*/  QGMMA.64x64x32.F32.E4M3.E4M3 R24, R136, gdesc[UR4], R24, gsb0 ;  /* 0x00e0000488187df3 */ /* 0x000fe80008000818 */
[----:B------:R-:W1:Y:S01]  /*118f0*/  MUFU.EX2 R126, R126 ;  /* 0x0000007e007e7308 */ /* 0x000e620000000800 */
[----:B---3--:R-:W-:-:S01]  /*11900*/  FADD.FTZ R78, R105, R78 ;  /* 0x0000004e694e7221 */ /* 0x008fc20000010000 */
[----:B-----5:R-:W-:-:S06]  /*11910*/  FADD.FTZ R21, R88, R21 ;  /* 0x0000001558157221 */ /* 0x020fcc0000010000 */
[----:B------:R-:W-:Y:S01]  /*11920*/  MUFU.EX2 R106, R106 ;  /* 0x0000006a006a7308 */ /* 0x000fe20000000800 */
[----:B------:R-:W-:-:S07]  /*11930*/  FFMA.FTZ R119, R144, R11, -R134 ;  /* 0x0000000b90777223 */ /* 0x000fce0000010886 */
[----:B------:R-:W2:Y:S01]  /*11940*/  MUFU.EX2 R89, R89 ;  /* 0x0000005900597308 */ /* 0x000ea20000000800 */
[----:B0-----:R-:W-:-:S07]  /*11950*/  FADD.FTZ R21, R127, R21 ;  /* 0x000000157f157221 */ /* 0x001fce0000010000 */
[----:B------:R-:W-:Y:S01]  /*11960*/  MUFU.EX2 R107, R107 ;  /* 0x0000006b006b7308 */ /* 0x000fe20000000800 */
[----:B------:R-:W-:-:S07]  /*11970*/  FFMA.FTZ R82, R82, R11, -R134 ;  /* 0x0000000b52527223 */ /* 0x000fce0000010886 */
[----:B------:R-:W0:Y:S01]  /*11980*/  MUFU.EX2 R92, R92 ;  /* 0x0000005c005c7308 */ /* 0x000e220000000800 */
[----:B-1----:R-:W-:-:S07]  /*11990*/  FADD.FTZ R21, R126, R21 ;  /* 0x000000157e157221 */ /* 0x002fce0000010000 */
[----:B------:R1:W-:Y:S08]  /*119a0*/  MUFU.EX2 R102, R103 ;  /* 0x0000006700667308 */ /* 0x0003f00000000800 */
[----:B------:R-:W3:Y:S01]  /*119b0*/  MUFU.EX2 R64, R64 ;  /* 0x0000004000407308 */ /* 0x000ee20000000800 */
[----:B-1----:R-:W-:-:S01]  /*119c0*/  FFMA.FTZ R103, R79, R11, -R134 ;  /* 0x0000000b4f677223 */ /* 0x002fc20000010886 */
[----:B------:R-:W-:-:S06]  /*119d0*/  FADD.FTZ R79, R60, R78 ;  /* 0x0000004e3c4f7221 */ /* 0x000fcc0000010000 */
[----:B------:R-:W1:Y:S01]  /*119e0*/  MUFU.EX2 R125, R125 ;  /* 0x0000007d007d7308 */ /* 0x000e620000000800 */
[----:B------:R-:W-:-:S01]  /*119f0*/  FADD.FTZ R79, R61, R79 ;  /* 0x0000004f3d4f7221 */ /* 0x000fc20000010000 */
[----:B--2---:R-:W-:-:S06]  /*11a00*/  FADD.FTZ R21, R89, R21 ;  /* 0x0000001559157221 */ /* 0x004fcc0000010000 */
[----:B------:R-:W2:Y:S08]  /*11a10*/  MUFU.EX2 R66, R66 ;  /* 0x0000004200427308 */ /* 0x000eb00000000800 */
[----:B------:R-:W4:Y:S01]  /*11a20*/  MUFU.EX2 R119, R119 ;  /* 0x0000007700777308 */ /* 0x000f220000000800 */
[----:B0-----:R-:W-:-:S07]  /*11a30*/  FADD.FTZ R21, R92, R21 ;  /* 0x000000155c157221 */ /* 0x001fce0000010000 */
[----:B------:R-:W0:Y:S08]  /*11a40*/  MUFU.EX2 R108, R108 ;  /* 0x0000006c006c7308 */ /* 0x000e300000000800 */
[----:B------:R5:W-:Y:S08]  /*11a50*/  MUFU.EX2 R78, R82 ;  /* 0x00000052004e7308 */ /* 0x000bf00000000800 */
[----:B------:R-:W0:Y:S01]  /*11a60*/  MUFU.EX2 R93, R93 ;  /* 0x0000005d005d7308 */ /* 0x000e220000000800 */
[----:B-----5:R-:W-:-:S04]  /*11a70*/  FADD.FTZ R82, R106, R79 ;  /* 0x0000004f6a527221 */ /* 0x020fc80000010000 */
[----:B------:R-:W-:-:S03]  /*11a80*/  FADD.FTZ R82, R107, R82 ;  /* 0x000000526b527221 */ /* 0x000fc60000010000 */
[----:B------:R-:W5:Y:S01]  /*11a90*/  MUFU.EX2 R109, R109 ;  /* 0x0000006d006d7308 */ /* 0x000f620000000800 */
[----:B---3--:R-:W-:-:S01]  /*11aa0*/  FADD.FTZ R82, R64, R82 ;  /* 0x0000005240527221 */ /* 0x008fc20000010000 */
[----:B-1----:R-:W-:-:S06]  /*11ab0*/  FADD.FTZ R21, R125, R21 ;  /* 0x000000157d157221 */ /* 0x002fcc0000010000 */
[----:B------:R-:W1:Y:S01]  /*11ac0*/  MUFU.EX2 R96, R96 ;  /* 0x0000006000607308 */ /* 0x000e620000000800 */
[----:B------:R-:W-:-:S01]  /*11ad0*/  FFMA.FTZ R90, R90, R11, -R134 ;  /* 0x0000000b5a5a7223 */ /* 0x000fc20000010886 */
[----:B--2---:R-:W-:-:S06]  /*11ae0*/  FADD.FTZ R82, R66, R82 ;  /* 0x0000005242527221 */ /* 0x004fcc0000010000 */
[----:B------:R-:W-:Y:S01]  /*11af0*/  MUFU.EX2 R68, R68 ;  /* 0x0000004400447308 */ /* 0x000fe20000000800 */
[----:B----4-:R-:W-:-:S01]  /*11b00*/  FADD.FTZ R21, R119, R21 ;  /* 0x0000001577157221 */ /* 0x010fc20000010000 */
[----:B------:R-:W-:-:S06]  /*11b10*/  FFMA.FTZ R91, R91, R11, -R134 ;  /* 0x0000000b5b5b7223 */ /* 0x000fcc0000010886 */
[----:B------:R-:W2:Y:S01]  /*11b20*/  MUFU.EX2 R110, R110 ;  /* 0x0000006e006e7308 */ /* 0x000ea20000000800 */
[----:B0-----:R-:W-:-:S01]  /*11b30*/  FADD.FTZ R82, R108, R82 ;  /* 0x000000526c527221 */ /* 0x001fc20000010000 */
[----:B------:R-:W-:-:S06]  /*11b40*/  FADD.FTZ R21, R93, R21 ;  /* 0x000000155d157221 */ /* 0x000fcc0000010000 */
[----:B------:R-:W-:Y:S01]  /*11b50*/  MUFU.EX2 R69, R69 ;  /* 0x0000004500457308 */ /* 0x000fe20000000800 */
[----:B------:R-:W-:-:S07]  /*11b60*/  FFMA.FTZ R83, R83, R11, -R134 ;  /* 0x0000000b53537223 */ /* 0x000fce0000010886 */
[----:B------:R-:W0:Y:S01]  /*11b70*/  MUFU.EX2 R113, R113 ;  /* 0x0000007100717308 */ /* 0x000e220000000800 */
[----:B-----5:R-:W-:-:S01]  /*11b80*/  FADD.FTZ R82, R109, R82 ;  /* 0x000000526d527221 */ /* 0x020fc20000010000 */
[----:B-1----:R-:W-:-:S06]  /*11b90*/  FADD.FTZ R21, R96, R21 ;  /* 0x0000001560157221 */ /* 0x002fcc0000010000 */
[----:B------:R-:W-:Y:S08]  /*11ba0*/  MUFU.EX2 R97, R97 ;  /* 0x0000006100617308 */ /* 0x000ff00000000800 */
[----:B------:R-:W1:Y:S01]  /*11bb0*/  MUFU.EX2 R90, R90 ;  /* 0x0000005a005a7308 */ /* 0x000e620000000800 */
[----:B------:R-:W3:Y:S01]  /*11bc0*/  S2R R143, SR_TID.X ;  /* 0x00000000008f7919 */ /* 0x000ee20000002100 */
[----:B--2---:R-:W-:-:S06]  /*11bd0*/  FADD.FTZ R21, R110, R21 ;  /* 0x000000156e157221 */ /* 0x004fcc0000010000 */
[----:B------:R-:W2:Y:S08]  /*11be0*/  MUFU.EX2 R100, R100 ;  /* 0x0000006400647308 */ /* 0x000eb00000000800 */
[----:B------:R-:W4:Y:S08]  /*11bf0*/  MUFU.EX2 R91, R91 ;  /* 0x0000005b005b7308 */ /* 0x000f300000000800 */
[----:B------:R5:W-:Y:S01]  /*11c00*/  MUFU.EX2 R79, R83 ;  /* 0x00000053004f7308 */ /* 0x000be20000000800 */
[----:B0-----:R-:W-:-:S07]  /*11c10*/  FADD.FTZ R21, R113, R21 ;  /* 0x0000001571157221 */ /* 0x001fce0000010000 */
[----:B------:R-:W-:Y:S01]  /*11c20*/  MUFU.EX2 R72, R72 ;  /* 0x0000004800487308 */ /* 0x000fe20000000800 */
[----:B-----5:R-:W-:-:S01]  /*11c30*/  FFMA.FTZ R83, R86, R11, -R134 ;  /* 0x0000000b56537223 */ /* 0x020fc20000010886 */
[----:B------:R-:W-:Y:S01]  /*11c40*/  FFMA.FTZ R86, R87, R11, -R134 ;  /* 0x0000000b57567223 */ /* 0x000fe20000010886 */
[----:B------:R-:W-:-:S05]  /*11c50*/  FADD.FTZ R87, R68, R82 ;  /* 0x0000005244577221 */ /* 0x000fca0000010000 */
[----:B------:R-:W0:Y:S01]  /*11c60*/  MUFU.EX2 R114, R114 ;  /* 0x0000007200727308 */ /* 0x000e220000000800 */
[----:B------:R-:W-:-:S01]  /*11c70*/  FADD.FTZ R87, R69, R87 ;  /* 0x0000005745577221 */ /* 0x000fc20000010000 */
[----:B-1----:R-:W-:-:S06]  /*11c80*/  FADD.FTZ R21, R90, R21 ;  /* 0x000000155a157221 */ /* 0x002fcc0000010000 */
[----:B------:R-:W-:Y:S01]  /*11c90*/  MUFU.EX2 R73, R73 ;  /* 0x0000004900497308 */ /* 0x000fe20000000800 */
[----:B------:R-:W-:-:S01]  /*11ca0*/  FADD.FTZ R87, R97, R87 ;  /* 0x0000005761577221 */ /* 0x000fc20000010000 */
[----:B------:R-:W-:-:S06]  /*11cb0*/  FFMA.FTZ R117, R117, R11, -R134 ;  /* 0x0000000b75757223 */ /* 0x000fcc0000010886 */
[----:B------:R-:W1:Y:S01]  /*11cc0*/  MUFU.EX2 R135, R135 ;  /* 0x0000008700877308 */ /* 0x000e620000000800 */
[----:B--2---:R-:W-:-:S01]  /*11cd0*/  FADD.FTZ R87, R100, R87 ;  /* 0x0000005764577221 */ /* 0x004fc20000010000 */
[----:B----4-:R-:W-:-:S06]  /*11ce0*/  FADD.FTZ R21, R91, R21 ;  /* 0x000000155b157221 */ /* 0x010fcc0000010000 */
[----:B------:R-:W-:Y:S08]  /*11cf0*/  MUFU.EX2 R101, R101 ;  /* 0x0000006500657308 */ /* 0x000ff00000000800 */
[----:B------:R-:W2:Y:S01]  /*11d00*/  MUFU.EX2 R94, R94 ;  /* 0x0000005e005e7308 */ /* 0x000ea20000000800 */
[----:B0-----:R-:W-:-:S07]  /*11d10*/  FADD.FTZ R21, R114, R21 ;  /* 0x0000001572157221 */ /* 0x001fce0000010000 */
[----:B------:R-:W-:Y:S01]  /*11d20*/  MUFU.EX2 R111, R111 ;  /* 0x0000006f006f7308 */ /* 0x000fe20000000800 */
[----:B------:R-:W-:-:S07]  /*11d30*/  FFMA.FTZ R74, R74, R11, -R134 ;  /* 0x0000000b4a4a7223 */ /* 0x000fce0000010886 */
[----:B------:R-:W0:Y:S01]  /*11d40*/  MUFU.EX2 R95, R95 ;  /* 0x0000005f005f7308 */ /* 0x000e220000000800 */
[----:B-1----:R-:W-:-:S07]  /*11d50*/  FADD.FTZ R21, R135, R21 ;  /* 0x0000001587157221 */ /* 0x002fce0000010000 */
[----:B------:R1:W-:Y:S01]  /*11d60*/  MUFU.EX2 R82, R117 ;  /* 0x0000007500527308 */ /* 0x0003e20000000800 */
[----:B------:R-:W-:-:S07]  /*11d70*/  FFMA.FTZ R75, R75, R11, -R134 ;  /* 0x0000000b4b4b7223 */ /* 0x000fce0000010886 */
[----:B------:R-:W-:Y:S01]  /*11d80*/  MUFU.EX2 R76, R76 ;  /* 0x0000004c004c7308 */ /* 0x000fe20000000800 */
[----:B-1----:R-:W-:-:S01]  /*11d90*/  FFMA.FTZ R117, R62, R11, -R134 ;  /* 0x0000000b3e757223 */ /* 0x002fc20000010886 */
[----:B------:R-:W-:-:S06]  /*11da0*/  FADD.FTZ R62, R72, R87 ;  /* 0x00000057483e7221 */ /* 0x000fcc0000010000 */
[----:B------:R-:W1:Y:S01]  /*11db0*/  MUFU.EX2 R98, R98 ;  /* 0x0000006200627308 */ /* 0x000e620000000800 */
[----:B------:R-:W-:-:S01]  /*11dc0*/  FADD.FTZ R62, R73, R62 ;  /* 0x0000003e493e7221 */ /* 0x000fc20000010000 */
[----:B--2---:R-:W-:-:S06]  /*11dd0*/  FADD.FTZ R21, R94, R21 ;  /* 0x000000155e157221 */ /* 0x004fcc0000010000 */
[----:B------:R-:W2:Y:S01]  /*11de0*/  MUFU.EX2 R77, R77 ;  /* 0x0000004d004d7308 */ /* 0x000ea20000000800 */
[----:B------:R-:W-:-:S01]  /*11df0*/  FADD.FTZ R62, R101, R62 ;  /* 0x0000003e653e7221 */ /* 0x000fc20000010000 */
[----:B0-----:R-:W-:-:S06]  /*11e00*/  FADD.FTZ R21, R95, R21 ;  /* 0x000000155f157221 */ /* 0x001fcc0000010000 */
[----:B------:R-:W-:Y:S01]  /*11e10*/  MUFU.EX2 R112, R112 ;  /* 0x0000007000707308 */ /* 0x000fe20000000800 */
[----:B------:R-:W-:-:S07]  /*11e20*/  FADD.FTZ R62, R111, R62 ;  /* 0x0000003e6f3e7221 */ /* 0x000fce0000010000 */
[----:B------:R-:W0:Y:S01]  /*11e30*/  MUFU.EX2 R74, R74 ;  /* 0x0000004a004a7308 */ /* 0x000e220000000800 */
[----:B------:R-:W-:Y:S02]  /*11e40*/  WARPGROUP.DEPBAR.LE gsb0, 0x0 ;  /* 0x00008000000079c5 */ /* 0x000fe40000010000 */
[----:B---3--:R-:W-:-:S05]  /*11e50*/  LOP3.LUT R136, R143, 0x7f, RZ, 0xc0, !PT ;  /* 0x0000007f8f887812 */ /* 0x008fca00078ec0ff */
[----:B------:R-:W-:Y:S01]  /*11e60*/  MUFU.EX2 R124, R124 ;  /* 0x0000007c007c7308 */ /* 0x000fe20000000800 */
[----:B-1----:R-:W-:-:S01]  /*11e70*/  FADD.FTZ R21, R98, R21 ;  /* 0x0000001562157221 */ /* 0x002fc20000010000 */
[----:B------:R-:W-:-:S06]  /*11e80*/  FFMA.FTZ R128, R128, R11, -R134 ;  /* 0x0000000b80807223 */ /* 0x000fcc0000010886 */
[----:B------:R-:W1:Y:S01]  /*11e90*/  MUFU.EX2 R75, R75 ;  /* 0x0000004b004b7308 */ /* 0x000e620000000800 */
[----:B------:R-:W-:-:S07]  /*11ea0*/  ISETP.NE.AND P0, PT, R136, RZ, PT ;  /* 0x000000ff8800720c */ /* 0x000fce0003f05270 */
[----:B------:R3:W-:Y:S01]  /*11eb0*/  MUFU.EX2 R87, R117 ;  /* 0x0000007500577308 */ /* 0x0007e20000000800 */
[----:B------:R-:W-:-:S07]  /*11ec0*/  FADD.FTZ R21, R99, R21 ;  /* 0x0000001563157221 */ /* 0x000fce0000010000 */
[----:B------:R-:W4:Y:S01]  /*11ed0*/  MUFU.EX2 R80, R80 ;  /* 0x0000005000507308 */ /* 0x000f220000000800 */
[----:B---3--:R-:W-:-:S01]  /*11ee0*/  FFMA.FTZ R117, R63, R11, -R134 ;  /* 0x0000000b3f757223 */ /* 0x008fc20000010886 */
[----:B------:R-:W-:-:S04]  /*11ef0*/  FADD.FTZ R63, R76, R62 ;  /* 0x0000003e4c3f7221 */ /* 0x000fc80000010000 */
[----:B--2---:R-:W-:Y:S02]  /*11f00*/  FADD.FTZ R63, R77, R63 ;  /* 0x0000003f4d3f7221 */ /* 0x004fe40000010000 */
[----:B------:R-:W2:Y:S01]  /*11f10*/  MUFU.EX2 R81, R81 ;  /* 0x0000005100517308 */ /* 0x000ea20000000800 */
[----:B0-----:R-:W-:-:S07]  /*11f20*/  FADD.FTZ R21, R74, R21 ;  /* 0x000000154a157221 */ /* 0x001fce0000010000 */
[----:B------:R-:W0:Y:S01]  /*11f30*/  MUFU.EX2 R103, R103 ;  /* 0x0000006700677308 */ /* 0x000e220000000800 */
[----:B-1----:R-:W-:-:S07]  /*11f40*/  FADD.FTZ R21, R75, R21 ;  /* 0x000000154b157221 */ /* 0x002fce0000010000 */
[----:B------:R1:W-:Y:S08]  /*11f50*/  MUFU.EX2 R62, R128 ;  /* 0x00000080003e7308 */ /* 0x0003f00000000800 */
[----:B------:R-:W3:Y:S01]  /*11f60*/  MUFU.EX2 R115, R115 ;  /* 0x0000007300737308 */ /* 0x000ee20000000800 */
[----:B-1----:R-:W-:-:S01]  /*11f70*/  FFMA.FTZ R128, R67, R11, -R134 ;  /* 0x0000000b43807223 */ /* 0x002fc20000010886 */
[----:B------:R-:W-:-:S04]  /*11f80*/  FADD.FTZ R67, R112, R63 ;  /* 0x0000003f70437221 */ /* 0x000fc80000010000 */
[----:B------:R-:W-:Y:S02]  /*11f90*/  FADD.FTZ R67, R124, R67 ;  /* 0x000000437c437221 */ /* 0x000fe40000010000 */
[----:B------:R-:W1:Y:S01]  /*11fa0*/  MUFU.EX2 R116, R116 ;  /* 0x0000007400747308 */ /* 0x000e620000000800 */
[----:B------:R-:W-:-:S01]  /*11fb0*/  FADD.FTZ R21, R102, R21 ;  /* 0x0000001566157221 */ /* 0x000fc20000010000 */
[----:B----4-:R-:W-:Y:S01]  /*11fc0*/  FADD.FTZ R67, R80, R67 ;  /* 0x0000004350437221 */ /* 0x010fe20000010000 */
[----:B------:R-:W-:Y:S02]  /*11fd0*/  @!P0 IMAD R20, R20, 0x8, R16 ;  /* 0x0000000814148824 */ /* 0x000fe400078e0210 */
[----:B------:R-:W-:-:S03]  /*11fe0*/  FFMA.FTZ R131, R131, R11, -R134 ;  /* 0x0000000b83837223 */ /* 0x000fc60000010886 */
[----:B------:R-:W4:Y:S01]  /*11ff0*/  MUFU.EX2 R84, R84 ;  /* 0x0000005400547308 */ /* 0x000f220000000800 */
[----:B--2---:R-:W-:-:S01]  /*12000*/  FADD.FTZ R67, R81, R67 ;  /* 0x0000004351437221 */ /* 0x004fc20000010000 */
[----:B0-----:R-:W-:-:S06]  /*12010*/  FADD.FTZ R21, R103, R21 ;  /* 0x0000001567157221 */ /* 0x001fcc0000010000 */
[----:B------:R-:W0:Y:S01]  /*12020*/  MUFU.EX2 R83, R83 ;  /* 0x0000005300537308 */ /* 0x000e220000000800 */
[----:B------:R-:W-:-:S01]  /*12030*/  FFMA.FTZ R59, R59, R11, -R134 ;  /* 0x0000000b3b3b7223 */ /* 0x000fc20000010886 */
[----:B------:R-:W-:-:S06]  /*12040*/  FADD.FTZ R21, R78, R21 ;  /* 0x000000154e157221 */ /* 0x000fcc0000010000 */
[----:B------:R-:W2:Y:S08]  /*12050*/  MUFU.EX2 R85, R85 ;  /* 0x0000005500557308 */ /* 0x000eb00000000800 */
[----:B------:R-:W5:Y:S08]  /*12060*/  MUFU.EX2 R86, R86 ;  /* 0x0000005600567308 */ /* 0x000f700000000800 */
[----:B------:R3:W-:Y:S01]  /*12070*/  MUFU.EX2 R63, R128 ;  /* 0x00000080003f7308 */ /* 0x0007e20000000800 */
[----:B------:R-:W-:-:S07]  /*12080*/  FADD.FTZ R21, R79, R21 ;  /* 0x000000154f157221 */ /* 0x000fce0000010000 */
[----:B------:R-:W5:Y:S01]  /*12090*/  MUFU.EX2 R118, R118 ;  /* 0x0000007600767308 */ /* 0x000f620000000800 */
[----:B---3--:R-:W-:-:S07]  /*120a0*/  @!P0 VIADD R128, R20, 0x13240 ;  /* 0x0001324014808836 */ /* 0x008fce0000000000 */
[----:B------:R3:W-:Y:S02]  /*120b0*/  MUFU.EX2 R20, R131 ;  /* 0x0000008300147308 */ /* 0x0007e40000000800 */
[----:B---3--:R-:W-:-:S06]  /*120c0*/  FADD.FTZ R131, R115, R67 ;  /* 0x0000004373837221 */ /* 0x008fcc0000010000 */
[----:B------:R-:W-:Y:S01]  /*120d0*/  MUFU.EX2 R133, R133 ;  /* 0x0000008500857308 */ /* 0x000fe20000000800 */
[----:B-1----:R-:W-:-:S07]  /*120e0*/  FADD.FTZ R131, R116, R131 ;  /* 0x0000008374837221 */ /* 0x002fce0000010000 */
[----:B------:R-:W1:Y:S01]  /*120f0*/  MUFU.EX2 R59, R59 ;  /* 0x0000003b003b7308 */ /* 0x000e620000000800 */
[----:B----4-:R-:W-:-:S01]  /*12100*/  FADD.FTZ R131, R84, R131 ;  /* 0x0000008354837221 */ /* 0x010fc20000010000 */
[----:B0-----:R-:W-:-:S03]  /*12110*/  FADD.FTZ R21, R83, R21 ;  /* 0x0000001553157221 */ /* 0x001fc60000010000 */
[----:B--2---:R-:W-:Y:S01]  /*12120*/  FADD.FTZ R131, R85, R131 ;  /* 0x0000008355837221 */ /* 0x004fe20000010000 */
[----:B-----5:R-:W-:-:S02]  /*12130*/  FADD.FTZ R21, R86, R21 ;  /* 0x0000001556157221 */ /* 0x020fc40000010000 */
[----:B------:R-:W0:Y:S01]  /*12140*/  MUFU.EX2 R117, R117 ;  /* 0x0000007500757308 */ /* 0x000e220000000800 */
[----:B------:R-:W-:Y:S01]  /*12150*/  @!P0 PRMT R128, RZ, 0x654, R128 ;  /* 0x00000654ff808816 */ /* 0x000fe20000000080 */
[----:B------:R-:W-:Y:S01]  /*12160*/  FADD.FTZ R131, R118, R131 ;  /* 0x0000008376837221 */ /* 0x000fe20000010000 */
[----:B------:R-:W-:-:S02]  /*12170*/  FADD.FTZ R21, R82, R21 ;  /* 0x0000001552157221 */ /* 0x000fc40000010000 */
[----:B------:R2:W-:Y:S01]  /*12180*/  @!P0 SYNCS.ARRIVE.TRANS64.RED.A1T0 RZ, [R128+URZ], RZ ;  /* 0x000000ff80ff89a7 */ /* 0x0005e2000810043f */
[----:B------:R-:W-:-:S01]  /*12190*/  FFMA.FTZ R132, R132, R11, -R134 ;  /* 0x0000000b84847223 */ /* 0x000fc20000010886 */
[----:B-1----:R-:W-:Y:S01]  /*121a0*/  FADD.FTZ R21, R59, R21 ;  /* 0x000000153b157221 */ /* 0x002fe20000010000 */
[----:B--2---:R-:W-:-:S03]  /*121b0*/  FADD.FTZ R128, R133, R131 ;  /* 0x0000008385807221 */ /* 0x004fc60000010000 */
[----:B------:R-:W-:Y:S01]  /*121c0*/  FADD.FTZ R21, R87, R21 ;  /* 0x0000001557157221 */ /* 0x000fe20000010000 */
[----:B------:R-:W1:Y:S01]  /*121d0*/  MUFU.EX2 R67, R132 ;  /* 0x0000008400437308 */ /* 0x000e620000000800 */
[----:B------:R2:W-:Y:S02]  /*121e0*/  STL [R1], R128 ;  /* 0x0000008001007387 */ /* 0x0005e40000100800 */
[----:B0-----:R-:W-:-:S04]  /*121f0*/  FADD.FTZ R21, R117, R21 ;  /* 0x0000001575157221 */ /* 0x001fc80000010000 */
[----:B------:R-:W-:-:S04]  /*12200*/  FADD.FTZ R21, R62, R21 ;  /* 0x000000153e157221 */ /* 0x000fc80000010000 */
[----:B------:R-:W-:-:S04]  /*12210*/  FADD.FTZ R21, R63, R21 ;  /* 0x000000153f157221 */ /* 0x000fc80000010000 */
[----:B------:R-:W-:-:S04]  /*12220*/  FADD.FTZ R21, R20, R21 ;  /* 0x0000001514157221 */ /* 0x000fc80000010000 */
[----:B-1----:R-:W-:Y:S01]  /*12230*/  FADD.FTZ R21, R67, R21 ;  /* 0x0000001543157221 */ /* 0x002fe20000010000 */
[----:B--2---:R-:W-:Y:S06]  /*12240*/  @!P1 BRA `(.L_x_1945) ;  /* 0x0000000000049947 */ /* 0x004fec0003800000 */
[----:B------:R-:W-:Y:S01]  /*12250*/  BPT.TRAP 0x1 ;  /* 0x000000040000795c */ /* 0x000fe20000300000 */
.L_x_1945:
[----:B------:R-:W2:Y:S01]  /*12260*/  LDL R128, [R1+0x38] ;  /* 0x0000380001807983 */ /* 0x000ea20000100800 */
[----:B------:R-:W-:Y:S02]  /*12270*/  VIADD R15, R15, 0x13260 ;  /* 0x000132600f0f7836 */ /* 0x000fe40000000000 */
[----:B------:R-:W-:Y:S01]  /*12280*/  FMUL.FTZ R25, R25, R65 ;  /* 0x0000004119197220 */ /* 0x000fe20000410000 */
[----:B------:R-:W-:Y:S02]  /*12290*/  F2FP.SATFINITE.E4M3.F32.PACK_AB_MERGE_C R120, R121, R120, RZ ;  /* 0x000000787978723e */ /* 0x000fe400048070ff */
[----:B------:R-:W-:Y:S02]  /*122a0*/  F2FP.SATFINITE.E4M3.F32.PACK_AB_MERGE_C R129, R129, R130, RZ ;  /* 0x000000828181723e */ /* 0x000fe400048070ff */
[----:B------:R-:W-:Y:S02]  /*122b0*/  F2FP.SATFINITE.E4M3.F32.PACK_AB_MERGE_C R122, R123, R122, RZ ;  /* 0x0000007a7b7a723e */ /* 0x000fe400048070ff */
        /* <DEDUP_REMOVED lines=17> */
[----:B--2---:R-:W-:-:S04]  /*123d0*/  PRMT R15, R128, 0x654, R15 ;  /* 0x00000654800f7816 */ /* 0x004fc8000000000f */
[----:B------:R0:W-:Y:S02]  /*123e0*/  SYNCS.ARRIVE.TRANS64.RED.A1T0 RZ, [R15+URZ], RZ ;  /* 0x000000ff0fff79a7 */ /* 0x0001e4000810043f */
[-C--:B0-----:R-:W-:Y:S01]  /*123f0*/  FMUL.FTZ R15, R24, R65.reuse ;  /* 0x00000041180f7220 */ /* 0x081fe20000410000 */
[----:B------:R-:W-:-:S04]  /*12400*/  FMUL.FTZ R24, R28, R65 ;  /* 0x000000411c187220 */ /* 0x000fc80000410000 */
[----:B------:R0:W-:Y:S04]  /*12410*/  STL [R1+0x18], R15 ;  /* 0x0000180f01007387 */ /* 0x0001e80000100800 */
[----:B0-----:R-:W2:Y:S01]  /*12420*/  LDL R15, [R1+0x44] ;  /* 0x00004400010f7983 */ /* 0x001ea20000100800 */
[-C--:B------:R-:W-:Y:S01]  /*12430*/  FMUL.FTZ R26, R26, R14.reuse ;  /* 0x0000000e1a1a7220 */ /* 0x080fe20000410000 */
[-C--:B------:R-:W-:Y:S01]  /*12440*/  FMUL.FTZ R27, R27, R14.reuse ;  /* 0x0000000e1b1b7220 */ /* 0x080fe20000410000 */
[-C--:B------:R-:W-:Y:S01]  /*12450*/  FMUL.FTZ R30, R30, R14.reuse ;  /* 0x0000000e1e1e7220 */ /* 0x080fe20000410000 */
[----:B------:R1:W-:Y:S01]  /*12460*/  STL [R1+0x1c], R25 ;  /* 0x00001c1901007387 */ /* 0x0003e20000100800 */
[-C--:B------:R-:W-:Y:S01]  /*12470*/  FMUL.FTZ R31, R31, R14.reuse ;  /* 0x0000000e1f1f7220 */ /* 0x080fe20000410000 */
[-C--:B------:R-:W-:Y:S01]  /*12480*/  FMUL.FTZ R34, R34, R14.reuse ;  /* 0x0000000e22227220 */ /* 0x080fe20000410000 */
[-C--:B------:R-:W-:Y:S01]  /*12490*/  FMUL.FTZ R35, R35, R14.reuse ;  /* 0x0000000e23237220 */ /* 0x080fe20000410000 */
[----:B------:R1:W-:Y:S01]  /*124a0*/  STL [R1+0xc], R24 ;  /* 0x00000c1801007387 */ /* 0x0003e20000100800 */
        /* <DEDUP_REMOVED lines=46> */
[C---:B--2---:R-:W-:Y:S01]  /*12790*/  ISETP.GT.AND P0, PT, R8.reuse, R15, PT ;  /* 0x0000000f0800720c */ /* 0x044fe20003f04270 */
[----:B------:R-:W-:Y:S02]  /*127a0*/  VIADD R8, R8, 0xffffffff ;  /* 0xffffffff08087836 */ /* 0x000fe40000000000 */
[----:B------:R-:W-:-:S10]  /*127b0*/  IMAD.MOV.U32 R15, RZ, RZ, R156 ;  /* 0x000000ffff0f7224 */ /* 0x000fd400078e009c */
[----:B-1----:R-:W-:Y:S05]  /*127c0*/  @P0 BRA `(.L_x_1946) ;  /* 0xffffffd000300947 */ /* 0x002fea000383ffff */
.L_x_1934:
[----:B------:R-:W-:Y:S05]  /*127d0*/  BSYNC B0 ;  /* 0x0000000000007941 */ /* 0x000fea0003800000 */
.L_x_1933:
[----:B------:R-:W-:Y:S06]  /*127e0*/  BAR.ARV 0x8, 0x200 ;  /* 0x0208000000007b1d */ /* 0x000fec0000002000 */
[----:B------:R-:W-:Y:S05]  /*127f0*/  @!P1 BRA `(.L_x_1947) ;  /* 0x0000000000049947 */ /* 0x000fea0003800000 */
[----:B------:R-:W-:Y:S01]  /*12800*/  BPT.TRAP 0x1 ;  /* 0x000000040000795c */ /* 0x000fe20000300000 */
.L_x_1947:
[----:B------:R-:W-:Y:S01]  /*12810*/  IMAD R2, R23, 0x8, R16 ;  /* 0x0000000817027824 */ /* 0x000fe200078e0210 */
[----:B------:R-:W-:-:S04]  /*12820*/  SHF.L.U32 R5, R156, 0x1f, RZ ;  /* 0x0000001f9c057819 */ /* 0x000fc800000006ff */
[----:B------:R1:W2:Y:S01]  /*12830*/  SYNCS.PHASECHK.TRANS64.TRYWAIT P0, [R2+URZ+0x13250], R5 ;  /* 0x01325005020075a7 */ /* 0x0002a2000800017f */
[----:B------:R-:W-:Y:S05]  /*12840*/  @!P1 BRA `(.L_x_1948) ;  /* 0x0000000000049947 */ /* 0x000fea0003800000 */
[----:B------:R-:W-:Y:S01]  /*12850*/  BPT.TRAP 0x1 ;  /* 0x000000040000795c */ /* 0x000fe20000300000 */
.L_x_1948:
[----:B------:R-:W-:Y:S04]  /*12860*/  BSSY B0, `(.L_x_1949) ;  /* 0x0000004000007945 */ /* 0x000fe80003800000 */
[----:B--2---:R-:W-:Y:S05]  /*12870*/  @P0 BRA `(.L_x_1950) ;  /* 0x0000000000080947 */ /* 0x004fea0003800000 */
[----:B------:R-:W2:Y:S02]  /*12880*/  SYNCS.PHASECHK.TRANS64.TRYWAIT P0, [R2+URZ+0x13250], R5 ;  /* 0x01325005020075a7 */ /* 0x000ea4000800017f */
[----:B--2---:R-:W-:Y:S05]  /*12890*/  @!P0 BRA `(.L_x_1951) ;  /* 0x000000a400748947 */ /* 0x004fea0003800000 */
.L_x_1950:
[----:B------:R-:W-:Y:S05]  /*128a0*/  BSYNC B0 ;  /* 0x0000000000007941 */ /* 0x000fea0003800000 */
.L_x_1949:
[----:B------:R-:W3:Y:S01]  /*128b0*/  LDL R6, [R1+0x70] ;  /* 0x0000700001067983 */ /* 0x000ee20000100800 */
[----:B------:R-:W-:-:S03]  /*128c0*/  ULDC.64 UR4, c[0x0][0x9a0] ;  /* 0x0002680000047ab9 */ /* 0x000fc60000000a00 */
[----:B------:R-:W4:Y:S01]  /*128d0*/  LDL R12, [R1+0x5c] ;  /* 0x00005c00010c7983 */ /* 0x000f220000100800 */
[----:B------:R-:W-:Y:S01]  /*128e0*/  ISETP.NE.U32.AND P0, PT, RZ, UR4, PT ;  /* 0x00000004ff007c0c */ /* 0x000fe2000bf05070 */
[----:B------:R-:W-:Y:S01]  /*128f0*/  VIADD R16, R16, 0x1000 ;  /* 0x0000100010107836 */ /* 0x000fe20000000000 */
[----:B-12---:R-:W-:Y:S01]  /*12900*/  MOV R5, 0xc0000010 ;  /* 0xc000001000057802 */ /* 0x006fe20000000f00 */
[----:B0-----:R-:W2:Y:S01]  /*12910*/  LDL.LU R24, [R1+0x18] ;  /* 0x0000180001187983 */ /* 0x001ea20000300800 */
[----:B------:R-:W-:Y:S02]  /*12920*/  ISETP.NE.AND.EX P0, PT, RZ, UR5, PT, P0 ;  /* 0x00000005ff007c0c */ /* 0x000fe4000bf05300 */
[----:B------:R-:W-:Y:S01]  /*12930*/  R2UR UR7, R5 ;  /* 0x00000000050772ca */ /* 0x000fe200000e0000 */
[----:B------:R-:W2:Y:S01]  /*12940*/  LDL.LU R25, [R1+0x1c] ;  /* 0x00001c0001197983 */ /* 0x000ea20000300800 */
[----:B------:R-:W-:-:S03]  /*12950*/  SHF.R.U32.HI R16, RZ, 0x4, R16 ;  /* 0x00000004ff107819 */ /* 0x000fc60000011610 */
[----:B------:R-:W2:Y:S01]  /*12960*/  LDL.LU R28, [R1+0xc] ;  /* 0x00000c00011c7983 */ /* 0x000ea20000300800 */
[----:B------:R-:W-:-:S04]  /*12970*/  LOP3.LUT R16, R16, 0x3fff, RZ, 0xc0, !PT ;  /* 0x00003fff10107812 */ /* 0x000fc800078ec0ff */
[----:B------:R-:W-:Y:S01]  /*12980*/  LOP3.LUT R16, R16, 0x10000, RZ, 0xfc, !PT ;  /* 0x0001000010107812 */ /* 0x000fe200078efcff */
[----:B------:R-:W3:Y:S04]  /*12990*/  @P0 LDC.64 R8, c[0x0][0x9c8] ;  /* 0x00027200ff080b82 */ /* 0x000ee80000000a00 */
[----:B------:R-:W-:-:S05]  /*129a0*/  IMAD R4, R23, 0x280, R16 ;  /* 0x0000028017047824 */ /* 0x000fca00078e0210 */
[----:B------:R-:W-:Y:S01]  /*129b0*/  R2UR UR6, R4 ;  /* 0x00000000040672ca */ /* 0x000fe200000e0000 */
[----:B---3--:R-:W-:-:S04]  /*129c0*/  @P0 IMAD R10, R6, R8, RZ ;  /* 0x00000008060a0224 */ /* 0x008fc800078e02ff */
[C---:B----4-:R-:W-:Y:S02]  /*129d0*/  @P0 IMAD R5, R12.reuse, R9, R10 ;  /* 0x000000090c050224 */ /* 0x050fe400078e020a */
[----:B------:R-:W3:Y:S01]  /*129e0*/  LDL R10, [R1+0x48] ;  /* 0x00004800010a7983 */ /* 0x000ee20000100800 */
[----:B------:R-:W-:Y:S02]  /*129f0*/  @P0 IMAD.WIDE.U32 R6, R12, R8, RZ ;  /* 0x000000080c060225 */ /* 0x000fe400078e00ff */
[----:B------:R-:W3:Y:S01]  /*12a00*/  @P0 LDC.64 R8, c[0x0][0x9d0] ;  /* 0x00027400ff080b82 */ /* 0x000ee20000000a00 */
[----:B------:R-:W4:Y:S01]  /*12a10*/  LDL.LU R12, [R1] ;  /* 0x00000000010c7983 */ /* 0x000f220000300800 */
[----:B--2---:R-:W-:-:S06]  /*12a20*/  WARPGROUP.ARRIVE ;  /* 0x00000000000079c5 */ /* 0x004fcc0000000000 */
[----:B------:R-:W-:Y:S01]  /*12a30*/  QGMMA.64x64x32.F32.E4M3.E4M3 R24, R152, gdesc[UR4], R24, gsb0 ;  /* 0x00e0000498187df3 */ /* 0x000fe20008000818 */
[----:B------:R-:W-:Y:S02]  /*12a40*/  @P0 IMAD.IADD R7, R7, 0x1, R5 ;  /* 0x0000000107070824 */ /* 0x000fe400078e0205 */
[----:B------:R-:W-:Y:S02]  /*12a50*/  WARPGROUP.DEPBAR.LE gsb0, 0x0 ;  /* 0x00008000000079c5 */ /* 0x000fe40000010000 */
[----:B------:R-:W-:Y:S01]  /*12a60*/  WARPGROUP.ARRIVE ;  /* 0x00000000000079c5 */ /* 0x000fe20000000000 */
[----:B---3--:R-:W-:-:S04]  /*12a70*/  @P0 IMAD.WIDE.U32 R6, R10, R8, R6 ;  /* 0x000000080a060225 */ /* 0x008fc800078e0006 */
[----:B------:R-:W-:Y:S01]  /*12a80*/  @P0 IMAD R9, R10, R9, R7 ;  /* 0x000000090a090224 */ /* 0x000fe200078e0207 */
[C---:B------:R-:W-:Y:S01]  /*12a90*/  @P0 LEA R8, P2, R6.reuse, UR4, 0x2 ;  /* 0x0000000406080c11 */ /* 0x040fe2000f8410ff */
[----:B------:R-:W-:Y:S02]  /*12aa0*/  IMAD.MOV.U32 R10, RZ, RZ, 0x3f800000 ;  /* 0x3f800000ff0a7424 */ /* 0x000fe400078e00ff */
[----:B------:R-:W-:Y:S01]  /*12ab0*/  IMAD.MOV.U32 R7, RZ, RZ, -0x3ffffff0 ;  /* 0xc0000010ff077424 */ /* 0x000fe200078e00ff */
[----:B------:R-:W-:Y:S01]  /*12ac0*/  @P0 LEA.HI.X R9, R6, UR5, R9, 0x2, P2 ;  /* 0x0000000506090c11 */ /* 0x000fe200090f1409 */
[----:B------:R-:W-:-:S03]  /*12ad0*/  VIADD R6, R4, 0x80 ;  /* 0x0000008004067836 */ /* 0x000fc60000000000 */
[----:B------:R-:W-:Y:S01]  /*12ae0*/  R2UR UR7, R7 ;  /* 0x00000000070772ca */ /* 0x000fe200000e0000 */
        /* <DEDUP_REMOVED lines=14> */
[----:B----4-:R-:W1:Y:S04]  /*12bd0*/  SHFL.BFLY PT, R5, R12, 0x2, 0x1f ;  /* 0x0c401f000c057f89 */ /* 0x010e6800000e0000 */
[----:B0-----:R-:W0:Y:S01]  /*12be0*/  SHFL.BFLY PT, R8, R21, 0x2, 0x1f ;  /* 0x0c401f0015087f89 */ /* 0x001e2200000e0000 */
        /* <DEDUP_REMOVED lines=8> */
[----:B------:R-:W1:Y:S01]  /*12c70*/  SHFL.BFLY PT, R7, R6, 0x1, 0x1f ;  /* 0x0c201f0006077f89 */ /* 0x000e6200000e0000 */
[----:B0-----:R-:W-:-:S05]  /*12c80*/  FADD.FTZ R8, R8, R21 ;  /* 0x0000001508087221 */ /* 0x001fca0000010000 */
[----:B------:R-:W0:Y:S01]  /*12c90*/  SHFL.BFLY PT, R5, R8, 0x1, 0x1f ;  /* 0x0c201f0008057f89 */ /* 0x000e2200000e0000 */
[----:B-1----:R-:W-:-:S05]  /*12ca0*/  FADD.FTZ R12, R6, R7 ;  /* 0x00000007060c7221 */ /* 0x002fca0000010000 */
[----:B------:R-:W-:Y:S01]  /*12cb0*/  FSETP.NE.FTZ.AND P0, PT, R12, RZ, PT ;  /* 0x000000ff0c00720b */ /* 0x000fe20003f15000 */
[----:B0-----:R-:W-:-:S01]  /*12cc0*/  FADD.FTZ R13, R8, R5 ;  /* 0x00000005080d7221 */ /* 0x001fc20000010000 */
        /* <DEDUP_REMOVED lines=27> */
.L_x_1952:
[----:B------:R-:W2:Y:S01]  /*12e80*/  LDL.LU R0, [R1+0x38] ;  /* 0x0000380001007983 */ /* 0x000ea20000300800 */
[----:B------:R-:W-:Y:S02]  /*12e90*/  VIADD R2, R2, 0x13260 ;  /* 0x0001326002027836 */ /* 0x000fe40000000000 */
[-C--:B------:R-:W-:Y:S01]  /*12ea0*/  FMUL.FTZ R4, R24, R5.reuse ;  /* 0x0000000518047220 */ /* 0x080fe20000410000 */
[-C--:B------:R-:W-:Y:S02]  /*12eb0*/  FMUL.FTZ R29, R29, R5.reuse ;  /* 0x000000051d1d7220 */ /* 0x080fe40000410000 */
[----:B--2---:R-:W-:Y:S02]  /*12ec0*/  PRMT R2, R0, 0x654, R2 ;  /* 0x0000065400027816 */ /* 0x004fe40000000002 */
[----:B------:R-:W2:Y:S01]  /*12ed0*/  LDL.LU R0, [R1+0x6c] ;  /* 0x00006c0001007983 */ /* 0x000ea20000300800 */
[----:B------:R-:W-:Y:S01]  /*12ee0*/  VIADD R23, R23, 0x1 ;  /* 0x0000000117177836 */ /* 0x000fe20000000000 */
[----:B------:R0:W-:Y:S01]  /*12ef0*/  SYNCS.ARRIVE.TRANS64.RED.A1T0 RZ, [R2+URZ], RZ ;  /* 0x000000ff02ff79a7 */ /* 0x0001e2000810043f */
[-C--:B------:R-:W-:Y:S01]  /*12f00*/  FMUL.FTZ R32, R32, R5.reuse ;  /* 0x0000000520207220 */ /* 0x080fe20000410000 */
[-C--:B------:R-:W-:Y:S01]  /*12f10*/  FMUL.FTZ R37, R37, R5.reuse ;  /* 0x0000000525257220 */ /* 0x080fe20000410000 */
[-C--:B------:R-:W-:Y:S01]  /*12f20*/  FMUL.FTZ R40, R40, R5.reuse ;  /* 0x0000000528287220 */ /* 0x080fe20000410000 */
[----:B------:R-:W-:Y:S01]  /*12f30*/  ISETP.NE.AND P1, PT, R23, 0x2, PT ;  /* 0x000000021700780c */ /* 0x000fe20003f25270 */
[-C--:B------:R-:W-:Y:S01]  /*12f40*/  FMUL.FTZ R45, R45, R5.reuse ;  /* 0x000000052d2d7220 */ /* 0x080fe20000410000 */
[-C--:B------:R-:W-:Y:S01]  /*12f50*/  FMUL.FTZ R48, R48, R5.reuse ;  /* 0x0000000530307220 */ /* 0x080fe20000410000 */
[-C--:B------:R-:W-:Y:S01]  /*12f60*/  FMUL.FTZ R53, R53, R5.reuse ;  /* 0x0000000535357220 */ /* 0x080fe20000410000 */
[----:B------:R-:W-:Y:S01]  /*12f70*/  SEL R3, RZ, 0x1, P1 ;  /* 0x00000001ff037807 */ /* 0x000fe20000800000 */
        /* <DEDUP_REMOVED lines=25> */
[----:B------:R-:W-:-:S02]  /*13110*/  LOP3.LUT R156, R156, R3, RZ, 0x3c, !PT ;  /* 0x000000039c9c7212 */ /* 0x000fc400078e3cff */
[----:B------:R-:W-:Y:S01]  /*13120*/  SEL R23, R23, RZ, P1 ;  /* 0x000000ff17177207 */ /* 0x000fe20000800000 */
[----:B--2---:R-:W-:-:S05]  /*13130*/  VIADD R0, R0, 0x1 ;  /* 0x0000000100007836 */ /* 0x004fca0000000000 */
[----:B------:R0:W-:Y:S02]  /*13140*/  STL [R1+0x6c], R0 ;  /* 0x00006c0001007387 */ /* 0x0001e40000100800 */
.L_x_1889:
[----:B------:R-:W2:Y:S01]  /*13150*/  LDL R77, [R1+0x60] ;  /* 0x00006000014d7983 */ /* 0x000ea20000100800 */
[----:B------:R-:W0:Y:S01]  /*13160*/  S2UR UR4, SR_CgaCtaId ;  /* 0x00000000000479c3 */ /* 0x000e220000008800 */
[----:B------:R-:W-:Y:S01]  /*13170*/  MOV R16, 0x400 ;  /* 0x0000040000107802 */ /* 0x000fe20000000f00 */
[----:B------:R-:W-:Y:S01]  /*13180*/  BSSY B0, `(.L_x_1953) ;  /* 0x00002a1000007945 */ /* 0x000fe20003800000 */
[----:B------:R-:W1:Y:S01]  /*13190*/  S2R R8, SR_TID.X ;  /* 0x0000000000087919 */ /* 0x000e620000002100 */
[----:B0-----:R-:W-:-:S05]  /*131a0*/  IMAD.U32 R0, RZ, RZ, UR4 ;  /* 0x00000004ff007e24 */ /* 0x001fca000f8e00ff */
[----:B------:R0:W-:Y:S01]  /*131b0*/  STL [R1+0x38], R0 ;  /* 0x0000380001007387 */ /* 0x0001e20000100800 */
[----:B------:R-:W-:Y:S01]  /*131c0*/  LEA R16, R0, R16, 0x18 ;  /* 0x0000001000107211 */ /* 0x000fe200078ec0ff */
[----:B------:R-:W-:Y:S01]  /*131d0*/  BAR.SYNC.DEFER_BLOCKING 0x5, 0x200 ;  /* 0x0148000000007b1d */ /* 0x000fe20000010000 */
[----:B-1----:R-:W-:-:S05]  /*131e0*/  VIADD R83, R8, 0xffffff80 ;  /* 0xffffff8008537836 */ /* 0x002fca0000000000 */
[----:B------:R-:W-:-:S04]  /*131f0*/  SHF.R.S32.HI R75, RZ, 0x1f, R83 ;  /* 0x0000001fff4b7819 */ /* 0x000fc80000011453 */
[----:B------:R-:W-:-:S04]  /*13200*/  LEA.HI R75, R75, R83, RZ, 0x3 ;  /* 0x000000534b4b7211 */ /* 0x000fc800078f18ff */
[----:B------:R-:W-:-:S05]  /*13210*/  LOP3.LUT R75, R75, 0xfffffff8, RZ, 0xc0, !PT ;  /* 0xfffffff84b4b7812 */ /* 0x000fca00078ec0ff */
[----:B------:R-:W-:-:S04]  /*13220*/  IMAD.IADD R75, R83, 0x1, -R75 ;  /* 0x00000001534b7824 */ /* 0x000fc800078e0a4b */
[----:B0-----:R-:W-:Y:S01]  /*13230*/  IMAD.SHL.U32 R0, R75, 0x8, RZ ;  /* 0x000000084b007824 */ /* 0x001fe200078e00ff */
[----:B-----5:R0:W1:Y:S04]  /*13240*/  LDS.128 R24, [R16+0x132d0] ;  /* 0x0132d00010187984 */ /* 0x0200680000000c00 */
[----:B------:R-:W-:Y:S01]  /*13250*/  SHF.R.S32.HI R63, RZ, 0x1f, R0 ;  /* 0x0000001fff3f7819 */ /* 0x000fe20000011400 */
[----:B------:R-:W-:Y:S06]  /*13260*/  BAR.ARV 0x4, 0x200 ;  /* 0x0108000000007b1d */ /* 0x000fec0000002000 */
[----:B--2---:R-:W-:-:S13]  /*13270*/  ISETP.NE.AND P1, PT, R77, RZ, PT ;  /* 0x000000ff4d00720c */ /* 0x004fda0003f25270 */
[----:B------:R-:W2:Y:S02]  /*13280*/  @!P1 LDC R77, c[0x0][0xad4] ;  /* 0x0002b500ff4d9b82 */ /* 0x000ea40000000800 */
[----:B--2---:R0:W-:Y:S01]  /*13290*/  @!P1 STL [R1+0x60], R77 ;  /* 0x0000604d01009387 */ /* 0x0041e20000100800 */
[----:B-1----:R-:W-:Y:S05]  /*132a0*/  @P0 BRA `(.L_x_1954) ;  /* 0x0000001c00b40947 */ /* 0x002fea0003800000 */
[----:B---3--:R-:W2:Y:S01]  /*132b0*/  LDL.LU R12, [R1+0x5c] ;  /* 0x00005c00010c7983 */ /* 0x008ea20000300800 */
[----:B------:R-:W-:Y:S01]  /*132c0*/  SHF.L.U32 R2, R8, 0x2, RZ ;  /* 0x0000000208027819 */ /* 0x000fe200000006ff */
[----:B------:R-:W-:Y:S01]  /*132d0*/  ULDC.64 UR4, c[0x4][0x38] ;  /* 0x01000e0000047ab9 */ /* 0x000fe20000000a00 */
[----:B------:R-:W-:Y:S01]  /*132e0*/  ULDC.64 UR6, c[0x0][0xc08] ;  /* 0x0003020000067ab9 */ /* 0x000fe20000000a00 */
[----:B------:R-:W3:Y:S04]  /*132f0*/  LDL.LU R14, [R1+0x70] ;  /* 0x00007000010e7983 */ /* 0x000ee80000300800 */
[----:B------:R-:W4:Y:S01]  /*13300*/  LDL R24, [R1+0x98] ;  /* 0x0000980001187983 */ /* 0x000f220000100800 */
[----:B------:R-:W-:-:S03]  /*13310*/  LOP3.LUT R2, R2, 0xc, RZ, 0xc0, !PT ;  /* 0x0000000c02027812 */ /* 0x000fc600078ec0ff */
[----:B------:R-:W3:Y:S01]  /*13320*/  LDL R21, [R1+0x48] ;  /* 0x0000480001157983 */ /* 0x000ee20000100800 */
[----:B------:R-:W-:Y:S01]  /*13330*/  BAR.SYNC.DEFER_BLOCKING 0x1, 0x180 ;  /* 0x0046000000007b1d */ /* 0x000fe20000010000 */
[----:B------:R-:W-:-:S05]  /*13340*/  IADD3 R2, P0, R2, UR4, RZ ;  /* 0x0000000402027c10 */ /* 0x000fca000ff1e0ff */
[----:B------:R-:W-:Y:S01]  /*13350*/  IMAD.X R3, RZ, RZ, UR5, P0 ;  /* 0x00000005ff037e24 */ /* 0x000fe200080e06ff */
[----:B------:R-:W-:Y:S01]  /*13360*/  ULDC.64 UR4, c[0x0][0xc00] ;  /* 0x0003000000047ab9 */ /* 0x000fe20000000a00 */
[----:B------:R-:W3:Y:S04]  /*13370*/  LDL.LU R88, [R1+0x64] ;  /* 0x0000640001587983 */ /* 0x000ee80000300800 */
[----:B------:R1:W3:Y:S04]  /*13380*/  LDG.E.CONSTANT R10, desc[UR40][R2.64] ;  /* 0x00000028020a7981 */ /* 0x0002e8000c1e9900 */
[----:B------:R-:W3:Y:S01]  /*13390*/  LDL.LU R87, [R1+0x68] ;  /* 0x0000680001577983 */ /* 0x000ee20000300800 */
[----:B------:R-:W0:Y:S01]  /*133a0*/  S2R R9, SR_SWINHI ;  /* 0x0000000000097919 */ /* 0x000e220000002f00 */
        /* <DEDUP_REMOVED lines=10> */
[----:B-1----:R-:W-:Y:S02]  /*13450*/  MOV R2, R16 ;  /* 0x0000001000027202 */ /* 0x002fe40000000f00 */
[----:B0-----:R-:W-:Y:S02]  /*13460*/  MOV R3, R9 ;  /* 0x0000000900037202 */ /* 0x001fe40000000f00 */
        /* <DEDUP_REMOVED lines=25> */
[----:B----4-:R-:W-:-:S03]  /*13600*/  IMAD.WIDE R4, R24, 0x2, R2 ;  /* 0x0000000218047825 */ /* 0x010fc600078e0202 */
[C---:B------:R-:W-:Y:S02]  /*13610*/  IADD3 R7, P3, R4.reuse, 0x20, RZ ;  /* 0x0000002004077810 */ /* 0x040fe40007f7e0ff */
[C---:B------:R-:W-:Y:S02]  /*13620*/  LOP3.LUT R9, R4.reuse, 0x380, RZ, 0xc0, !PT ;  /* 0x0000038004097812 */ /* 0x040fe400078ec0ff */
[----:B------:R-:W-:Y:S02]  /*13630*/  LOP3.LUT R8, R7, 0x380, RZ, 0xc0, !PT ;  /* 0x0000038007087812 */ /* 0x000fe400078ec0ff */
[----:B------:R-:W-:Y:S02]  /*13640*/  SHF.R.U64 R9, R9, 0x3, RZ ;  /* 0x0000000309097819 */ /* 0x000fe400000012ff */
[C---:B------:R-:W-:Y:S02]  /*13650*/  IADD3 R29, P2, R4.reuse, 0x40, RZ ;  /* 0x00000040041d7810 */ /* 0x040fe40007f5e0ff */
[----:B------:R-:W-:-:S02]  /*13660*/  IADD3 R33, P1, R4, 0x60, RZ ;  /* 0x0000006004217810 */ /* 0x000fc40007f3e0ff */
[----:B------:R-:W-:Y:S01]  /*13670*/  SHF.R.U64 R8, R8, 0x3, RZ ;  /* 0x0000000308087819 */ /* 0x000fe200000012ff */
[----:B--2---:R-:W-:Y:S01]  /*13680*/  IMAD.MOV.U32 R86, RZ, RZ, R12 ;  /* 0x000000ffff567224 */ /* 0x004fe200078e000c */
[----:B------:R-:W-:Y:S02]  /*13690*/  LOP3.LUT R4, R9, R4, RZ, 0x3c, !PT ;  /* 0x0000000409047212 */ /* 0x000fe400078e3cff */
[----:B------:R-:W-:Y:S02]  /*136a0*/  LOP3.LUT R6, R29, 0x380, RZ, 0xc0, !PT ;  /* 0x000003801d067812 */ /* 0x000fe400078ec0ff */
[----:B------:R-:W-:Y:S01]  /*136b0*/  LOP3.LUT R12, R33, 0x380, RZ, 0xc0, !PT ;  /* 0x00000380210c7812 */ /* 0x000fe200078ec0ff */
[--C-:B------:R-:W-:Y:S01]  /*136c0*/  IMAD.X R65, RZ, RZ, R5.reuse, P2 ;  /* 0x000000ffff417224 */ /* 0x100fe200010e0605 */
[----:B------:R-:W-:Y:S01]  /*136d0*/  LOP3.LUT R8, R8, R7, RZ, 0x3c, !PT ;  /* 0x0000000708087212 */ /* 0x000fe200078e3cff */
[--C-:B------:R-:W-:Y:S01]  /*136e0*/  IMAD.X R7, RZ, RZ, R5.reuse, P1 ;  /* 0x000000ffff077224 */ /* 0x100fe200008e0605 */
[----:B------:R-:W-:Y:S01]  /*136f0*/  MOV R62, R4 ;  /* 0x00000004003e7202 */ /* 0x000fe20000000f00 */
[----:B------:R-:W-:Y:S01]  /*13700*/  IMAD.X R9, RZ, RZ, R5, P3 ;  /* 0x000000ffff097224 */ /* 0x000fe200018e0605 */
[----:B------:R-:W-:-:S02]  /*13710*/  SHF.R.U64 R6, R6, 0x3, RZ ;  /* 0x0000000306067819 */ /* 0x000fc400000012ff */
[----:B---3--:R-:W-:Y:S01]  /*13720*/  LOP3.LUT R5, R10, 0x2, RZ, 0x3c, !PT ;  /* 0x000000020a057812 */ /* 0x008fe200078e3cff */
[----:B------:R-:W-:Y:S01]  /*13730*/  IMAD.MOV.U32 R81, RZ, RZ, R21 ;  /* 0x000000ffff517224 */ /* 0x000fe200078e0015 */
[----:B------:R-:W-:Y:S02]  /*13740*/  SHF.R.U64 R12, R12, 0x3, RZ ;  /* 0x000000030c0c7819 */ /* 0x000fe400000012ff */
[----:B------:R-:W-:Y:S01]  /*13750*/  SEL R21, R42, R43, P0 ;  /* 0x0000002b2a157207 */ /* 0x000fe20000000000 */
[----:B------:R-:W-:Y:S01]  /*13760*/  SHFL.IDX PT, R48, R15, R10, 0x1c1f ;  /* 0x001c1f0a0f307589 */ /* 0x000fe200000e0000 */
[----:B------:R-:W-:Y:S02]  /*13770*/  SEL R42, R43, R42, P0 ;  /* 0x0000002a2b2a7207 */ /* 0x000fe40000000000 */
[----:B------:R-:W-:Y:S01]  /*13780*/  LOP3.LUT R64, R6, R29, RZ, 0x3c, !PT ;  /* 0x0000001d06407212 */ /* 0x000fe200078e3cff */
[----:B------:R-:W0:Y:S01]  /*13790*/  SHFL.IDX PT, R47, R34, R5, 0x1c1f ;  /* 0x001c1f05222f7589 */ /* 0x000e2200000e0000 */
[----:B------:R-:W-:Y:S01]  /*137a0*/  LOP3.LUT R6, R12, R33, RZ, 0x3c, !PT ;  /* 0x000000210c067212 */ /* 0x000fe200078e3cff */
[----:B------:R-:W-:Y:S01]  /*137b0*/  IMAD.MOV.U32 R85, RZ, RZ, R14 ;  /* 0x000000ffff557224 */ /* 0x000fe200078e000e */
[----:B------:R-:W-:Y:S01]  /*137c0*/  MOV R64, R64 ;  /* 0x0000004000407202 */ /* 0x000fe20000000f00 */
[----:B------:R-:W-:Y:S01]  /*137d0*/  SHFL.IDX PT, R14, R45, R10, 0x1c1f ;  /* 0x001c1f0a2d0e7589 */ /* 0x000fe200000e0000 */
[----:B------:R-:W-:-:S03]  /*137e0*/  MOV R65, R6 ;  /* 0x0000000600417202 */ /* 0x000fc60000000f00 */
[----:B------:R-:W-:Y:S04]  /*137f0*/  SHFL.IDX PT, R49, R49, R10, 0x1c1f ;  /* 0x001c1f0a31317589 */ /* 0x000fe800000e0000 */
[----:B------:R-:W1:Y:S04]  /*13800*/  SHFL.IDX PT, R50, R66, R5, 0x1c1f ;  /* 0x001c1f0542327589 */ /* 0x000e6800000e0000 */
[----:B------:R-:W-:Y:S04]  /*13810*/  SHFL.IDX PT, R28, R71, R10, 0x1c1f ;  /* 0x001c1f0a471c7589 */ /* 0x000fe800000e0000 */
[----:B------:R-:W2:Y:S04]  /*13820*/  SHFL.IDX PT, R29, R78, R5, 0x1c1f ;  /* 0x001c1f054e1d7589 */ /* 0x000ea800000e0000 */
[----:B------:R-:W-:Y:S04]  /*13830*/  SHFL.IDX PT, R44, R13, R10, 0x1c1f ;  /* 0x001c1f0a0d2c7589 */ /* 0x000fe800000e0000 */
[----:B------:R-:W3:Y:S04]  /*13840*/  SHFL.IDX PT, R45, R68, R5, 0x1c1f ;  /* 0x001c1f05442d7589 */ /* 0x000ee800000e0000 */
[----:B------:R-:W-:Y:S04]  /*13850*/  SHFL.IDX PT, R52, R21, R10, 0x1c1f ;  /* 0x001c1f0a15347589 */ /* 0x000fe800000e0000 */
[----:B------:R-:W4:Y:S01]  /*13860*/  SHFL.IDX PT, R51, R42, R5, 0x1c1f ;  /* 0x001c1f052a337589 */ /* 0x000f2200000e0000 */
[----:B------:R-:W-:-:S03]  /*13870*/  MOV R24, R8 ;  /* 0x0000000800187202 */ /* 0x000fc60000000f00 */
[----:B------:R-:W-:Y:S04]  /*13880*/  SHFL.IDX PT, R4, R73, R10, 0x1c1f ;  /* 0x001c1f0a49047589 */ /* 0x000fe800000e0000 */
[----:B------:R-:W-:Y:S04]  /*13890*/  SHFL.IDX PT, R12, R41, R10, 0x1c1f ;  /* 0x001c1f0a290c7589 */ /* 0x000fe800000e0000 */
[----:B------:R-:W4:Y:S04]  /*138a0*/  SHFL.IDX PT, R7, R80, R5, 0x1c1f ;  /* 0x001c1f0550077589 */ /* 0x000f2800000e0000 */
[----:B------:R-:W4:Y:S04]  /*138b0*/  SHFL.IDX PT, R15, R30, R5, 0x1c1f ;  /* 0x001c1f051e0f7589 */ /* 0x000f2800000e0000 */
[----:B------:R-:W-:Y:S04]  /*138c0*/  SHFL.IDX PT, R40, R11, R10, 0x1c1f ;  /* 0x001c1f0a0b287589 */ /* 0x000fe800000e0000 */
[----:B------:R-:W-:Y:S04]  /*138d0*/  SHFL.IDX PT, R53, R53, R10, 0x1c1f ;  /* 0x001c1f0a35357589 */ /* 0x000fe800000e0000 */
[----:B------:R-:W4:Y:S04]  /*138e0*/  SHFL.IDX PT, R41, R20, R5, 0x1c1f ;  /* 0x001c1f0514297589 */ /* 0x000f2800000e0000 */
[----:B------:R0:W4:Y:S04]  /*138f0*/  SHFL.IDX PT, R54, R46, R5, 0x1c1f ;  /* 0x001c1f052e367589 */ /* 0x00012800000e0000 */
[----:B------:R-:W-:Y:S04]  /*13900*/  SHFL.IDX PT, R32, R67, R10, 0x1c1f ;  /* 0x001c1f0a43207589 */ /* 0x000fe800000e0000 */
[----:B------:R-:W-:Y:S04]  /*13910*/  SHFL.IDX PT, R36, R37, R10, 0x1c1f ;  /* 0x001c1f0a25247589 */ /* 0x000fe800000e0000 */
[----:B------:R-:W4:Y:S04]  /*13920*/  SHFL.IDX PT, R33, R56, R5, 0x1c1f ;  /* 0x001c1f0538217589 */ /* 0x000f2800000e0000 */
[----:B------:R-:W4:Y:S04]  /*13930*/  SHFL.IDX PT, R37, R72, R5, 0x1c1f ;  /* 0x001c1f0548257589 */ /* 0x000f2800000e0000 */
[----:B------:R-:W4:Y:S04]  /*13940*/  SHFL.IDX PT, R13, R70, R5, 0x1c1f ;  /* 0x001c1f05460d7589 */ /* 0x000f2800000e0000 */
[----:B------:R-:W-:Y:S04]  /*13950*/  SHFL.IDX PT, R56, R31, R10, 0x1c1f ;  /* 0x001c1f0a1f387589 */ /* 0x000fe800000e0000 */
[----:B------:R4:W4:Y:S04]  /*13960*/  SHFL.IDX PT, R55, R38, R5, 0x1c1f ;  /* 0x001c1f0526377589 */ /* 0x00092800000e0000 */
[----:B------:R-:W-:Y:S04]  /*13970*/  SHFL.IDX PT, R6, R69, R10, 0x1c1f ;  /* 0x001c1f0a45067589 */ /* 0x000fe800000e0000 */
[----:B------:R-:W4:Y:S04]  /*13980*/  SHFL.IDX PT, R9, R76, R5, 0x1c1f ;  /* 0x001c1f054c097589 */ /* 0x000f2800000e0000 */
[----:B------:R-:W-:Y:S04]  /*13990*/  SHFL.IDX PT, R8, R59, R10, 0x1c1f ;  /* 0x001c1f0a3b087589 */ /* 0x000fe800000e0000 */
[----:B------:R-:W4:Y:S04]  /*139a0*/  SHFL.IDX PT, R11, R74, R5, 0x1c1f ;  /* 0x001c1f054a0b7589 */ /* 0x000f2800000e0000 */
[----:B------:R-:W-:Y:S04]  /*139b0*/  SHFL.IDX PT, R57, R57, R10, 0x1c1f ;  /* 0x001c1f0a39397589 */ /* 0x000fe800000e0000 */
[----:B------:R-:W4:Y:S01]  /*139c0*/  SHFL.IDX PT, R58, R58, R5, 0x1c1f ;  /* 0x001c1f053a3a7589 */ /* 0x000f2200000e0000 */
[----:B0-----:R-:W-:-:S02]  /*139d0*/  SEL R46, R48, R47, P0 ;  /* 0x0000002f302e7207 */ /* 0x001fc40000000000 */
[----:B------:R-:W-:Y:S02]  /*139e0*/  SEL R48, R47, R48, P0 ;  /* 0x000000302f307207 */ /* 0x000fe40000000000 */
[----:B-1----:R-:W-:Y:S02]  /*139f0*/  SEL R47, R49, R50, P0 ;  /* 0x00000032312f7207 */ /* 0x002fe40000000000 */
[----:B--2---:R-:W-:Y:S02]  /*13a00*/  SEL R20, R28, R29, P0 ;  /* 0x0000001d1c147207 */ /* 0x004fe40000000000 */
[----:B---3--:R-:W-:Y:S02]  /*13a10*/  SEL R42, R44, R45, P0 ;  /* 0x0000002d2c2a7207 */ /* 0x008fe40000000000 */
[----:B------:R-:W-:Y:S02]  /*13a20*/  SEL R49, R50, R49, P0 ;  /* 0x0000003132317207 */ /* 0x000fe40000000000 */
[----:B------:R-:W-:-:S02]  /*13a30*/  SEL R28, R29, R28, P0 ;  /* 0x0000001c1d1c7207 */ /* 0x000fc40000000000 */
[----:B------:R-:W-:Y:S02]  /*13a40*/  SEL R44, R45, R44, P0 ;  /* 0x0000002c2d2c7207 */ /* 0x000fe40000000000 */
[----:B----4-:R-:W-:Y:S02]  /*13a50*/  SEL R50, R52, R51, P0 ;  /* 0x0000003334327207 */ /* 0x010fe40000000000 */
        /* <DEDUP_REMOVED lines=41> */
[----:B------:R-:W-:Y:S04]  /*13cf0*/  STSM.16.M88.4 [R64], R8 ;  /* 0x0000000840007844 */ /* 0x000fe80000000200 */
[----:B------:R1:W-:Y:S01]  /*13d00*/  STSM.16.M88.4 [R65], R12 ;  /* 0x0000000c41007844 */ /* 0x0003e20000000200 */
[----:B------:R-:W-:Y:S01]  /*13d10*/  BAR.SYNC.DEFER_BLOCKING 0x1, 0x180 ;  /* 0x0046000000007b1d */ /* 0x000fe20000010000 */
[----:B------:R-:W-:-:S04]  /*13d20*/  ISETP.NE.U32.AND P0, PT, RZ, UR4, PT ;  /* 0x00000004ff007c0c */ /* 0x000fc8000bf05070 */
[----:B------:R-:W-:Y:S02]  /*13d30*/  ISETP.NE.AND.EX P0, PT, RZ, UR5, PT, P0 ;  /* 0x00000005ff007c0c */ /* 0x000fe4000bf05300 */
[----:B------:R-:W-:Y:S01]  /*13d40*/  IADD3 R58, P1, R88, UR4, RZ ;  /* 0x00000004583a7c10 */ /* 0x000fe2000ff3e0ff */
[----:B------:R-:W-:Y:S01]  /*13d50*/  IMAD.MOV.U32 R62, RZ, RZ, RZ ;  /* 0x000000ffff3e7224 */ /* 0x000fe200078e00ff */
[----:B------:R-:W-:Y:S01]  /*13d60*/  ISETP.GT.AND P3, PT, R77, 0x1, PT ;  /* 0x000000014d00780c */ /* 0x000fe20003f64270 */
[----:B0-----:R-:W0:Y:S01]  /*13d70*/  LDC R24, c[0x0][0xbe8] ;  /* 0x0002fa00ff187b82 */ /* 0x001e220000000800 */
[----:B------:R-:W-:-:S07]  /*13d80*/  IADD3.X R59, R87, UR5, RZ, P1, !PT ;  /* 0x00000005573b7c10 */ /* 0x000fce0008ffe4ff */
[----:B------:R-:W2:Y:S01]  /*13d90*/  LDC.64 R6, c[0x0][0xba8] ;  /* 0x0002ea00ff067b82 */ /* 0x000ea20000000a00 */
[----:B------:R-:W3:Y:S01]  /*13da0*/  @P0 LDG.E R62, desc[UR40][R58.64] ;  /* 0x000000283a3e0981 */ /* 0x000ee2000c1e1900 */
[----:B-1----:R-:W-:-:S05]  /*13db0*/  IMAD.MOV.U32 R14, RZ, RZ, 0x9b8 ;  /* 0x000009b8ff0e7424 */ /* 0x002fca00078e00ff */
[----:B------:R-:W-:-:S04]  /*13dc0*/  SEL R14, R14, 0x978, P3 ;  /* 0x000009780e0e7807 */ /* 0x000fc80001800000 */
[----:B------:R-:W1:Y:S01]  /*13dd0*/  LDC.64 R10, c[0x0][R14+0x220] ;  /* 0x000088000e0a7b82 */ /* 0x000e620000000a00 */
[----:B------:R-:W-:-:S07]  /*13de0*/  ISETP.NE.U32.AND P1, PT, RZ, UR6, PT ;  /* 0x00000006ff007c0c */ /* 0x000fce000bf25070 */
[----:B------:R-:W4:Y:S01]  /*13df0*/  LDC.64 R12, c[0x0][R14+0x218] ;  /* 0x000086000e0c7b82 */ /* 0x000f220000000a00 */
[----:B------:R-:W-:Y:S02]  /*13e00*/  ISETP.NE.AND.EX P1, PT, RZ, UR7, PT, P1 ;  /* 0x00000007ff007c0c */ /* 0x000fe4000bf25310 */
[----:B0-----:R-:W-:-:S05]  /*13e10*/  ISETP.NE.AND P4, PT, R24, 0x1, PT ;  /* 0x000000011800780c */ /* 0x001fca0003f85270 */
[----:B------:R-:W0:Y:S06]  /*13e20*/  LDC.64 R8, c[0x0][R14+0x228] ;  /* 0x00008a000e087b82 */ /* 0x000e2c0000000a00 */
[----:B------:R-:W-:Y:S01]  /*13e30*/  @P1 IADD3 R66, P2, R88, UR6, RZ ;  /* 0x0000000658421c10 */ /* 0x000fe2000ff5e0ff */
[----:B------:R-:W-:Y:S01]  /*13e40*/  ULDC UR6, c[0x0][0xa88] ;  /* 0x0002a20000067ab9 */ /* 0x000fe20000000800 */
[----:B------:R3:W3:Y:S01]  /*13e50*/  LDC.64 R4, c[0x0][R14+0x210] ;  /* 0x000084000e047b82 */ /* 0x0006e20000000a00 */
[----:B------:R-:W-:Y:S01]  /*13e60*/  IMAD.U32 R69, RZ, RZ, UR6 ;  /* 0x00000006ff457e24 */ /* 0x000fe2000f8e00ff */
[----:B------:R-:W-:-:S02]  /*13e70*/  @P1 IADD3.X R67, R87, UR7, RZ, P2, !PT ;  /* 0x0000000757431c10 */ /* 0x000fc400097fe4ff */
[----:B------:R-:W-:-:S03]  /*13e80*/  ISETP.NE.U32.AND P2, PT, RZ, UR4, PT ;  /* 0x00000004ff007c0c */ /* 0x000fc6000bf45070 */
[----:B------:R2:W5:Y:S01]  /*13e90*/  @P1 LDG.E R69, desc[UR40][R66.64] ;  /* 0x0000002842451981 */ /* 0x000562000c1e1900 */
[----:B------:R-:W-:Y:S01]  /*13ea0*/  ISETP.NE.AND.EX P2, PT, RZ, UR5, PT, P2 ;  /* 0x00000005ff007c0c */ /* 0x000fe2000bf45320 */
[----:B------:R-:W3:Y:S08]  /*13eb0*/  @P4 LDC R73, c[0x0][0xbf0] ;  /* 0x0002fc00ff494b82 */ /* 0x000ef00000000800 */
[----:B--2---:R-:W2:Y:S01]  /*13ec0*/  @P4 LDC R66, c[0x0][0xbec] ;  /* 0x0002fb00ff424b82 */ /* 0x004ea20000000800 */
[----:B------:R-:W-:-:S02]  /*13ed0*/  SEL R64, R86, RZ, !P2 ;  /* 0x000000ff56407207 */ /* 0x000fc40005000000 */
[----:B------:R-:W-:-:S03]  /*13ee0*/  SEL R15, R85, RZ, !P2 ;  /* 0x000000ff550f7207 */ /* 0x000fc60005000000 */
[-C--:B-1----:R-:W-:Y:S02]  /*13ef0*/  IMAD R11, R11, R64.reuse, RZ ;  /* 0x000000400b0b7224 */ /* 0x082fe400078e02ff */
[----:B------:R-:W1:Y:S02]  /*13f00*/  @!P3 LDC R6, c[0x0][0xb50] ;  /* 0x0002d400ff06bb82 */ /* 0x000e640000000800 */
[C---:B------:R-:W-:Y:S02]  /*13f10*/  IMAD R71, R10.reuse, R15, R11 ;  /* 0x0000000f0a477224 */ /* 0x040fe400078e020b */
[----:B------:R-:W-:-:S04]  /*13f20*/  IMAD.WIDE.U32 R10, R10, R64, RZ ;  /* 0x000000400a0a7225 */ /* 0x000fc800078e00ff */
[----:B------:R-:W1:Y:S01]  /*13f30*/  @!P3 LDC R7, c[0x0][0xb54] ;  /* 0x0002d500ff07bb82 */ /* 0x000e620000000800 */
[-C--:B----4-:R-:W-:Y:S02]  /*13f40*/  IMAD R65, R13, R81.reuse, RZ ;  /* 0x000000510d417224 */ /* 0x090fe400078e02ff */
[----:B------:R-:W-:-:S04]  /*13f50*/  IMAD.WIDE.U32 R12, R12, R81, RZ ;  /* 0x000000510c0c7225 */ /* 0x000fc800078e00ff */
[----:B------:R-:W-:Y:S01]  /*13f60*/  IMAD.IADD R15, R84, 0x1, R82 ;  /* 0x00000001540f7824 */ /* 0x000fe200078e0252 */
[----:B------:R-:W-:Y:S01]  /*13f70*/  SEL R67, R79, RZ, P3 ;  /* 0x000000ff4f437207 */ /* 0x000fe20001800000 */
[----:B------:R-:W-:Y:S02]  /*13f80*/  IMAD.IADD R71, R11, 0x1, R71 ;  /* 0x000000010b477824 */ /* 0x000fe400078e0247 */
[----:B------:R-:W-:Y:S02]  /*13f90*/  IMAD.MOV.U32 R11, RZ, RZ, R15 ;  /* 0x000000ffff0b7224 */ /* 0x000fe400078e000f */
[----:B------:R-:W-:Y:S02]  /*13fa0*/  IMAD.IADD R68, R13, 0x1, R65 ;  /* 0x000000010d447824 */ /* 0x000fe400078e0241 */
[-C--:B0-----:R-:W-:Y:S02]  /*13fb0*/  IMAD R13, R9, R67.reuse, RZ ;  /* 0x00000043090d7224 */ /* 0x081fe400078e02ff */
[----:B------:R-:W-:-:S04]  /*13fc0*/  IMAD.WIDE.U32 R8, R8, R67, RZ ;  /* 0x0000004308087225 */ /* 0x000fc800078e00ff */
[----:B------:R-:W-:Y:S01]  /*13fd0*/  IMAD.IADD R13, R9, 0x1, R13 ;  /* 0x00000001090d7824 */ /* 0x000fe200078e020d */
[--C-:B---3--:R-:W-:Y:S01]  /*13fe0*/  IADD3 R12, P2, P5, R10, R12, R62.reuse ;  /* 0x0000000c0a0c7210 */ /* 0x108fe20007d5e03e */
[----:B--2---:R-:W-:Y:S01]  /*13ff0*/  @P4 IMAD.HI.U32 R10, R15, R66, RZ ;  /* 0x000000420f0a4227 */ /* 0x004fe200078e00ff */
        /* <DEDUP_REMOVED lines=14> */
[----:B------:R-:W-:Y:S01]  /*140e0*/  LEA.HI.X R4, R8, R7, R4, 0x2, P2 ;  /* 0x0000000708047211 */ /* 0x000fe200010f1404 */
[----:B------:R-:W-:Y:S06]  /*140f0*/  @P1 BRA `(.L_x_1955) ;  /* 0x0000000000101947 */ /* 0x000fec0003800000 */
[----:B------:R-:W-:Y:S05]  /*14100*/  @!P0 BRA `(.L_x_1955) ;  /* 0x00000000000c8947 */ /* 0x000fea0003800000 */
[----:B------:R-:W2:Y:S04]  /*14110*/  LDG.E R6, desc[UR40][R58.64] ;  /* 0x000000283a067981 */ /* 0x000ea8000c1e1900 */
[----:B-----5:R-:W2:Y:S02]  /*14120*/  LDG.E R69, desc[UR40][R58.64+0x4] ;  /* 0x000004283a457981 */ /* 0x020ea4000c1e1900 */
[----:B--2---:R-:W-:-:S07]  /*14130*/  IMAD.IADD R69, R69, 0x1, -R6 ;  /* 0x0000000145457824 */ /* 0x004fce00078e0a06 */
.L_x_1955:
[----:B------:R-:W2:Y:S01]  /*14140*/  LDL R11, [R1+0x94] ;  /* 0x00009400010b7983 */ /* 0x000ea20000100800 */
[----:B------:R-:W0:Y:S03]  /*14150*/  S2R R5, SR_TID.X ;  /* 0x0000000000057919 */ /* 0x000e260000002100 */
[----:B------:R-:W-:Y:S04]  /*14160*/  SHFL.IDX PT, R6, R10, RZ, 0x1c1f ;  /* 0x001c1fff0a067589 */ /* 0x000fe800000e0000 */
[----:B------:R-:W1:Y:S04]  /*14170*/  SHFL.IDX PT, R7, R4, RZ, 0x1c1f ;  /* 0x001c1fff04077589 */ /* 0x000e6800000e0000 */
[----:B------:R-:W-:Y:S01]  /*14180*/  SHFL.IDX PT, R8, R10, 0x1, 0x1c1f ;  /* 0x003c1f000a087f89 */ /* 0x000fe200000e0000 */
[----:B0-----:R-:W-:-:S05]  /*14190*/  VIADD R12, R5, 0xffffff80 ;  /* 0xffffff80050c7836 */ /* 0x001fca0000000000 */
[----:B------:R-:W-:-:S04]  /*141a0*/  SHF.R.S32.HI R5, RZ, 0x1f, R12 ;  /* 0x0000001fff057819 */ /* 0x000fc8000001140c */
[----:B------:R-:W-:-:S04]  /*141b0*/  LEA.HI R5, R5, R12, RZ, 0x7 ;  /* 0x0000000c05057211 */ /* 0x000fc800078f38ff */
[----:B------:R-:W-:Y:S01]  /*141c0*/  LOP3.LUT R5, R5, 0xffffff80, RZ, 0xc0, !PT ;  /* 0xffffff8005057812 */ /* 0x000fe200078ec0ff */
[----:B------:R-:W0:Y:S04]  /*141d0*/  SHFL.IDX PT, R9, R4, 0x1, 0x1c1f ;  /* 0x003c1f0004097f89 */ /* 0x000e2800000e0000 */
[----:B------:R-:W-:Y:S02]  /*141e0*/  IMAD.IADD R5, R12, 0x1, -R5 ;  /* 0x000000010c057824 */ /* 0x000fe400078e0a05 */
[----:B-----5:R-:W-:-:S03]  /*141f0*/  IMAD R58, R69, R24, RZ ;  /* 0x00000018453a7224 */ /* 0x020fc600078e02ff */
[----:B------:R-:W-:Y:S01]  /*14200*/  LOP3.LUT P0, RZ, R5, 0x3, RZ, 0xc0, !PT ;  /* 0x0000000305ff7812 */ /* 0x000fe2000780c0ff */
[----:B--2---:R-:W-:-:S05]  /*14210*/  IMAD.IADD R13, R11, 0x1, R82 ;  /* 0x000000010b0d7824 */ /* 0x004fca00078e0252 */
[C---:B------:R-:W-:Y:S02]  /*14220*/  IADD3 R5, R13.reuse, 0x8, RZ ;  /* 0x000000080d057810 */ /* 0x040fe40007ffe0ff */
[-C--:B------:R-:W-:Y:S02]  /*14230*/  ISETP.GE.OR P1, PT, R13, R58.reuse, P0 ;  /* 0x0000003a0d00720c */ /* 0x080fe40000726670 */
[----:B------:R-:W-:-:S11]  /*14240*/  ISETP.GE.OR P0, PT, R5, R58, P0 ;  /* 0x0000003a0500720c */ /* 0x000fd60000706670 */
[----:B-1----:R1:W-:Y:S04]  /*14250*/  @!P1 ST.E desc[UR40][R6.64], R61 ;  /* 0x0000003d06009985 */ /* 0x0023e8000c101928 */
[----:B0-----:R1:W-:Y:S01]  /*14260*/  @!P0 ST.E desc[UR40][R8.64], R60 ;  /* 0x0000003c08008985 */ /* 0x0013e2000c101928 */
[----:B------:R-:W-:Y:S05]  /*14270*/  @P3 BRA `(.L_x_1956) ;  /* 0x0000000400ac3947 */ /* 0x000fea0003800000 */
[----:B------:R-:W-:Y:S01]  /*14280*/  SHF.R.S32.HI R59, RZ, 0x1f, R83 ;  /* 0x0000001fff3b7819 */ /* 0x000fe20000011453 */
[----:B------:R-:W0:Y:S01]  /*14290*/  @P4 LDC R21, c[0x0][0xbec] ;  /* 0x0002fb00ff154b82 */ /* 0x000e220000000800 */
[----:B------:R-:W-:Y:S02]  /*142a0*/  ULDC.64 UR4, c[0x0][0xaa0] ;  /* 0x0002a80000047ab9 */ /* 0x000fe40000000a00 */
[----:B------:R-:W-:-:S04]  /*142b0*/  LEA.HI R59, R59, R83, RZ, 0x3 ;  /* 0x000000533b3b7211 */ /* 0x000fc800078f18ff */
[----:B------:R-:W-:Y:S01]  /*142c0*/  SHF.R.S32.HI R59, RZ, 0x3, R59 ;  /* 0x00000003ff3b7819 */ /* 0x000fe2000001143b */
[----:B------:R-:W2:Y:S04]  /*142d0*/  @P4 LDC R35, c[0x0][0xbf0] ;  /* 0x0002fc00ff234b82 */ /* 0x000ea80000000800 */
[----:B------:R-:W-:-:S04]  /*142e0*/  IMAD R5, R59, 0x40, R0 ;  /* 0x000000403b057824 */ /* 0x000fc800078e0200 */
[----:B------:R-:W-:-:S03]  /*142f0*/  IMAD.WIDE R2, R5, 0x2, R2 ;  /* 0x0000000205027825 */ /* 0x000fc600078e0202 */
[C---:B------:R-:W-:Y:S02]  /*14300*/  IADD3 R13, P0, R2.reuse, 0x1800, RZ ;  /* 0x00001800020d7810 */ /* 0x040fe40007f1e0ff */
[C---:B------:R-:W-:Y:S02]  /*14310*/  IADD3 R29, P1, R2.reuse, 0x3000, RZ ;  /* 0x00003000021d7810 */ /* 0x040fe40007f3e0ff */
[----:B-1----:R-:W-:Y:S02]  /*14320*/  LOP3.LUT R9, R2, 0x380, RZ, 0xc0, !PT ;  /* 0x0000038002097812 */ /* 0x002fe400078ec0ff */
        /* <DEDUP_REMOVED lines=16> */
[----:B------:R-:W-:Y:S02]  /*14430*/  IMAD R65, R65, UR4, RZ ;  /* 0x0000000441417c24 */ /* 0x000fe4000f8e02ff */
[----:B------:R-:W-:Y:S01]  /*14440*/  IMAD.X R5, RZ, RZ, R3, P0 ;  /* 0x000000ffff057224 */ /* 0x000fe200000e0603 */
[----:B------:R-:W-:Y:S01]  /*14450*/  SHF.R.U64 R2, R2, 0x3, RZ ;  /* 0x0000000302027819 */ /* 0x000fe200000012ff */
[----:B------:R-:W-:-:S03]  /*14460*/  IMAD R65, R62, UR5, R65 ;  /* 0x000000053e417c24 */ /* 0x000fc6000f8e0241 */
[----:B------:R-:W-:Y:S01]  /*14470*/  LOP3.LUT R4, R2, R7, RZ, 0x3c, !PT ;  /* 0x0000000702047212 */ /* 0x000fe200078e3cff */
[----:B------:R-:W-:Y:S01]  /*14480*/  IMAD.WIDE.U32 R2, R62, UR4, RZ ;  /* 0x000000043e027c25 */ /* 0x000fe2000f8e00ff */
[----:B------:R-:W-:-:S03]  /*14490*/  ULDC.64 UR4, c[0x0][0xae8] ;  /* 0x0002ba0000047ab9 */ /* 0x000fc60000000a00 */
[----:B------:R-:W-:Y:S01]  /*144a0*/  IMAD R20, R75, 0x30, R59 ;  /* 0x000000304b147824 */ /* 0x000fe200078e023b */
[----:B------:R-:W-:Y:S01]  /*144b0*/  SHF.R.S32.HI R33, RZ, 0x1f, R64 ;  /* 0x0000001fff217819 */ /* 0x000fe20000011440 */
[----:B------:R-:W-:Y:S01]  /*144c0*/  IMAD.IADD R3, R3, 0x1, R65 ;  /* 0x0000000103037824 */ /* 0x000fe200078e0241 */
[----:B------:R-:W5:Y:S01]  /*144d0*/  LD.E.128 R4, desc[UR40][R4.64] ;  /* 0x0000002804047980 */ /* 0x000f62000c101d00 */
[----:B------:R-:W-:Y:S02]  /*144e0*/  IMAD.IADD R32, R82, 0x1, R20 ;  /* 0x0000000152207824 */ /* 0x000fe400078e0214 */
[----:B------:R-:W-:Y:S01]  /*144f0*/  IMAD.WIDE.U32 R2, R81, UR4, R2 ;  /* 0x0000000451027c25 */ /* 0x000fe2000f8e0002 */
[----:B------:R-:W-:Y:S01]  /*14500*/  @!PT LDS RZ, [RZ] ;  /* 0x00000000fffff984 */ /* 0x000fe20000000800 */
[----:B------:R-:W-:Y:S01]  /*14510*/  @!PT LDS RZ, [RZ] ;  /* 0x00000000fffff984 */ /* 0x000fe20000000800 */
[----:B------:R-:W-:Y:S01]  /*14520*/  @!PT LDS RZ, [RZ] ;  /* 0x00000000fffff984 */ /* 0x000fe20000000800 */
[----:B------:R-:W-:Y:S01]  /*14530*/  @!PT LDS RZ, [RZ] ;  /* 0x00000000fffff984 */ /* 0x000fe20000000800 */
[----:B------:R1:W-:Y:S06]  /*14540*/  MEMBAR.ALL.CTA ;  /* 0x0000000000007992 */ /* 0x0003ec0000008000 */
[----:B-1----:R-:W1:Y:S01]  /*14550*/  FENCE.VIEW.ASYNC.S ;  /* 0x00000000000073c6 */ /* 0x002e620000000000 */
[----:B0-----:R-:W-:-:S04]  /*14560*/  @P4 IMAD.HI.U32 R20, R32, R21, RZ ;  /* 0x0000001520144227 */ /* 0x001fc800078e00ff */
[----:B------:R-:W-:Y:S01]  /*14570*/  IMAD R3, R81, UR5, R3 ;  /* 0x0000000551037c24 */ /* 0x000fe2000f8e0203 */
[----:B------:R-:W-:Y:S01]  /*14580*/  ULDC.64 UR4, c[0x0][0xaf0] ;  /* 0x0002bc0000047ab9 */ /* 0x000fe20000000a00 */
[----:B------:R-:W-:Y:S01]  /*14590*/  IMAD.MOV.U32 R21, RZ, RZ, R32 ;  /* 0x000000ffff157224 */ /* 0x000fe200078e0020 */
[----:B--2---:R-:W-:Y:S01]  /*145a0*/  @P4 SHF.R.U32.HI R21, RZ, R35, R20 ;  /* 0x00000023ff154219 */ /* 0x004fe20000011614 */
[----:B------:R-:W-:Y:S02]  /*145b0*/  IMAD R33, R33, UR4, RZ ;  /* 0x0000000421217c24 */ /* 0x000fe4000f8e02ff */
[----:B------:R-:W-:Y:S02]  /*145c0*/  IMAD.IADD R37, R59, 0x1, R82 ;  /* 0x000000013b257824 */ /* 0x000fe400078e0252 */
[C---:B------:R-:W-:Y:S02]  /*145d0*/  IMAD R33, R64.reuse, UR5, R33 ;  /* 0x0000000540217c24 */ /* 0x040fe4000f8e0221 */
[----:B------:R-:W-:Y:S01]  /*145e0*/  IMAD.WIDE.U32 R64, R64, UR4, R2 ;  /* 0x0000000440407c25 */ /* 0x000fe2000f8e0002 */
[----:B------:R-:W-:Y:S01]  /*145f0*/  SHF.R.S32.HI R2, RZ, 0x1f, R21 ;  /* 0x0000001fff027819 */ /* 0x000fe20000011415 */
[----:B------:R-:W-:-:S02]  /*14600*/  ULDC.64 UR4, c[0x0][0xae0] ;  /* 0x0002b80000047ab9 */ /* 0x000fc40000000a00 */
[----:B------:R-:W-:Y:S02]  /*14610*/  IMAD.MOV R3, RZ, RZ, -R21 ;  /* 0x000000ffff037224 */ /* 0x000fe400078e0a15 */
[----:B------:R-:W-:Y:S02]  /*14620*/  IMAD.IADD R65, R65, 0x1, R33 ;  /* 0x0000000141417824 */ /* 0x000fe400078e0221 */
[----:B------:R-:W-:Y:S02]  /*14630*/  IMAD R33, R24, R3, R32 ;  /* 0x0000000318217224 */ /* 0x000fe400078e0220 */
[----:B------:R-:W-:-:S03]  /*14640*/  IMAD R2, R2, UR4, RZ ;  /* 0x0000000402027c24 */ /* 0x000fc6000f8e02ff */
[----:B------:R-:W-:Y:S01]  /*14650*/  SHF.R.S32.HI R20, RZ, 0x1f, R33 ;  /* 0x0000001fff147819 */ /* 0x000fe20000011421 */
[C---:B------:R-:W-:Y:S02]  /*14660*/  IMAD R35, R21.reuse, UR5, R2 ;  /* 0x0000000515237c24 */ /* 0x040fe4000f8e0202 */
[----:B------:R-:W-:Y:S01]  /*14670*/  IMAD.WIDE.U32 R2, R21, UR4, R64 ;  /* 0x0000000415027c25 */ /* 0x000fe2000f8e0040 */
[----:B------:R-:W-:-:S03]  /*14680*/  ULDC.64 UR4, c[0x0][0xad8] ;  /* 0x0002b60000047ab9 */ /* 0x000fc60000000a00 */
[----:B------:R-:W-:Y:S02]  /*14690*/  IMAD.IADD R3, R3, 0x1, R35 ;  /* 0x0000000103037824 */ /* 0x000fe400078e0223 */
[----:B------:R-:W-:Y:S02]  /*146a0*/  IMAD R20, R20, UR4, RZ ;  /* 0x0000000414147c24 */ /* 0x000fe4000f8e02ff */
[----:B------:R-:W-:-:S04]  /*146b0*/  IMAD.WIDE.U32 R2, R33, UR4, R2 ;  /* 0x0000000421027c25 */ /* 0x000fc8000f8e0002 */
[----:B------:R-:W-:Y:S01]  /*146c0*/  IMAD R21, R33, UR5, R20 ;  /* 0x0000000521157c24 */ /* 0x000fe2000f8e0214 */
[----:B------:R-:W-:Y:S02]  /*146d0*/  ULDC.64 UR4, c[0x0][0xa80] ;  /* 0x0002a00000047ab9 */ /* 0x000fe40000000a00 */
[C---:B------:R-:W-:Y:S01]  /*146e0*/  LEA R24, P0, R2.reuse, UR4, 0x1 ;  /* 0x0000000402187c11 */ /* 0x040fe2000f8008ff */
[----:B------:R-:W-:Y:S01]  /*146f0*/  IMAD.IADD R3, R3, 0x1, R21 ;  /* 0x0000000103037824 */ /* 0x000fe200078e0215 */
[----:B------:R-:W-:Y:S01]  /*14700*/  ULDC UR4, c[0x0][0xac8] ;  /* 0x0002b20000047ab9 */ /* 0x000fe20000000800 */
[C---:B------:R-:W-:Y:S02]  /*14710*/  VIADD R21, R37.reuse, 0x60 ;  /* 0x0000006025157836 */ /* 0x040fe40000000000 */
[----:B-1----:R-:W0:Y:S01]  /*14720*/  SHFL.IDX PT, R35, R24, RZ, 0x181f ;  /* 0x00181fff18237589 */ /* 0x002e2200000e0000 */
[----:B------:R-:W-:Y:S01]  /*14730*/  LEA.HI.X R34, R2, UR5, R3, 0x1, P0 ;  /* 0x0000000502227c11 */ /* 0x000fe200080f0c03 */
[C---:B------:R-:W-:Y:S01]  /*14740*/  VIADD R3, R37.reuse, 0x30 ;  /* 0x0000003025037836 */ /* 0x040fe20000000000 */
[----:B------:R-:W-:Y:S01]  /*14750*/  ISETP.GE.AND P0, PT, R0, UR4, PT ;  /* 0x0000000400007c0c */ /* 0x000fe2000bf06270 */
[----:B------:R-:W1:Y:S03]  /*14760*/  SHFL.IDX PT, R39, R24, 0x1, 0x181f ;  /* 0x00381f0018277f89 */ /* 0x000e6600000e0000 */
[-C--:B------:R-:W-:Y:S01]  /*14770*/  ISETP.GE.OR P1, PT, R37, R58.reuse, P0 ;  /* 0x0000003a2500720c */ /* 0x080fe20000726670 */
[----:B------:R-:W2:Y:S01]  /*14780*/  SHFL.IDX PT, R41, R24, 0x2, 0x181f ;  /* 0x00581f0018297f89 */ /* 0x000ea200000e0000 */
[-C--:B------:R-:W-:Y:S01]  /*14790*/  ISETP.GE.OR P2, PT, R3, R58.reuse, P0 ;  /* 0x0000003a0300720c */ /* 0x080fe20000746670 */
[----:B------:R-:W-:Y:S01]  /*147a0*/  VIADD R3, R16, 0x13220 ;  /* 0x0001322010037836 */ /* 0x000fe20000000000 */
[----:B------:R-:W-:Y:S01]  /*147b0*/  ISETP.GE.OR P3, PT, R21, R58, P0 ;  /* 0x0000003a1500720c */ /* 0x000fe20000766670 */
[----:B------:R-:W2:Y:S03]  /*147c0*/  SHFL.IDX PT, R33, R34, RZ, 0x181f ;  /* 0x00181fff22217589 */ /* 0x000ea600000e0000 */
[----:B------:R-:W-:Y:S01]  /*147d0*/  PRMT R21, RZ, 0x654, R3 ;  /* 0x00000654ff157816 */ /* 0x000fe20000000003 */
[----:B------:R-:W2:Y:S03]  /*147e0*/  SHFL.IDX PT, R36, R34, 0x1, 0x181f ;  /* 0x00381f0022247f89 */ /* 0x000ea600000e0000 */
[----:B------:R2:W-:Y:S01]  /*147f0*/  SYNCS.ARRIVE.TRANS64.RED.A1T0 RZ, [R21+URZ], RZ ;  /* 0x000000ff15ff79a7 */ /* 0x0005e2000810043f */
[----:B------:R-:W2:Y:S01]  /*14800*/  SHFL.IDX PT, R38, R34, 0x2, 0x181f ;  /* 0x00581f0022267f89 */ /* 0x000ea200000e0000 */
[----:B0-----:R-:W-:Y:S01]  /*14810*/  @!P1 LEA R2, P4, R0, R35, 0x1 ;  /* 0x0000002300029211 */ /* 0x001fe200078808ff */
[----:B------:R-:W-:-:S02]  /*14820*/  VIADD R35, R37, 0x90 ;  /* 0x0000009025237836 */ /* 0x000fc40000000000 */
[----:B------:R-:W0:Y:S01]  /*14830*/  SHFL.IDX PT, R34, R34, 0x3, 0x181f ;  /* 0x00781f0022227f89 */ /* 0x000e2200000e0000 */
[C---:B-1----:R-:W-:Y:S02]  /*14840*/  @!P2 LEA R20, P5, R0.reuse, R39, 0x1 ;  /* 0x000000270014a211 */ /* 0x042fe400078a08ff */
[----:B------:R-:W-:Y:S01]  /*14850*/  ISETP.GE.OR P0, PT, R35, R58, P0 ;  /* 0x0000003a2300720c */ /* 0x000fe20000706670 */
[----:B------:R1:W0:Y:S01]  /*14860*/  SHFL.IDX PT, R39, R24, 0x3, 0x181f ;  /* 0x00781f0018277f89 */ /* 0x00022200000e0000 */
[C---:B--2---:R-:W-:Y:S02]  /*14870*/  @!P3 LEA R32, P6, R0.reuse, R41, 0x1 ;  /* 0x000000290020b211 */ /* 0x044fe400078c08ff */
[C-C-:B------:R-:W-:Y:S02]  /*14880*/  @!P1 LEA.HI.X R3, R0.reuse, R33, R63.reuse, 0x1, P4 ;  /* 0x0000002100039211 */ /* 0x140fe400020f0c3f */
[C-C-:B------:R-:W-:Y:S02]  /*14890*/  @!P2 LEA.HI.X R21, R0.reuse, R36, R63.reuse, 0x1, P5 ;  /* 0x000000240015a211 */ /* 0x140fe400028f0c3f */
[----:B------:R-:W-:Y:S01]  /*148a0*/  @!P3 LEA.HI.X R33, R0, R38, R63, 0x1, P6 ;  /* 0x000000260021b211 */ /* 0x000fe200030f0c3f */
[----:B---3--:R1:W-:Y:S04]  /*148b0*/  @!P1 ST.E.128 desc[UR40][R2.64], R8 ;  /* 0x0000000802009985 */ /* 0x0083e8000c101d28 */
[----:B----4-:R1:W-:Y:S04]  /*148c0*/  @!P2 ST.E.128 desc[UR40][R20.64], R12 ;  /* 0x0000000c1400a985 */ /* 0x0103e8000c101d28 */
[----:B------:R1:W-:Y:S01]  /*148d0*/  @!P3 ST.E.128 desc[UR40][R32.64], R28 ;  /* 0x0000001c2000b985 */ /* 0x0003e2000c101d28 */
[----:B0-----:R-:W-:Y:S05]  /*148e0*/  @P0 BRA `(.L_x_1957) ;  /* 0x0000001000a80947 */ /* 0x001fea0003800000 */
[----:B-1----:R-:W-:-:S04]  /*148f0*/  LEA R2, P0, R0, R39, 0x1 ;  /* 0x0000002700027211 */ /* 0x002fc800078008ff */
[----:B------:R-:W-:-:S05]  /*14900*/  LEA.HI.X R3, R0, R34, R63, 0x1, P0 ;  /* 0x0000002200037211 */ /* 0x000fca00000f0c3f */
[----:B-----5:R4:W-:Y:S01]  /*14910*/  ST.E.128 desc[UR40][R2.64], R4 ;  /* 0x0000000402007985 */ /* 0x0209e2000c101d28 */
[----:B------:R-:W-:Y:S05]  /*14920*/  BRA `(.L_x_1957) ;  /* 0x0000001000987947 */ /* 0x000fea0003800000 */
.L_x_1956:
[----:B------:R-:W2:Y:S01]  /*14930*/  LDL R72, [R1+0x40] ;  /* 0x0000400001487983 */ /* 0x000ea20000100800 */
[----:B------:R-:W-:Y:S01]  /*14940*/  ULDC.64 UR4, c[0x0][0xb08] ;  /* 0x0002c20000047ab9 */ /* 0x000fe20000000a00 */
[----:B------:R-:W0:Y:S01]  /*14950*/  @P4 LDC R0, c[0x0][0xbec] ;  /* 0x0002fb00ff004b82 */ /* 0x000e220000000800 */
[----:B------:R-:W-:Y:S01]  /*14960*/  IMAD R65, R65, UR4, RZ ;  /* 0x0000000441417c24 */ /* 0x000fe2000f8e02ff */
[----:B------:R-:W3:Y:S01]  /*14970*/  LDL R71, [R1+0x78] ;  /* 0x0000780001477983 */ /* 0x000ee20000100800 */
[C---:B------:R-:W-:Y:S01]  /*14980*/  IMAD.WIDE.U32 R2, R62.reuse, UR4, RZ ;  /* 0x000000043e027c25 */ /* 0x040fe2000f8e00ff */
[----:B-1----:R-:W-:Y:S01]  /*14990*/  SHF.R.S32.HI R7, RZ, 0x1f, R64 ;  /* 0x0000001fff077819 */ /* 0x002fe20000011440 */
[----:B------:R-:W-:Y:S01]  /*149a0*/  ULDC.64 UR6, c[0x0][0xb30] ;  /* 0x0002cc0000067ab9 */ /* 0x000fe20000000a00 */
[----:B------:R1:W5:Y:S01]  /*149b0*/  LDL R70, [R1+0x8c] ;  /* 0x00008c0001467983 */ /* 0x0003620000100800 */
[----:B------:R-:W-:Y:S01]  /*149c0*/  IMAD R65, R62, UR5, R65 ;  /* 0x000000053e417c24 */ /* 0x000fe2000f8e0241 */
[----:B------:R-:W4:Y:S01]  /*149d0*/  @P4 LDC R11, c[0x0][0xbf0] ;  /* 0x0002fc00ff0b4b82 */ /* 0x000f220000000800 */
[----:B------:R-:W-:Y:S01]  /*149e0*/  ULDC.64 UR4, c[0x0][0xb38] ;  /* 0x0002ce0000047ab9 */ /* 0x000fe20000000a00 */
[----:B------:R1:W5:Y:S01]  /*149f0*/  LDL R69, [R1+0x80] ;  /* 0x0000800001457983 */ /* 0x0003620000100800 */
[----:B------:R-:W-:-:S03]  /*14a00*/  IMAD.IADD R3, R3, 0x1, R65 ;  /* 0x0000000103037824 */ /* 0x000fc600078e0241 */
[----:B------:R1:W5:Y:S01]  /*14a10*/  LDL R68, [R1+0x88] ;  /* 0x0000880001447983 */ /* 0x0003620000100800 */
[----:B------:R-:W-:-:S03]  /*14a20*/  IMAD.WIDE.U32 R2, R81, UR4, R2 ;  /* 0x0000000451027c25 */ /* 0x000fc6000f8e0002 */
[----:B------:R1:W5:Y:S01]  /*14a30*/  LDL R66, [R1+0x7c] ;  /* 0x00007c0001427983 */ /* 0x0003620000100800 */
        /* <DEDUP_REMOVED lines=21> */
[----:B------:R-:W-:Y:S01]  /*14b90*/  IADD3 R3, R3, R11, RZ ;  /* 0x0000000b03037210 */ /* 0x000fe20007ffe0ff */
[----:B------:R-:W-:Y:S02]  /*14ba0*/  VIADD R4, R16, 0x13220 ;  /* 0x0001322010047836 */ /* 0x000fe40000000000 */
[C---:B------:R-:W-:Y:S02]  /*14bb0*/  IMAD R7, R9.reuse, UR5, R0 ;  /* 0x0000000509077c24 */ /* 0x040fe4000f8e0200 */
[----:B------:R-:W-:Y:S01]  /*14bc0*/  IMAD.WIDE.U32 R2, R9, UR4, R2 ;  /* 0x0000000409027c25 */ /* 0x000fe2000f8e0002 */
[----:B------:R-:W-:Y:S01]  /*14bd0*/  ISETP.GE.AND P0, PT, R13, R58, PT ;  /* 0x0000003a0d00720c */ /* 0x000fe20003f06270 */
[----:B------:R-:W-:Y:S01]  /*14be0*/  ULDC.64 UR4, c[0x0][0xb00] ;  /* 0x0002c00000047ab9 */ /* 0x000fe20000000a00 */
[----:B------:R-:W-:Y:S01]  /*14bf0*/  PRMT R4, RZ, 0x654, R4 ;  /* 0x00000654ff047816 */ /* 0x000fe20000000004 */
[----:B------:R-:W-:Y:S01]  /*14c00*/  IMAD.IADD R3, R3, 0x1, R7 ;  /* 0x0000000103037824 */ /* 0x000fe200078e0207 */
[----:B------:R-:W-:-:S02]  /*14c10*/  LEA R0, P1, R2, UR4, 0x2 ;  /* 0x0000000402007c11 */ /* 0x000fc4000f8210ff */
[----:B------:R0:W-:Y:S01]  /*14c20*/  SYNCS.ARRIVE.TRANS64.RED.A1T0 RZ, [R4+URZ], RZ ;  /* 0x000000ff04ff79a7 */ /* 0x0001e2000810043f */
[----:B------:R-:W-:Y:S02]  /*14c30*/  BSSY B1, `(.L_x_1958) ;  /* 0x000002e000017945 */ /* 0x000fe40003800000 */
[----:B------:R1:W4:Y:S01]  /*14c40*/  SHFL.IDX PT, R6, R0, RZ, 0x1c1f ;  /* 0x001c1fff00067589 */ /* 0x00032200000e0000 */
[----:B0-----:R-:W-:-:S05]  /*14c50*/  LEA.HI.X R4, R2, UR5, R3, 0x2, P1 ;  /* 0x0000000502047c11 */ /* 0x001fca00088f1403 */
[----:B------:R1:W0:Y:S01]  /*14c60*/  SHFL.IDX PT, R7, R4, RZ, 0x1c1f ;  /* 0x001c1fff04077589 */ /* 0x00022200000e0000 */
[C---:B--2---:R-:W-:Y:S02]  /*14c70*/  VIADD R59, R72.reuse, 0x8 ;  /* 0x00000008483b7836 */ /* 0x044fe40000000000 */
[C---:B------:R-:W-:Y:S02]  /*14c80*/  VIADD R61, R72.reuse, 0x10 ;  /* 0x00000010483d7836 */ /* 0x040fe40000000000 */
[C---:B------:R-:W-:Y:S02]  /*14c90*/  VIADD R63, R72.reuse, 0x18 ;  /* 0x00000018483f7836 */ /* 0x040fe40000000000 */
[----:B------:R-:W-:Y:S01]  /*14ca0*/  VIADD R65, R72, 0x20 ;  /* 0x0000002048417836 */ /* 0x000fe20000000000 */
[----:B---3--:R-:W-:Y:S02]  /*14cb0*/  SHF.R.S32.HI R67, RZ, 0x1f, R71 ;  /* 0x0000001fff437819 */ /* 0x008fe40000011447 */
[----:B------:R-:W-:-:S02]  /*14cc0*/  SHF.R.S32.HI R24, RZ, 0x1f, R59 ;  /* 0x0000001fff187819 */ /* 0x000fc4000001143b */
[----:B------:R-:W-:Y:S02]  /*14cd0*/  SHF.R.S32.HI R60, RZ, 0x1f, R61 ;  /* 0x0000001fff3c7819 */ /* 0x000fe4000001143d */
        /* <DEDUP_REMOVED lines=18> */
[----:B-----5:R-:W-:Y:S02]  /*14e00*/  ISETP.GE.AND P1, PT, R69, UR4, PT ;  /* 0x0000000445007c0c */ /* 0x020fe4000bf26270 */
        /* <DEDUP_REMOVED lines=16> */
.L_x_1959:
[----:B------:R-:W-:Y:S05]  /*14f10*/  BSYNC B1 ;  /* 0x0000000000017941 */ /* 0x000fea0003800000 */
.L_x_1958:
        /* <DEDUP_REMOVED lines=10> */
[----:B--2---:R-:W-:-:S04]  /*14fc0*/  @!P0 LEA R4, P5, R59, R6, 0x2 ;  /* 0x000000063b048211 */ /* 0x004fc800078a10ff */
[-C--:B-1----:R-:W-:Y:S01]  /*14fd0*/  @!P0 LEA.HI.X R5, R59, R7.reuse, R24, 0x2, P5 ;  /* 0x000000073b058211 */ /* 0x082fe200028f1418 */
[----:B------:R-:W-:Y:S01]  /*14fe0*/  @!P4 IMAD.WIDE R2, R72, 0x4, R6 ;  /* 0x000000044802c825 */ /* 0x000fe200078e0206 */
[-C--:B------:R-:W-:Y:S02]  /*14ff0*/  @!P1 LEA R8, P5, R61, R6.reuse, 0x2 ;  /* 0x000000063d089211 */ /* 0x080fe400078a10ff */
[----:B------:R-:W-:Y:S02]  /*15000*/  @!P2 LEA R10, P6, R63, R6, 0x2 ;  /* 0x000000063f0aa211 */ /* 0x000fe400078c10ff */
[-C--:B------:R-:W-:Y:S01]  /*15010*/  @!P1 LEA.HI.X R9, R61, R7.reuse, R60, 0x2, P5 ;  /* 0x000000073d099211 */ /* 0x080fe200028f143c */
[----:B------:R0:W-:Y:S01]  /*15020*/  @!P4 ST.E.64 desc[UR40][R2.64], R42 ;  /* 0x0000002a0200c985 */ /* 0x0001e2000c101b28 */
[----:B------:R-:W-:Y:S02]  /*15030*/  ISETP.GE.AND P5, PT, R71, UR4, PT ;  /* 0x0000000447007c0c */ /* 0x000fe4000bfa6270 */
[----:B-----5:R-:W-:Y:S01]  /*15040*/  ISETP.GE.AND P4, PT, R69, UR4, PT ;  /* 0x0000000445007c0c */ /* 0x020fe2000bf86270 */
[----:B------:R0:W-:Y:S01]  /*15050*/  @!P0 ST.E.64 desc[UR40][R4.64], R44 ;  /* 0x0000002c04008985 */ /* 0x0001e2000c101b28 */
[----:B------:R-:W-:-:S02]  /*15060*/  @!P2 LEA.HI.X R11, R63, R7, R62, 0x2, P6 ;  /* 0x000000073f0ba211 */ /* 0x000fc400030f143e */
[CC--:B------:R-:W-:Y:S01]  /*15070*/  @!P3 LEA R12, P6, R65.reuse, R6.reuse, 0x2 ;  /* 0x00000006410cb211 */ /* 0x0c0fe200078c10ff */
[----:B------:R0:W-:Y:S03]  /*15080*/  @!P1 ST.E.64 desc[UR40][R8.64], R46 ;  /* 0x0000002e08009985 */ /* 0x0001e6000c101b28 */
[-C--:B------:R-:W-:Y:S01]  /*15090*/  @!P3 LEA.HI.X R13, R65, R7.reuse, R64, 0x2, P6 ;  /* 0x00000007410db211 */ /* 0x080fe200030f1440 */
[----:B------:R0:W-:Y:S02]  /*150a0*/  @!P2 ST.E.64 desc[UR40][R10.64], R48 ;  /* 0x000000300a00a985 */ /* 0x0001e4000c101b28 */
[-C--:B------:R-:W-:Y:S02]  /*150b0*/  @!P5 LEA R14, P0, R71, R6.reuse, 0x2 ;  /* 0x00000006470ed211 */ /* 0x080fe400078010ff */
[----:B------:R-:W-:Y:S01]  /*150c0*/  @!P4 LEA R20, P1, R69, R6, 0x2 ;  /* 0x000000064514c211 */ /* 0x000fe200078210ff */
[----:B------:R0:W-:Y:S01]  /*150d0*/  @!P3 ST.E.64 desc[UR40][R12.64], R50 ;  /* 0x000000320c00b985 */ /* 0x0001e2000c101b28 */
[----:B------:R-:W-:-:S02]  /*150e0*/  @!P5 LEA.HI.X R15, R71, R7, R67, 0x2, P0 ;  /* 0x00000007470fd211 */ /* 0x000fc400000f1443 */
[----:B------:R-:W-:Y:S02]  /*150f0*/  @!P4 LEA.HI.X R21, R69, R7, R70, 0x2, P1 ;  /* 0x000000074515c211 */ /* 0x000fe400008f1446 */
[----:B------:R-:W-:Y:S01]  /*15100*/  ISETP.GE.AND P0, PT, R66, UR4, PT ;  /* 0x0000000442007c0c */ /* 0x000fe2000bf06270 */
[----:B------:R0:W-:Y:S04]  /*15110*/  @!P5 ST.E.64 desc[UR40][R14.64], R52 ;  /* 0x000000340e00d985 */ /* 0x0001e8000c101b28 */
[----:B------:R0:W-:Y:S08]  /*15120*/  @!P4 ST.E.64 desc[UR40][R20.64], R54 ;  /* 0x000000361400c985 */ /* 0x0001f0000c101b28 */
[----:B------:R-:W-:Y:S05]  /*15130*/  @P0 BRA `(.L_x_1957) ;  /* 0x0000000800940947 */ /* 0x000fea0003800000 */
[----:B0-----:R-:W-:-:S04]  /*15140*/  LEA R2, P0, R66, R6, 0x2 ;  /* 0x0000000642027211 */ /* 0x001fc800078010ff */
[----:B------:R-:W-:-:S05]  /*15150*/  LEA.HI.X R3, R66, R7, R68, 0x2, P0 ;  /* 0x0000000742037211 */ /* 0x000fca00000f1444 */
[----:B------:R3:W-:Y:S01]  /*15160*/  ST.E.64 desc[UR40][R2.64], R56 ;  /* 0x0000003802007985 */ /* 0x0007e2000c101b28 */
[----:B------:R-:W-:Y:S05]  /*15170*/  BRA `(.L_x_1957) ;  /* 0x0000000800847947 */ /* 0x000fea0003800000 */
.L_x_1954:
[----:B------:R-:W2:Y:S01]  /*15180*/  LDL.LU R4, [R1+0x64] ;  /* 0x0000640001047983 */ /* 0x000ea20000300800 */
[----:B------:R-:W-:Y:S01]  /*15190*/  ULDC.64 UR6, c[0x0][0xc08] ;  /* 0x0003020000067ab9 */ /* 0x000fe20000000a00 */
[----:B------:R-:W-:Y:S02]  /*151a0*/  ULDC.64 UR4, c[0x0][0xc00] ;  /* 0x0003000000047ab9 */ /* 0x000fe40000000a00 */
[----:B------:R-:W4:Y:S01]  /*151b0*/  LDL.LU R7, [R1+0x68] ;  /* 0x0000680001077983 */ /* 0x000f220000300800 */
[----:B------:R-:W-:Y:S01]  /*151c0*/  ISETP.NE.U32.AND P1, PT, RZ, UR6, PT ;  /* 0x00000006ff007c0c */ /* 0x000fe2000bf25070 */
[----:B---3--:R-:W-:Y:S01]  /*151d0*/  IMAD.MOV.U32 R15, RZ, RZ, RZ ;  /* 0x000000ffff0f7224 */ /* 0x008fe200078e00ff */
[----:B------:R-:W-:Y:S01]  /*151e0*/  ISETP.NE.U32.AND P0, PT, RZ, UR4, PT ;  /* 0x00000004ff007c0c */ /* 0x000fe2000bf05070 */
[----:B------:R-:W1:Y:S01]  /*151f0*/  S2R R6, SR_TID.X ;  /* 0x0000000000067919 */ /* 0x000e620000002100 */
[----:B------:R-:W-:Y:S02]  /*15200*/  ISETP.NE.AND.EX P1, PT, RZ, UR7, PT, P1 ;  /* 0x00000007ff007c0c */ /* 0x000fe4000bf25310 */
[----:B------:R-:W-:-:S02]  /*15210*/  ISETP.NE.AND.EX P0, PT, RZ, UR5, PT, P0 ;  /* 0x00000005ff007c0c */ /* 0x000fc4000bf05300 */
[----:B--2---:R-:W-:Y:S01]  /*15220*/  IADD3 R2, P2, R4, UR4, RZ ;  /* 0x0000000404027c10 */ /* 0x004fe2000ff5e0ff */
[----:B------:R-:W-:-:S03]  /*15230*/  ULDC UR4, c[0x0][0xa88] ;  /* 0x0002a20000047ab9 */ /* 0x000fc60000000800 */
[----:B----4-:R-:W-:-:S05]  /*15240*/  IADD3.X R3, R7, UR5, RZ, P2, !PT ;  /* 0x0000000507037c10 */ /* 0x010fca00097fe4ff */
[----:B------:R-:W-:Y:S01]  /*15250*/  @P1 IADD3 R4, P2, R4, UR6, RZ ;  /* 0x0000000604041c10 */ /* 0x000fe2000ff5e0ff */
[----:B------:R-:W-:Y:S01]  /*15260*/  IMAD.U32 R14, RZ, RZ, UR4 ;  /* 0x00000004ff0e7e24 */ /* 0x000fe2000f8e00ff */
[----:B------:R2:W5:Y:S02]  /*15270*/  @P0 LDG.E R15, desc[UR40][R2.64] ;  /* 0x00000028020f0981 */ /* 0x000564000c1e1900 */
[----:B------:R-:W-:Y:S01]  /*15280*/  @P1 IADD3.X R5, R7, UR7, RZ, P2, !PT ;  /* 0x0000000707051c10 */ /* 0x000fe200097fe4ff */
[----:B-1----:R-:W-:-:S04]  /*15290*/  VIADD R32, R6, 0xffffff80 ;  /* 0xffffff8006207836 */ /* 0x002fc80000000000 */
[----:B------:R2:W5:Y:S01]  /*152a0*/  @P1 LDG.E R14, desc[UR40][R4.64] ;  /* 0x00000028040e1981 */ /* 0x000562000c1e1900 */
[----:B------:R-:W-:Y:S02]  /*152b0*/  ISETP.GT.AND P3, PT, R32, 0xbf, PT ;  /* 0x000000bf2000780c */ /* 0x000fe40003f64270 */
[----:B------:R-:W-:Y:S01]  /*152c0*/  ISETP.GT.AND P2, PT, R77, 0x1, PT ;  /* 0x000000014d00780c */ /* 0x000fe20003f44270 */
[----:B------:R-:W-:-:S12]  /*152d0*/  @P1 BRA `(.L_x_1960) ;  /* 0x0000000000101947 */ /* 0x000fd80003800000 */
[----:B------:R-:W-:Y:S05]  /*152e0*/  @!P0 BRA `(.L_x_1960) ;  /* 0x00000000000c8947 */ /* 0x000fea0003800000 */
[----:B--2---:R-:W2:Y:S04]  /*152f0*/  LDG.E R5, desc[UR40][R2.64] ;  /* 0x0000002802057981 */ /* 0x004ea8000c1e1900 */
[----:B-----5:R-:W2:Y:S02]  /*15300*/  LDG.E R14, desc[UR40][R2.64+0x4] ;  /* 0x00000428020e7981 */ /* 0x020ea4000c1e1900 */
[----:B--2---:R-:W-:-:S07]  /*15310*/  IMAD.IADD R14, R14, 0x1, -R5 ;  /* 0x000000010e0e7824 */ /* 0x004fce00078e0a05 */
.L_x_1960:
[----:B--2---:R-:W2:Y:S04]  /*15320*/  LDL.LU R2, [R1+0x70] ;  /* 0x0000700001027983 */ /* 0x004ea80000300800 */
[----:B------:R-:W3:Y:S01]  /*15330*/  LDL.LU R3, [R1+0x5c] ;  /* 0x00005c0001037983 */ /* 0x000ee20000300800 */
[----:B------:R-:W-:Y:S01]  /*15340*/  BSSY B1, `(.L_x_1961) ;  /* 0x0000038000017945 */ /* 0x000fe20003800000 */
[----:B-----5:R-:W-:Y:S02]  /*15350*/  SHF.R.S32.HI R24, RZ, 0x1f, R15 ;  /* 0x0000001fff187819 */ /* 0x020fe4000001140f */
[----:B--2---:R-:W-:Y:S02]  /*15360*/  SEL R28, R2, RZ, !P0 ;  /* 0x000000ff021c7207 */ /* 0x004fe40004000000 */
[----:B---3--:R-:W-:Y:S01]  /*15370*/  SEL R29, R3, RZ, !P0 ;  /* 0x000000ff031d7207 */ /* 0x008fe20004000000 */
[----:B------:R-:W-:Y:S06]  /*15380*/  @P3 BRA `(.L_x_1962) ;  /* 0x0000000000cc3947 */ /* 0x000fec0003800000 */
[----:B------:R-:W2:Y:S01]  /*15390*/  LDL R3, [R1+0x3c] ;  /* 0x00003c0001037983 */ /* 0x000ea20000100800 */
[----:B------:R-:W1:Y:S02]  /*153a0*/  LDC R33, c[0x0][0xbe8] ;  /* 0x0002fa00ff217b82 */ /* 0x000e640000000800 */
[----:B-1----:R-:W-:Y:S01]  /*153b0*/  IMAD R2, R14, R33, RZ ;  /* 0x000000210e027224 */ /* 0x002fe200078e02ff */
[----:B--2---:R-:W-:-:S04]  /*153c0*/  IADD3 R31, R3, -0x80, R6 ;  /* 0xffffff80031f7810 */ /* 0x004fc80007ffe006 */
[----:B------:R-:W-:-:S13]  /*153d0*/  ISETP.GE.AND P0, PT, R31, R2, PT ;  /* 0x000000021f00720c */ /* 0x000fda0003f06270 */
[----:B------:R-:W-:Y:S05]  /*153e0*/  @P0 BRA `(.L_x_1962) ;  /* 0x0000000000b40947 */ /* 0x000fea0003800000 */
[----:B------:R-:W2:Y:S04]  /*153f0*/  LDL R12, [R1+0x48] ;  /* 0x00004800010c7983 */ /* 0x000ea80000100800 */
[----:B------:R-:W3:Y:S01]  /*15400*/  LDL.LU R34, [R1+0x74] ;  /* 0x0000740001227983 */ /* 0x000ee20000300800 */
[----:B------:R-:W-:Y:S01]  /*15410*/  IMAD.MOV.U32 R2, RZ, RZ, 0x9b8 ;  /* 0x000009b8ff027424 */ /* 0x000fe200078e00ff */
[----:B------:R-:W-:Y:S01]  /*15420*/  ISETP.GT.AND P3, PT, R77, 0x1, PT ;  /* 0x000000014d00780c */ /* 0x000fe20003f64270 */
[----:B------:R-:W-:Y:S01]  /*15430*/  IMAD.MOV.U32 R21, RZ, RZ, R31 ;  /* 0x000000ffff157224 */ /* 0x000fe200078e001f */
[----:B------:R-:W-:Y:S02]  /*15440*/  ISETP.NE.AND P0, PT, R33, 0x1, PT ;  /* 0x000000012100780c */ /* 0x000fe40003f05270 */
[----:B------:R-:W-:-:S02]  /*15450*/  SEL R30, R2, 0x978, P3 ;  /* 0x00000978021e7807 */ /* 0x000fc40001800000 */
[----:B------:R-:W1:Y:S08]  /*15460*/  LDC.64 R2, c[0x0][0xba8] ;  /* 0x0002ea00ff027b82 */ /* 0x000e700000000a00 */
[----:B------:R-:W4:Y:S08]  /*15470*/  LDC.64 R8, c[0x0][R30+0x220] ;  /* 0x000088001e087b82 */ /* 0x000f300000000a00 */
[----:B------:R-:W2:Y:S08]  /*15480*/  LDC.64 R6, c[0x0][R30+0x218] ;  /* 0x000086001e067b82 */ /* 0x000eb00000000a00 */
[----:B------:R-:W5:Y:S08]  /*15490*/  LDC.64 R10, c[0x0][R30+0x228] ;  /* 0x00008a001e0a7b82 */ /* 0x000f700000000a00 */
[----:B------:R-:W0:Y:S08]  /*154a0*/  LDC.64 R4, c[0x0][R30+0x210] ;  /* 0x000084001e047b82 */ /* 0x000e300000000a00 */
[----:B------:R-:W5:Y:S08]  /*154b0*/  @P0 LDC R20, c[0x0][0xbec] ;  /* 0x0002fb00ff140b82 */ /* 0x000f700000000800 */
[----:B------:R-:W0:Y:S01]  /*154c0*/  @P0 LDC R37, c[0x0][0xbf0] ;  /* 0x0002fc00ff250b82 */ /* 0x000e220000000800 */
[----:B----4-:R-:W-:-:S07]  /*154d0*/  IMAD R9, R9, R29, RZ ;  /* 0x0000001d09097224 */ /* 0x010fce00078e02ff */
[----:B-1----:R-:W1:Y:S01]  /*154e0*/  @!P3 LDC R2, c[0x0][0xb50] ;  /* 0x0002d400ff02bb82 */ /* 0x002e620000000800 */
[----:B------:R-:W-:Y:S02]  /*154f0*/  IMAD R9, R8, R28, R9 ;  /* 0x0000001c08097224 */ /* 0x000fe400078e0209 */
[----:B-----5:R-:W-:-:S05]  /*15500*/  @P0 IMAD.HI.U32 R20, R31, R20, RZ ;  /* 0x000000141f140227 */ /* 0x020fca00078e00ff */
[----:B------:R-:W4:Y:S01]  /*15510*/  @!P3 LDC R3, c[0x0][0xb54] ;  /* 0x0002d500ff03bb82 */ /* 0x000f220000000800 */
[----:B0-----:R-:W-:Y:S01]  /*15520*/  @P0 SHF.R.U32.HI R21, RZ, R37, R20 ;  /* 0x00000025ff150219 */ /* 0x001fe20000011614 */
        /* <DEDUP_REMOVED lines=21> */
[----:B-1----:R-:W-:-:S04]  /*15680*/  LEA R2, P0, R4, R2, 0x2 ;  /* 0x0000000204027211 */ /* 0x002fc800078010ff */
[----:B----4-:R-:W-:Y:S01]  /*15690*/  LEA.HI.X R3, R4, R3, R5, 0x2, P0 ;  /* 0x0000000304037211 */ /* 0x010fe200000f1405 */
[----:B------:R-:W-:-:S05]  /*156a0*/  IMAD.MOV.U32 R5, RZ, RZ, -0x800000 ;  /* 0xff800000ff057424 */ /* 0x000fca00078e00ff */
[----:B------:R1:W-:Y:S03]  /*156b0*/  STG.E desc[UR40][R2.64], R5 ;  /* 0x0000000502007986 */ /* 0x0003e6000c101928 */
.L_x_1962:
[----:B------:R-:W-:Y:S05]  /*156c0*/  BSYNC B1 ;  /* 0x0000000000017941 */ /* 0x000fea0003800000 */
.L_x_1961:
[----:B------:R-:W-:Y:S05]  /*156d0*/  @P2 BRA `(.L_x_1957) ;  /* 0x00000004002c2947 */ /* 0x000fea0003800000 */
[----:B------:R-:W2:Y:S01]  /*156e0*/  LDL.LU R13, [R1+0x48] ;  /* 0x00004800010d7983 */ /* 0x000ea20000300800 */
[----:B------:R-:W3:Y:S01]  /*156f0*/  LDC R11, c[0x0][0xbe8] ;  /* 0x0002fa00ff0b7b82 */ /* 0x000ee20000000800 */
[----:B------:R-:W-:Y:S01]  /*15700*/  SHF.R.S32.HI R10, RZ, 0x1f, R32 ;  /* 0x0000001fff0a7819 */ /* 0x000fe20000011420 */
[----:B------:R-:W-:Y:S01]  /*15710*/  ULDC.64 UR4, c[0x0][0xaa0] ;  /* 0x0002a80000047ab9 */ /* 0x000fe20000000a00 */
[----:B------:R-:W4:Y:S01]  /*15720*/  LDL.LU R12, [R1+0x3c] ;  /* 0x00003c00010c7983 */ /* 0x000f220000300800 */
[----:B-1----:R-:W-:Y:S01]  /*15730*/  IMAD R2, R24, UR4, RZ ;  /* 0x0000000418027c24 */ /* 0x002fe2000f8e02ff */
        /* <DEDUP_REMOVED lines=9> */
[----:B---3--:R-:W-:Y:S01]  /*157d0*/  ISETP.NE.AND P0, PT, R11, 0x1, PT ;  /* 0x000000010b00780c */ /* 0x008fe20003f05270 */
[----:B------:R-:W-:-:S12]  /*157e0*/  IMAD R21, R14, R11, RZ ;  /* 0x0000000b0e157224 */ /* 0x000fd800078e02ff */
[----:B------:R-:W1:Y:S08]  /*157f0*/  @P0 LDC R7, c[0x0][0xbec] ;  /* 0x0002fb00ff070b82 */ /* 0x000e700000000800 */
[----:B------:R-:W3:Y:S01]  /*15800*/  @P0 LDC R9, c[0x0][0xbf0] ;  /* 0x0002fc00ff090b82 */ /* 0x000ee20000000800 */
[----:B--2---:R-:W-:-:S04]  /*15810*/  IMAD.WIDE.U32 R2, R13, UR4, R2 ;  /* 0x000000040d027c25 */ /* 0x004fc8000f8e0002 */
[----:B----4-:R-:W-:Y:S02]  /*15820*/  IMAD.IADD R8, R12, 0x1, R4 ;  /* 0x000000010c087824 */ /* 0x010fe400078e0204 */
[----:B------:R-:W-:Y:S01]  /*15830*/  IMAD R3, R13, UR5, R3 ;  /* 0x000000050d037c24 */ /* 0x000fe2000f8e0203 */
[----:B------:R-:W-:Y:S01]  /*15840*/  ULDC.64 UR4, c[0x0][0xae0] ;  /* 0x0002b80000047ab9 */ /* 0x000fe20000000a00 */
[----:B-1----:R-:W-:-:S04]  /*15850*/  @P0 IMAD.HI.U32 R4, R8, R7, RZ ;  /* 0x0000000708040227 */ /* 0x002fc800078e00ff */
[----:B------:R-:W-:Y:S01]  /*15860*/  IMAD.MOV.U32 R5, RZ, RZ, R8 ;  /* 0x000000ffff057224 */ /* 0x000fe200078e0008 */
[----:B---3--:R-:W-:Y:S01]  /*15870*/  @P0 SHF.R.U32.HI R5, RZ, R9, R4 ;  /* 0x00000009ff050219 */ /* 0x008fe20000011604 */
        /* <DEDUP_REMOVED lines=10> */
[----:B------:R-:W-:Y:S02]  /*15920*/  ULDC.64 UR4, c[0x0][0xad8] ;  /* 0x0002b60000047ab9 */ /* 0x000fe40000000a00 */
[----:B------:R-:W-:Y:S02]  /*15930*/  IMAD.IADD R3, R3, 0x1, R9 ;  /* 0x0000000103037824 */ /* 0x000fe400078e0209 */
[----:B------:R-:W-:Y:S02]  /*15940*/  IMAD R4, R4, UR4, RZ ;  /* 0x0000000404047c24 */ /* 0x000fe4000f8e02ff */
[----:B------:R-:W-:-:S04]  /*15950*/  IMAD.WIDE.U32 R2, R7, UR4, R2 ;  /* 0x0000000407027c25 */ /* 0x000fc8000f8e0002 */
[----:B------:R-:W-:Y:S01]  /*15960*/  IMAD R5, R7, UR5, R4 ;  /* 0x0000000507057c24 */ /* 0x000fe2000f8e0204 */
[----:B------:R-:W-:Y:S01]  /*15970*/  ULDC.64 UR4, c[0x0][0xa80] ;  /* 0x0002a00000047ab9 */ /* 0x000fe20000000a00 */
[----:B------:R-:W-:Y:S02]  /*15980*/  IMAD.IADD R4, R10, 0x1, R12 ;  /* 0x000000010a047824 */ /* 0x000fe400078e020c */
[----:B------:R-:W-:Y:S01]  /*15990*/  IMAD.IADD R3, R3, 0x1, R5 ;  /* 0x0000000103037824 */ /* 0x000fe200078e0205 */
[----:B------:R-:W-:Y:S01]  /*159a0*/  LEA R5, P0, R2, UR4, 0x1 ;  /* 0x0000000402057c11 */ /* 0x000fe2000f8008ff */
[----:B------:R-:W-:-:S03]  /*159b0*/  ULDC UR4, c[0x0][0xac8] ;  /* 0x0002b20000047ab9 */ /* 0x000fc60000000800 */
[----:B------:R-:W-:Y:S01]  /*159c0*/  LEA.HI.X R8, R2, UR5, R3, 0x1, P0 ;  /* 0x0000000502087c11 */ /* 0x000fe200080f0c03 */
[----:B------:R-:W1:Y:S01]  /*159d0*/  SHFL.IDX PT, R9, R5, RZ, 0x181f ;  /* 0x00181fff05097589 */ /* 0x000e6200000e0000 */
[----:B------:R-:W-:Y:S01]  /*159e0*/  ISETP.GE.AND P0, PT, R0, UR4, PT ;  /* 0x0000000400007c0c */ /* 0x000fe2000bf06270 */
[C---:B------:R-:W-:Y:S02]  /*159f0*/  VIADD R2, R4.reuse, 0x30 ;  /* 0x0000003004027836 */ /* 0x040fe40000000000 */
[----:B------:R-:W2:Y:S01]  /*15a00*/  SHFL.IDX PT, R11, R5, 0x1, 0x181f ;  /* 0x00381f00050b7f89 */ /* 0x000ea200000e0000 */
[C---:B------:R-:W-:Y:S01]  /*15a10*/  VIADD R3, R4.reuse, 0x60 ;  /* 0x0000006004037836 */ /* 0x040fe20000000000 */
[CC--:B------:R-:W-:Y:S01]  /*15a20*/  ISETP.GE.OR P3, PT, R4.reuse, R21.reuse, P0 ;  /* 0x000000150400720c */ /* 0x0c0fe20000766670 */
[----:B------:R-:W-:Y:S01]  /*15a30*/  VIADD R4, R4, 0x90 ;  /* 0x0000009004047836 */ /* 0x000fe20000000000 */
[----:B------:R-:W3:Y:S01]  /*15a40*/  SHFL.IDX PT, R13, R5, 0x2, 0x181f ;  /* 0x00581f00050d7f89 */ /* 0x000ee200000e0000 */
[----:B------:R-:W-:-:S02]  /*15a50*/  ISETP.GE.OR P2, PT, R2, R21, P0 ;  /* 0x000000150200720c */ /* 0x000fc40000746670 */
[-C--:B------:R-:W-:Y:S01]  /*15a60*/  ISETP.GE.OR P1, PT, R3, R21.reuse, P0 ;  /* 0x000000150300720c */ /* 0x080fe20000726670 */
[----:B------:R-:W4:Y:S01]  /*15a70*/  SHFL.IDX PT, R7, R8, RZ, 0x181f ;  /* 0x00181fff08077589 */ /* 0x000f2200000e0000 */
[----:B------:R-:W-:-:S03]  /*15a80*/  ISETP.GE.OR P0, PT, R4, R21, P0 ;  /* 0x000000150400720c */ /* 0x000fc60000706670 */
[----:B------:R-:W5:Y:S04]  /*15a90*/  SHFL.IDX PT, R15, R5, 0x3, 0x181f ;  /* 0x00781f00050f7f89 */ /* 0x000f6800000e0000 */
[----:B------:R-:W0:Y:S04]  /*15aa0*/  SHFL.IDX PT, R10, R8, 0x1, 0x181f ;  /* 0x00381f00080a7f89 */ /* 0x000e2800000e0000 */
[----:B------:R-:W0:Y:S01]  /*15ab0*/  SHFL.IDX PT, R12, R8, 0x2, 0x181f ;  /* 0x00581f00080c7f89 */ /* 0x000e2200000e0000 */
[----:B-1----:R-:W-:-:S03]  /*15ac0*/  @!P3 LEA R2, P6, R0, R9, 0x1 ;  /* 0x000000090002b211 */ /* 0x002fc600078c08ff */
[----:B------:R5:W1:Y:S01]  /*15ad0*/  SHFL.IDX PT, R14, R8, 0x3, 0x181f ;  /* 0x00781f00080e7f89 */ /* 0x000a6200000e0000 */
[C---:B--2---:R-:W-:Y:S02]  /*15ae0*/  @!P2 LEA R4, P5, R0.reuse, R11, 0x1 ;  /* 0x0000000b0004a211 */ /* 0x044fe400078a08ff */
[C---:B---3--:R-:W-:Y:S02]  /*15af0*/  @!P1 LEA R6, P4, R0.reuse, R13, 0x1 ;  /* 0x0000000d00069211 */ /* 0x048fe400078808ff */
[C---:B----4-:R-:W-:Y:S02]  /*15b00*/  @!P3 LEA.HI.X R3, R0.reuse, R7, R63, 0x1, P6 ;  /* 0x000000070003b211 */ /* 0x050fe400030f0c3f */
[----:B-----5:R-:W-:-:S03]  /*15b10*/  @!P0 LEA R8, P6, R0, R15, 0x1 ;  /* 0x0000000f00088211 */ /* 0x020fc600078c08ff */
[----:B------:R2:W-:Y:S01]  /*15b20*/  @!P3 ST.E.128 desc[UR40][R2.64], RZ ;  /* 0x000000ff0200b985 */ /* 0x0005e2000c101d28 */
[C-C-:B0-----:R-:W-:Y:S02]  /*15b30*/  @!P2 LEA.HI.X R5, R0.reuse, R10, R63.reuse, 0x1, P5 ;  /* 0x0000000a0005a211 */ /* 0x141fe400028f0c3f */
[----:B------:R-:W-:-:S03]  /*15b40*/  @!P1 LEA.HI.X R7, R0, R12, R63, 0x1, P4 ;  /* 0x0000000c00079211 */ /* 0x000fc600020f0c3f */
[----:B------:R2:W-:Y:S01]  /*15b50*/  @!P2 ST.E.128 desc[UR40][R4.64], RZ ;  /* 0x000000ff0400a985 */ /* 0x0005e2000c101d28 */
[----:B-1----:R-:W-:-:S03]  /*15b60*/  @!P0 LEA.HI.X R9, R0, R14, R63, 0x1, P6 ;  /* 0x0000000e00098211 */ /* 0x002fc600030f0c3f */
[----:B------:R2:W-:Y:S04]  /*15b70*/  @!P1 ST.E.128 desc[UR40][R6.64], RZ ;  /* 0x000000ff06009985 */ /* 0x0005e8000c101d28 */
[----:B------:R2:W-:Y:S02]  /*15b80*/  @!P0 ST.E.128 desc[UR40][R8.64], RZ ;  /* 0x000000ff08008985 */ /* 0x0005e4000c101d28 */
.L_x_1957:
[----:B------:R-:W-:Y:S05]  /*15b90*/  BSYNC B0 ;  /* 0x0000000000007941 */ /* 0x000fea0003800000 */
.L_x_1953:
[----:B------:R-:W-:Y:S02]  /*15ba0*/  ULDC UR4, c[0x0][0xc3c] ;  /* 0x00030f0000047ab9 */ /* 0x000fe40000000800 */
[----:B------:R-:W-:-:S13]  /*15bb0*/  ISETP.GE.AND P0, PT, R27, UR4, PT ;  /* 0x000000041b007c0c */ /* 0x000fda000bf06270 */
[----:B------:R-:W-:Y:S05]  /*15bc0*/  @!P0 BRA `(.L_x_1963) ;  /* 0xfffffeb400608947 */ /* 0x000fea000383ffff */
[----:B------:R-:W-:Y:S05]  /*15bd0*/  BRA `(.L_x_1844) ;  /* 0x0000006800e87947 */ /* 0x000fea0003800000 */
.L_x_1842:
        /* <DEDUP_REMOVED lines=16> */
.L_x_1964:
        /* <DEDUP_REMOVED lines=44> */
.L_x_1968:
        /* <DEDUP_REMOVED lines=37> */
.L_x_1966:
        /* <DEDUP_REMOVED lines=13> */
.L_x_1969:
        /* <DEDUP_REMOVED lines=37> */
[----:B------:R-:W-:Y:S01]  /*16510*/  IMAD R9, R2, R5, RZ ;  /* 0x0000000502097224 */ /* 0x000fe200078e02ff */
[----:B------:R-:W-:Y:S01]  /*16520*/  IADD3 R8, RZ, -R8, RZ ;  /* 0x80000008ff087210 */ /* 0x000fe20007ffe0ff */
[----:B------:R-:W-:-:S04]  /*16530*/  IMAD.MOV.U32 R2, RZ, RZ, RZ ;  /* 0x000000ffff027224 */ /* 0x000fc800078e00ff */
        /* <DEDUP_REMOVED lines=21> */
.L_x_1970:
        /* <DEDUP_REMOVED lines=44> */
[----:B------:R-:W-:Y:S02]  /*16950*/  IABS R5, R4 ;  /* 0x0000000400057213 */ /* 0x000fe40000000000 */
[----:B------:R-:W-:-:S03]  /*16960*/  IADD3 R3, RZ, -R9, RZ ;  /* 0x80000009ff037210 */ /* 0x000fc60007ffe0ff */
        /* <DEDUP_REMOVED lines=14> */
.L_x_1971:
[----:B------:R-:W-:-:S05]  /*16a50*/  LOP3.LUT R2, RZ, R2, RZ, 0x33, !PT ;  /* 0x00000002ff027212 */ /* 0x000fca00078e33ff */
[----:B------:R-:W-:Y:S01]  /*16a60*/  IMAD.IADD R25, R25, 0x1, R2 ;  /* 0x0000000119197824 */ /* 0x000fe200078e0202 */
[----:B------:R-:W-:Y:S06]  /*16a70*/  BRA `(.L_x_1972) ;  /* 0x00000000000c7947 */ /* 0x000fec0003800000 */
.L_x_1967:
[----:B------:R-:W-:Y:S02]  /*16a80*/  IMAD.MOV.U32 R25, RZ, RZ, RZ ;  /* 0x000000ffff197224 */ /* 0x000fe400078e00ff */
[----:B------:R-:W-:Y:S02]  /*16a90*/  IMAD.U32 R24, RZ, RZ, UR6 ;  /* 0x00000006ff187e24 */ /* 0x000fe4000f8e00ff */
[----:B------:R-:W-:-:S07]  /*16aa0*/  IMAD.MOV.U32 R26, RZ, RZ, RZ ;  /* 0x000000ffff1a7224 */ /* 0x000fce00078e00ff */
.L_x_1972:
[----:B------:R-:W-:-:S13]  /*16ab0*/  ISETP.NE.AND P0, PT, R0, RZ, PT ;  /* 0x000000ff0000720c */ /* 0x000fda0003f05270 */
[----:B------:R-:W0:Y:S01]  /*16ac0*/  @!P0 S2R R3, SR_CgaCtaId ;  /* 0x0000000000038919 */ /* 0x000e220000008800 */
[----:B------:R-:W-:-:S04]  /*16ad0*/  @!P0 MOV R0, 0x400 ;  /* 0x0000040000008802 */ /* 0x000fc80000000f00 */
[----:B0-----:R-:W-:-:S05]  /*16ae0*/  @!P0 LEA R0, R3, R0, 0x18 ;  /* 0x0000000003008211 */ /* 0x001fca00078ec0ff */
[----:B------:R1:W-:Y:S01]  /*16af0*/  @!P0 STS.128 [R0+0x132d0], R24 ;  /* 0x0132d01800008388 */ /* 0x0003e20000000c00 */
[----:B------:R-:W-:Y:S06]  /*16b00*/  BAR.ARV 0x5, 0x200 ;  /* 0x0148000000007b1d */ /* 0x000fec0000002000 */
.L_x_1965:
        /* <DEDUP_REMOVED lines=15> */
[----:B-1----:R-:W-:-:S02]  /*16c00*/  IMAD.SHL.U32 R0, R12, 0x20, RZ ;  /* 0x000000200c007824 */ /* 0x002fc400078e00ff */
        /* <DEDUP_REMOVED lines=27> */
[----:B------:R-:W-:Y:S01]  /*16dc0*/  MOV R23, RZ ;  /* 0x000000ff00177202 */ /* 0x000fe20000000f00 */
        /* <DEDUP_REMOVED lines=10> */
.L_x_2079:
        /* <DEDUP_REMOVED lines=20> */
[----:B------:R-:W-:Y:S01]  /*16fb0*/  ISETP.NE.AND.EX P0, PT, RZ, UR7, PT, P1 ;  /* 0x00000007ff007c0c */ /* 0x000fe2000bf05310 */
[----:B------:R-:W-:Y:S01]  /*16fc0*/  IMAD.MOV.U32 R12, RZ, RZ, RZ ;  /* 0x000000ffff0c7224 */ /* 0x000fe200078e00ff */
[C---:B------:R-:W-:Y:S01]  /*16fd0*/  IADD3.X R3, R14.reuse, UR7, RZ, P2, !PT ;  /* 0x000000070e037c10 */ /* 0x040fe200097fe4ff */
[----:B------:R-:W-:Y:S01]  /*16fe0*/  ULDC.64 UR6, c[0x0][0xa10] ;  /* 0x0002840000067ab9 */ /* 0x000fe20000000a00 */
[----:B------:R-:W-:Y:S01]  /*16ff0*/  ISETP.NE.U32.AND P1, PT, RZ, UR4, PT ;  /* 0x00000004ff007c0c */ /* 0x000fe2000bf25070 */
[----:B------:R-:W-:Y:S01]  /*17000*/  STL [R1+0x4], R14 ;  /* 0x0000040e01007387 */ /* 0x000fe20000100800 */
[C---:B------:R-:W-:Y:S01]  /*17010*/  IADD3 R6, P3, R17.reuse, UR4, RZ ;  /* 0x0000000411067c10 */ /* 0x040fe2000ff7e0ff */
        /* <DEDUP_REMOVED lines=9> */
[----:B------:R-:W-:Y:S01]  /*170b0*/  ISETP.NE.U32.AND P2, PT, RZ, UR6, PT ;  /* 0x00000006ff007c0c */ /* 0x000fe2000bf45070 */
[----:B------:R-:W5:Y:S03]  /*170c0*/  @P1 LDG.E R12, desc[UR40][R6.64] ;  /* 0x00000028060c1981 */ /* 0x000f66000c1e1900 */
[----:B------:R-:W-:-:S07]  /*170d0*/  ISETP.NE.AND.EX P2, PT, RZ, UR7, PT, P2 ;  /* 0x00000007ff007c0c */ /* 0x000fce000bf45320 */
        /* <DEDUP_REMOVED lines=16> */
[----:B--2---:R0:W-:Y:S01]  /*171e0*/  STL [R1+0x1c], R8 ;  /* 0x00001c0801007387 */ /* 0x0041e20000100800 */
[----:B------:R-:W-:Y:S02]  /*171f0*/  IMAD.MOV.U32 R13, RZ, RZ, R8 ;  /* 0x000000ffff0d7224 */ /* 0x000fe400078e0008 */
[----:B0-----:R-:W-:Y:S01]  /*17200*/  IMAD.U32 R8, RZ, RZ, UR5 ;  /* 0x00000005ff087e24 */ /* 0x001fe2000f8e00ff */
[----:B------:R-:W-:Y:S06]  /*17210*/  @P3 BRA `(.L_x_1974) ;  /* 0x0000000000143947 */ /* 0x000fec0003800000 */
[----:B------:R-:W-:Y:S05]  /*17220*/  @!P0 BRA `(.L_x_1974) ;  /* 0x0000000000108947 */ /* 0x000fea0003800000 */
[----:B------:R-:W2:Y:S04]  /*17230*/  LDG.E R11, desc[UR40][R2.64] ;  /* 0x00000028020b7981 */ /* 0x000ea8000c1e1900 */
[----:B------:R-:W2:Y:S02]  /*17240*/  LDG.E R2, desc[UR40][R2.64+0x4] ;  /* 0x0000042802027981 */ /* 0x000ea4000c1e1900 */
[----:B--2---:R-:W-:-:S05]  /*17250*/  IMAD.IADD R13, R2, 0x1, -R11 ;  /* 0x00000001020d7824 */ /* 0x004fca00078e0a0b */
[----:B------:R0:W-:Y:S02]  /*17260*/  STL [R1+0x1c], R13 ;  /* 0x00001c0d01007387 */ /* 0x0001e40000100800 */
.L_x_1974:
[C---:B------:R-:W-:Y:S01]  /*17270*/  LOP3.LUT R2, R26.reuse, 0xff000000, RZ, 0xc0, !PT ;  /* 0xff0000001a027812 */ /* 0x040fe200078ec0ff */
        /* <DEDUP_REMOVED lines=15> */
.L_x_1975:
[----:B------:R-:W-:Y:S05]  /*17370*/  @!P1 BRA `(.L_x_1976) ;  /* 0x00000000000c9947 */ /* 0x000fea0003800000 */
[----:B------:R-:W2:Y:S04]  /*17380*/  LDG.E R10, desc[UR40][R6.64] ;  /* 0x00000028060a7981 */ /* 0x000ea8000c1e1900 */
[----:B------:R-:W2:Y:S02]  /*17390*/  LDG.E R6, desc[UR40][R6.64+0x4] ;  /* 0x0000042806067981 */ /* 0x000ea4000c1e1900 */
[----:B--2---:R-:W-:-:S07]  /*173a0*/  IMAD.IADD R10, R6, 0x1, -R10 ;  /* 0x00000001060a7824 */ /* 0x004fce00078e0a0a */
.L_x_1976:
[----:B-1----:R-:W3:Y:S04]  /*173b0*/  @P2 LDG.E R3, desc[UR40][R4.64] ;  /* 0x0000002804032981 */ /* 0x002ee8000c1e1900 */
[----:B------:R1:W3:Y:S01]  /*173c0*/  @P2 LDG.E R4, desc[UR40][R4.64+0x4] ;  /* 0x0000042804042981 */ /* 0x0002e2000c1e1900 */
[----:B-----5:R-:W-:Y:S01]  /*173d0*/  IMAD.IADD R10, R10, 0x1, -R9 ;  /* 0x000000010a0a7824 */ /* 0x020fe200078e0a09 */
[----:B------:R-:W-:Y:S01]  /*173e0*/  LOP3.LUT R12, R2, 0xff, RZ, 0xc0, !PT ;  /* 0x000000ff020c7812 */ /* 0x000fe200078ec0ff */
[----:B------:R-:W-:Y:S04]  /*173f0*/  BSSY B0, `(.L_x_1977) ;  /* 0x0000038000007945 */ /* 0x000fe80003800000 */
[----:B------:R4:W-:Y:S01]  /*17400*/  STL [R1], R12 ;  /* 0x0000000c01007387 */ /* 0x0009e20000100800 */
[----:B-1----:R-:W1:Y:S02]  /*17410*/  LDC R5, c[0x0][0x448] ;  /* 0x00011200ff057b82 */ /* 0x002e640000000800 */
[----:B-1----:R-:W-:-:S13]  /*17420*/  ISETP.NE.AND P0, PT, R5, 0x1, PT ;  /* 0x000000010500780c */ /* 0x002fda0003f05270 */
[----:B------:R-:W1:Y:S08]  /*17430*/  @P0 LDC R5, c[0x0][0x44c] ;  /* 0x00011300ff050b82 */ /* 0x000e700000000800 */
[----:B------:R-:W0:Y:S01]  /*17440*/  @P0 LDC R6, c[0x0][0x450] ;  /* 0x00011400ff060b82 */ /* 0x000e220000000800 */
[----:B---3--:R-:W-:Y:S02]  /*17450*/  @P2 IMAD.IADD R8, R4, 0x1, -R3 ;  /* 0x0000000104082824 */ /* 0x008fe400078e0a03 */
[----:B------:R-:W-:-:S02]  /*17460*/  IMAD R3, R25, 0xc0, RZ ;  /* 0x000000c019037824 */ /* 0x000fc400078e02ff */
[----:B------:R-:W-:Y:S02]  /*17470*/  IMAD.IADD R20, R10, 0x1, R8 ;  /* 0x000000010a147824 */ /* 0x000fe400078e0208 */
[----:B------:R-:W-:-:S04]  /*17480*/  VIADD R3, R3, 0xbf ;  /* 0x000000bf03037836 */ /* 0x000fc80000000000 */
[----:B-1----:R-:W-:-:S04]  /*17490*/  @P0 IMAD.HI.U32 R5, R3, R5, RZ ;  /* 0x0000000503050227 */ /* 0x002fc800078e00ff */
[----:B------:R-:W-:Y:S01]  /*174a0*/  IMAD.MOV.U32 R4, RZ, RZ, R3 ;  /* 0x000000ffff047224 */ /* 0x000fe200078e0003 */
[----:B0-----:R-:W-:Y:S01]  /*174b0*/  @P0 SHF.R.U32.HI R4, RZ, R6, R5 ;  /* 0x00000006ff040219 */ /* 0x001fe20000011605 */
[C---:B------:R-:W-:Y:S01]  /*174c0*/  VIADD R3, R20.reuse, 0x9f ;  /* 0x0000009f14037836 */ /* 0x040fe20000000000 */
[----:B------:R-:W-:-:S03]  /*174d0*/  IADD3 R20, R20, 0xa0, -R13 ;  /* 0x000000a014147810 */ /* 0x000fc60007ffe80d */
[----:B------:R-:W-:-:S04]  /*174e0*/  IMAD.HI R3, R3, 0x66666667, RZ ;  /* 0x6666666703037827 */ /* 0x000fc800078e02ff */
[----:B------:R-:W-:Y:S01]  /*174f0*/  IMAD.IADD R4, R20, 0x1, R4 ;  /* 0x0000000114047824 */ /* 0x000fe200078e0204 */
[----:B------:R-:W-:-:S03]  /*17500*/  SHF.R.U32.HI R21, RZ, 0x1f, R3 ;  /* 0x0000001fff157819 */ /* 0x000fc60000011603 */
[----:B------:R-:W-:Y:S01]  /*17510*/  IMAD.HI R4, R4, 0x66666667, RZ ;  /* 0x6666666704047827 */ /* 0x000fe200078e02ff */
[----:B------:R-:W-:-:S04]  /*17520*/  LEA.HI.SX32 R21, R3, R21, 0x1a ;  /* 0x0000001503157211 */ /* 0x000fc800078fd2ff */
[----:B------:R-:W-:-:S04]  /*17530*/  SHF.R.U32.HI R5, RZ, 0x1f, R4 ;  /* 0x0000001fff057819 */ /* 0x000fc80000011604 */
[----:B------:R-:W-:Y:S02]  /*17540*/  LEA.HI.SX32 R5, R4, R5, 0x1a ;  /* 0x0000000504057211 */ /* 0x000fe400078fd2ff */
[----:B------:R-:W-:Y:S01]  /*17550*/  SHF.R.U32.HI R4, RZ, 0x10, R2 ;  /* 0x00000010ff047819 */ /* 0x000fe20000011602 */
[----:B------:R-:W-:Y:S01]  /*17560*/  IMAD.MOV.U32 R2, RZ, RZ, RZ ;  /* 0x000000ffff027224 */ /* 0x000fe200078e00ff */
[----:B------:R-:W-:-:S04]  /*17570*/  VIMNMX R5, R21, R5, PT ;  /* 0x0000000515057248 */ /* 0x000fc80003fe0100 */
[----:B------:R-:W-:-:S13]  /*17580*/  ISETP.GE.AND P0, PT, R5, 0x1, PT ;  /* 0x000000010500780c */ /* 0x000fda0003f06270 */
[----:B----4-:R-:W-:Y:S05]  /*17590*/  @!P0 BRA `(.L_x_1978) ;  /* 0x0000000000748947 */ /* 0x010fea0003800000 */
[----:B------:R-:W-:Y:S01]  /*175a0*/  ISETP.NE.AND P0, PT, R4, RZ, PT ;  /* 0x000000ff0400720c */ /* 0x000fe20003f05270 */
[----:B------:R-:W-:-:S03]  /*175b0*/  ULDC UR4, c[0x0][0x9f0] ;  /* 0x00027c0000047ab9 */ /* 0x000fc60000000800 */
[----:B------:R-:W-:-:S04]  /*175c0*/  SEL R6, R4, UR4, P0 ;  /* 0x0000000404067c07 */ /* 0x000fc80008000000 */
[----:B------:R-:W-:Y:S02]  /*175d0*/  IABS R7, R6 ;  /* 0x0000000600077213 */ /* 0x000fe40000000000 */
[----:B------:R-:W-:Y:S02]  /*175e0*/  IADD3 R9, R6, -0x1, R5 ;  /* 0xffffffff06097810 */ /* 0x000fe40007ffe005 */
[----:B------:R-:W0:Y:S08]  /*175f0*/  I2F.RP R2, R7 ;  /* 0x0000000700027306 */ /* 0x000e300000209400 */
[----:B0-----:R-:W0:Y:S02]  /*17600*/  MUFU.RCP R2, R2 ;  /* 0x0000000200027308 */ /* 0x001e240000001000 */
[----:B0-----:R-:W-:-:S06]  /*17610*/  IADD3 R2, R2, 0xffffffe, RZ ;  /* 0x0ffffffe02027810 */ /* 0x001fcc0007ffe0ff */
[----:B------:R0:W1:Y:S02]  /*17620*/  F2I.FTZ.U32.TRUNC.NTZ R3, R2 ;  /* 0x0000000200037305 */ /* 0x000064000021f000 */
[----:B0-----:R-:W-:-:S04]  /*17630*/  LOP3.LUT R2, R9, R6, RZ, 0x3c, !PT ;  /* 0x0000000609027212 */ /* 0x001fc800078e3cff */
[----:B------:R-:W-:Y:S01]  /*17640*/  ISETP.GE.AND P3, PT, R2, RZ, PT ;  /* 0x000000ff0200720c */ /* 0x000fe20003f66270 */
[----:B-1----:R-:W-:-:S04]  /*17650*/  IMAD.MOV R2, RZ, RZ, -R3 ;  /* 0x000000ffff027224 */ /* 0x002fc800078e0a03 */
[----:B--2---:R-:W-:Y:S02]  /*17660*/  IMAD R11, R2, R7, RZ ;  /* 0x00000007020b7224 */ /* 0x004fe400078e02ff */
        /* <DEDUP_REMOVED lines=16> */
.L_x_1978:
[----:B------:R-:W-:Y:S05]  /*17770*/  BSYNC B0 ;  /* 0x0000000000007941 */ /* 0x000fea0003800000 */
.L_x_1977:
[-C--:B------:R-:W-:Y:S01]  /*17780*/  IMAD R3, R12, R2.reuse, RZ ;  /* 0x000000020c037224 */ /* 0x080fe200078e02ff */
[----:B------:R-:W-:Y:S04]  /*17790*/  BSSY B0, `(.L_x_1979) ;  /* 0x00000d5000007945 */ /* 0x000fe80003800000 */
        /* <DEDUP_REMOVED lines=22> */
[----:B------:R0:W1:Y:S02]  /*17900*/  SHFL.IDX PT, R14, R6, RZ, 0x1f ;  /* 0x00001fff060e7589 */ /* 0x00006400000e0000 */
.L_x_2114:
[----:B-1----:R-:W-:Y:S02]  /*17910*/  ISETP.NE.AND P0, PT, R14, RZ, PT ;  /* 0x000000ff0e00720c */ /* 0x002fe40003f05270 */
[----:B------:R-:W-:-:S11]  /*17920*/  PLOP3.LUT P6, PT, PT, PT, PT, 0x8, 0x0 ;  /* 0x000000000000781c */ /* 0x000fd60003fce170 */
[----:B------:R-:W-:Y:S05]  /*17930*/  @P0 BRA `(.L_x_1982) ;  /* 0x00000000000c0947 */ /* 0x000fea0003800000 */
[----:B------:R-:W-:-:S03]  /*17940*/  UMOV UR4, 0xffffffff ;  /* 0xffffffff00047882 */ /* 0x000fc60000000000 */
[----:B------:R-:W-:Y:S05]  /*17950*/  BRA.DIV UR4, `(.L_x_1983) ;  /* 0x00000056048c7947 */ /* 0x000fea000b800000 */
[----:B------:R-:W-:-:S13]  /*17960*/  ELECT P6, URZ, PT ;  /* 0x00000000003f782f */ /* 0x000fda00038c0000 */
.L_x_1982:
[----:B0-----:R-:W3:Y:S01]  /*17970*/  LDL R6, [R1+0x40] ;  /* 0x0000400001067983 */ /* 0x001ee20000100800 */
[----:B------:R-:W-:Y:S01]  /*17980*/  BSSY B1, `(.L_x_1984) ;  /* 0x0000008000017945 */ /* 0x000fe20003800000 */
[----:B---3--:R-:W-:-:S05]  /*17990*/  VIADD R6, R6, 0x1 ;  /* 0x0000000106067836 */ /* 0x008fca0000000000 */
[----:B------:R-:W-:-:S04]  /*179a0*/  LEA.HI R7, R6, R6, RZ, 0x1 ;  /* 0x0000000606077211 */ /* 0x000fc800078f08ff */
[----:B------:R-:W-:-:S05]  /*179b0*/  LOP3.LUT R7, R7, 0xfffffffe, RZ, 0xc0, !PT ;  /* 0xfffffffe07077812 */ /* 0x000fca00078ec0ff */
[----:B------:R-:W-:-:S05]  /*179c0*/  IMAD.IADD R6, R6, 0x1, -R7 ;  /* 0x0000000106067824 */ /* 0x000fca00078e0a07 */
[----:B------:R-:W-:-:S04]  /*179d0*/  SHF.L.U32 R6, R6, 0x1f, RZ ;  /* 0x0000001f06067819 */ /* 0x000fc800000006ff */
[----:B------:R-:W0:Y:S02]  /*179e0*/  SYNCS.PHASECHK.TRANS64.TRYWAIT P0, [R18+URZ+0x13220], R6 ;  /* 0x01322006120075a7 */ /* 0x000e24000800017f */
[----:B0-----:R-:W-:Y:S05]  /*179f0*/  @!P0 BRA `(.L_x_1985) ;  /* 0x0000005400848947 */ /* 0x001fea0003800000 */
.L_x_2117:
[----:B------:R-:W-:Y:S05]  /*17a00*/  BSYNC B1 ;  /* 0x0000000000017941 */ /* 0x000fea0003800000 */
.L_x_1984:
[----:B------:R-:W-:Y:S04]  /*17a10*/  BSSY B1, `(.L_x_1986) ;  /* 0x000004d000017945 */ /* 0x000fe80003800000 */
[----:B------:R-:W-:Y:S05]  /*17a20*/  @!P6 BRA `(.L_x_1987) ;  /* 0x00000004002ce947 */ /* 0x000fea0003800000 */
[----:B0-----:R-:W-:Y:S01]  /*17a30*/  IMAD R6, R23, 0x8, R18 ;  /* 0x0000000817067824 */ /* 0x001fe200078e0212 */
[----:B------:R-:W-:Y:S01]  /*17a40*/  SHF.L.U32 R10, R29, 0x1f, RZ ;  /* 0x0000001f1d0a7819 */ /* 0x000fe200000006ff */
[----:B------:R-:W0:Y:S01]  /*17a50*/  S2R R7, SR_TID.X ;  /* 0x0000000000077919 */ /* 0x000e220000002100 */
[----:B------:R-:W-:Y:S02]  /*17a60*/  BSSY B2, `(.L_x_1988) ;  /* 0x0000005000027945 */ /* 0x000fe40003800000 */
[----:B------:R-:W1:Y:S01]  /*17a70*/  SYNCS.PHASECHK.TRANS64.TRYWAIT P0, [R6+URZ+0x132a0], R10 ;  /* 0x0132a00a060075a7 */ /* 0x000e62000800017f */
[----:B0-----:R-:W-:-:S04]  /*17a80*/  LOP3.LUT R7, R7, 0x7f, RZ, 0xc0, !PT ;  /* 0x0000007f07077812 */ /* 0x001fc800078ec0ff */
[----:B------:R-:W-:Y:S01]  /*17a90*/  ISETP.NE.AND P1, PT, R7, RZ, PT ;  /* 0x000000ff0700720c */ /* 0x000fe20003f25270 */
[----:B-1----:R-:W-:-:S12]  /*17aa0*/  @!P0 BRA `(.L_x_1989) ;  /* 0x00000054006c8947 */ /* 0x002fd80003800000 */
.L_x_2118:
[----:B------:R-:W-:Y:S05]  /*17ab0*/  BSYNC B2 ;  /* 0x0000000000027941 */ /* 0x000fea0003800000 */
.L_x_1988:
        /* <DEDUP_REMOVED lines=9> */
.L_x_1991:
[----:B------:R-:W-:Y:S05]  /*17b50*/  BSYNC B2 ;  /* 0x0000000000027941 */ /* 0x000fea0003800000 */
.L_x_1990:
[----:B------:R-:W-:Y:S01]  /*17b60*/  IMAD.MOV.U32 R12, RZ, RZ, RZ ;  /* 0x000000ffff0c7224 */ /* 0x000fe200078e00ff */
[----:B------:R-:W-:Y:S01]  /*17b70*/  UIADD3 UR4, UP0, UR38, 0x570, URZ ;  /* 0x0000057026047890 */ /* 0x000fe2000ff1e03f */
[----:B------:R-:W-:Y:S01]  /*17b80*/  IMAD R7, R5, 0xa0, R0 ;  /* 0x000000a005077824 */ /* 0x000fe200078e0200 */
[----:B------:R-:W-:Y:S01]  /*17b90*/  PLOP3.LUT P0, PT, PT, PT, PT, 0x80, 0x0 ;  /* 0x000000000000781c */ /* 0x000fe20003f0f070 */
[----:B--2---:R-:W-:Y:S01]  /*17ba0*/  IMAD R11, R23, 0x2800, R18 ;  /* 0x00002800170b7824 */ /* 0x004fe200078e0212 */
[----:B------:R-:W-:Y:S01]  /*17bb0*/  R2UR UR10, R12 ;  /* 0x000000000c0a72ca */ /* 0x000fe200000e0000 */
[----:B------:R-:W-:Y:S01]  /*17bc0*/  VIADD R7, R7, 0xffffff60 ;  /* 0xffffff6007077836 */ /* 0x000fe20000000000 */
[----:B------:R-:W-:Y:S01]  /*17bd0*/  UIADD3.X UR5, URZ, UR39, URZ, UP0, !UPT ;  /* 0x000000273f057290 */ /* 0x000fe200087fe43f */
[----:B------:R-:W-:Y:S01]  /*17be0*/  VIADD R8, R6, 0x13290 ;  /* 0x0001329006087836 */ /* 0x000fe20000000000 */
[----:B------:R-:W-:Y:S01]  /*17bf0*/  UMOV UR6, 0x0 ;  /* 0x0000000000067882 */ /* 0x000fe20000000000 */
[----:B------:R-:W-:Y:S01]  /*17c00*/  VIADD R9, R11, 0xe000 ;  /* 0x0000e0000b097836 */ /* 0x000fe20000000000 */
[----:B------:R-:W-:-:S09]  /*17c10*/  UMOV UR7, 0x12f00000 ;  /* 0x12f0000000077882 */ /* 0x000fd20000000000 */
.L_x_1992:
        /* <DEDUP_REMOVED lines=13> */
.L_x_2119:
[----:B------:R-:W-:Y:S05]  /*17cf0*/  BSYNC B2 ;  /* 0x0000000000027941 */ /* 0x000fea0003800000 */
.L_x_1993:
        /* <DEDUP_REMOVED lines=11> */
.L_x_1996:
[----:B------:R-:W-:Y:S05]  /*17db0*/  BSYNC B2 ;  /* 0x0000000000027941 */ /* 0x000fea0003800000 */
.L_x_1995:
[----:B------:R-:W-:Y:S01]  /*17dc0*/  R2UR UR10, R12 ;  /* 0x000000000c0a72ca */ /* 0x000fe200000e0000 */
[----:B------:R-:W-:Y:S01]  /*17dd0*/  UIADD3 UR4, UP0, UR38, 0x670, URZ ;  /* 0x0000067026047890 */ /* 0x000fe2000ff1e03f */
[----:B------:R-:W-:Y:S01]  /*17de0*/  R2UR UR6, R8 ;  /* 0x00000000080672ca */ /* 0x000fe200000e0000 */
[----:B01----:R-:W-:Y:S01]  /*17df0*/  VIADD R6, R6, 0x132b0 ;  /* 0x000132b006067836 */ /* 0x003fe20000000000 */
[----:B------:R-:W-:Y:S01]  /*17e00*/  R2UR UR7, R9 ;  /* 0x00000000090772ca */ /* 0x000fe200000e0000 */
[----:B------:R-:W-:Y:S01]  /*17e10*/  UIADD3.X UR5, URZ, UR39, URZ, UP0, !UPT ;  /* 0x000000273f057290 */ /* 0x000fe200087fe43f */
[----:B------:R-:W-:Y:S02]  /*17e20*/  PLOP3.LUT P0, PT, PT, PT, PT, 0x80, 0x0 ;  /* 0x000000000000781c */ /* 0x000fe40003f0f070 */
[----:B------:R-:W-:-:S11]  /*17e30*/  IADD3 R11, R11, 0x6000, RZ ;  /* 0x000060000b0b7810 */ /* 0x000fd60007ffe0ff */
.L_x_1997:
        /* <DEDUP_REMOVED lines=10> */
.L_x_1987:
[----:B------:R-:W-:Y:S05]  /*17ee0*/  BSYNC B1 ;  /* 0x0000000000017941 */ /* 0x000fea0003800000 */
.L_x_1986:
        /* <DEDUP_REMOVED lines=9> */
.L_x_2010:
        /* <DEDUP_REMOVED lines=11> */
.L_x_2120:
[----:B------:R-:W-:Y:S05]  /*18030*/  BSYNC B2 ;  /* 0x0000000000027941 */ /* 0x000fea0003800000 */
.L_x_2000:
        /* <DEDUP_REMOVED lines=9> */
.L_x_2003:
[----:B------:R-:W-:Y:S05]  /*180d0*/  BSYNC B2 ;  /* 0x0000000000027941 */ /* 0x000fea0003800000 */
.L_x_2002:
        /* <DEDUP_REMOVED lines=8> */
[----:B--2---:R-:W-:Y:S01]  /*18160*/  VIADD R11, R8, 0xe000 ;  /* 0x0000e000080b7836 */ /* 0x004fe20000000000 */
[----:B------:R-:W-:Y:S01]  /*18170*/  UMOV UR6, 0x0 ;  /* 0x0000000000067882 */ /* 0x000fe20000000000 */
[----:B------:R-:W-:-:S10]  /*18180*/  UMOV UR7, 0x12f00000 ;  /* 0x12f0000000077882 */ /* 0x000fd40000000000 */
.L_x_2004:
        /* <DEDUP_REMOVED lines=13> */
.L_x_2121:
[----:B------:R-:W-:Y:S05]  /*18260*/  BSYNC B2 ;  /* 0x0000000000027941 */ /* 0x000fea0003800000 */
.L_x_2005:
        /* <DEDUP_REMOVED lines=11> */
.L_x_2008:
[----:B------:R-:W-:Y:S05]  /*18320*/  BSYNC B2 ;  /* 0x0000000000027941 */ /* 0x000fea0003800000 */
.L_x_2007:
        /* <DEDUP_REMOVED lines=8> */
.L_x_2009:
        /* <DEDUP_REMOVED lines=10> */
.L_x_1999:
[----:B------:R-:W-:Y:S05]  /*18450*/  BSYNC B1 ;  /* 0x0000000000017941 */ /* 0x000fea0003800000 */
.L_x_1998:
        /* <DEDUP_REMOVED lines=8> */
.L_x_1980:
[----:B------:R-:W-:Y:S05]  /*184e0*/  BSYNC B0 ;  /* 0x0000000000007941 */ /* 0x000fea0003800000 */
.L_x_1979:
[----:B------:R-:W0:Y:S01]  /*184f0*/  LDC R0, c[0x0][0x448] ;  /* 0x00011200ff007b82 */ /* 0x000e220000000800 */
[----:B------:R-:W-:Y:S01]  /*18500*/  IMAD.MOV.U32 R2, RZ, RZ, 0xc0 ;  /* 0x000000c0ff027424 */ /* 0x000fe200078e00ff */
[----:B------:R-:W-:Y:S01]  /*18510*/  ISETP.NE.AND P2, PT, R4, RZ, PT ;  /* 0x000000ff0400720c */ /* 0x000fe20003f45270 */
[----:B------:R-:W-:Y:S05]  /*18520*/  @!P0 WARPSYNC.ALL ;  /* 0x0000000000008948 */ /* 0x000fea0003800000 */
[----:B------:R-:W-:Y:S01]  /*18530*/  IMAD R2, R25, R2, 0xbf ;  /* 0x000000bf19027424 */ /* 0x000fe200078e0202 */
[----:B------:R-:W-:Y:S06]  /*18540*/  BSSY B0, `(.L_x_2011) ;  /* 0x000002a000007945 */ /* 0x000fec0003800000 */
[----:B------:R-:W1:Y:S08]  /*18550*/  @!P2 LDC R4, c[0x0][0x9f0] ;  /* 0x00027c00ff04ab82 */ /* 0x000e700000000800 */
[----:B------:R-:W-:Y:S01]  /*18560*/  @!P0 BAR.SYNC.DEFER_BLOCKING 0xc, 0x200 ;  /* 0x0308000000008b1d */ /* 0x000fe20000010000 */
[----:B0-----:R-:W-:-:S13]  /*18570*/  ISETP.NE.AND P1, PT, R0, 0x1, PT ;  /* 0x000000010000780c */ /* 0x001fda0003f25270 */
[----:B------:R-:W0:Y:S08]  /*18580*/  @P1 LDC R0, c[0x0][0x44c] ;  /* 0x00011300ff001b82 */ /* 0x000e300000000800 */
[----:B------:R-:W3:Y:S01]  /*18590*/  @P1 LDC R3, c[0x0][0x450] ;  /* 0x00011400ff031b82 */ /* 0x000ee20000000800 */
[----:B0-----:R-:W-:-:S05]  /*185a0*/  @P1 IMAD.HI.U32 R0, R2, R0, RZ ;  /* 0x0000000002001227 */ /* 0x001fca00078e00ff */
[----:B---3--:R-:W-:-:S05]  /*185b0*/  @P1 SHF.R.U32.HI R2, RZ, R3, R0 ;  /* 0x00000003ff021219 */ /* 0x008fca0000011600 */
[----:B------:R-:W-:-:S04]  /*185c0*/  IMAD.IADD R0, R20, 0x1, R2 ;  /* 0x0000000114007824 */ /* 0x000fc800078e0202 */
[----:B------:R-:W-:-:S05]  /*185d0*/  IMAD.HI R0, R0, 0x66666667, RZ ;  /* 0x6666666700007827 */ /* 0x000fca00078e02ff */
[----:B------:R-:W-:-:S04]  /*185e0*/  SHF.R.U32.HI R2, RZ, 0x1f, R0 ;  /* 0x0000001fff027819 */ /* 0x000fc80000011600 */
[----:B------:R-:W-:Y:S01]  /*185f0*/  LEA.HI.SX32 R2, R0, R2, 0x1a ;  /* 0x0000000200027211 */ /* 0x000fe200078fd2ff */
[----:B------:R-:W-:-:S03]  /*18600*/  IMAD.MOV.U32 R0, RZ, RZ, RZ ;  /* 0x000000ffff007224 */ /* 0x000fc600078e00ff */
[----:B------:R-:W-:-:S04]  /*18610*/  VIMNMX R21, R21, R2, PT ;  /* 0x0000000215157248 */ /* 0x000fc80003fe0100 */
[----:B------:R-:W-:-:S13]  /*18620*/  ISETP.GE.AND P1, PT, R21, 0x1, PT ;  /* 0x000000011500780c */ /* 0x000fda0003f26270 */
[----:B-1----:R-:W-:Y:S05]  /*18630*/  @!P1 BRA `(.L_x_2012) ;  /* 0x0000000000689947 */ /* 0x002fea0003800000 */
[-C--:B------:R-:W-:Y:S02]  /*18640*/  IABS R0, R4.reuse ;  /* 0x0000000400007213 */ /* 0x080fe40000000000 */
[----:B------:R-:W-:Y:S02]  /*18650*/  IABS R6, R4 ;  /* 0x0000000400067213 */ /* 0x000fe40000000000 */
[----:B------:R-:W0:Y:S02]  /*18660*/  I2F.RP R2, R0 ;  /* 0x0000000000027306 */ /* 0x000e240000209400 */
[----:B------:R-:W-:-:S06]  /*18670*/  IADD3 R6, RZ, -R6, RZ ;  /* 0x80000006ff067210 */ /* 0x000fcc0007ffe0ff */
        /* <DEDUP_REMOVED lines=22> */
.L_x_2012:
[----:B------:R-:W-:Y:S05]  /*187e0*/  BSYNC B0 ;  /* 0x0000000000007941 */ /* 0x000fea0003800000 */
.L_x_2011:
[----:B------:R-:W3:Y:S02]  /*187f0*/  LDL.LU R2, [R1] ;  /* 0x0000000001027983 */ /* 0x000ee40000300800 */
[----:B---3--:R-:W-:-:S05]  /*18800*/  IMAD R3, R2, R0, RZ ;  /* 0x0000000002037224 */ /* 0x008fca00078e02ff */
        /* <DEDUP_REMOVED lines=11> */
[----:B------:R-:W1:Y:S01]  /*188c0*/  LDC.64 R2, c[0x0][0xc60] ;  /* 0x00031800ff027b82 */ /* 0x000e620000000a00 */
[----:B------:R-:W0:Y:S02]  /*188d0*/  FLO.U32 R0, UR4 ;  /* 0x0000000400007d00 */ /* 0x000e2400080e0000 */
[----:B0-----:R-:W-:-:S06]  /*188e0*/  ISETP.EQ.U32.AND P0, PT, R0, R5, PT ;  /* 0x000000050000720c */ /* 0x001fcc0003f02070 */
[----:B------:R-:W1:Y:S07]  /*188f0*/  POPC R5, UR4 ;  /* 0x0000000400057d09 */ /* 0x000e6e0008000000 */
[----:B-1----:R-:W3:Y:S01]  /*18900*/  @P0 ATOMG.E.ADD.STRONG.GPU PT, R3, desc[UR40][R2.64], R5 ;  /* 0x00000005020309a8 */ /* 0x002ee200081ee1e8 */
[----:B------:R-:W0:Y:S02]  /*18910*/  S2R R4, SR_LTMASK ;  /* 0x0000000000047919 */ /* 0x000e240000003900 */
[----:B0-----:R-:W-:-:S04]  /*18920*/  LOP3.LUT R4, R4, UR4, RZ, 0xc0, !PT ;  /* 0x0000000404047c12 */ /* 0x001fc8000f8ec0ff */
[----:B------:R-:W0:Y:S01]  /*18930*/  POPC R7, R4 ;  /* 0x0000000400077309 */ /* 0x000e220000000000 */
[----:B---3--:R-:W0:Y:S02]  /*18940*/  SHFL.IDX PT, R0, R3, R0, 0x1f ;  /* 0x00001f0003007589 */ /* 0x008e2400000e0000 */
[----:B0-----:R-:W-:Y:S01]  /*18950*/  IADD3 R24, R0, UR36, R7 ;  /* 0x0000002400187c10 */ /* 0x001fe2000fffe007 */
[----:B------:R-:W-:Y:S06]  /*18960*/  BRA `(.L_x_2014) ;  /* 0x0000002800787947 */ /* 0x000fec0003800000 */
.L_x_2013:
        /* <DEDUP_REMOVED lines=14> */
[----:B--2---:R-:W-:Y:S02]  /*18a50*/  IMAD.U32 R11, RZ, RZ, UR5 ;  /* 0x00000005ff0b7e24 */ /* 0x004fe4000f8e00ff */
[----:B------:R-:W-:Y:S02]  /*18a60*/  IMAD.MOV.U32 R8, RZ, RZ, 0x70 ;  /* 0x00000070ff087424 */ /* 0x000fe400078e00ff */
[----:B------:R-:W-:Y:S02]  /*18a70*/  IMAD.MOV.U32 R12, RZ, RZ, 0x1 ;  /* 0x00000001ff0c7424 */ /* 0x000fe400078e00ff */
[----:B------:R-:W-:-:S07]  /*18a80*/  IMAD.MOV.U32 R13, RZ, RZ, RZ ;  /* 0x000000ffff0d7224 */ /* 0x000fce00078e00ff */
[----:B------:R-:W-:-:S07]  /*18a90*/  LEPC R20, `(.L_x_2016) ;  /* 0x000000001014794e */ /* 0x000fce0000000000 */
[----:B0-----:R-:W-:Y:S05]  /*18aa0*/  CALL.ABS.NOINC R2 ;  /* 0x0000000002007343 */ /* 0x001fea0003c00000 */
.L_x_2016:
[----:B------:R-:W-:Y:S05]  /*18ab0*/  BSYNC B6 ;  /* 0x0000000000067941 */ /* 0x000fea0003800000 */
.L_x_2015:
        /* <DEDUP_REMOVED lines=11> */
[----:B--2---:R-:W-:Y:S01]  /*18b70*/  MOV R11, UR5 ;  /* 0x00000005000b7c02 */ /* 0x004fe20008000f00 */
        /* <DEDUP_REMOVED lines=10> */
.L_x_2018:
[----:B------:R-:W-:Y:S05]  /*18c20*/  BSYNC B6 ;  /* 0x0000000000067941 */ /* 0x000fea0003800000 */
.L_x_2017:
        /* <DEDUP_REMOVED lines=20> */
.L_x_2020:
[----:B------:R-:W-:Y:S05]  /*18d70*/  BSYNC B6 ;  /* 0x0000000000067941 */ /* 0x000fea0003800000 */
.L_x_2019:
        /* <DEDUP_REMOVED lines=14> */
[----:B--2---:R-:W-:Y:S02]  /*18e60*/  IMAD.U32 R11, RZ, RZ, UR9 ;  /* 0x00000009ff0b7e24 */ /* 0x004fe4000f8e00ff */
[----:B------:R-:W-:Y:S02]  /*18e70*/  IMAD.MOV.U32 R8, RZ, RZ, 0x70 ;  /* 0x00000070ff087424 */ /* 0x000fe400078e00ff */
[----:B------:R-:W-:-:S07]  /*18e80*/  IMAD.MOV.U32 R12, RZ, RZ, 0x1 ;  /* 0x00000001ff0c7424 */ /* 0x000fce00078e00ff */
[----:B------:R-:W-:-:S07]  /*18e90*/  LEPC R20, `(.L_x_2022) ;  /* 0x000000001014794e */ /* 0x000fce0000000000 */
[----:B0-----:R-:W-:Y:S05]  /*18ea0*/  CALL.ABS.NOINC R2 ;  /* 0x0000000002007343 */ /* 0x001fea0003c00000 */
.L_x_2022:
[----:B------:R-:W-:Y:S05]  /*18eb0*/  BSYNC B6 ;  /* 0x0000000000067941 */ /* 0x000fea0003800000 */
.L_x_2021:
[----:B------:R-:W3:Y:S01]  /*18ec0*/  LDL.LU R20, [R1+0x4] ;  /* 0x0000040001147983 */ /* 0x000ee20000300800 */
[----:B------:R-:W-:Y:S02]  /*18ed0*/  ULDC.64 UR4, c[0x0][0x9f8] ;  /* 0x00027e0000047ab9 */ /* 0x000fe40000000a00 */
[----:B------:R-:W-:-:S04]  /*18ee0*/  ISETP.NE.U32.AND P0, PT, RZ, UR4, PT ;  /* 0x00000004ff007c0c */ /* 0x000fc8000bf05070 */
[----:B------:R-:W-:-:S13]  /*18ef0*/  ISETP.NE.AND.EX P0, PT, RZ, UR5, PT, P0 ;  /* 0x00000005ff007c0c */ /* 0x000fda000bf05300 */
[----:B------:R-:W-:-:S04]  /*18f00*/  @P0 IADD3 R2, P1, R17, UR4, RZ ;  /* 0x0000000411020c10 */ /* 0x000fc8000ff3e0ff */
[----:B---3--:R-:W-:Y:S01]  /*18f10*/  @P0 IADD3.X R3, R20, UR5, RZ, P1, !PT ;  /* 0x0000000514030c10 */ /* 0x008fe20008ffe4ff */
[----:B------:R-:W-:-:S04]  /*18f20*/  ULDC.64 UR4, c[0x0][0xa08] ;  /* 0x0002820000047ab9 */ /* 0x000fc80000000a00 */
[----:B------:R0:W3:Y:S02]  /*18f30*/  @P0 LDG.E R26, desc[UR40][R2.64] ;  /* 0x00000028021a0981 */ /* 0x0000e4000c1e1900 */
[----:B0-----:R-:W0:Y:S02]  /*18f40*/  LDC.64 R2, c[0x0][0x418] ;  /* 0x00010600ff027b82 */ /* 0x001e240000000a00 */
[----:B0-----:R-:W-:Y:S01]  /*18f50*/  LOP3.LUT P0, RZ, R2, UR4, RZ, 0xfc, !PT ;  /* 0x0000000402ff7c12 */ /* 0x001fe2000f80fcff */
[----:B------:R-:W-:-:S03]  /*18f60*/  UMOV UR4, 0xffffffff ;  /* 0xffffffff00047882 */ /* 0x000fc60000000000 */
[----:B------:R-:W-:Y:S02]  /*18f70*/  LOP3.LUT P0, RZ, R3, UR5, RZ, 0xfc, P0 ;  /* 0x0000000503ff7c12 */ /* 0x000fe4000800fcff */
[----:B---3--:R-:W-:Y:S02]  /*18f80*/  SHF.R.S32.HI R8, RZ, 0x1f, R26 ;  /* 0x0000001fff087819 */ /* 0x008fe4000001141a */
[----:B------:R-:W-:-:S03]  /*18f90*/  SEL R17, R26, RZ, !P0 ;  /* 0x000000ff1a117207 */ /* 0x000fc60004000000 */
[----:B------:R0:W-:Y:S01]  /*18fa0*/  STL [R1+0x4], R8 ;  /* 0x0000040801007387 */ /* 0x0001e20000100800 */
[----:B------:R-:W-:Y:S05]  /*18fb0*/  BRA.DIV UR4, `(.L_x_2023) ;  /* 0x0000004204787947 */ /* 0x000fea000b800000 */
[----:B------:R-:W1:Y:S02]  /*18fc0*/  S2R R0, SR_TID.X ;  /* 0x0000000000007919 */ /* 0x000e640000002100 */
[----:B-1----:R-:W-:-:S04]  /*18fd0*/  SHF.R.U32.HI R0, RZ, 0x5, R0 ;  /* 0x00000005ff007819 */ /* 0x002fc80000011600 */
[----:B------:R-:W-:-:S05]  /*18fe0*/  LOP3.LUT R0, R0, 0x3, RZ, 0xc0, !PT ;  /* 0x0000000300007812 */ /* 0x000fca00078ec0ff */
[----:B------:R1:W3:Y:S02]  /*18ff0*/  SHFL.IDX PT, R14, R0, RZ, 0x1f ;  /* 0x00001fff000e7589 */ /* 0x0002e400000e0000 */
.L_x_2124:
        /* <DEDUP_REMOVED lines=8> */
.L_x_2127:
[----:B------:R-:W-:Y:S05]  /*19080*/  @!P6 BRA `(.L_x_2024) ;  /* 0x000000040040e947 */ /* 0x000fea0003800000 */
[----:B-1----:R-:W3:Y:S01]  /*19090*/  LDL R0, [R1+0x24] ;  /* 0x0000240001007983 */ /* 0x002ee20000100800 */
[----:B------:R-:W-:-:S04]  /*190a0*/  ISETP.NE.U32.AND P0, PT, R2, RZ, PT ;  /* 0x000000ff0200720c */ /* 0x000fc80003f05070 */
[----:B------:R-:W-:Y:S01]  /*190b0*/  ISETP.NE.AND.EX P0, PT, R3, RZ, PT, P0 ;  /* 0x000000ff0300720c */ /* 0x000fe20003f05300 */
[----:B---3--:R-:W-:-:S12]  /*190c0*/  VIADD R0, R0, 0xffffffff ;  /* 0xffffffff00007836 */ /* 0x008fd80000000000 */
[----:B------:R-:W-:Y:S05]  /*190d0*/  @!P0 BRA `(.L_x_2026) ;  /* 0x0000000000448947 */ /* 0x000fea0003800000 */
[----:B------:R-:W1:Y:S01]  /*190e0*/  LDC R7, c[0x0][0x43c] ;  /* 0x00010f00ff077b82 */ /* 0x000e620000000800 */
[----:B------:R-:W-:Y:S01]  /*190f0*/  ULDC.64 UR4, c[0x0][0x428] ;  /* 0x00010a0000047ab9 */ /* 0x000fe20000000a00 */
[----:B-1----:R-:W-:-:S13]  /*19100*/  ISETP.NE.AND P0, PT, R7, 0x1, PT ;  /* 0x000000010700780c */ /* 0x002fda0003f05270 */
[----:B------:R-:W1:Y:S02]  /*19110*/  @P0 LDC.64 R4, c[0x0][0x440] ;  /* 0x00011000ff040b82 */ /* 0x000e640000000a00 */
        /* <DEDUP_REMOVED lines=13> */
.L_x_2026:
[----:B------:R-:W-:Y:S01]  /*191f0*/  IMAD R4, R19, 0x8, R18 ;  /* 0x0000000813047824 */ /* 0x000fe200078e0212 */
[----:B-1----:R-:W-:Y:S01]  /*19200*/  SHF.L.U32 R3, R28, 0x1f, RZ ;  /* 0x0000001f1c037819 */ /* 0x002fe200000006ff */
[----:B------:R-:W1:Y:S03]  /*19210*/  S2R R2, SR_TID.X ;  /* 0x0000000000027919 */ /* 0x000e660000002100 */
[----:B------:R-:W3:Y:S01]  /*19220*/  SYNCS.PHASECHK.TRANS64.TRYWAIT P0, [R4+URZ+0x13280], R3 ;  /* 0x01328003040075a7 */ /* 0x000ee2000800017f */
[----:B-1----:R-:W-:-:S04]  /*19230*/  LOP3.LUT R2, R2, 0x7f, RZ, 0xc0, !PT ;  /* 0x0000007f02027812 */ /* 0x002fc800078ec0ff */
[----:B------:R-:W-:Y:S01]  /*19240*/  ISETP.NE.AND P1, PT, R2, RZ, PT ;  /* 0x000000ff0200720c */ /* 0x000fe20003f25270 */
[----:B---3--:R-:W-:-:S12]  /*19250*/  @!P0 BRA `(.L_x_2027) ;  /* 0x0000004000248947 */ /* 0x008fd80003800000 */
.L_x_2128:
        /* <DEDUP_REMOVED lines=8> */
.L_x_2028:
        /* <DEDUP_REMOVED lines=18> */
.L_x_2129:
[----:B------:R-:W-:Y:S05]  /*19400*/  @P1 BRA `(.L_x_2030) ;  /* 0x00000000001c1947 */ /* 0x000fea0003800000 */
[----:B------:R-:W4:Y:S01]  /*19410*/  S2R R5, SR_TID.X ;  /* 0x0000000000057919 */ /* 0x000f220000002100 */
[----:B-1-3--:R-:W-:-:S04]  /*19420*/  IMAD.MOV.U32 R3, RZ, RZ, 0x2800 ;  /* 0x00002800ff037424 */ /* 0x00afc800078e00ff */
[----:B------:R1:W-:Y:S01]  /*19430*/  SYNCS.ARRIVE.TRANS64 RZ, [R4+URZ+0x13230], R3 ;  /* 0x0132300304ff79a7 */ /* 0x0003e2000800003f */
[----:B----4-:R-:W-:-:S04]  /*19440*/  LOP3.LUT R5, R5, 0x1f, RZ, 0xc0, !PT ;  /* 0x0000001f05057812 */ /* 0x010fc800078ec0ff */
[----:B------:R-:W-:-:S13]  /*19450*/  ISETP.NE.AND P0, PT, R5, RZ, PT ;  /* 0x000000ff0500720c */ /* 0x000fda0003f05270 */
[----:B-1----:R-:W-:Y:S05]  /*19460*/  @!P0 BRA `(.L_x_2030) ;  /* 0x0000000000048947 */ /* 0x002fea0003800000 */
[----:B------:R-:W-:Y:S01]  /*19470*/  BPT.TRAP 0x1 ;  /* 0x000000040000795c */ /* 0x000fe20000300000 */
.L_x_2030:
        /* <DEDUP_REMOVED lines=17> */
.L_x_2024:
[----:B-1-3--:R-:W3:Y:S04]  /*19590*/  LDL.LU R4, [R1+0x18] ;  /* 0x0000180001047983 */ /* 0x00aee80000300800 */
[----:B------:R-:W4:Y:S04]  /*195a0*/  LDL.LU R6, [R1+0x14] ;  /* 0x0000140001067983 */ /* 0x000f280000300800 */
[----:B------:R-:W5:Y:S01]  /*195b0*/  LDL.LU R3, [R1+0x34] ;  /* 0x0000340001037983 */ /* 0x000f620000300800 */
        /* <DEDUP_REMOVED lines=9> */
[----:B---3--:R-:W-:Y:S02]  /*19650*/  SHF.R.S32.HI R2, RZ, 0x1f, R4 ;  /* 0x0000001fff027819 */ /* 0x008fe40000011404 */
[----:B----4-:R-:W-:-:S03]  /*19660*/  SEL R6, R6, RZ, !P0 ;  /* 0x000000ff06067207 */ /* 0x010fc60004000000 */
[----:B------:R-:W-:-:S04]  /*19670*/  IMAD R2, R2, UR4, RZ ;  /* 0x0000000402027c24 */ /* 0x000fc8000f8e02ff */
[C---:B------:R-:W-:Y:S01]  /*19680*/  IMAD R0, R4.reuse, UR5, R2 ;  /* 0x0000000504007c24 */ /* 0x040fe2000f8e0202 */
[----:B-----5:R-:W-:Y:S01]  /*19690*/  SEL R2, R3, RZ, !P0 ;  /* 0x000000ff03027207 */ /* 0x020fe20004000000 */
[----:B------:R-:W-:-:S04]  /*196a0*/  IMAD.WIDE.U32 R4, R4, UR4, RZ ;  /* 0x0000000404047c25 */ /* 0x000fc8000f8e00ff */
[----:B------:R-:W-:Y:S01]  /*196b0*/  IMAD.IADD R0, R5, 0x1, R0 ;  /* 0x0000000105007824 */ /* 0x000fe200078e0200 */
[----:B------:R1:W-:Y:S04]  /*196c0*/  STL.64 [R1+0x28], R4 ;  /* 0x0000280401007387 */ /* 0x0003e80000100a00 */
[----:B------:R1:W-:Y:S04]  /*196d0*/  STL [R1+0x14], R6 ;  /* 0x0000140601007387 */ /* 0x0003e80000100800 */
[----:B------:R1:W-:Y:S04]  /*196e0*/  STL [R1+0x34], R2 ;  /* 0x0000340201007387 */ /* 0x0003e80000100800 */
[----:B------:R1:W-:Y:S01]  /*196f0*/  STL [R1+0x18], R0 ;  /* 0x0000180001007387 */ /* 0x0003e20000100800 */
[----:B------:R-:W-:Y:S05]  /*19700*/  @!P1 BRA `(.L_x_2032) ;  /* 0x0000000000409947 */ /* 0x000fea0003800000 */
[----:B-1----:R-:W-:Y:S01]  /*19710*/  MOV R2, 0x0 ;  /* 0x0000000000027802 */ /* 0x002fe20000000f00 */
        /* <DEDUP_REMOVED lines=8> */
[----:B------:R-:W-:Y:S02]  /*197a0*/  IMAD.U32 R10, RZ, RZ, UR8 ;  /* 0x00000008ff0a7e24 */ /* 0x000fe4000f8e00ff */
[----:B--2---:R-:W-:Y:S02]  /*197b0*/  IMAD.U32 R11, RZ, RZ, UR9 ;  /* 0x00000009ff0b7e24 */ /* 0x004fe4000f8e00ff */
[----:B0-----:R-:W-:Y:S02]  /*197c0*/  IMAD.MOV.U32 R8, RZ, RZ, 0x70 ;  /* 0x00000070ff087424 */ /* 0x001fe400078e00ff */
[----:B------:R-:W-:Y:S02]  /*197d0*/  IMAD.MOV.U32 R12, RZ, RZ, 0x1 ;  /* 0x00000001ff0c7424 */ /* 0x000fe400078e00ff */
[----:B------:R-:W-:-:S07]  /*197e0*/  IMAD.MOV.U32 R13, RZ, RZ, RZ ;  /* 0x000000ffff0d7224 */ /* 0x000fce00078e00ff */
[----:B------:R-:W-:-:S07]  /*197f0*/  LEPC R20, `(.L_x_2032) ;  /* 0x000000001014794e */ /* 0x000fce0000000000 */
[----:B-1----:R-:W-:Y:S05]  /*19800*/  CALL.ABS.NOINC R2 ;  /* 0x0000000002007343 */ /* 0x002fea0003c00000 */
.L_x_2032:
[----:B------:R-:W-:Y:S05]  /*19810*/  BSYNC B6 ;  /* 0x0000000000067941 */ /* 0x000fea0003800000 */
.L_x_2031:
[----:B------:R-:W3:Y:S01]  /*19820*/  LDL.LU R20, [R1+0x18] ;  /* 0x0000180001147983 */ /* 0x000ee20000300800 */
[----:B------:R-:W4:Y:S01]  /*19830*/  LDC R9, c[0x0][0x448] ;  /* 0x00011200ff097b82 */ /* 0x000f220000000800 */
[----:B------:R-:W-:Y:S01]  /*19840*/  ULDC.64 UR4, c[0x0][0x2d8] ;  /* 0x0000b60000047ab9 */ /* 0x000fe20000000a00 */
[----:B------:R-:W-:Y:S01]  /*19850*/  ULDC.64 UR6, c[0x0][0x2e0] ;  /* 0x0000b80000067ab9 */ /* 0x000fe20000000a00 */
[----:B-1----:R-:W3:Y:S01]  /*19860*/  LDL.LU.64 R2, [R1+0x28] ;  /* 0x0000280001027983 */ /* 0x002ee20000300a00 */
        /* <DEDUP_REMOVED lines=18> */
[C---:B---3--:R-:W-:Y:S01]  /*19990*/  LOP3.LUT R21, R20.reuse, 0x7f, RZ, 0xc0, !PT ;  /* 0x0000007f14157812 */ /* 0x048fe200078ec0ff */
[----:B------:R-:W-:-:S03]  /*199a0*/  IMAD.SHL.U32 R20, R20, 0x20, RZ ;  /* 0x0000002014147824 */ /* 0x000fc600078e00ff */
[----:B------:R-:W-:-:S04]  /*199b0*/  SHF.R.U32.HI R21, RZ, 0x2, R21 ;  /* 0x00000002ff157819 */ /* 0x000fc80000011615 */
[----:B------:R-:W-:-:S05]  /*199c0*/  LOP3.LUT R20, R21, 0x60, R20, 0xf8, !PT ;  /* 0x0000006015147812 */ /* 0x000fca00078ef814 */
[----:B------:R-:W-:-:S04]  /*199d0*/  IMAD R6, R25, 0xc0, R20 ;  /* 0x000000c019067824 */ /* 0x000fc800078e0214 */
[----:B--2---:R-:W-:Y:S01]  /*199e0*/  @P1 IMAD.HI.U32 R0, R6, R4, RZ ;  /* 0x0000000406001227 */ /* 0x004fe200078e00ff */
[----:B------:R-:W-:-:S04]  /*199f0*/  MOV R4, R6 ;  /* 0x0000000600047202 */ /* 0x000fc80000000f00 */
        /* <DEDUP_REMOVED lines=40> */
[----:B-1----:R-:W-:Y:S06]  /*19c80*/  BRA.DIV UR4, `(.L_x_2033) ;  /* 0x0000003604c07947 */ /* 0x002fec000b800000 */
[----:B------:R-:W2:Y:S01]  /*19c90*/  LDL.LU R6, [R1+0x1c] ;  /* 0x00001c0001067983 */ /* 0x000ea20000300800 */
[----:B------:R-:W-:-:S03]  /*19ca0*/  IMAD R25, R25, 0xc0, R21 ;  /* 0x000000c019197824 */ /* 0x000fc600078e0215 */
[----:B------:R-:W0:Y:S04]  /*19cb0*/  SHFL.IDX PT, R7, R0, RZ, 0x1c1f ;  /* 0x001c1fff00077589 */ /* 0x000e2800000e0000 */
[----:B------:R-:W-:Y:S04]  /*19cc0*/  SHFL.IDX PT, R8, R2, RZ, 0x1c1f ;  /* 0x001c1fff02087589 */ /* 0x000fe800000e0000 */
[----:B------:R-:W-:Y:S01]  /*19cd0*/  SHFL.IDX PT, R2, R2, 0x1, 0x1c1f ;  /* 0x003c1f0002027f89 */ /* 0x000fe200000e0000 */
[----:B--2---:R-:W-:-:S03]  /*19ce0*/  IMAD R5, R6, R9, RZ ;  /* 0x0000000906057224 */ /* 0x004fc600078e02ff */
[----:B------:R-:W1:Y:S02]  /*19cf0*/  SHFL.IDX PT, R6, R4, RZ, 0x1c1f ;  /* 0x001c1fff04067589 */ /* 0x000e6400000e0000 */
[----:B------:R-:W-:-:S13]  /*19d00*/  ISETP.GE.AND P1, PT, R25, R5, PT ;  /* 0x000000051900720c */ /* 0x000fda0003f26270 */
[----:B0-----:R-:W-:-:S05]  /*19d10*/  @!P1 IADD3 R7, P2, R20, R7, RZ ;  /* 0x0000000714079210 */ /* 0x001fca0007f5e0ff */
[----:B-1----:R-:W-:-:S05]  /*19d20*/  @!P1 IMAD.X R6, RZ, RZ, R6, P2 ;  /* 0x000000ffff069224 */ /* 0x002fca00010e0606 */
[----:B------:R-:W-:-:S04]  /*19d30*/  @!P1 LOP3.LUT R7, R7, R6, RZ, 0x3c, !PT ;  /* 0x0000000607079212 */ /* 0x000fc800078e3cff */
[----:B------:R-:W-:-:S04]  /*19d40*/  @!P1 LOP3.LUT R6, R7, R6, RZ, 0x3c, !PT ;  /* 0x0000000607069212 */ /* 0x000fc800078e3cff */
[----:B------:R-:W-:-:S05]  /*19d50*/  @!P1 LOP3.LUT R7, R7, R6, RZ, 0x3c, !PT ;  /* 0x0000000607079212 */ /* 0x000fca00078e3cff */
[----:B-----5:R0:W-:Y:S02]  /*19d60*/  @!P1 LDGSTS.E.BYPASS.LTC128B.128 [R10+0xb000], desc[UR40][R6.64], !P0 ;  /* 0x0b000000060a9fae */ /* 0x0201e4000c101d68 */
[----:B0-----:R-:W-:Y:S02]  /*19d70*/  VIADD R6, R25, 0x20 ;  /* 0x0000002019067836 */ /* 0x001fe40000000000 */
[----:B------:R-:W0:Y:S03]  /*19d80*/  SHFL.IDX PT, R7, R0, 0x1, 0x1c1f ;  /* 0x003c1f0000077f89 */ /* 0x000e2600000e0000 */
[----:B------:R-:W-:Y:S02]  /*19d90*/  ISETP.GE.AND P1, PT, R6, R5, PT ;  /* 0x000000050600720c */ /* 0x000fe40003f26270 */
[----:B------:R-:W1:Y:S11]  /*19da0*/  SHFL.IDX PT, R6, R4, 0x1, 0x1c1f ;  /* 0x003c1f0004067f89 */ /* 0x000e7600000e0000 */
[----:B0-----:R-:W-:-:S05]  /*19db0*/  @!P1 IADD3 R7, P2, R20, R7, RZ ;  /* 0x0000000714079210 */ /* 0x001fca0007f5e0ff */
[----:B-1----:R-:W-:-:S05]  /*19dc0*/  @!P1 IMAD.X R6, RZ, RZ, R6, P2 ;  /* 0x000000ffff069224 */ /* 0x002fca00010e0606 */
[----:B------:R-:W-:-:S04]  /*19dd0*/  @!P1 LOP3.LUT R7, R7, R6, RZ, 0x3c, !PT ;  /* 0x0000000607079212 */ /* 0x000fc800078e3cff */
[----:B------:R-:W-:-:S04]  /*19de0*/  @!P1 LOP3.LUT R6, R7, R6, RZ, 0x3c, !PT ;  /* 0x0000000607069212 */ /* 0x000fc800078e3cff */
[----:B------:R-:W-:-:S05]  /*19df0*/  @!P1 LOP3.LUT R7, R7, R6, RZ, 0x3c, !PT ;  /* 0x0000000607079212 */ /* 0x000fca00078e3cff */
[----:B------:R0:W-:Y:S02]  /*19e00*/  @!P1 LDGSTS.E.BYPASS.LTC128B.128 [R10+0xb800], desc[UR40][R6.64], !P0 ;  /* 0x0b800000060a9fae */ /* 0x0001e4000c101d68 */
[----:B0-----:R-:W-:Y:S02]  /*19e10*/  VIADD R6, R25, 0x40 ;  /* 0x0000004019067836 */ /* 0x001fe40000000000 */
[----:B------:R-:W0:Y:S03]  /*19e20*/  SHFL.IDX PT, R7, R0, 0x2, 0x1c1f ;  /* 0x005c1f0000077f89 */ /* 0x000e2600000e0000 */
[----:B------:R-:W-:Y:S02]  /*19e30*/  ISETP.GE.AND P1, PT, R6, R5, PT ;  /* 0x000000050600720c */ /* 0x000fe40003f26270 */
[----:B------:R-:W1:Y:S04]  /*19e40*/  SHFL.IDX PT, R6, R4, 0x2, 0x1c1f ;  /* 0x005c1f0004067f89 */ /* 0x000e6800000e0000 */
[----:B------:R-:W-:Y:S07]  /*19e50*/  SHFL.IDX PT, R4, R4, 0x3, 0x1c1f ;  /* 0x007c1f0004047f89 */ /* 0x000fee00000e0000 */
[----:B0-----:R-:W-:-:S05]  /*19e60*/  @!P1 IADD3 R7, P2, R20, R7, RZ ;  /* 0x0000000714079210 */ /* 0x001fca0007f5e0ff */
[----:B-1----:R-:W-:-:S05]  /*19e70*/  @!P1 IMAD.X R6, RZ, RZ, R6, P2 ;  /* 0x000000ffff069224 */ /* 0x002fca00010e0606 */
[----:B------:R-:W-:-:S04]  /*19e80*/  @!P1 LOP3.LUT R7, R7, R6, RZ, 0x3c, !PT ;  /* 0x0000000607079212 */ /* 0x000fc800078e3cff */
[----:B------:R-:W-:-:S04]  /*19e90*/  @!P1 LOP3.LUT R6, R7, R6, RZ, 0x3c, !PT ;  /* 0x0000000607069212 */ /* 0x000fc800078e3cff */
[----:B------:R-:W-:-:S05]  /*19ea0*/  @!P1 LOP3.LUT R7, R7, R6, RZ, 0x3c, !PT ;  /* 0x0000000607079212 */ /* 0x000fca00078e3cff */
[----:B------:R0:W-:Y:S04]  /*19eb0*/  @!P1 LDGSTS.E.BYPASS.LTC128B.128 [R10+0xc000], desc[UR40][R6.64], !P0 ;  /* 0x0c000000060a9fae */ /* 0x0001e8000c101d68 */
[----:B0-----:R0:W1:Y:S02]  /*19ec0*/  SHFL.IDX PT, R6, R0, 0x3, 0x1c1f ;  /* 0x007c1f0000067f89 */ /* 0x00106400000e0000 */
[----:B0-----:R-:W-:-:S05]  /*19ed0*/  VIADD R0, R25, 0x80 ;  /* 0x0000008019007836 */ /* 0x001fca0000000000 */
[----:B------:R-:W-:Y:S01]  /*19ee0*/  ISETP.GE.AND P2, PT, R0, R5, PT ;  /* 0x000000050000720c */ /* 0x000fe20003f46270 */
[----:B------:R-:W-:-:S05]  /*19ef0*/  VIADD R0, R25, 0x60 ;  /* 0x0000006019007836 */ /* 0x000fca0000000000 */
[----:B------:R-:W-:Y:S02]  /*19f00*/  ISETP.GE.AND P1, PT, R0, R5, PT ;  /* 0x000000050000720c */ /* 0x000fe40003f26270 */
[----:B------:R-:W0:Y:S04]  /*19f10*/  SHFL.IDX PT, R0, R3, RZ, 0x1c1f ;  /* 0x001c1fff03007589 */ /* 0x000e2800000e0000 */
[----:B------:R-:W2:Y:S07]  /*19f20*/  SHFL.IDX PT, R3, R3, 0x1, 0x1c1f ;  /* 0x003c1f0003037f89 */ /* 0x000eae00000e0000 */
[----:B-1----:R-:W-:-:S05]  /*19f30*/  @!P1 IADD3 R6, P3, R20, R6, RZ ;  /* 0x0000000614069210 */ /* 0x002fca0007f7e0ff */
[----:B------:R-:W-:-:S04]  /*19f40*/  @!P1 IMAD.X R4, RZ, RZ, R4, P3 ;  /* 0x000000ffff049224 */ /* 0x000fc800018e0604 */
[----:B------:R-:W-:-:S05]  /*19f50*/  @!P1 IMAD.MOV.U32 R7, RZ, RZ, R4 ;  /* 0x000000ffff079224 */ /* 0x000fca00078e0004 */
[----:B------:R1:W-:Y:S02]  /*19f60*/  @!P1 LDGSTS.E.BYPASS.LTC128B.128 [R10+0xc800], desc[UR40][R6.64], !P0 ;  /* 0x0c800000060a9fae */ /* 0x0003e4000c101d68 */
[----:B-1----:R-:W-:-:S05]  /*19f70*/  @!P2 IADD3 R6, P1, R20, R8, RZ ;  /* 0x000000081406a210 */ /* 0x002fca0007f3e0ff */
[----:B0-----:R-:W-:-:S04]  /*19f80*/  @!P2 IMAD.X R0, RZ, RZ, R0, P1 ;  /* 0x000000ffff00a224 */ /* 0x001fc800008e0600 */
[----:B------:R-:W-:-:S05]  /*19f90*/  @!P2 IMAD.MOV.U32 R7, RZ, RZ, R0 ;  /* 0x000000ffff07a224 */ /* 0x000fca00078e0000 */
[----:B--2---:R0:W-:Y:S02]  /*19fa0*/  @!P2 LDGSTS.E.BYPASS.LTC128B.128 [R10+0xd000], desc[UR40][R6.64], !P0 ;  /* 0x0d000000060aafae */ /* 0x0041e4000c101d68 */
.L_x_2142:
        /* <DEDUP_REMOVED lines=10> */
.L_x_2034:
[----:B------:R-:W-:Y:S02]  /*1a050*/  PLOP3.LUT P1, PT, P1, P0, PT, 0xa2, 0x0 ;  /* 0x000000000000781c */ /* 0x000fe40000f21472 */
[----:B------:R-:W-:-:S08]  /*1a060*/  @P0 R2UR P1, UR4, R18 ;  /* 0x00000000120402ca */ /* 0x000fd00000020000 */
[----:B------:R-:W-:-:S05]  /*1a070*/  @P0 PLOP3.LUT P0, PT, P1, PT, PT, 0x80, 0x0 ;  /* 0x000000000000081c */ /* 0x000fca0000f0f070 */
[----:B------:R-:W-:Y:S01]  /*1a080*/  @!P1 SYNCS.ARRIVE.TRANS64.RED.A0T1 RZ, [UR4+0x13200], RZ ;  /* 0x013200ffffff99a7 */ /* 0x000fe20008200404 */
[----:B------:R-:W-:Y:S07]  /*1a090*/  @!P1 ARRIVES.LDGSTSBAR.64.TRANSCNT [UR4+0x13200] ;  /* 0x01320000ff0099b0 */ /* 0x000fee0008000a84 */
[----:B------:R-:W-:Y:S05]  /*1a0a0*/  @P0 BRA.U.ANY `(.L_x_2034) ;  /* 0xfffffffd00e80947 */ /* 0x000fea000393ffff */
[----:B-1----:R-:W2:Y:S02]  /*1a0b0*/  LDL.LU R2, [R1+0x40] ;  /* 0x0000400001027983 */ /* 0x002ea40000300800 */
[----:B--2---:R-:W-:-:S05]  /*1a0c0*/  VIADD R2, R2, 0x1 ;  /* 0x0000000102027836 */ /* 0x004fca0000000000 */
[----:B------:R1:W-:Y:S01]  /*1a0d0*/  STL [R1+0x40], R2 ;  /* 0x0000400201007387 */ /* 0x0003e20000100800 */
[----:B------:R-:W-:-:S04]  /*1a0e0*/  LEA.HI R0, R2, R2, RZ, 0x1 ;  /* 0x0000000202007211 */ /* 0x000fc800078f08ff */
[----:B------:R-:W-:-:S04]  /*1a0f0*/  LOP3.LUT R0, R0, 0xfffffffe, RZ, 0xc0, !PT ;  /* 0xfffffffe00007812 */ /* 0x000fc800078ec0ff */
[----:B------:R-:W-:-:S04]  /*1a100*/  IADD3 R0, R2, -R0, RZ ;  /* 0x8000000002007210 */ /* 0x000fc80007ffe0ff */
[----:B------:R-:W-:Y:S01]  /*1a110*/  SHF.L.U32 R3, R0, 0x1f, RZ ;  /* 0x0000001f00037819 */ /* 0x000fe200000006ff */
[----:B------:R-:W-:Y:S01]  /*1a120*/  NOP ;  /* 0x0000000000007918 */ /* 0x000fe20000000000 */
[----:B------:R1:W-:Y:S01]  /*1a130*/  SYNCS.ARRIVE.TRANS64.A1T0 RZ, [R18+URZ+0x13200], RZ ;  /* 0x013200ff12ff79a7 */ /* 0x0003e2000810003f */
[----:B------:R-:W-:Y:S01]  /*1a140*/  BSSY B0, `(.L_x_2035) ;  /* 0x0000003000007945 */ /* 0x000fe20003800000 */
[----:B------:R-:W2:Y:S03]  /*1a150*/  SYNCS.PHASECHK.TRANS64.TRYWAIT P0, [R18+URZ+0x13220], R3 ;  /* 0x01322003120075a7 */ /* 0x000ea6000800017f */
[----:B-12---:R-:W-:Y:S05]  /*1a160*/  @!P0 BRA `(.L_x_2036) ;  /* 0x0000003800708947 */ /* 0x006fea0003800000 */
.L_x_2143:
[----:B------:R-:W-:Y:S05]  /*1a170*/  BSYNC B0 ;  /* 0x0000000000007941 */ /* 0x000fea0003800000 */
.L_x_2035:
[----:B------:R-:W2:Y:S04]  /*1a180*/  LDL.LU R0, [R1+0x24] ;  /* 0x0000240001007983 */ /* 0x000ea80000300800 */
[----:B------:R-:W3:Y:S01]  /*1a190*/  LDL R2, [R1] ;  /* 0x0000000001027983 */ /* 0x000ee20000100800 */
[----:B--2---:R-:W-:-:S05]  /*1a1a0*/  VIADD R0, R0, 0xfffffffe ;  /* 0xfffffffe00007836 */ /* 0x004fca0000000000 */
[----:B---3--:R-:W-:-:S13]  /*1a1b0*/  ISETP.GE.AND P0, PT, R0, R2, PT ;  /* 0x000000020000720c */ /* 0x008fda0003f06270 */
[----:B------:R-:W-:Y:S05]  /*1a1c0*/  @!P0 BRA `(.L_x_2037) ;  /* 0x0000000800f08947 */ /* 0x000fea0003800000 */
[----:B0-----:R-:W-:Y:S02]  /*1a1d0*/  IMAD.MOV.U32 R6, RZ, RZ, R19 ;  /* 0x000000ffff067224 */ /* 0x001fe400078e0013 */
[----:B------:R-:W-:-:S07]  /*1a1e0*/  IMAD.MOV.U32 R7, RZ, RZ, R28 ;  /* 0x000000ffff077224 */ /* 0x000fce00078e001c */
.L_x_2057:
        /* <DEDUP_REMOVED lines=14> */
[----:B------:R-:W2:Y:S01]  /*1a2d0*/  LDL R5, [R1+0x4] ;  /* 0x0000040001057983 */ /* 0x000ea20000100800 */
[----:B------:R-:W0:Y:S01]  /*1a2e0*/  LDC R8, c[0x0][0x43c] ;  /* 0x00010f00ff087b82 */ /* 0x000e220000000800 */
[----:B------:R-:W-:Y:S01]  /*1a2f0*/  ULDC.64 UR6, c[0x0][0x428] ;  /* 0x00010a0000067ab9 */ /* 0x000fe20000000a00 */
[----:B0-----:R-:W-:-:S13]  /*1a300*/  ISETP.NE.AND P0, PT, R8, 0x1, PT ;  /* 0x000000010800780c */ /* 0x001fda0003f05270 */
[----:B-1----:R-:W0:Y:S02]  /*1a310*/  @P0 LDC.64 R2, c[0x0][0x440] ;  /* 0x00011000ff020b82 */ /* 0x002e240000000a00 */
        /* <DEDUP_REMOVED lines=13> */
.L_x_2040:
        /* <DEDUP_REMOVED lines=8> */
.L_x_2144:
[----:B------:R-:W-:Y:S05]  /*1a470*/  BSYNC B1 ;  /* 0x0000000000017941 */ /* 0x000fea0003800000 */
.L_x_2041:
        /* <DEDUP_REMOVED lines=9> */
.L_x_2044:
[----:B------:R-:W-:Y:S05]  /*1a510*/  BSYNC B1 ;  /* 0x0000000000017941 */ /* 0x000fea0003800000 */
.L_x_2043:
        /* <DEDUP_REMOVED lines=12> */
.L_x_2045:
        /* <DEDUP_REMOVED lines=13> */
.L_x_2145:
[----:B------:R-:W-:Y:S05]  /*1a6b0*/  BSYNC B1 ;  /* 0x0000000000017941 */ /* 0x000fea0003800000 */
.L_x_2046:
        /* <DEDUP_REMOVED lines=11> */
.L_x_2049:
[----:B------:R-:W-:Y:S05]  /*1a770*/  BSYNC B1 ;  /* 0x0000000000017941 */ /* 0x000fea0003800000 */
.L_x_2048:
        /* <DEDUP_REMOVED lines=8> */
.L_x_2050:
        /* <DEDUP_REMOVED lines=10> */
.L_x_2039:
[----:B------:R-:W-:Y:S05]  /*1a8a0*/  BSYNC B0 ;  /* 0x0000000000007941 */ /* 0x000fea0003800000 */
.L_x_2038:
[----:B-1----:R-:W2:Y:S02]  /*1a8b0*/  LDL R3, [R1+0x44] ;  /* 0x0000440001037983 */ /* 0x002ea40000100800 */
[----:B--2---:R-:W-:-:S13]  /*1a8c0*/  ISETP.NE.AND P0, PT, R3, 0x3, PT ;  /* 0x000000030300780c */ /* 0x004fda0003f05270 */
[----:B------:R-:W-:Y:S05]  /*1a8d0*/  @!P0 BRA `(.L_x_2051) ;  /* 0x0000000000048947 */ /* 0x000fea0003800000 */
[----:B------:R-:W-:Y:S01]  /*1a8e0*/  BPT.TRAP 0x1 ;  /* 0x000000040000795c */ /* 0x000fe20000300000 */
.L_x_2051:
        /* <DEDUP_REMOVED lines=8> */
.L_x_2146:
[----:B------:R-:W-:Y:S05]  /*1a970*/  BSYNC B0 ;  /* 0x0000000000007941 */ /* 0x000fea0003800000 */
.L_x_2052:
[----:B------:R-:W-:Y:S05]  /*1a980*/  @!P1 BRA `(.L_x_2054) ;  /* 0x0000000000049947 */ /* 0x000fea0003800000 */
[----:B------:R-:W-:Y:S01]  /*1a990*/  BPT.TRAP 0x1 ;  /* 0x000000040000795c */ /* 0x000fe20000300000 */
.L_x_2054:
[----:B0-----:R-:W-:Y:S01]  /*1a9a0*/  SHF.L.U32 R2, R7, 0x1f, RZ ;  /* 0x0000001f07027819 */ /* 0x001fe200000006ff */
[----:B------:R-:W-:-:S03]  /*1a9b0*/  IMAD R10, R6, 0x2800, RZ ;  /* 0x00002800060a7824 */ /* 0x000fc600078e02ff */
[----:B------:R-:W0:Y:S02]  /*1a9c0*/  SYNCS.PHASECHK.TRANS64.TRYWAIT P0, [R3+URZ+0x13260], R2 ;  /* 0x01326002030075a7 */ /* 0x000e24000800017f */
[----:B0-----:R-:W-:Y:S05]  /*1a9d0*/  @!P0 BRA `(.L_x_2055) ;  /* 0x0000003000a48947 */ /* 0x001fea0003800000 */
.L_x_2147:
[----:B------:R-:W0:Y:S04]  /*1a9e0*/  LDL R4, [R1+0x10] ;  /* 0x0000100001047983 */ /* 0x000e280000100800 */
[----:B------:R-:W2:Y:S01]  /*1a9f0*/  LDL R11, [R1+0xc] ;  /* 0x00000c00010b7983 */ /* 0x000ea20000100800 */
        /* <DEDUP_REMOVED lines=43> */
.L_x_2056:
        /* <DEDUP_REMOVED lines=8> */
[----:B-1----:R-:W-:-:S04]  /*1ad30*/  @!P0 IADD3 R3, R3, 0x13280, RZ ;  /* 0x0001328003038810 */ /* 0x002fc80007ffe0ff */
[----:B------:R-:W-:-:S04]  /*1ad40*/  @!P0 PRMT R3, RZ, 0x654, R3 ;  /* 0x00000654ff038816 */ /* 0x000fc80000000003 */
[----:B------:R3:W-:Y:S01]  /*1ad50*/  @!P0 SYNCS.ARRIVE.TRANS64.RED.A1T0 RZ, [R3+URZ], RZ ;  /* 0x000000ff03ff89a7 */ /* 0x0007e2000810043f */
[C---:B--2---:R-:W-:Y:S01]  /*1ad60*/  ISETP.GT.AND P0, PT, R0.reuse, R2, PT ;  /* 0x000000020000720c */ /* 0x044fe20003f04270 */
[----:B------:R-:W-:-:S12]  /*1ad70*/  VIADD R0, R0, 0xffffffff ;  /* 0xffffffff00007836 */ /* 0x000fd80000000000 */
[----:B---3--:R-:W-:Y:S05]  /*1ad80*/  @P0 BRA `(.L_x_2057) ;  /* 0xfffffff400180947 */ /* 0x008fea000383ffff */
.L_x_2037:
[----:B------:R-:W1:Y:S02]  /*1ad90*/  S2R R2, SR_TID.X ;  /* 0x0000000000027919 */ /* 0x000e640000002100 */
[----:B-1----:R-:W-:Y:S02]  /*1ada0*/  LOP3.LUT R3, R2, 0x7f, RZ, 0xc0, !PT ;  /* 0x0000007f02037812 */ /* 0x002fe400078ec0ff */
[----:B------:R-:W2:Y:S01]  /*1adb0*/  LDL R2, [R1+0x44] ;  /* 0x0000440001027983 */ /* 0x000ea20000100800 */
[----:B------:R-:W-:Y:S01]  /*1adc0*/  BSSY B0, `(.L_x_2058) ;  /* 0x0000010000007945 */ /* 0x000fe20003800000 */
[----:B------:R-:W-:Y:S02]  /*1add0*/  ISETP.NE.AND P0, PT, R3, RZ, PT ;  /* 0x000000ff0300720c */ /* 0x000fe40003f05270 */
[----:B--2---:R-:W-:-:S11]  /*1ade0*/  ISETP.NE.AND P2, PT, R2, 0x3, PT ;  /* 0x000000030200780c */ /* 0x004fd60003f45270 */
        /* <DEDUP_REMOVED lines=10> */
[----:B0-----:R-:W0:Y:S01]  /*1ae90*/  POPC R7, R4 ;  /* 0x0000000400077309 */ /* 0x001e220000000000 */
[----:B--2---:R-:W0:Y:S02]  /*1aea0*/  SHFL.IDX PT, R0, R3, R0, 0x1f ;  /* 0x00001f0003007589 */ /* 0x004e2400000e0000 */
[----:B0-----:R-:W-:-:S07]  /*1aeb0*/  IADD3 R24, R0, UR36, R7 ;  /* 0x0000002400187c10 */ /* 0x001fce000fffe007 */
.L_x_2059:
[----:B------:R-:W-:Y:S05]  /*1aec0*/  BSYNC B0 ;  /* 0x0000000000007941 */ /* 0x000fea0003800000 */
.L_x_2058:
[----:B------:R-:W-:Y:S05]  /*1aed0*/  @!P2 BRA `(.L_x_2060) ;  /* 0x000000000004a947 */ /* 0x000fea0003800000 */
[----:B------:R-:W-:Y:S01]  /*1aee0*/  BPT.TRAP 0x1 ;  /* 0x000000040000795c */ /* 0x000fe20000300000 */
.L_x_2060:
[----:B------:R-:W2:Y:S01]  /*1aef0*/  LDL R2, [R1+0x20] ;  /* 0x0000200001027983 */ /* 0x000ea20000100800 */
[----:B------:R-:W-:Y:S01]  /*1af00*/  LOP3.LUT R0, R28, 0x1, RZ, 0x3c, !PT ;  /* 0x000000011c007812 */ /* 0x000fe200078e3cff */
[----:B------:R-:W-:Y:S01]  /*1af10*/  IMAD R3, R19, 0x8, R18 ;  /* 0x0000000813037824 */ /* 0x000fe200078e0212 */
[----:B------:R-:W-:Y:S02]  /*1af20*/  BSSY B0, `(.L_x_2061) ;  /* 0x0000005000007945 */ /* 0x000fe40003800000 */
[----:B------:R-:W-:-:S04]  /*1af30*/  SHF.L.U32 R0, R0, 0x1f, RZ ;  /* 0x0000001f00007819 */ /* 0x000fc800000006ff */
[----:B------:R-:W1:Y:S01]  /*1af40*/  SYNCS.PHASECHK.TRANS64.TRYWAIT P1, [R3+URZ+0x13270], R0 ;  /* 0x01327000030075a7 */ /* 0x000e62000802017f */
[----:B--2---:R-:W-:Y:S01]  /*1af50*/  ISETP.NE.AND P2, PT, R2, 0x3, PT ;  /* 0x000000030200780c */ /* 0x004fe20003f45270 */
[----:B-1----:R-:W-:-:S12]  /*1af60*/  @!P1 BRA `(.L_x_2062) ;  /* 0x0000002c00549947 */ /* 0x002fd80003800000 */
.L_x_2148:
[----:B------:R-:W-:Y:S05]  /*1af70*/  BSYNC B0 ;  /* 0x0000000000007941 */ /* 0x000fea0003800000 */
.L_x_2061:
[----:B------:R-:W-:Y:S05]  /*1af80*/  @!P2 BRA `(.L_x_2063) ;  /* 0x000000000004a947 */ /* 0x000fea0003800000 */
[----:B------:R-:W-:Y:S01]  /*1af90*/  BPT.TRAP 0x1 ;  /* 0x000000040000795c */ /* 0x000fe20000300000 */
.L_x_2063:
[----:B-1----:R-:W-:-:S04]  /*1afa0*/  SHF.L.U32 R0, R28, 0x1f, RZ ;  /* 0x0000001f1c007819 */ /* 0x002fc800000006ff */
[----:B------:R-:W1:Y:S02]  /*1afb0*/  SYNCS.PHASECHK.TRANS64.TRYWAIT P1, [R3+URZ+0x13260], R0 ;  /* 0x01326000030075a7 */ /* 0x000e64000802017f */
[----:B-1----:R-:W-:Y:S05]  /*1afc0*/  @!P1 BRA `(.L_x_2064) ;  /* 0x0000002c00509947 */ /* 0x002fea0003800000 */
.L_x_2149:
[----:B------:R-:W2:Y:S04]  /*1afd0*/  LDL R4, [R1+0x10] ;  /* 0x0000100001047983 */ /* 0x000ea80000100800 */
[----:B0-----:R-:W3:Y:S01]  /*1afe0*/  LDL R10, [R1+0xc] ;  /* 0x00000c00010a7983 */ /* 0x001ee20000100800 */
[----:B------:R-:W-:Y:S01]  /*1aff0*/  IMAD R2, R19, 0x2800, RZ ;  /* 0x0000280013027824 */ /* 0x000fe200078e02ff */
[----:B------:R-:W-:Y:S05]  /*1b000*/  WARPSYNC.ALL ;  /* 0x0000000000007948 */ /* 0x000fea0003800000 */
[----:B--2---:R-:W-:-:S02]  /*1b010*/  LOP3.LUT R5, R2, R4, RZ, 0xfc, !PT ;  /* 0x0000000402057212 */ /* 0x004fc400078efcff */
[----:B---3--:R-:W-:-:S03]  /*1b020*/  LOP3.LUT R2, R2, R10, RZ, 0xfc, !PT ;  /* 0x0000000a02027212 */ /* 0x008fc600078efcff */
[C---:B-1----:R-:W-:Y:S02]  /*1b030*/  IMAD.IADD R0, R18.reuse, 0x1, R5 ;  /* 0x0000000112007824 */ /* 0x042fe400078e0205 */
        /* <DEDUP_REMOVED lines=39> */
.L_x_2065:
        /* <DEDUP_REMOVED lines=10> */
.L_x_2014:
[----:B------:R-:W-:-:S13]  /*1b350*/  LOP3.LUT P0, RZ, R22, 0x2, RZ, 0xc0, !PT ;  /* 0x0000000216ff7812 */ /* 0x000fda000780c0ff */
[----:B------:R-:W-:Y:S05]  /*1b360*/  @!P0 BRA `(.L_x_2066) ;  /* 0x0000000000248947 */ /* 0x000fea0003800000 */
[----:B------:R-:W-:Y:S05]  /*1b370*/  WARPSYNC.ALL ;  /* 0x0000000000007948 */ /* 0x000fea0003800000 */
[----:B------:R-:W1:Y:S08]  /*1b380*/  S2UR UR5, SR_CgaCtaId ;  /* 0x00000000000579c3 */ /* 0x000e700000008800 */
[----:B------:R-:W-:Y:S06]  /*1b390*/  BAR.SYNC.DEFER_BLOCKING 0x5, 0x200 ;  /* 0x0148000000007b1d */ /* 0x000fec0000010000 */
[----:B------:R-:W-:-:S02]  /*1b3a0*/  UMOV UR4, 0x400 ;  /* 0x0000040000047882 */ /* 0x000fc40000000000 */
[----:B-1----:R-:W-:-:S06]  /*1b3b0*/  ULEA UR4, UR5, UR4, 0x18 ;  /* 0x0000000405047291 */ /* 0x002fcc000f8ec03f */
[----:B------:R-:W-:-:S05]  /*1b3c0*/  IMAD.U32 R18, RZ, RZ, UR4 ;  /* 0x00000004ff127e24 */ /* 0x000fca000f8e00ff */
[----:B------:R1:W3:Y:S01]  /*1b3d0*/  LDS.128 R24, [R18+0x132d0] ;  /* 0x0132d00012187984 */ /* 0x0002e20000000c00 */
[----:B------:R-:W-:Y:S06]  /*1b3e0*/  BAR.ARV 0x4, 0x200 ;  /* 0x0108000000007b1d */ /* 0x000fec0000002000 */
[----:B------:R-:W-:Y:S05]  /*1b3f0*/  BRA `(.L_x_2067) ;  /* 0x0000000c00d87947 */ /* 0x000fea0003800000 */
.L_x_2066:
        /* <DEDUP_REMOVED lines=9> */
[----:B------:R-:W1:Y:S01]  /*1b490*/  @!P1 LDC.64 R4, c[0x0][0xc78] ;  /* 0x00031e00ff049b82 */ /* 0x000e620000000a00 */
[----:B0-----:R-:W-:-:S05]  /*1b4a0*/  @!P1 IMAD.WIDE R2, R9, 0x4, R2 ;  /* 0x0000000409029825 */ /* 0x001fca00078e0202 */
[----:B------:R1:W3:Y:S02]  /*1b4b0*/  @!P1 LDG.E R7, desc[UR40][R2.64] ;  /* 0x0000002802079981 */ /* 0x0002e4000c1e1900 */
[----:B-1----:R-:W-:-:S05]  /*1b4c0*/  @!P1 IMAD.WIDE R2, R9, 0x4, R4 ;  /* 0x0000000409029825 */ /* 0x002fca00078e0204 */
[----:B------:R-:W4:Y:S01]  /*1b4d0*/  @!P1 LDG.E R4, desc[UR40][R2.64] ;  /* 0x0000002802049981 */ /* 0x000f22000c1e1900 */
        /* <DEDUP_REMOVED lines=10> */
[----:B----4-:R-:W-:Y:S01]  /*1b580*/  @!P1 IMAD.MOV.U32 R5, RZ, RZ, R4 ;  /* 0x000000ffff059224 */ /* 0x010fe200078e0004 */
        /* <DEDUP_REMOVED lines=17> */
[----:B------:R0:W1:Y:S02]  /*1b6a0*/  SHFL.IDX PT, R14, R2, 0x1f, 0x1f ;  /* 0x03e01f00020e7f89 */ /* 0x00006400000e0000 */
.L_x_2159:
[----:B------:R-:W-:Y:S02]  /*1b6b0*/  ULDC UR4, c[0x0][0xc38] ;  /* 0x00030e0000047ab9 */ /* 0x000fe40000000800 */
[----:B------:R-:W-:-:S04]  /*1b6c0*/  IMAD.U32 R4, RZ, RZ, UR4 ;  /* 0x00000004ff047e24 */ /* 0x000fc8000f8e00ff */
[----:B-1----:R-:W-:-:S05]  /*1b6d0*/  IMAD R3, R14, R4, RZ ;  /* 0x000000040e037224 */ /* 0x002fca00078e02ff */
[----:B------:R-:W-:-:S04]  /*1b6e0*/  IADD3 R6, R6, R3, RZ ;  /* 0x0000000306067210 */ /* 0x000fc80007ffe0ff */
[----:B------:R-:W-:-:S13]  /*1b6f0*/  ISETP.GT.AND P6, PT, R6, R0, PT ;  /* 0x000000000600720c */ /* 0x000fda0003fc4270 */
[----:B------:R-:W-:Y:S05]  /*1b700*/  @P6 BRA `(.L_x_2069) ;  /* 0x0000000000a46947 */ /* 0x000fea0003800000 */
.L_x_2072:
        /* <DEDUP_REMOVED lines=11> */
[----:B------:R0:W3:Y:S01]  /*1b7c0*/  @!P6 LDG.E R25, desc[UR40][R2.64] ;  /* 0x000000280219e981 */ /* 0x0000e2000c1e1900 */
[----:B------:R-:W-:Y:S01]  /*1b7d0*/  IMAD.MOV.U32 R5, RZ, RZ, RZ ;  /* 0x000000ffff057224 */ /* 0x000fe200078e00ff */
[----:B0-----:R-:W0:Y:S02]  /*1b7e0*/  @!P6 LDC.64 R2, c[0x0][0xc78] ;  /* 0x00031e00ff02eb82 */ /* 0x001e240000000a00 */
[----:B0-----:R-:W-:-:S05]  /*1b7f0*/  @!P6 IMAD.WIDE R2, R4, 0x4, R2 ;  /* 0x000000040402e825 */ /* 0x001fca00078e0202 */
[----:B------:R-:W3:Y:S01]  /*1b800*/  @!P6 LDG.E R5, desc[UR40][R2.64] ;  /* 0x000000280205e981 */ /* 0x000ee2000c1e1900 */
[----:B------:R-:W-:Y:S01]  /*1b810*/  UMOV UR4, 0xffffffff ;  /* 0xffffffff00047882 */ /* 0x000fe20000000000 */
[----:B---3--:R-:W-:Y:S02]  /*1b820*/  IMAD R2, R5, R25, RZ ;  /* 0x0000001905027224 */ /* 0x008fe400078e02ff */
        /* <DEDUP_REMOVED lines=17> */
.L_x_2167:
[----:B------:R-:W-:Y:S02]  /*1b940*/  ULDC UR4, c[0x0][0xc38] ;  /* 0x00030e0000047ab9 */ /* 0x000fe40000000800 */
[----:B------:R-:W-:-:S04]  /*1b950*/  IMAD.U32 R4, RZ, RZ, UR4 ;  /* 0x00000004ff047e24 */ /* 0x000fc8000f8e00ff */
[----:B-1----:R-:W-:-:S04]  /*1b960*/  IMAD R3, R14, R4, RZ ;  /* 0x000000040e037224 */ /* 0x002fc800078e02ff */
[----:B------:R-:W-:-:S05]  /*1b970*/  IMAD.IADD R6, R3, 0x1, R6 ;  /* 0x0000000103067824 */ /* 0x000fca00078e0206 */
[----:B------:R-:W-:-:S13]  /*1b980*/  ISETP.GT.AND P6, PT, R6, R0, PT ;  /* 0x000000000600720c */ /* 0x000fda0003fc4270 */
[----:B------:R-:W-:Y:S05]  /*1b990*/  @!P6 BRA `(.L_x_2072) ;  /* 0xfffffffc005ce947 */ /* 0x000fea000383ffff */
.L_x_2069:
[----:B------:R-:W-:Y:S01]  /*1b9a0*/  IMAD.IADD R6, R6, 0x1, -R3 ;  /* 0x0000000106067824 */ /* 0x000fe200078e0a03 */
[----:B------:R-:W-:-:S03]  /*1b9b0*/  UMOV UR4, 0xffffffff ;  /* 0xffffffff00047882 */ /* 0x000fc60000000000 */
[----:B------:R-:W-:-:S05]  /*1b9c0*/  IMAD R3, R2, R4, R6 ;  /* 0x0000000402037224 */ /* 0x000fca00078e0206 */
[----:B------:R-:W-:Y:S01]  /*1b9d0*/  ISETP.GT.AND P6, PT, R3, R0, PT ;  /* 0x000000000300720c */ /* 0x000fe20003fc4270 */
[----:B------:R-:W-:-:S12]  /*1b9e0*/  BRA.DIV UR4, `(.L_x_2073) ;  /* 0x0000002a04d87947 */ /* 0x000fd8000b800000 */
[----:B------:R-:W-:-:S04]  /*1b9f0*/  VOTE.ANY R3, PT, !P6 ;  /* 0x0000000000037806 */ /* 0x000fc800070e0100 */
[----:B------:R-:W1:Y:S02]  /*1ba00*/  POPC R7, R3 ;  /* 0x0000000300077309 */ /* 0x000e640000000000 */
[----:B-1----:R1:W3:Y:S01]  /*1ba10*/  SHFL.IDX PT, R25, R25, R7, 0x1f ;  /* 0x00001f0719197589 */ /* 0x0022e200000e0000 */
[----:B------:R-:W-:-:S03]  /*1ba20*/  IMAD.IADD R27, R7, 0x1, R27 ;  /* 0x00000001071b7824 */ /* 0x000fc600078e021b */
[----:B------:R1:W4:Y:S04]  /*1ba30*/  SHFL.IDX PT, R5, R5, R7, 0x1f ;  /* 0x00001f0705057589 */ /* 0x00032800000e0000 */
.L_x_2172:
[----:B------:R-:W-:-:S13]  /*1ba40*/  ISETP.NE.AND P0, PT, R3, RZ, PT ;  /* 0x000000ff0300720c */ /* 0x000fda0003f05270 */
[----:B------:R-:W-:Y:S05]  /*1ba50*/  @!P0 BRA `(.L_x_2074) ;  /* 0x0000000000108947 */ /* 0x000fea0003800000 */
[----:B------:R-:W-:Y:S01]  /*1ba60*/  UMOV UR4, 0xffffffff ;  /* 0xffffffff00047882 */ /* 0x000fe20000000000 */
[----:B------:R-:W-:Y:S02]  /*1ba70*/  VIADD R12, R7, 0xffffffff ;  /* 0xffffffff070c7836 */ /* 0x000fe40000000000 */
[----:B------:R-:W-:Y:S05]  /*1ba80*/  BRA.DIV UR4, `(.L_x_2075) ;  /* 0x0000002e04107947 */ /* 0x000fea000b800000 */
[----:B------:R0:W0:Y:S02]  /*1ba90*/  SHFL.IDX PT, R24, R2, R12, 0x1f ;  /* 0x00001f0c02187589 */ /* 0x00002400000e0000 */
.L_x_2074:
        /* <DEDUP_REMOVED lines=9> */
[----:B0-----:R-:W1:Y:S02]  /*1bb30*/  MUFU.RCP R6, R6 ;  /* 0x0000000600067308 */ /* 0x001e640000001000 */
[----:B-1----:R-:W-:-:S06]  /*1bb40*/  VIADD R7, R6, 0xffffffe ;  /* 0x0ffffffe06077836 */ /* 0x002fcc0000000000 */
        /* <DEDUP_REMOVED lines=18> */
[----:B------:R0:W1:Y:S02]  /*1bc70*/  F2I.FTZ.U32.TRUNC.NTZ R3, R8 ;  /* 0x0000000800037305 */ /* 0x000064000021f000 */
[----:B0-----:R-:W-:-:S05]  /*1bc80*/  IABS R8, R5 ;  /* 0x0000000500087213 */ /* 0x001fca0000000000 */
[----:B------:R-:W-:Y:S01]  /*1bc90*/  IMAD.MOV R8, RZ, RZ, -R8 ;  /* 0x000000ffff087224 */ /* 0x000fe200078e0a08 */
[----:B-1----:R-:W-:-:S05]  /*1bca0*/  IADD3 R9, RZ, -R3, RZ ;  /* 0x80000003ff097210 */ /* 0x002fca0007ffe0ff */
        /* <DEDUP_REMOVED lines=26> */
.L_x_2076:
[----:B------:R-:W0:Y:S02]  /*1be50*/  LDC.64 R2, c[0x0][0xc90] ;  /* 0x00032400ff027b82 */ /* 0x000e240000000a00 */
[----:B0-----:R-:W-:-:S05]  /*1be60*/  IMAD.WIDE R2, R27, 0x4, R2 ;  /* 0x000000041b027825 */ /* 0x001fca00078e0202 */
[----:B------:R-:W3:Y:S02]  /*1be70*/  LDG.E R6, desc[UR40][R2.64] ;  /* 0x0000002802067981 */ /* 0x000ee4000c1e1900 */
[----:B---3--:R-:W-:-:S05]  /*1be80*/  IMAD R5, R25, R6, RZ ;  /* 0x0000000619057224 */ /* 0x008fca00078e02ff */
[----:B-1----:R-:W-:-:S04]  /*1be90*/  IABS R7, R5 ;  /* 0x0000000500077213 */ /* 0x002fc80000000000 */
        /* <DEDUP_REMOVED lines=24> */
[----:B------:R-:W-:-:S03]  /*1c020*/  IMAD.MOV R2, RZ, RZ, -R2 ;  /* 0x000000ffff027224 */ /* 0x000fc600078e0a02 */
[----:B------:R-:W-:Y:S01]  /*1c030*/  IADD3 R3, -R7, RZ, RZ ;  /* 0x000000ff07037210 */ /* 0x000fe20007ffe1ff */
        /* <DEDUP_REMOVED lines=30> */
.L_x_2077:
[----:B------:R-:W-:-:S05]  /*1c220*/  LOP3.LUT R0, RZ, R0, RZ, 0x33, !PT ;  /* 0x00000000ff007212 */ /* 0x000fca00078e33ff */
[----:B------:R-:W-:Y:S01]  /*1c230*/  IMAD.IADD R25, R25, 0x1, R0 ;  /* 0x0000000119197824 */ /* 0x000fe200078e0200 */
[----:B------:R-:W-:Y:S06]  /*1c240*/  BRA `(.L_x_2078) ;  /* 0x00000000001c7947 */ /* 0x000fec0003800000 */
.L_x_2070:
[----:B------:R-:W-:Y:S01]  /*1c250*/  UMOV UR4, URZ ;  /* 0x0000003f00047c82 */ /* 0x000fe20008000000 */
[----:B------:R-:W-:Y:S01]  /*1c260*/  UMOV UR5, URZ ;  /* 0x0000003f00057c82 */ /* 0x000fe20008000000 */
[----:B------:R-:W-:Y:S01]  /*1c270*/  ULDC UR6, c[0x0][0xc3c] ;  /* 0x00030f0000067ab9 */ /* 0x000fe20000000800 */
[----:B------:R-:W-:Y:S02]  /*1c280*/  IMAD.MOV.U32 R24, RZ, RZ, R0 ;  /* 0x000000ffff187224 */ /* 0x000fe400078e0000 */
[----:B------:R-:W-:Y:S02]  /*1c290*/  IMAD.U32 R25, RZ, RZ, UR4 ;  /* 0x00000004ff197e24 */ /* 0x000fe4000f8e00ff */
[----:B------:R-:W-:Y:S02]  /*1c2a0*/  IMAD.U32 R26, RZ, RZ, UR5 ;  /* 0x00000005ff1a7e24 */ /* 0x000fe4000f8e00ff */
[----:B------:R-:W-:-:S07]  /*1c2b0*/  IMAD.U32 R27, RZ, RZ, UR6 ;  /* 0x00000006ff1b7e24 */ /* 0x000fce000f8e00ff */
.L_x_2078:
        /* <DEDUP_REMOVED lines=10> */
.L_x_2067:
[----:B------:R-:W-:Y:S02]  /*1c360*/  ULDC UR4, c[0x0][0xc3c] ;  /* 0x00030f0000047ab9 */ /* 0x000fe40000000800 */
[----:B---3--:R-:W-:-:S13]  /*1c370*/  ISETP.GE.AND P0, PT, R27, UR4, PT ;  /* 0x000000041b007c0c */ /* 0x008fda000bf06270 */
[----:B------:R-:W-:Y:S05]  /*1c380*/  @!P0 BRA `(.L_x_2079) ;  /* 0xffffffa800b88947 */ /* 0x000fea000383ffff */
[----:B------:R-:W-:Y:S05]  /*1c390*/  BSYNC B7 ;  /* 0x0000000000077941 */ /* 0x000fea0003800000 */
.L_x_1973:
[----:B-1----:R-:W3:Y:S01]  /*1c3a0*/  LDL.LU R0, [R1+0x40] ;  /* 0x0000400001007983 */ /* 0x002ee20000300800 */
[----:B------:R-:W-:Y:S01]  /*1c3b0*/  BSSY B0, `(.L_x_2080) ;  /* 0x000000b000007945 */ /* 0x000fe20003800000 */
[----:B------:R-:W1:Y:S01]  /*1c3c0*/  S2R R5, SR_CgaCtaId ;  /* 0x0000000000057919 */ /* 0x000e620000008800 */
        /* <DEDUP_REMOVED lines=9> */
.L_x_2175:
[----:B------:R-:W-:Y:S05]  /*1c460*/  BSYNC B0 ;  /* 0x0000000000007941 */ /* 0x000fea0003800000 */
.L_x_2080:
[----:B------:R-:W-:-:S03]  /*1c470*/  UMOV UR4, 0xffffffff ;  /* 0xffffffff00047882 */ /* 0x000fc60000000000 */
[----:B------:R-:W-:Y:S05]  /*1c480*/  BRA.DIV UR4, `(.L_x_2082) ;  /* 0x0000002204cc7947 */ /* 0x000fea000b800000 */
[----:B0-----:R-:W0:Y:S02]  /*1c490*/  S2R R0, SR_TID.X ;  /* 0x0000000000007919 */ /* 0x001e240000002100 */
[----:B0-----:R-:W-:-:S04]  /*1c4a0*/  SHF.R.U32.HI R0, RZ, 0x5, R0 ;  /* 0x00000005ff007819 */ /* 0x001fc80000011600 */
[----:B------:R-:W-:-:S05]  /*1c4b0*/  LOP3.LUT R0, R0, 0x3, RZ, 0xc0, !PT ;  /* 0x0000000300007812 */ /* 0x000fca00078ec0ff */
[----:B------:R0:W1:Y:S02]  /*1c4c0*/  SHFL.IDX PT, R14, R0, RZ, 0x1f ;  /* 0x00001fff000e7589 */ /* 0x00006400000e0000 */
.L_x_2178:
[----:B-1----:R-:W-:-:S13]  /*1c4d0*/  ISETP.NE.AND P0, PT, R14, RZ, PT ;  /* 0x000000ff0e00720c */ /* 0x002fda0003f05270 */
[----:B------:R-:W-:Y:S05]  /*1c4e0*/  @P0 BRA `(.L_x_1844) ;  /* 0x0000000000a40947 */ /* 0x000fea0003800000 */
[----:B------:R-:W-:-:S03]  /*1c4f0*/  UMOV UR4, 0xffffffff ;  /* 0xffffffff00047882 */ /* 0x000fc60000000000 */
[----:B------:R-:W-:Y:S05]  /*1c500*/  BRA.DIV UR4, `(.L_x_2083) ;  /* 0x0000002204e07947 */ /* 0x000fea000b800000 */
[----:B------:R-:W-:-:S13]  /*1c510*/  ELECT P6, URZ, PT ;  /* 0x00000000003f782f */ /* 0x000fda00038c0000 */
.L_x_2181:
[----:B------:R-:W-:Y:S05]  /*1c520*/  @!P6 BRA `(.L_x_1844) ;  /* 0x000000000094e947 */ /* 0x000fea0003800000 */
[----:B0-----:R-:W3:Y:S02]  /*1c530*/  LDL.LU R0, [R1+0x3c] ;  /* 0x00003c0001007983 */ /* 0x001ee40000300800 */
[----:B---3--:R-:W-:-:S04]  /*1c540*/  LOP3.LUT R0, R0, 0x2, RZ, 0xfc, !PT ;  /* 0x0000000200007812 */ /* 0x008fc800078efcff */
[----:B------:R-:W-:-:S13]  /*1c550*/  ISETP.NE.AND P0, PT, R0, 0x3, PT ;  /* 0x000000030000780c */ /* 0x000fda0003f05270 */
[----:B------:R-:W-:Y:S05]  /*1c560*/  @!P0 BRA `(.L_x_2084) ;  /* 0x0000000000048947 */ /* 0x000fea0003800000 */
[----:B------:R-:W-:Y:S01]  /*1c570*/  BPT.TRAP 0x1 ;  /* 0x000000040000795c */ /* 0x000fe20000300000 */
.L_x_2084:
        /* <DEDUP_REMOVED lines=8> */
[----:B------:R-:W-:Y:S02]  /*1c600*/  LOP3.LUT R3, R28, R3, RZ, 0x3c, !PT ;  /* 0x000000031c037212 */ /* 0x000fe400078e3cff */
[----:B------:R-:W-:-:S02]  /*1c610*/  LEA R9, R7, R0, 0x3 ;  /* 0x0000000007097211 */ /* 0x000fc400078e18ff */
[----:B------:R-:W-:Y:S01]  /*1c620*/  SHF.L.U32 R0, R3, 0x1f, RZ ;  /* 0x0000001f03007819 */ /* 0x000fe200000006ff */
[----:B0-----:R-:W-:Y:S06]  /*1c630*/  @!P1 BRA `(.L_x_2085) ;  /* 0x0000002000b49947 */ /* 0x001fec0003800000 */
.L_x_2182:
[----:B------:R-:W1:Y:S02]  /*1c640*/  SYNCS.PHASECHK.TRANS64.TRYWAIT P1, [R9+URZ], R0 ;  /* 0x00000000090075a7 */ /* 0x000e64000802017f */
[----:B-1----:R-:W-:Y:S05]  /*1c650*/  @!P1 BRA `(.L_x_2086) ;  /* 0x0000002000c09947 */ /* 0x002fea0003800000 */
.L_x_2183:
[----:B------:R-:W-:Y:S05]  /*1c660*/  @!P0 BRA `(.L_x_2087) ;  /* 0x0000000000048947 */ /* 0x000fea0003800000 */
[----:B------:R-:W-:Y:S01]  /*1c670*/  BPT.TRAP 0x1 ;  /* 0x000000040000795c */ /* 0x000fe20000300000 */
.L_x_2087:
[----:B------:R-:W-:-:S04]  /*1c680*/  IMAD R19, R19, 0x8, R6 ;  /* 0x0000000813137824 */ /* 0x000fc800078e0206 */
[----:B------:R-:W3:Y:S02]  /*1c690*/  SYNCS.PHASECHK.TRANS64.TRYWAIT P1, [R19+URZ+0x13260], R4 ;  /* 0x01326004130075a7 */ /* 0x000ee4000802017f */
[----:B---3--:R-:W-:Y:S05]  /*1c6a0*/  @!P1 BRA `(.L_x_2088) ;  /* 0x0000002000c09947 */ /* 0x008fea0003800000 */
.L_x_2184:
[----:B------:R-:W-:Y:S05]  /*1c6b0*/  @!P0 BRA `(.L_x_2089) ;  /* 0x0000000000048947 */ /* 0x000fea0003800000 */
[----:B------:R-:W-:Y:S01]  /*1c6c0*/  BPT.TRAP 0x1 ;  /* 0x000000040000795c */ /* 0x000fe20000300000 */
.L_x_2089:
[----:B------:R-:W-:-:S04]  /*1c6d0*/  IMAD R7, R7, 0x8, R6 ;  /* 0x0000000807077824 */ /* 0x000fc800078e0206 */
[----:B------:R-:W4:Y:S02]  /*1c6e0*/  SYNCS.PHASECHK.TRANS64.TRYWAIT P1, [R7+URZ+0x13260], R0 ;  /* 0x01326000070075a7 */ /* 0x000f24000802017f */
[----:B----4-:R-:W-:Y:S05]  /*1c6f0*/  @!P1 BRA `(.L_x_2090) ;  /* 0x0000002000c09947 */ /* 0x010fea0003800000 */
.L_x_2185:
[----:B------:R-:W-:Y:S05]  /*1c700*/  @!P0 BRA `(.L_x_2091) ;  /* 0x0000000000048947 */ /* 0x000fea0003800000 */
[----:B------:R-:W-:Y:S01]  /*1c710*/  BPT.TRAP 0x1 ;  /* 0x000000040000795c */ /* 0x000fe20000300000 */
.L_x_2091:
[----:B------:R-:W5:Y:S02]  /*1c720*/  SYNCS.PHASECHK.TRANS64.TRYWAIT P0, [R19+URZ+0x13280], R4 ;  /* 0x01328004130075a7 */ /* 0x000f64000800017f */
[----:B-----5:R-:W-:Y:S05]  /*1c730*/  @!P0 BRA `(.L_x_2092) ;  /* 0x0000002000c48947 */ /* 0x020fea0003800000 */
.L_x_2093:
[----:B------:R0:W0:Y:S02]  /*1c740*/  SYNCS.PHASECHK.TRANS64.TRYWAIT P0, [R7+URZ+0x13280], R0 ;  /* 0x01328000070075a7 */ /* 0x000024000800017f */
[----:B0-----:R-:W-:Y:S05]  /*1c750*/  @!P0 NANOSLEEP.SYNCS 0x989680 ;  /* 0x009896800000895d */ /* 0x001fea0003900000 */
[----:B------:R-:W0:Y:S02]  /*1c760*/  @!P0 SYNCS.PHASECHK.TRANS64 P0, [R7+URZ+0x13280], R0 ;  /* 0x01328000070085a7 */ /* 0x000e24000800007f */
[----:B0-----:R-:W-:Y:S05]  /*1c770*/  @!P0 BRA `(.L_x_2093) ;  /* 0xfffffffc00f08947 */ /* 0x001fea000383ffff */
.L_x_1844:
[----:B------:R-:W-:Y:S05]  /*1c780*/  BSYNC B8 ;  /* 0x0000000000087941 */ /* 0x000fea0003800000 */
.L_x_1841:
[----:B------:R-:W-:Y:S05]  /*1c790*/  EXIT ;  /* 0x000000000000794d */ /* 0x000fea0003800000 */
.L_x_1862:
[----:B0-----:R0:W1:Y:S02]  /*1c7a0*/  SYNCS.PHASECHK.TRANS64.TRYWAIT P5, [R76+URZ+0x13290], R77 ;  /* 0x0132904d4c0075a7 */ /* 0x00106400080a017f */
[----:B-1----:R-:W-:Y:S05]  /*1c7b0*/  @!P5 NANOSLEEP.SYNCS 0x989680 ;  /* 0x009896800000d95d */ /* 0x002fea0003900000 */
[----:B------:R-:W1:Y:S02]  /*1c7c0*/  @!P5 SYNCS.PHASECHK.TRANS64 P5, [R76+URZ+0x13290], R77 ;  /* 0x0132904d4c00d5a7 */ /* 0x000e6400080a007f */
[----:B-1----:R-:W-:Y:S05]  /*1c7d0*/  @!P5 BRA `(.L_x_1862) ;  /* 0xfffffffc00f0d947 */ /* 0x002fea000383ffff */
[----:B------:R-:W-:Y:S05]  /*1c7e0*/  BRA `(.L_x_2094) ;  /* 0xfffffe6000807947 */ /* 0x000fea000383ffff */
.L_x_1872:
[----:B0-----:R0:W1:Y:S02]  /*1c7f0*/  SYNCS.PHASECHK.TRANS64.TRYWAIT P5, [R76+URZ+0x13290], R77 ;  /* 0x0132904d4c0075a7 */ /* 0x00106400080a017f */
[----:B-1----:R-:W-:Y:S05]  /*1c800*/  @!P5 NANOSLEEP.SYNCS 0x989680 ;  /* 0x009896800000d95d */ /* 0x002fea0003900000 */
[----:B------:R-:W1:Y:S02]  /*1c810*/  @!P5 SYNCS.PHASECHK.TRANS64 P5, [R76+URZ+0x13290], R77 ;  /* 0x0132904d4c00d5a7 */ /* 0x000e6400080a007f */
[----:B-1----:R-:W-:Y:S05]  /*1c820*/  @!P5 BRA `(.L_x_1872) ;  /* 0xfffffffc00f0d947 */ /* 0x002fea000383ffff */
[----:B------:R-:W-:Y:S05]  /*1c830*/  BRA `(.L_x_2095) ;  /* 0xfffffe70009c7947 */ /* 0x000fea000383ffff */
.L_x_1877:
[----:B0-----:R0:W1:Y:S02]  /*1c840*/  SYNCS.PHASECHK.TRANS64.TRYWAIT P1, [R76+URZ+0x13290], R77 ;  /* 0x0132904d4c0075a7 */ /* 0x001064000802017f */
[----:B-1----:R-:W-:Y:S05]  /*1c850*/  @!P1 NANOSLEEP.SYNCS 0x989680 ;  /* 0x009896800000995d */ /* 0x002fea0003900000 */
[----:B------:R-:W1:Y:S02]  /*1c860*/  @!P1 SYNCS.PHASECHK.TRANS64 P1, [R76+URZ+0x13290], R77 ;  /* 0x0132904d4c0095a7 */ /* 0x000e64000802007f */
[----:B-1----:R-:W-:Y:S05]  /*1c870*/  @!P1 BRA `(.L_x_1877) ;  /* 0xfffffffc00f09947 */ /* 0x002fea000383ffff */
[----:B------:R-:W-:Y:S05]  /*1c880*/  BRA `(.L_x_2096) ;  /* 0xfffffe8000a87947 */ /* 0x000fea000383ffff */
.L_x_1881:
[----:B--2---:R2:W0:Y:S02]  /*1c890*/  SYNCS.PHASECHK.TRANS64.TRYWAIT P0, [R76+URZ+0x132b0], R77 ;  /* 0x0132b04d4c0075a7 */ /* 0x004424000800017f */
[----:B0-----:R-:W-:Y:S05]  /*1c8a0*/  @!P0 NANOSLEEP.SYNCS 0x989680 ;  /* 0x009896800000895d */ /* 0x001fea0003900000 */
[----:B------:R-:W0:Y:S02]  /*1c8b0*/  @!P0 SYNCS.PHASECHK.TRANS64 P0, [R76+URZ+0x132b0], R77 ;  /* 0x0132b04d4c0085a7 */ /* 0x000e24000800007f */
[----:B0-----:R-:W-:Y:S05]  /*1c8c0*/  @!P0 BRA `(.L_x_1881) ;  /* 0xfffffffc00f08947 */ /* 0x001fea000383ffff */
[----:B------:R-:W-:Y:S05]  /*1c8d0*/  BRA `(.L_x_2097) ;  /* 0xfffffe8400087947 */ /* 0x000fea000383ffff */
.L_x_1901:
[----:B------:R-:W-:Y:S01]  /*1c8e0*/  BSSY B1, `(.L_x_2098) ;  /* 0x0000007000017945 */ /* 0x000fe20003800000 */
[----:B------:R-:W-:Y:S02]  /*1c8f0*/  IMAD.MOV.U32 R12, RZ, RZ, RZ ;  /* 0x000000ffff0c7224 */ /* 0x000fe400078e00ff */
[----:B------:R-:W-:Y:S02]  /*1c900*/  IMAD.MOV.U32 R11, RZ, RZ, 0x1e1f ;  /* 0x00001e1fff0b7424 */ /* 0x000fe400078e00ff */
[----:B------:R-:W-:-:S07]  /*1c910*/  IMAD.MOV.U32 R15, RZ, RZ, -0x1 ;  /* 0xffffffffff0f7424 */ /* 0x000fce00078e00ff */
[----:B------:R-:W-:Y:S05]  /*1c920*/  WARPSYNC.COLLECTIVE R15, `(.L_x_2099) ;  /* 0x000000000f087348 */ /* 0x000fea0003c00000 */
[----:B------:R0:W1:Y:S02]  /*1c930*/  SHFL.IDX P6, R14, R13, R12, R11 ;  /* 0x0000000c0d0e7389 */ /* 0x00006400000c000b */
[----:B01----:R-:W-:Y:S01]  /*1c940*/  ENDCOLLECTIVE ;  /* 0x000000000000791b */ /* 0x003fe20003800000 */
.L_x_2099:
[----:B------:R-:W-:Y:S05]  /*1c950*/  BSYNC B1 ;  /* 0x0000000000017941 */ /* 0x000fea0003800000 */
.L_x_2098:
        /* <DEDUP_REMOVED lines=8> */
.L_x_2100:
[----:B------:R-:W-:Y:S02]  /*1c9e0*/  IMAD.MOV.U32 R13, RZ, RZ, R4 ;  /* 0x000000ffff0d7224 */ /* 0x000fe400078e0004 */
[----:B------:R-:W-:-:S07]  /*1c9f0*/  IMAD.MOV.U32 R3, RZ, RZ, R14 ;  /* 0x000000ffff037224 */ /* 0x000fce00078e000e */
[----:B------:R-:W-:Y:S05]  /*1ca00*/  WARPSYNC.COLLECTIVE R15, `(.L_x_2101) ;  /* 0x000000000f087348 */ /* 0x000fea0003c00000 */
[----:B------:R0:W1:Y:S02]  /*1ca10*/  SHFL.IDX P6, R14, R13, R12, R11 ;  /* 0x0000000c0d0e7389 */ /* 0x00006400000c000b */
[----:B01----:R-:W-:Y:S01]  /*1ca20*/  ENDCOLLECTIVE ;  /* 0x000000000000791b */ /* 0x003fe20003800000 */
.L_x_2101:
[----:B------:R-:W-:Y:S02]  /*1ca30*/  IMAD.MOV.U32 R13, RZ, RZ, R5 ;  /* 0x000000ffff0d7224 */ /* 0x000fe400078e0005 */
[----:B------:R-:W-:-:S07]  /*1ca40*/  IMAD.MOV.U32 R4, RZ, RZ, R14 ;  /* 0x000000ffff047224 */ /* 0x000fce00078e000e */
[----:B------:R-:W-:Y:S05]  /*1ca50*/  WARPSYNC.COLLECTIVE R15, `(.L_x_2102) ;  /* 0x000000000f087348 */ /* 0x000fea0003c00000 */
[----:B------:R0:W1:Y:S02]  /*1ca60*/  SHFL.IDX P6, R14, R13, R12, R11 ;  /* 0x0000000c0d0e7389 */ /* 0x00006400000c000b */
[----:B01----:R-:W-:Y:S01]  /*1ca70*/  ENDCOLLECTIVE ;  /* 0x000000000000791b */ /* 0x003fe20003800000 */
.L_x_2102:
[----:B------:R-:W-:Y:S05]  /*1ca80*/  BRA `(.L_x_2103) ;  /* 0xfffffe9000ec7947 */ /* 0x000fea000383ffff */
.L_x_1905:
[----:B-1----:R1:W2:Y:S02]  /*1ca90*/  SYNCS.PHASECHK.TRANS64.TRYWAIT P0, [R16+URZ+0x13200], R5 ;  /* 0x01320005100075a7 */ /* 0x0022a4000800017f */
[----:B--2---:R-:W-:Y:S05]  /*1caa0*/  @!P0 NANOSLEEP.SYNCS 0x989680 ;  /* 0x009896800000895d */ /* 0x004fea0003900000 */
[----:B------:R-:W2:Y:S02]  /*1cab0*/  @!P0 SYNCS.PHASECHK.TRANS64 P0, [R16+URZ+0x13200], R5 ;  /* 0x01320005100085a7 */ /* 0x000ea4000800007f */
[----:B--2---:R-:W-:Y:S05]  /*1cac0*/  @!P0 BRA `(.L_x_1905) ;  /* 0xfffffffc00f08947 */ /* 0x004fea000383ffff */
[----:B------:R-:W-:Y:S05]  /*1cad0*/  BRA `(.L_x_2104) ;  /* 0xfffffe9400887947 */ /* 0x000fea000383ffff */
.L_x_1909:
[----:B------:R-:W-:Y:S01]  /*1cae0*/  BSSY B1, `(.L_x_2105) ;  /* 0x0000007000017945 */ /* 0x000fe20003800000 */
[----:B------:R-:W-:Y:S02]  /*1caf0*/  IMAD.MOV.U32 R12, RZ, RZ, RZ ;  /* 0x000000ffff0c7224 */ /* 0x000fe400078e00ff */
[----:B------:R-:W-:Y:S02]  /*1cb00*/  IMAD.MOV.U32 R11, RZ, RZ, 0x1e1f ;  /* 0x00001e1fff0b7424 */ /* 0x000fe400078e00ff */
[----:B------:R-:W-:-:S07]  /*1cb10*/  IMAD.MOV.U32 R15, RZ, RZ, -0x1 ;  /* 0xffffffffff0f7424 */ /* 0x000fce00078e00ff */
[----:B------:R-:W-:Y:S05]  /*1cb20*/  WARPSYNC.COLLECTIVE R15, `(.L_x_2106) ;  /* 0x000000000f087348 */ /* 0x000fea0003c00000 */
[----:B------:R0:W1:Y:S02]  /*1cb30*/  SHFL.IDX P6, R14, R13, R12, R11 ;  /* 0x0000000c0d0e7389 */ /* 0x00006400000c000b */
[----:B01----:R-:W-:Y:S01]  /*1cb40*/  ENDCOLLECTIVE ;  /* 0x000000000000791b */ /* 0x003fe20003800000 */
.L_x_2106:
[----:B------:R-:W-:Y:S05]  /*1cb50*/  BSYNC B1 ;  /* 0x0000000000017941 */ /* 0x000fea0003800000 */
.L_x_2105:
[----:B------:R-:W-:Y:S01]  /*1cb60*/  IMAD.MOV.U32 R13, RZ, RZ, R3 ;  /* 0x000000ffff0d7224 */ /* 0x000fe200078e0003 */
[----:B------:R-:W-:Y:S01]  /*1cb70*/  MOV R15, 0xffffffff ;  /* 0xffffffff000f7802 */ /* 0x000fe20000000f00 */
[----:B------:R-:W-:Y:S02]  /*1cb80*/  IMAD.MOV.U32 R12, RZ, RZ, RZ ;  /* 0x000000ffff0c7224 */ /* 0x000fe400078e00ff */
[----:B------:R-:W-:Y:S02]  /*1cb90*/  IMAD.MOV.U32 R11, RZ, RZ, 0x1e1f ;  /* 0x00001e1fff0b7424 */ /* 0x000fe400078e00ff */
[----:B------:R-:W-:-:S07]  /*1cba0*/  IMAD.MOV.U32 R0, RZ, RZ, R14 ;  /* 0x000000ffff007224 */ /* 0x000fce00078e000e */
[----:B------:R-:W-:Y:S05]  /*1cbb0*/  WARPSYNC.COLLECTIVE R15, `(.L_x_2107) ;  /* 0x000000000f087348 */ /* 0x000fea0003c00000 */
[----:B------:R0:W1:Y:S02]  /*1cbc0*/  SHFL.IDX P6, R14, R13, R12, R11 ;  /* 0x0000000c0d0e7389 */ /* 0x00006400000c000b */
[----:B01----:R-:W-:Y:S01]  /*1cbd0*/  ENDCOLLECTIVE ;  /* 0x000000000000791b */ /* 0x003fe20003800000 */
.L_x_2107:
[----:B------:R-:W-:Y:S02]  /*1cbe0*/  IMAD.MOV.U32 R13, RZ, RZ, R20 ;  /* 0x000000ffff0d7224 */ /* 0x000fe400078e0014 */
[----:B------:R-:W-:-:S07]  /*1cbf0*/  IMAD.MOV.U32 R3, RZ, RZ, R14 ;  /* 0x000000ffff037224 */ /* 0x000fce00078e000e */
[----:B------:R-:W-:Y:S05]  /*1cc00*/  WARPSYNC.COLLECTIVE R15, `(.L_x_2108) ;  /* 0x000000000f087348 */ /* 0x000fea0003c00000 */
[----:B------:R0:W1:Y:S02]  /*1cc10*/  SHFL.IDX P6, R14, R13, R12, R11 ;  /* 0x0000000c0d0e7389 */ /* 0x00006400000c000b */
[----:B01----:R-:W-:Y:S01]  /*1cc20*/  ENDCOLLECTIVE ;  /* 0x000000000000791b */ /* 0x003fe20003800000 */
.L_x_2108:
[----:B------:R-:W-:Y:S02]  /*1cc30*/  IMAD.MOV.U32 R13, RZ, RZ, R4 ;  /* 0x000000ffff0d7224 */ /* 0x000fe400078e0004 */
[----:B------:R-:W-:-:S07]  /*1cc40*/  IMAD.MOV.U32 R20, RZ, RZ, R14 ;  /* 0x000000ffff147224 */ /* 0x000fce00078e000e */
[----:B------:R-:W-:Y:S05]  /*1cc50*/  WARPSYNC.COLLECTIVE R15, `(.L_x_2109) ;  /* 0x000000000f087348 */ /* 0x000fea0003c00000 */
[----:B------:R0:W1:Y:S02]  /*1cc60*/  SHFL.IDX P6, R14, R13, R12, R11 ;  /* 0x0000000c0d0e7389 */ /* 0x00006400000c000b */
[----:B01----:R-:W-:Y:S01]  /*1cc70*/  ENDCOLLECTIVE ;  /* 0x000000000000791b */ /* 0x003fe20003800000 */
.L_x_2109:
[----:B------:R-:W-:Y:S05]  /*1cc80*/  BRA `(.L_x_2110) ;  /* 0xfffffea400a87947 */ /* 0x000fea000383ffff */
.L_x_1913:
[----:B-1----:R1:W2:Y:S02]  /*1cc90*/  SYNCS.PHASECHK.TRANS64.TRYWAIT P1, [R16+URZ+0x13200], R21 ;  /* 0x01320015100075a7 */ /* 0x0022a4000802017f */
[----:B--2---:R-:W-:Y:S05]  /*1cca0*/  @!P1 NANOSLEEP.SYNCS 0x989680 ;  /* 0x009896800000995d */ /* 0x004fea0003900000 */
[----:B------:R-:W2:Y:S02]  /*1ccb0*/  @!P1 SYNCS.PHASECHK.TRANS64 P1, [R16+URZ+0x13200], R21 ;  /* 0x01320015100095a7 */ /* 0x000ea4000802007f */
[----:B--2---:R-:W-:Y:S05]  /*1ccc0*/  @!P1 BRA `(.L_x_1913) ;  /* 0xfffffffc00f09947 */ /* 0x004fea000383ffff */
[----:B------:R-:W-:Y:S05]  /*1ccd0*/  BRA `(.L_x_2111) ;  /* 0xfffffea8001c7947 */ /* 0x000fea000383ffff */
.L_x_1917:
[----:B-1----:R1:W2:Y:S02]  /*1cce0*/  SYNCS.PHASECHK.TRANS64.TRYWAIT P0, [R12+URZ+0x13230], R3 ;  /* 0x013230030c0075a7 */ /* 0x0022a4000800017f */
[----:B--2---:R-:W-:Y:S05]  /*1ccf0*/  @!P0 NANOSLEEP.SYNCS 0x989680 ;  /* 0x009896800000895d */ /* 0x004fea0003900000 */
[----:B------:R-:W2:Y:S02]  /*1cd00*/  @!P0 SYNCS.PHASECHK.TRANS64 P0, [R12+URZ+0x13230], R3 ;  /* 0x013230030c0085a7 */ /* 0x000ea4000800007f */
[----:B--2---:R-:W-:Y:S05]  /*1cd10*/  @!P0 BRA `(.L_x_1917) ;  /* 0xfffffffc00f08947 */ /* 0x004fea000383ffff */
[----:B------:R-:W-:Y:S05]  /*1cd20*/  BRA `(.L_x_1916) ;  /* 0xfffffeb8006c7947 */ /* 0x000fea000383ffff */
.L_x_1925:
[----:B-1----:R1:W2:Y:S02]  /*1cd30*/  SYNCS.PHASECHK.TRANS64.TRYWAIT P2, [R9+URZ+0x13230], R10 ;  /* 0x0132300a090075a7 */ /* 0x0022a4000804017f */
[----:B--2---:R-:W-:Y:S05]  /*1cd40*/  @!P2 NANOSLEEP.SYNCS 0x989680 ;  /* 0x009896800000a95d */ /* 0x004fea0003900000 */
[----:B------:R-:W2:Y:S02]  /*1cd50*/  @!P2 SYNCS.PHASECHK.TRANS64 P2, [R9+URZ+0x13230], R10 ;  /* 0x0132300a0900a5a7 */ /* 0x000ea4000804007f */
[----:B--2---:R-:W-:Y:S05]  /*1cd60*/  @!P2 BRA `(.L_x_1925) ;  /* 0xfffffffc00f0a947 */ /* 0x004fea000383ffff */
[----:B------:R-:W-:Y:S05]  /*1cd70*/  BRA `(.L_x_1924) ;  /* 0xfffffef000347947 */ /* 0x000fea000383ffff */
.L_x_1930:
[----:B-1----:R1:W2:Y:S02]  /*1cd80*/  SYNCS.PHASECHK.TRANS64.TRYWAIT P2, [R20+URZ+0x13250], R10 ;  /* 0x0132500a140075a7 */ /* 0x0022a4000804017f */
[----:B--2---:R-:W-:Y:S05]  /*1cd90*/  @!P2 NANOSLEEP.SYNCS 0x989680 ;  /* 0x009896800000a95d */ /* 0x004fea0003900000 */
[----:B------:R-:W2:Y:S02]  /*1cda0*/  @!P2 SYNCS.PHASECHK.TRANS64 P2, [R20+URZ+0x13250], R10 ;  /* 0x0132500a1400a5a7 */ /* 0x000ea4000804007f */
[----:B--2---:R-:W-:Y:S05]  /*1cdb0*/  @!P2 BRA `(.L_x_1930) ;  /* 0xfffffffc00f0a947 */ /* 0x004fea000383ffff */
[----:B------:R-:W-:Y:S05]  /*1cdc0*/  BRA `(.L_x_1929) ;  /* 0xfffffef400a47947 */ /* 0x000fea000383ffff */
.L_x_1939:
[----:B-1----:R1:W2:Y:S02]  /*1cdd0*/  SYNCS.PHASECHK.TRANS64.TRYWAIT P0, [R3+URZ+0x13230], R10 ;  /* 0x0132300a030075a7 */ /* 0x0022a4000800017f */
[----:B--2---:R-:W-:Y:S05]  /*1cde0*/  @!P0 NANOSLEEP.SYNCS 0x989680 ;  /* 0x009896800000895d */ /* 0x004fea0003900000 */
[----:B------:R-:W2:Y:S02]  /*1cdf0*/  @!P0 SYNCS.PHASECHK.TRANS64 P0, [R3+URZ+0x13230], R10 ;  /* 0x0132300a030085a7 */ /* 0x000ea4000800007f */
[----:B--2---:R-:W-:Y:S05]  /*1ce00*/  @!P0 BRA `(.L_x_1939) ;  /* 0xfffffffc00f08947 */ /* 0x004fea000383ffff */
[----:B------:R-:W-:Y:S05]  /*1ce10*/  BRA `(.L_x_1938) ;  /* 0xffffff2800f07947 */ /* 0x000fea000383ffff */
.L_x_1944:
[----:B-1----:R1:W2:Y:S02]  /*1ce20*/  SYNCS.PHASECHK.TRANS64.TRYWAIT P0, [R15+URZ+0x13250], R0 ;  /* 0x013250000f0075a7 */ /* 0x0022a4000800017f */
[----:B--2---:R-:W-:Y:S05]  /*1ce30*/  @!P0 NANOSLEEP.SYNCS 0x989680 ;  /* 0x009896800000895d */ /* 0x004fea0003900000 */
[----:B------:R-:W2:Y:S02]  /*1ce40*/  @!P0 SYNCS.PHASECHK.TRANS64 P0, [R15+URZ+0x13250], R0 ;  /* 0x013250000f0085a7 */ /* 0x000ea4000800007f */
[----:B--2---:R-:W-:Y:S05]  /*1ce50*/  @!P0 BRA `(.L_x_1944) ;  /* 0xfffffffc00f08947 */ /* 0x004fea000383ffff */
[----:B------:R-:W-:Y:S05]  /*1ce60*/  BRA `(.L_x_1943) ;  /* 0xffffff3000607947 */ /* 0x000fea000383ffff */
.L_x_1951:
[----:B--2---:R2:W3:Y:S02]  /*1ce70*/  SYNCS.PHASECHK.TRANS64.TRYWAIT P0, [R2+URZ+0x13250], R5 ;  /* 0x01325005020075a7 */ /* 0x0044e4000800017f */
[----:B---3--:R-:W-:Y:S05]  /*1ce80*/  @!P0 NANOSLEEP.SYNCS 0x989680 ;  /* 0x009896800000895d */ /* 0x008fea0003900000 */
[----:B------:R-:W3:Y:S02]  /*1ce90*/  @!P0 SYNCS.PHASECHK.TRANS64 P0, [R2+URZ+0x13250], R5 ;  /* 0x01325005020085a7 */ /* 0x000ee4000800007f */
[----:B---3--:R-:W-:Y:S05]  /*1cea0*/  @!P0 BRA `(.L_x_1951) ;  /* 0xfffffffc00f08947 */ /* 0x008fea000383ffff */
[----:B------:R-:W-:Y:S05]  /*1ceb0*/  BRA `(.L_x_1950) ;  /* 0xffffff5800787947 */ /* 0x000fea000383ffff */
.L_x_1981:
[----:B------:R-:W0:Y:S01]  /*1cec0*/  S2R R7, SR_TID.X ;  /* 0x0000000000077919 */ /* 0x000e220000002100 */
[----:B------:R-:W-:Y:S01]  /*1ced0*/  BSSY B1, `(.L_x_2112) ;  /* 0x000000a000017945 */ /* 0x000fe20003800000 */
[----:B------:R-:W-:Y:S02]  /*1cee0*/  IMAD.MOV.U32 R12, RZ, RZ, RZ ;  /* 0x000000ffff0c7224 */ /* 0x000fe400078e00ff */
[----:B--2---:R-:W-:Y:S02]  /*1cef0*/  IMAD.MOV.U32 R11, RZ, RZ, 0x1f ;  /* 0x0000001fff0b7424 */ /* 0x004fe400078e00ff */
[----:B------:R-:W-:Y:S01]  /*1cf00*/  IMAD.MOV.U32 R15, RZ, RZ, -0x1 ;  /* 0xffffffffff0f7424 */ /* 0x000fe200078e00ff */
[----:B0-----:R-:W-:-:S04]  /*1cf10*/  SHF.R.U32.HI R7, RZ, 0x5, R7 ;  /* 0x00000005ff077819 */ /* 0x001fc80000011607 */
[----:B------:R-:W-:-:S05]  /*1cf20*/  LOP3.LUT R7, R7, 0x3, RZ, 0xc0, !PT ;  /* 0x0000000307077812 */ /* 0x000fca00078ec0ff */
[----:B------:R-:W-:-:S07]  /*1cf30*/  IMAD.MOV.U32 R13, RZ, RZ, R7 ;  /* 0x000000ffff0d7224 */ /* 0x000fce00078e0007 */
[----:B------:R-:W-:Y:S05]  /*1cf40*/  WARPSYNC.COLLECTIVE R15, `(.L_x_2113) ;  /* 0x000000000f087348 */ /* 0x000fea0003c00000 */
[----:B------:R0:W1:Y:S02]  /*1cf50*/  SHFL.IDX P6, R14, R13, R12, R11 ;  /* 0x0000000c0d0e7389 */ /* 0x00006400000c000b */
[----:B01----:R-:W-:Y:S01]  /*1cf60*/  ENDCOLLECTIVE ;  /* 0x000000000000791b */ /* 0x003fe20003800000 */
.L_x_2113:
[----:B------:R-:W-:Y:S05]  /*1cf70*/  BSYNC B1 ;  /* 0x0000000000017941 */ /* 0x000fea0003800000 */
.L_x_2112:
[----:B------:R-:W-:Y:S05]  /*1cf80*/  BRA `(.L_x_2114) ;  /* 0xffffffa800607947 */ /* 0x000fea000383ffff */
.L_x_1983:
[----:B------:R-:W-:Y:S01]  /*1cf90*/  BSSY B1, `(.L_x_2115) ;  /* 0x0000006000017945 */ /* 0x000fe20003800000 */
[----:B------:R-:W-:-:S07]  /*1cfa0*/  IMAD.MOV.U32 R15, RZ, RZ, -0x1 ;  /* 0xffffffffff0f7424 */ /* 0x000fce00078e00ff */
[----:B0-2---:R-:W-:Y:S05]  /*1cfb0*/  WARPSYNC.COLLECTIVE R15, `(.L_x_2116) ;  /* 0x000000000f0c7348 */ /* 0x005fea0003c00000 */
[----:B------:R-:W-:Y:S02]  /*1cfc0*/  ELECT P6, UR62, PT ;  /* 0x00000000003e782f */ /* 0x000fe400038c0000 */
[----:B------:R-:W-:Y:S01]  /*1cfd0*/  MOV R14, UR62 ;  /* 0x0000003e000e7c02 */ /* 0x000fe20008000f00 */
[----:B0-2---:R-:W-:Y:S10]  /*1cfe0*/  ENDCOLLECTIVE ;  /* 0x000000000000791b */ /* 0x005ff40003800000 */
.L_x_2116:
[----:B------:R-:W-:Y:S05]  /*1cff0*/  BSYNC B1 ;  /* 0x0000000000017941 */ /* 0x000fea0003800000 */
.L_x_2115:
[----:B------:R-:W-:Y:S05]  /*1d000*/  BRA `(.L_x_1982) ;  /* 0xffffffa800587947 */ /* 0x000fea000383ffff */
.L_x_1985:
[----:B0-----:R0:W1:Y:S02]  /*1d010*/  SYNCS.PHASECHK.TRANS64.TRYWAIT P0, [R18+URZ+0x13220], R6 ;  /* 0x01322006120075a7 */ /* 0x001064000800017f */
[----:B-1----:R-:W-:Y:S05]  /*1d020*/  @!P0 NANOSLEEP.SYNCS 0x989680 ;  /* 0x009896800000895d */ /* 0x002fea0003900000 */
[----:B------:R-:W1:Y:S02]  /*1d030*/  @!P0 SYNCS.PHASECHK.TRANS64 P0, [R18+URZ+0x13220], R6 ;  /* 0x01322006120085a7 */ /* 0x000e64000800007f */
[----:B-1----:R-:W-:Y:S05]  /*1d040*/  @!P0 BRA `(.L_x_1985) ;  /* 0xfffffffc00f08947 */ /* 0x002fea000383ffff */
[----:B------:R-:W-:Y:S05]  /*1d050*/  BRA `(.L_x_2117) ;  /* 0xffffffa800687947 */ /* 0x000fea000383ffff */
.L_x_1989:
[----:B0-----:R0:W1:Y:S02]  /*1d060*/  SYNCS.PHASECHK.TRANS64.TRYWAIT P0, [R6+URZ+0x132a0], R10 ;  /* 0x0132a00a060075a7 */ /* 0x001064000800017f */
[----:B-1----:R-:W-:Y:S05]  /*1d070*/  @!P0 NANOSLEEP.SYNCS 0x989680 ;  /* 0x009896800000895d */ /* 0x002fea0003900000 */
[----:B------:R-:W1:Y:S02]  /*1d080*/  @!P0 SYNCS.PHASECHK.TRANS64 P0, [R6+URZ+0x132a0], R10 ;  /* 0x0132a00a060085a7 */ /* 0x000e64000800007f */
[----:B-1----:R-:W-:Y:S05]  /*1d090*/  @!P0 BRA `(.L_x_1989) ;  /* 0xfffffffc00f08947 */ /* 0x002fea000383ffff */
[----:B------:R-:W-:Y:S05]  /*1d0a0*/  BRA `(.L_x_2118) ;  /* 0xffffffa800807947 */ /* 0x000fea000383ffff */
.L_x_1994:
[----:B-1----:R1:W2:Y:S02]  /*1d0b0*/  SYNCS.PHASECHK.TRANS64.TRYWAIT P0, [R6+URZ+0x132c0], R10 ;  /* 0x0132c00a060075a7 */ /* 0x0022a4000800017f */
[----:B--2---:R-:W-:Y:S05]  /*1d0c0*/  @!P0 NANOSLEEP.SYNCS 0x989680 ;  /* 0x009896800000895d */ /* 0x004fea0003900000 */
[----:B------:R-:W2:Y:S02]  /*1d0d0*/  @!P0 SYNCS.PHASECHK.TRANS64 P0, [R6+URZ+0x132c0], R10 ;  /* 0x0132c00a060085a7 */ /* 0x000ea4000800007f */
[----:B--2---:R-:W-:Y:S05]  /*1d0e0*/  @!P0 BRA `(.L_x_1994) ;  /* 0xfffffffc00f08947 */ /* 0x004fea000383ffff */
[----:B------:R-:W-:Y:S05]  /*1d0f0*/  BRA `(.L_x_2119) ;  /* 0xffffffa800fc7947 */ /* 0x000fea000383ffff */
.L_x_2001:
[----:B0-----:R0:W1:Y:S02]  /*1d100*/  SYNCS.PHASECHK.TRANS64.TRYWAIT P1, [R6+URZ+0x132a0], R7 ;  /* 0x0132a007060075a7 */ /* 0x001064000802017f */
[----:B-1----:R-:W-:Y:S05]  /*1d110*/  @!P1 NANOSLEEP.SYNCS 0x989680 ;  /* 0x009896800000995d */ /* 0x002fea0003900000 */
[----:B------:R-:W1:Y:S02]  /*1d120*/  @!P1 SYNCS.PHASECHK.TRANS64 P1, [R6+URZ+0x132a0], R7 ;  /* 0x0132a007060095a7 */ /* 0x000e64000802007f */
[----:B-1----:R-:W-:Y:S05]  /*1d130*/  @!P1 BRA `(.L_x_2001) ;  /* 0xfffffffc00f09947 */ /* 0x002fea000383ffff */
[----:B------:R-:W-:Y:S05]  /*1d140*/  BRA `(.L_x_2120) ;  /* 0xffffffac00b87947 */ /* 0x000fea000383ffff */
.L_x_2006:
[----:B-1----:R1:W2:Y:S02]  /*1d150*/  SYNCS.PHASECHK.TRANS64.TRYWAIT P1, [R6+URZ+0x132c0], R7 ;  /* 0x0132c007060075a7 */ /* 0x0022a4000802017f */
[----:B--2---:R-:W-:Y:S05]  /*1d160*/  @!P1 NANOSLEEP.SYNCS 0x989680 ;  /* 0x009896800000995d */ /* 0x004fea0003900000 */
[----:B------:R-:W2:Y:S02]  /*1d170*/  @!P1 SYNCS.PHASECHK.TRANS64 P1, [R6+URZ+0x132c0], R7 ;  /* 0x0132c007060095a7 */ /* 0x000ea4000802007f */
[----:B--2---:R-:W-:Y:S05]  /*1d180*/  @!P1 BRA `(.L_x_2006) ;  /* 0xfffffffc00f09947 */ /* 0x004fea000383ffff */
[----:B------:R-:W-:Y:S05]  /*1d190*/  BRA `(.L_x_2121) ;  /* 0xffffffb000307947 */ /* 0x000fea000383ffff */
.L_x_2023:
[----:B------:R-:W1:Y:S01]  /*1d1a0*/  S2R R20, SR_TID.X ;  /* 0x0000000000147919 */ /* 0x000e620000002100 */
[----:B------:R-:W-:Y:S01]  /*1d1b0*/  BSSY B0, `(.L_x_2122) ;  /* 0x000000a000007945 */ /* 0x000fe20003800000 */
[----:B------:R-:W-:Y:S02]  /*1d1c0*/  IMAD.MOV.U32 R12, RZ, RZ, RZ ;  /* 0x000000ffff0c7224 */ /* 0x000fe400078e00ff */
[----:B--2---:R-:W-:Y:S02]  /*1d1d0*/  IMAD.MOV.U32 R11, RZ, RZ, 0x1f ;  /* 0x0000001fff0b7424 */ /* 0x004fe400078e00ff */
[----:B------:R-:W-:Y:S01]  /*1d1e0*/  IMAD.MOV.U32 R15, RZ, RZ, -0x1 ;  /* 0xffffffffff0f7424 */ /* 0x000fe200078e00ff */
[----:B-1----:R-:W-:-:S04]  /*1d1f0*/  SHF.R.U32.HI R20, RZ, 0x5, R20 ;  /* 0x00000005ff147819 */ /* 0x002fc80000011614 */
[----:B------:R-:W-:-:S05]  /*1d200*/  LOP3.LUT R20, R20, 0x3, RZ, 0xc0, !PT ;  /* 0x0000000314147812 */ /* 0x000fca00078ec0ff */
[----:B------:R-:W-:-:S07]  /*1d210*/  IMAD.MOV.U32 R13, RZ, RZ, R20 ;  /* 0x000000ffff0d7224 */ /* 0x000fce00078e0014 */
[----:B0-----:R-:W-:Y:S05]  /*1d220*/  WARPSYNC.COLLECTIVE R15, `(.L_x_2123) ;  /* 0x000000000f087348 */ /* 0x001fea0003c00000 */
[----:B------:R1:W2:Y:S02]  /*1d230*/  SHFL.IDX P6, R14, R13, R12, R11 ;  /* 0x0000000c0d0e7389 */ /* 0x0002a400000c000b */
[----:B012---:R-:W-:Y:S01]  /*1d240*/  ENDCOLLECTIVE ;  /* 0x000000000000791b */ /* 0x007fe20003800000 */
.L_x_2123:
[----:B------:R-:W-:Y:S05]  /*1d250*/  BSYNC B0 ;  /* 0x0000000000007941 */ /* 0x000fea0003800000 */
.L_x_2122:
[----:B------:R-:W-:Y:S05]  /*1d260*/  BRA `(.L_x_2124) ;  /* 0xffffffbc00647947 */ /* 0x000fea000383ffff */
.L_x_2025:
[----:B------:R-:W-:Y:S01]  /*1d270*/  BSSY B0, `(.L_x_2125) ;  /* 0x0000006000007945 */ /* 0x000fe20003800000 */
[----:B------:R-:W-:-:S07]  /*1d280*/  IMAD.MOV.U32 R15, RZ, RZ, -0x1 ;  /* 0xffffffffff0f7424 */ /* 0x000fce00078e00ff */
[----:B012---:R-:W-:Y:S05]  /*1d290*/  WARPSYNC.COLLECTIVE R15, `(.L_x_2126) ;  /* 0x000000000f0c7348 */ /* 0x007fea0003c00000 */
[----:B------:R-:W-:Y:S02]  /*1d2a0*/  ELECT P6, UR62, PT ;  /* 0x00000000003e782f */ /* 0x000fe400038c0000 */
[----:B------:R-:W-:Y:S01]  /*1d2b0*/  MOV R14, UR62 ;  /* 0x0000003e000e7c02 */ /* 0x000fe20008000f00 */
[----:B012---:R-:W-:Y:S10]  /*1d2c0*/  ENDCOLLECTIVE ;  /* 0x000000000000791b */ /* 0x007ff40003800000 */
.L_x_2126:
[----:B------:R-:W-:Y:S05]  /*1d2d0*/  BSYNC B0 ;  /* 0x0000000000007941 */ /* 0x000fea0003800000 */
.L_x_2125:
[----:B------:R-:W-:Y:S05]  /*1d2e0*/  BRA `(.L_x_2127) ;  /* 0xffffffbc00647947 */ /* 0x000fea000383ffff */
.L_x_2027:
[----:B-1----:R1:W3:Y:S02]  /*1d2f0*/  SYNCS.PHASECHK.TRANS64.TRYWAIT P0, [R4+URZ+0x13280], R3 ;  /* 0x01328003040075a7 */ /* 0x0022e4000800017f */
[----:B---3--:R-:W-:Y:S05]  /*1d300*/  @!P0 NANOSLEEP.SYNCS 0x989680 ;  /* 0x009896800000895d */ /* 0x008fea0003900000 */
[----:B------:R-:W3:Y:S02]  /*1d310*/  @!P0 SYNCS.PHASECHK.TRANS64 P0, [R4+URZ+0x13280], R3 ;  /* 0x01328003040085a7 */ /* 0x000ee4000800007f */
[----:B---3--:R-:W-:Y:S05]  /*1d320*/  @!P0 BRA `(.L_x_2027) ;  /* 0xfffffffc00f08947 */ /* 0x008fea000383ffff */
[----:B------:R-:W-:Y:S05]  /*1d330*/  BRA `(.L_x_2128) ;  /* 0xffffffbc00c87947 */ /* 0x000fea000383ffff */
.L_x_2029:
[----:B---3--:R3:W4:Y:S02]  /*1d340*/  SYNCS.PHASECHK.TRANS64.TRYWAIT P0, [R4+URZ+0x13240], R3 ;  /* 0x01324003040075a7 */ /* 0x008724000800017f */
[----:B----4-:R-:W-:Y:S05]  /*1d350*/  @!P0 NANOSLEEP.SYNCS 0x989680 ;  /* 0x009896800000895d */ /* 0x010fea0003900000 */
[----:B------:R-:W4:Y:S02]  /*1d360*/  @!P0 SYNCS.PHASECHK.TRANS64 P0, [R4+URZ+0x13240], R3 ;  /* 0x01324003040085a7 */ /* 0x000f24000800007f */
[----:B----4-:R-:W-:Y:S05]  /*1d370*/  @!P0 BRA `(.L_x_2029) ;  /* 0xfffffffc00f08947 */ /* 0x010fea000383ffff */
[----:B------:R-:W-:Y:S05]  /*1d380*/  BRA `(.L_x_2129) ;  /* 0xffffffc0001c7947 */ /* 0x000fea000383ffff */
.L_x_2033:
[----:B------:R-:W2:Y:S01]  /*1d390*/  LDL.LU R11, [R1+0x1c] ;  /* 0x00001c00010b7983 */ /* 0x000ea20000300800 */
[----:B------:R-:W-:Y:S02]  /*1d3a0*/  IMAD.MOV.U32 R13, RZ, RZ, R4 ;  /* 0x000000ffff0d7224 */ /* 0x000fe400078e0004 */
[----:B------:R-:W-:Y:S02]  /*1d3b0*/  IMAD.MOV.U32 R12, RZ, RZ, RZ ;  /* 0x000000ffff0c7224 */ /* 0x000fe400078e00ff */
[----:B------:R-:W-:Y:S02]  /*1d3c0*/  IMAD.MOV.U32 R15, RZ, RZ, -0x1 ;  /* 0xffffffffff0f7424 */ /* 0x000fe400078e00ff */
[----:B------:R-:W-:-:S04]  /*1d3d0*/  IMAD R25, R25, 0xc0, R21 ;  /* 0x000000c019197824 */ /* 0x000fc800078e0215 */
[----:B------:R-:W-:Y:S02]  /*1d3e0*/  VIADD R8, R25, 0x20 ;  /* 0x0000002019087836 */ /* 0x000fe40000000000 */
[----:B--2---:R-:W-:Y:S02]  /*1d3f0*/  IMAD R5, R11, R9, RZ ;  /* 0x000000090b057224 */ /* 0x004fe400078e02ff */
[----:B------:R-:W-:-:S03]  /*1d400*/  IMAD.MOV.U32 R11, RZ, RZ, 0x1c1f ;  /* 0x00001c1fff0b7424 */ /* 0x000fc600078e00ff */
[----:B------:R-:W-:-:S13]  /*1d410*/  ISETP.GE.AND P1, PT, R25, R5, PT ;  /* 0x000000051900720c */ /* 0x000fda0003f26270 */
[----:B-----5:R-:W-:Y:S05]  /*1d420*/  WARPSYNC.COLLECTIVE R15, `(.L_x_2130) ;  /* 0x000000000f087348 */ /* 0x020fea0003c00000 */
[----:B------:R0:W1:Y:S02]  /*1d430*/  SHFL.IDX P6, R14, R13, R12, R11 ;  /* 0x0000000c0d0e7389 */ /* 0x00006400000c000b */
[----:B01---5:R-:W-:Y:S01]  /*1d440*/  ENDCOLLECTIVE ;  /* 0x000000000000791b */ /* 0x023fe20003800000 */
.L_x_2130:
[----:B------:R-:W-:Y:S02]  /*1d450*/  IMAD.MOV.U32 R13, RZ, RZ, R0 ;  /* 0x000000ffff0d7224 */ /* 0x000fe400078e0000 */
[----:B------:R-:W-:-:S07]  /*1d460*/  IMAD.MOV.U32 R6, RZ, RZ, R14 ;  /* 0x000000ffff067224 */ /* 0x000fce00078e000e */
[----:B------:R-:W-:Y:S05]  /*1d470*/  WARPSYNC.COLLECTIVE R15, `(.L_x_2131) ;  /* 0x000000000f087348 */ /* 0x000fea0003c00000 */
[----:B------:R0:W1:Y:S02]  /*1d480*/  SHFL.IDX P6, R14, R13, R12, R11 ;  /* 0x0000000c0d0e7389 */ /* 0x00006400000c000b */
[----:B01----:R-:W-:Y:S01]  /*1d490*/  ENDCOLLECTIVE ;  /* 0x000000000000791b */ /* 0x003fe20003800000 */
.L_x_2131:
[----:B------:R-:W-:Y:S02]  /*1d4a0*/  IMAD.MOV.U32 R13, RZ, RZ, R4 ;  /* 0x000000ffff0d7224 */ /* 0x000fe400078e0004 */
[----:B------:R-:W-:Y:S02]  /*1d4b0*/  IMAD.MOV.U32 R12, RZ, RZ, 0x1 ;  /* 0x00000001ff0c7424 */ /* 0x000fe400078e00ff */
[----:B------:R-:W-:-:S07]  /*1d4c0*/  IMAD.MOV.U32 R7, RZ, RZ, R14 ;  /* 0x000000ffff077224 */ /* 0x000fce00078e000e */
[----:B------:R-:W-:Y:S05]  /*1d4d0*/  WARPSYNC.COLLECTIVE R15, `(.L_x_2132) ;  /* 0x000000000f087348 */ /* 0x000fea0003c00000 */
[----:B------:R0:W1:Y:S02]  /*1d4e0*/  SHFL.IDX P6, R14, R13, R12, R11 ;  /* 0x0000000c0d0e7389 */ /* 0x00006400000c000b */
[----:B01----:R-:W-:Y:S01]  /*1d4f0*/  ENDCOLLECTIVE ;  /* 0x000000000000791b */ /* 0x003fe20003800000 */
.L_x_2132:
[----:B------:R-:W-:-:S04]  /*1d500*/  @!P1 IADD3 R7, P2, R20, R7, RZ ;  /* 0x0000000714079210 */ /* 0x000fc80007f5e0ff */
[----:B------:R-:W-:-:S04]  /*1d510*/  @!P1 IADD3.X R6, RZ, R6, RZ, P2, !PT ;  /* 0x00000006ff069210 */ /* 0x000fc800017fe4ff */
        /* <DEDUP_REMOVED lines=13> */
.L_x_2133:
[----:B------:R-:W-:Y:S02]  /*1d5f0*/  IMAD.MOV.U32 R13, RZ, RZ, R4 ;  /* 0x000000ffff0d7224 */ /* 0x000fe400078e0004 */
[----:B------:R-:W-:Y:S02]  /*1d600*/  IMAD.MOV.U32 R12, RZ, RZ, 0x2 ;  /* 0x00000002ff0c7424 */ /* 0x000fe400078e00ff */
[----:B------:R-:W-:-:S07]  /*1d610*/  IMAD.MOV.U32 R7, RZ, RZ, R14 ;  /* 0x000000ffff077224 */ /* 0x000fce00078e000e */
[----:B------:R-:W-:Y:S05]  /*1d620*/  WARPSYNC.COLLECTIVE R15, `(.L_x_2134) ;  /* 0x000000000f087348 */ /* 0x000fea0003c00000 */
[----:B------:R0:W1:Y:S02]  /*1d630*/  SHFL.IDX P6, R14, R13, R12, R11 ;  /* 0x0000000c0d0e7389 */ /* 0x00006400000c000b */
[----:B01----:R-:W-:Y:S01]  /*1d640*/  ENDCOLLECTIVE ;  /* 0x000000000000791b */ /* 0x003fe20003800000 */
.L_x_2134:
        /* <DEDUP_REMOVED lines=11> */
[----:B------:R-:W-:Y:S01]  /*1d700*/  ISETP.GE.AND P1, PT, R6, R5, PT ;  /* 0x000000050600720c */ /* 0x000fe20003f26270 */
[----:B------:R-:W-:-:S12]  /*1d710*/  IMAD.MOV.U32 R6, RZ, RZ, R14 ;  /* 0x000000ffff067224 */ /* 0x000fd800078e000e */
[----:B------:R-:W-:Y:S05]  /*1d720*/  WARPSYNC.COLLECTIVE R15, `(.L_x_2135) ;  /* 0x000000000f087348 */ /* 0x000fea0003c00000 */
[----:B------:R0:W1:Y:S02]  /*1d730*/  SHFL.IDX P6, R14, R13, R12, R11 ;  /* 0x0000000c0d0e7389 */ /* 0x00006400000c000b */
[----:B01----:R-:W-:Y:S01]  /*1d740*/  ENDCOLLECTIVE ;  /* 0x000000000000791b */ /* 0x003fe20003800000 */
.L_x_2135:
[----:B------:R-:W-:Y:S02]  /*1d750*/  IMAD.MOV.U32 R13, RZ, RZ, R4 ;  /* 0x000000ffff0d7224 */ /* 0x000fe400078e0004 */
[----:B------:R-:W-:Y:S02]  /*1d760*/  IMAD.MOV.U32 R12, RZ, RZ, 0x3 ;  /* 0x00000003ff0c7424 */ /* 0x000fe400078e00ff */
[----:B------:R-:W-:-:S07]  /*1d770*/  IMAD.MOV.U32 R7, RZ, RZ, R14 ;  /* 0x000000ffff077224 */ /* 0x000fce00078e000e */
[----:B------:R-:W-:Y:S05]  /*1d780*/  WARPSYNC.COLLECTIVE R15, `(.L_x_2136) ;  /* 0x000000000f087348 */ /* 0x000fea0003c00000 */
[----:B------:R0:W1:Y:S02]  /*1d790*/  SHFL.IDX P6, R14, R13, R12, R11 ;  /* 0x0000000c0d0e7389 */ /* 0x00006400000c000b */
[----:B01----:R-:W-:Y:S01]  /*1d7a0*/  ENDCOLLECTIVE ;  /* 0x000000000000791b */ /* 0x003fe20003800000 */
.L_x_2136:
        /* <DEDUP_REMOVED lines=11> */
.L_x_2137:
        /* <DEDUP_REMOVED lines=11> */
.L_x_2138:
[----:B------:R-:W-:-:S05]  /*1d910*/  @!P1 IADD3 R6, P3, R20, R6, RZ ;  /* 0x0000000614069210 */ /* 0x000fca0007f7e0ff */
[----:B------:R-:W-:-:S05]  /*1d920*/  @!P1 IMAD.X R4, RZ, RZ, R4, P3 ;  /* 0x000000ffff049224 */ /* 0x000fca00018e0604 */
[----:B------:R-:W-:Y:S01]  /*1d930*/  @!P1 MOV R7, R4 ;  /* 0x0000000400079202 */ /* 0x000fe20000000f00 */
[----:B------:R-:W-:Y:S02]  /*1d940*/  IMAD.MOV.U32 R13, RZ, RZ, R2 ;  /* 0x000000ffff0d7224 */ /* 0x000fe400078e0002 */
[----:B------:R-:W-:Y:S02]  /*1d950*/  VIADD R4, R25, 0x80 ;  /* 0x0000008019047836 */ /* 0x000fe40000000000 */
[----:B------:R-:W-:Y:S01]  /*1d960*/  @!PT LDS RZ, [RZ] ;  /* 0x00000000fffff984 */ /* 0x000fe20000000800 */
[----:B------:R-:W-:Y:S01]  /*1d970*/  @!PT LDS RZ, [RZ] ;  /* 0x00000000fffff984 */ /* 0x000fe20000000800 */
[----:B------:R-:W-:Y:S01]  /*1d980*/  @!PT LDS RZ, [RZ] ;  /* 0x00000000fffff984 */ /* 0x000fe20000000800 */
[----:B------:R0:W-:Y:S03]  /*1d990*/  @!P1 LDGSTS.E.BYPASS.LTC128B.128 [R10+0xc800], desc[UR40][R6.64], !P0 ;  /* 0x0c800000060a9fae */ /* 0x0001e6000c101d68 */
[----:B------:R-:W-:Y:S01]  /*1d9a0*/  ISETP.GE.AND P2, PT, R4, R5, PT ;  /* 0x000000050400720c */ /* 0x000fe20003f46270 */
[----:B------:R-:W-:-:S12]  /*1d9b0*/  IMAD.MOV.U32 R0, RZ, RZ, R14 ;  /* 0x000000ffff007224 */ /* 0x000fd800078e000e */
[----:B0-----:R-:W-:Y:S05]  /*1d9c0*/  WARPSYNC.COLLECTIVE R15, `(.L_x_2139) ;  /* 0x000000000f087348 */ /* 0x001fea0003c00000 */
[----:B------:R1:W2:Y:S02]  /*1d9d0*/  SHFL.IDX P6, R14, R13, R12, R11 ;  /* 0x0000000c0d0e7389 */ /* 0x0002a400000c000b */
[----:B012---:R-:W-:Y:S01]  /*1d9e0*/  ENDCOLLECTIVE ;  /* 0x000000000000791b */ /* 0x007fe20003800000 */
.L_x_2139:
[----:B------:R-:W-:Y:S02]  /*1d9f0*/  IMAD.MOV.U32 R13, RZ, RZ, R3 ;  /* 0x000000ffff0d7224 */ /* 0x000fe400078e0003 */
[----:B------:R-:W-:Y:S02]  /*1da00*/  IMAD.MOV.U32 R12, RZ, RZ, 0x1 ;  /* 0x00000001ff0c7424 */ /* 0x000fe400078e00ff */
[----:B------:R-:W-:-:S07]  /*1da10*/  IMAD.MOV.U32 R8, RZ, RZ, R14 ;  /* 0x000000ffff087224 */ /* 0x000fce00078e000e */
[----:B------:R-:W-:Y:S05]  /*1da20*/  WARPSYNC.COLLECTIVE R15, `(.L_x_2140) ;  /* 0x000000000f087348 */ /* 0x000fea0003c00000 */
[----:B------:R0:W1:Y:S02]  /*1da30*/  SHFL.IDX P6, R14, R13, R12, R11 ;  /* 0x0000000c0d0e7389 */ /* 0x00006400000c000b */
[----:B01----:R-:W-:Y:S01]  /*1da40*/  ENDCOLLECTIVE ;  /* 0x000000000000791b */ /* 0x003fe20003800000 */
.L_x_2140:
        /* <DEDUP_REMOVED lines=12> */
.L_x_2141:
[----:B------:R-:W-:Y:S01]  /*1db10*/  IMAD.MOV.U32 R2, RZ, RZ, R14 ;  /* 0x000000ffff027224 */ /* 0x000fe200078e000e */
[----:B------:R-:W-:Y:S06]  /*1db20*/  BRA `(.L_x_2142) ;  /* 0xffffffc400207947 */ /* 0x000fec000383ffff */
.L_x_2036:
[----:B-1----:R1:W2:Y:S02]  /*1db30*/  SYNCS.PHASECHK.TRANS64.TRYWAIT P0, [R18+URZ+0x13220], R3 ;  /* 0x01322003120075a7 */ /* 0x0022a4000800017f */
[----:B--2---:R-:W-:Y:S05]  /*1db40*/  @!P0 NANOSLEEP.SYNCS 0x989680 ;  /* 0x009896800000895d */ /* 0x004fea0003900000 */
[----:B------:R-:W2:Y:S02]  /*1db50*/  @!P0 SYNCS.PHASECHK.TRANS64 P0, [R18+URZ+0x13220], R3 ;  /* 0x01322003120085a7 */ /* 0x000ea4000800007f */
[----:B--2---:R-:W-:Y:S05]  /*1db60*/  @!P0 BRA `(.L_x_2036) ;  /* 0xfffffffc00f08947 */ /* 0x004fea000383ffff */
[----:B------:R-:W-:Y:S05]  /*1db70*/  BRA `(.L_x_2143) ;  /* 0xffffffc4007c7947 */ /* 0x000fea000383ffff */
.L_x_2042:
[----:B0-----:R0:W1:Y:S02]  /*1db80*/  SYNCS.PHASECHK.TRANS64.TRYWAIT P0, [R4+URZ+0x13280], R3 ;  /* 0x01328003040075a7 */ /* 0x001064000800017f */
[----:B-1----:R-:W-:Y:S05]  /*1db90*/  @!P0 NANOSLEEP.SYNCS 0x989680 ;  /* 0x009896800000895d */ /* 0x002fea0003900000 */
[----:B------:R-:W1:Y:S02]  /*1dba0*/  @!P0 SYNCS.PHASECHK.TRANS64 P0, [R4+URZ+0x13280], R3 ;  /* 0x01328003040085a7 */ /* 0x000e64000800007f */
[----:B-1----:R-:W-:Y:S05]  /*1dbb0*/  @!P0 BRA `(.L_x_2042) ;  /* 0xfffffffc00f08947 */ /* 0x002fea000383ffff */
[----:B------:R-:W-:Y:S05]  /*1dbc0*/  BRA `(.L_x_2144) ;  /* 0xffffffc800287947 */ /* 0x000fea000383ffff */
.L_x_2047:
[----:B-1----:R1:W2:Y:S02]  /*1dbd0*/  SYNCS.PHASECHK.TRANS64.TRYWAIT P0, [R4+URZ+0x13240], R3 ;  /* 0x01324003040075a7 */ /* 0x0022a4000800017f */
[----:B--2---:R-:W-:Y:S05]  /*1dbe0*/  @!P0 NANOSLEEP.SYNCS 0x989680 ;  /* 0x009896800000895d */ /* 0x004fea0003900000 */
[----:B------:R-:W2:Y:S02]  /*1dbf0*/  @!P0 SYNCS.PHASECHK.TRANS64 P0, [R4+URZ+0x13240], R3 ;  /* 0x01324003040085a7 */ /* 0x000ea4000800007f */
[----:B--2---:R-:W-:Y:S05]  /*1dc00*/  @!P0 BRA `(.L_x_2047) ;  /* 0xfffffffc00f08947 */ /* 0x004fea000383ffff */
[----:B------:R-:W-:Y:S05]  /*1dc10*/  BRA `(.L_x_2145) ;  /* 0xffffffc800a47947 */ /* 0x000fea000383ffff */
.L_x_2053:
[----:B0-----:R0:W1:Y:S02]  /*1dc20*/  SYNCS.PHASECHK.TRANS64.TRYWAIT P0, [R3+URZ+0x13270], R2 ;  /* 0x01327002030075a7 */ /* 0x001064000800017f */
[----:B-1----:R-:W-:Y:S05]  /*1dc30*/  @!P0 NANOSLEEP.SYNCS 0x989680 ;  /* 0x009896800000895d */ /* 0x002fea0003900000 */
[----:B------:R-:W1:Y:S02]  /*1dc40*/  @!P0 SYNCS.PHASECHK.TRANS64 P0, [R3+URZ+0x13270], R2 ;  /* 0x01327002030085a7 */ /* 0x000e64000800007f */
[----:B-1----:R-:W-:Y:S05]  /*1dc50*/  @!P0 BRA `(.L_x_2053) ;  /* 0xfffffffc00f08947 */ /* 0x002fea000383ffff */
[----:B------:R-:W-:Y:S05]  /*1dc60*/  BRA `(.L_x_2146) ;  /* 0xffffffcc00407947 */ /* 0x000fea000383ffff */
.L_x_2055:
[----:B0-----:R0:W1:Y:S02]  /*1dc70*/  SYNCS.PHASECHK.TRANS64.TRYWAIT P0, [R3+URZ+0x13260], R2 ;  /* 0x01326002030075a7 */ /* 0x001064000800017f */
[----:B-1----:R-:W-:Y:S05]  /*1dc80*/  @!P0 NANOSLEEP.SYNCS 0x989680 ;  /* 0x009896800000895d */ /* 0x002fea0003900000 */
[----:B------:R-:W1:Y:S02]  /*1dc90*/  @!P0 SYNCS.PHASECHK.TRANS64 P0, [R3+URZ+0x13260], R2 ;  /* 0x01326002030085a7 */ /* 0x000e64000800007f */
[----:B-1----:R-:W-:Y:S05]  /*1dca0*/  @!P0 BRA `(.L_x_2055) ;  /* 0xfffffffc00f08947 */ /* 0x002fea000383ffff */
[----:B------:R-:W-:Y:S05]  /*1dcb0*/  BRA `(.L_x_2147) ;  /* 0xffffffcc00487947 */ /* 0x000fea000383ffff */
.L_x_2062:
[----:B-1----:R1:W2:Y:S02]  /*1dcc0*/  SYNCS.PHASECHK.TRANS64.TRYWAIT P1, [R3+URZ+0x13270], R0 ;  /* 0x01327000030075a7 */ /* 0x0022a4000802017f */
[----:B--2---:R-:W-:Y:S05]  /*1dcd0*/  @!P1 NANOSLEEP.SYNCS 0x989680 ;  /* 0x009896800000995d */ /* 0x004fea0003900000 */
[----:B------:R-:W2:Y:S02]  /*1dce0*/  @!P1 SYNCS.PHASECHK.TRANS64 P1, [R3+URZ+0x13270], R0 ;  /* 0x01327000030095a7 */ /* 0x000ea4000802007f */
[----:B--2---:R-:W-:Y:S05]  /*1dcf0*/  @!P1 BRA `(.L_x_2062) ;  /* 0xfffffffc00f09947 */ /* 0x004fea000383ffff */
[----:B------:R-:W-:Y:S05]  /*1dd00*/  BRA `(.L_x_2148) ;  /* 0xffffffd000987947 */ /* 0x000fea000383ffff */
.L_x_2064:
[----:B-1----:R1:W2:Y:S02]  /*1dd10*/  SYNCS.PHASECHK.TRANS64.TRYWAIT P1, [R3+URZ+0x13260], R0 ;  /* 0x01326000030075a7 */ /* 0x0022a4000802017f */
[----:B--2---:R-:W-:Y:S05]  /*1dd20*/  @!P1 NANOSLEEP.SYNCS 0x989680 ;  /* 0x009896800000995d */ /* 0x004fea0003900000 */
[----:B------:R-:W2:Y:S02]  /*1dd30*/  @!P1 SYNCS.PHASECHK.TRANS64 P1, [R3+URZ+0x13260], R0 ;  /* 0x01326000030095a7 */ /* 0x000ea4000802007f */
[----:B--2---:R-:W-:Y:S05]  /*1dd40*/  @!P1 BRA `(.L_x_2064) ;  /* 0xfffffffc00f09947 */ /* 0x004fea000383ffff */
[----:B------:R-:W-:Y:S05]  /*1dd50*/  BRA `(.L_x_2149) ;  /* 0xffffffd0009c7947 */ /* 0x000fea000383ffff */
.L_x_2068:
[----:B------:R-:W-:Y:S01]  /*1dd60*/  BSSY B0, `(.L_x_2150) ;  /* 0x0000008000007945 */ /* 0x000fe20003800000 */
[----:B------:R-:W-:Y:S02]  /*1dd70*/  IMAD.MOV.U32 R13, RZ, RZ, R24 ;  /* 0x000000ffff0d7224 */ /* 0x000fe400078e0018 */
[----:B------:R-:W-:Y:S02]  /*1dd80*/  IMAD.MOV.U32 R12, RZ, RZ, RZ ;  /* 0x000000ffff0c7224 */ /* 0x000fe400078e00ff */
[----:B--2---:R-:W-:Y:S02]  /*1dd90*/  IMAD.MOV.U32 R11, RZ, RZ, 0x1f ;  /* 0x0000001fff0b7424 */ /* 0x004fe400078e00ff */
[----:B------:R-:W-:-:S07]  /*1dda0*/  IMAD.MOV.U32 R15, RZ, RZ, -0x1 ;  /* 0xffffffffff0f7424 */ /* 0x000fce00078e00ff */
[----:B------:R-:W-:Y:S05]  /*1ddb0*/  WARPSYNC.COLLECTIVE R15, `(.L_x_2151) ;  /* 0x000000000f087348 */ /* 0x000fea0003c00000 */
[----:B------:R0:W1:Y:S02]  /*1ddc0*/  SHFL.IDX P6, R14, R13, R12, R11 ;  /* 0x0000000c0d0e7389 */ /* 0x00006400000c000b */
[----:B01----:R-:W-:Y:S01]  /*1ddd0*/  ENDCOLLECTIVE ;  /* 0x000000000000791b */ /* 0x003fe20003800000 */
.L_x_2151:
[----:B------:R-:W-:Y:S05]  /*1dde0*/  BSYNC B0 ;  /* 0x0000000000007941 */ /* 0x000fea0003800000 */
.L_x_2150:
[----:B------:R-:W-:Y:S01]  /*1ddf0*/  IMAD.MOV.U32 R13, RZ, RZ, R24 ;  /* 0x000000ffff0d7224 */ /* 0x000fe200078e0018 */
[----:B------:R-:W-:Y:S01]  /*1de00*/  MOV R15, 0xffffffff ;  /* 0xffffffff000f7802 */ /* 0x000fe20000000f00 */
[----:B------:R-:W-:Y:S02]  /*1de10*/  IMAD.MOV.U32 R12, RZ, RZ, 0x1 ;  /* 0x00000001ff0c7424 */ /* 0x000fe400078e00ff */
[----:B------:R-:W-:Y:S02]  /*1de20*/  IMAD.MOV.U32 R11, RZ, RZ, 0x1f ;  /* 0x0000001fff0b7424 */ /* 0x000fe400078e00ff */
[----:B------:R-:W-:Y:S02]  /*1de30*/  IMAD.IADD R8, R27, 0x1, R10 ;  /* 0x000000011b087824 */ /* 0x000fe400078e020a */
[----:B------:R-:W-:-:S07]  /*1de40*/  IMAD.MOV.U32 R0, RZ, RZ, R14 ;  /* 0x000000ffff007224 */ /* 0x000fce00078e000e */
[----:B------:R-:W-:Y:S05]  /*1de50*/  WARPSYNC.COLLECTIVE R15, `(.L_x_2152) ;  /* 0x000000000f087348 */ /* 0x000fea0003c00000 */
[----:B------:R0:W1:Y:S02]  /*1de60*/  SHFL.IDX P6, R14, R13, R12, R11 ;  /* 0x0000000c0d0e7389 */ /* 0x00006400000c000b */
[----:B01----:R-:W-:Y:S01]  /*1de70*/  ENDCOLLECTIVE ;  /* 0x000000000000791b */ /* 0x003fe20003800000 */
.L_x_2152:
        /* <DEDUP_REMOVED lines=24> */
.L_x_2153:
[----:B------:R-:W-:Y:S01]  /*1e000*/  IMAD.MOV.U32 R12, RZ, RZ, 0x2 ;  /* 0x00000002ff0c7424 */ /* 0x000fe200078e00ff */
[----:B------:R-:W-:-:S05]  /*1e010*/  SEL R3, R14, RZ, P1 ;  /* 0x000000ff0e037207 */ /* 0x000fca0000800000 */
[----:B------:R-:W-:-:S04]  /*1e020*/  IMAD.IADD R2, R2, 0x1, R3 ;  /* 0x0000000102027824 */ /* 0x000fc800078e0203 */
[----:B------:R-:W-:-:S07]  /*1e030*/  IMAD.MOV.U32 R13, RZ, RZ, R2 ;  /* 0x000000ffff0d7224 */ /* 0x000fce00078e0002 */
[----:B------:R-:W-:Y:S05]  /*1e040*/  WARPSYNC.COLLECTIVE R15, `(.L_x_2154) ;  /* 0x000000000f087348 */ /* 0x000fea0003c00000 */
[----:B------:R0:W1:Y:S02]  /*1e050*/  SHFL.UP P6, R14, R13, R12, R11 ;  /* 0x0400000c0d0e7389 */ /* 0x00006400000c000b */
[----:B01----:R-:W-:Y:S01]  /*1e060*/  ENDCOLLECTIVE ;  /* 0x000000000000791b */ /* 0x003fe20003800000 */
.L_x_2154:
[----:B------:R-:W-:Y:S01]  /*1e070*/  IMAD.MOV.U32 R12, RZ, RZ, 0x4 ;  /* 0x00000004ff0c7424 */ /* 0x000fe200078e00ff */
[----:B------:R-:W-:-:S05]  /*1e080*/  SEL R3, R14, RZ, P2 ;  /* 0x000000ff0e037207 */ /* 0x000fca0001000000 */
[----:B------:R-:W-:-:S04]  /*1e090*/  IMAD.IADD R2, R2, 0x1, R3 ;  /* 0x0000000102027824 */ /* 0x000fc800078e0203 */
[----:B------:R-:W-:-:S07]  /*1e0a0*/  IMAD.MOV.U32 R13, RZ, RZ, R2 ;  /* 0x000000ffff0d7224 */ /* 0x000fce00078e0002 */
[----:B------:R-:W-:Y:S05]  /*1e0b0*/  WARPSYNC.COLLECTIVE R15, `(.L_x_2155) ;  /* 0x000000000f087348 */ /* 0x000fea0003c00000 */
[----:B------:R0:W1:Y:S02]  /*1e0c0*/  SHFL.UP P6, R14, R13, R12, R11 ;  /* 0x0400000c0d0e7389 */ /* 0x00006400000c000b */
[----:B01----:R-:W-:Y:S01]  /*1e0d0*/  ENDCOLLECTIVE ;  /* 0x000000000000791b */ /* 0x003fe20003800000 */
.L_x_2155:
[----:B------:R-:W-:Y:S01]  /*1e0e0*/  IMAD.MOV.U32 R12, RZ, RZ, 0x8 ;  /* 0x00000008ff0c7424 */ /* 0x000fe200078e00ff */
[----:B------:R-:W-:-:S05]  /*1e0f0*/  SEL R3, R14, RZ, P3 ;  /* 0x000000ff0e037207 */ /* 0x000fca0001800000 */
[----:B------:R-:W-:-:S04]  /*1e100*/  IMAD.IADD R2, R2, 0x1, R3 ;  /* 0x0000000102027824 */ /* 0x000fc800078e0203 */
[----:B------:R-:W-:-:S07]  /*1e110*/  IMAD.MOV.U32 R13, RZ, RZ, R2 ;  /* 0x000000ffff0d7224 */ /* 0x000fce00078e0002 */
[----:B------:R-:W-:Y:S05]  /*1e120*/  WARPSYNC.COLLECTIVE R15, `(.L_x_2156) ;  /* 0x000000000f087348 */ /* 0x000fea0003c00000 */
[----:B------:R0:W1:Y:S02]  /*1e130*/  SHFL.UP P6, R14, R13, R12, R11 ;  /* 0x0400000c0d0e7389 */ /* 0x00006400000c000b */
[----:B01----:R-:W-:Y:S01]  /*1e140*/  ENDCOLLECTIVE ;  /* 0x000000000000791b */ /* 0x003fe20003800000 */
.L_x_2156:
[----:B------:R-:W-:Y:S01]  /*1e150*/  IMAD.MOV.U32 R12, RZ, RZ, 0x10 ;  /* 0x00000010ff0c7424 */ /* 0x000fe200078e00ff */
[----:B------:R-:W-:-:S05]  /*1e160*/  SEL R3, R14, RZ, P4 ;  /* 0x000000ff0e037207 */ /* 0x000fca0002000000 */
[----:B------:R-:W-:-:S04]  /*1e170*/  IMAD.IADD R2, R2, 0x1, R3 ;  /* 0x0000000102027824 */ /* 0x000fc800078e0203 */
[----:B------:R-:W-:-:S07]  /*1e180*/  IMAD.MOV.U32 R13, RZ, RZ, R2 ;  /* 0x000000ffff0d7224 */ /* 0x000fce00078e0002 */
[----:B------:R-:W-:Y:S05]  /*1e190*/  WARPSYNC.COLLECTIVE R15, `(.L_x_2157) ;  /* 0x000000000f087348 */ /* 0x000fea0003c00000 */
[----:B------:R0:W1:Y:S02]  /*1e1a0*/  SHFL.UP P6, R14, R13, R12, R11 ;  /* 0x0400000c0d0e7389 */ /* 0x00006400000c000b */
[----:B01----:R-:W-:Y:S01]  /*1e1b0*/  ENDCOLLECTIVE ;  /* 0x000000000000791b */ /* 0x003fe20003800000 */
.L_x_2157:
[----:B------:R-:W-:Y:S01]  /*1e1c0*/  MOV R12, 0x1f ;  /* 0x0000001f000c7802 */ /* 0x000fe20000000f00 */
[----:B------:R-:W-:Y:S01]  /*1e1d0*/  IMAD.MOV.U32 R11, RZ, RZ, 0x1f ;  /* 0x0000001fff0b7424 */ /* 0x000fe200078e00ff */
[----:B------:R-:W-:-:S05]  /*1e1e0*/  SEL R3, R14, RZ, P5 ;  /* 0x000000ff0e037207 */ /* 0x000fca0002800000 */
[----:B------:R-:W-:-:S04]  /*1e1f0*/  IMAD.IADD R2, R2, 0x1, R3 ;  /* 0x0000000102027824 */ /* 0x000fc800078e0203 */
[----:B------:R-:W-:-:S07]  /*1e200*/  IMAD.MOV.U32 R13, RZ, RZ, R2 ;  /* 0x000000ffff0d7224 */ /* 0x000fce00078e0002 */
[----:B------:R-:W-:Y:S05]  /*1e210*/  WARPSYNC.COLLECTIVE R15, `(.L_x_2158) ;  /* 0x000000000f087348 */ /* 0x000fea0003c00000 */
[----:B------:R0:W1:Y:S02]  /*1e220*/  SHFL.IDX P6, R14, R13, R12, R11 ;  /* 0x0000000c0d0e7389 */ /* 0x00006400000c000b */
[----:B01----:R-:W-:Y:S01]  /*1e230*/  ENDCOLLECTIVE ;  /* 0x000000000000791b */ /* 0x003fe20003800000 */
.L_x_2158:
[----:B------:R-:W-:Y:S05]  /*1e240*/  BRA `(.L_x_2159) ;  /* 0xffffffd400187947 */ /* 0x000fea000383ffff */
.L_x_2071:
[----:B------:R-:W-:Y:S01]  /*1e250*/  BSSY B0, `(.L_x_2160) ;  /* 0x0000008000007945 */ /* 0x000fe20003800000 */
[----:B------:R-:W-:Y:S02]  /*1e260*/  IMAD.MOV.U32 R13, RZ, RZ, R2 ;  /* 0x000000ffff0d7224 */ /* 0x000fe400078e0002 */
[----:B------:R-:W-:Y:S02]  /*1e270*/  IMAD.MOV.U32 R12, RZ, RZ, 0x1 ;  /* 0x00000001ff0c7424 */ /* 0x000fe400078e00ff */
[----:B--2---:R-:W-:Y:S02]  /*1e280*/  IMAD.MOV.U32 R11, RZ, RZ, RZ ;  /* 0x000000ffff0b7224 */ /* 0x004fe400078e00ff */
[----:B------:R-:W-:-:S07]  /*1e290*/  IMAD.MOV.U32 R15, RZ, RZ, -0x1 ;  /* 0xffffffffff0f7424 */ /* 0x000fce00078e00ff */
[----:B------:R-:W-:Y:S05]  /*1e2a0*/  WARPSYNC.COLLECTIVE R15, `(.L_x_2161) ;  /* 0x000000000f087348 */ /* 0x000fea0003c00000 */
[----:B------:R0:W1:Y:S02]  /*1e2b0*/  SHFL.UP P6, R14, R13, R12, R11 ;  /* 0x0400000c0d0e7389 */ /* 0x00006400000c000b */
[----:B01----:R-:W-:Y:S01]  /*1e2c0*/  ENDCOLLECTIVE ;  /* 0x000000000000791b */ /* 0x003fe20003800000 */
.L_x_2161:
[----:B------:R-:W-:Y:S05]  /*1e2d0*/  BSYNC B0 ;  /* 0x0000000000007941 */ /* 0x000fea0003800000 */
.L_x_2160:
        /* <DEDUP_REMOVED lines=9> */
.L_x_2162:
[----:B------:R-:W-:Y:S01]  /*1e370*/  IMAD.MOV.U32 R12, RZ, RZ, 0x4 ;  /* 0x00000004ff0c7424 */ /* 0x000fe200078e00ff */
[----:B------:R-:W-:-:S05]  /*1e380*/  SEL R3, R14, RZ, P2 ;  /* 0x000000ff0e037207 */ /* 0x000fca0001000000 */
[----:B------:R-:W-:-:S04]  /*1e390*/  IMAD.IADD R2, R2, 0x1, R3 ;  /* 0x0000000102027824 */ /* 0x000fc800078e0203 */
[----:B------:R-:W-:-:S07]  /*1e3a0*/  IMAD.MOV.U32 R13, RZ, RZ, R2 ;  /* 0x000000ffff0d7224 */ /* 0x000fce00078e0002 */
[----:B------:R-:W-:Y:S05]  /*1e3b0*/  WARPSYNC.COLLECTIVE R15, `(.L_x_2163) ;  /* 0x000000000f087348 */ /* 0x000fea0003c00000 */
[----:B------:R0:W1:Y:S02]  /*1e3c0*/  SHFL.UP P6, R14, R13, R12, R11 ;  /* 0x0400000c0d0e7389 */ /* 0x00006400000c000b */
[----:B01----:R-:W-:Y:S01]  /*1e3d0*/  ENDCOLLECTIVE ;  /* 0x000000000000791b */ /* 0x003fe20003800000 */
.L_x_2163:
[----:B------:R-:W-:Y:S01]  /*1e3e0*/  IMAD.MOV.U32 R12, RZ, RZ, 0x8 ;  /* 0x00000008ff0c7424 */ /* 0x000fe200078e00ff */
[----:B------:R-:W-:-:S05]  /*1e3f0*/  SEL R3, R14, RZ, P3 ;  /* 0x000000ff0e037207 */ /* 0x000fca0001800000 */
[----:B------:R-:W-:-:S04]  /*1e400*/  IMAD.IADD R2, R2, 0x1, R3 ;  /* 0x0000000102027824 */ /* 0x000fc800078e0203 */
[----:B------:R-:W-:-:S07]  /*1e410*/  IMAD.MOV.U32 R13, RZ, RZ, R2 ;  /* 0x000000ffff0d7224 */ /* 0x000fce00078e0002 */
[----:B------:R-:W-:Y:S05]  /*1e420*/  WARPSYNC.COLLECTIVE R15, `(.L_x_2164) ;  /* 0x000000000f087348 */ /* 0x000fea0003c00000 */
[----:B------:R0:W1:Y:S02]  /*1e430*/  SHFL.UP P6, R14, R13, R12, R11 ;  /* 0x0400000c0d0e7389 */ /* 0x00006400000c000b */
[----:B01----:R-:W-:Y:S01]  /*1e440*/  ENDCOLLECTIVE ;  /* 0x000000000000791b */ /* 0x003fe20003800000 */
.L_x_2164:
[----:B------:R-:W-:Y:S01]  /*1e450*/  IMAD.MOV.U32 R12, RZ, RZ, 0x10 ;  /* 0x00000010ff0c7424 */ /* 0x000fe200078e00ff */
[----:B------:R-:W-:-:S05]  /*1e460*/  SEL R3, R14, RZ, P4 ;  /* 0x000000ff0e037207 */ /* 0x000fca0002000000 */
[----:B------:R-:W-:-:S04]  /*1e470*/  IMAD.IADD R2, R2, 0x1, R3 ;  /* 0x0000000102027824 */ /* 0x000fc800078e0203 */
[----:B------:R-:W-:-:S07]  /*1e480*/  IMAD.MOV.U32 R13, RZ, RZ, R2 ;  /* 0x000000ffff0d7224 */ /* 0x000fce00078e0002 */
[----:B------:R-:W-:Y:S05]  /*1e490*/  WARPSYNC.COLLECTIVE R15, `(.L_x_2165) ;  /* 0x000000000f087348 */ /* 0x000fea0003c00000 */
[----:B------:R0:W1:Y:S02]  /*1e4a0*/  SHFL.UP P6, R14, R13, R12, R11 ;  /* 0x0400000c0d0e7389 */ /* 0x00006400000c000b */
[----:B01----:R-:W-:Y:S01]  /*1e4b0*/  ENDCOLLECTIVE ;  /* 0x000000000000791b */ /* 0x003fe20003800000 */
.L_x_2165:
        /* <DEDUP_REMOVED lines=8> */
.L_x_2166:
[----:B------:R-:W-:Y:S05]  /*1e540*/  BRA `(.L_x_2167) ;  /* 0xffffffd000fc7947 */ /* 0x000fea000383ffff */
.L_x_2073:
[----:B------:R-:W-:Y:S01]  /*1e550*/  BSSY B0, `(.L_x_2168) ;  /* 0x0000006000007945 */ /* 0x000fe20003800000 */
[----:B------:R-:W-:Y:S01]  /*1e560*/  PLOP3.LUT P6, PT, P6, PT, PT, 0x8, 0x0 ;  /* 0x000000000000781c */ /* 0x000fe200037ce170 */
[----:B------:R-:W-:-:S12]  /*1e570*/  IMAD.MOV.U32 R15, RZ, RZ, -0x1 ;  /* 0xffffffffff0f7424 */ /* 0x000fd800078e00ff */
[----:B0-2---:R-:W-:Y:S05]  /*1e580*/  WARPSYNC.COLLECTIVE R15, `(.L_x_2169) ;  /* 0x000000000f087348 */ /* 0x005fea0003c00000 */
[----:B------:R-:W-:Y:S01]  /*1e590*/  VOTE.ANY R14, PT, P6 ;  /* 0x00000000000e7806 */ /* 0x000fe200030e0100 */
[----:B0-2---:R-:W-:Y:S06]  /*1e5a0*/  ENDCOLLECTIVE ;  /* 0x000000000000791b */ /* 0x005fec0003800000 */
.L_x_2169:
[----:B------:R-:W-:Y:S05]  /*1e5b0*/  BSYNC B0 ;  /* 0x0000000000007941 */ /* 0x000fea0003800000 */
.L_x_2168:
        /* <DEDUP_REMOVED lines=10> */
.L_x_2170:
[----:B------:R-:W-:Y:S02]  /*1e660*/  IMAD.MOV.U32 R13, RZ, RZ, R5 ;  /* 0x000000ffff0d7224 */ /* 0x000fe400078e0005 */
[----:B------:R-:W-:-:S07]  /*1e670*/  IMAD.MOV.U32 R25, RZ, RZ, R14 ;  /* 0x000000ffff197224 */ /* 0x000fce00078e000e */
[----:B------:R-:W-:Y:S05]  /*1e680*/  WARPSYNC.COLLECTIVE R15, `(.L_x_2171) ;  /* 0x000000000f087348 */ /* 0x000fea0003c00000 */
[----:B------:R0:W1:Y:S02]  /*1e690*/  SHFL.IDX P6, R14, R13, R12, R11 ;  /* 0x0000000c0d0e7389 */ /* 0x00006400000c000b */
[----:B01----:R-:W-:Y:S01]  /*1e6a0*/  ENDCOLLECTIVE ;  /* 0x000000000000791b */ /* 0x003fe20003800000 */
.L_x_2171:
[----:B------:R-:W-:Y:S01]  /*1e6b0*/  IMAD.MOV.U32 R5, RZ, RZ, R14 ;  /* 0x000000ffff057224 */ /* 0x000fe200078e000e */
[----:B------:R-:W-:Y:S06]  /*1e6c0*/  BRA `(.L_x_2172) ;  /* 0xffffffd000dc7947 */ /* 0x000fec000383ffff */
.L_x_2075:
[----:B------:R-:W-:Y:S01]  /*1e6d0*/  BSSY B0, `(.L_x_2173) ;  /* 0x0000007000007945 */ /* 0x000fe20003800000 */
[----:B------:R-:W-:Y:S02]  /*1e6e0*/  IMAD.MOV.U32 R13, RZ, RZ, R2 ;  /* 0x000000ffff0d7224 */ /* 0x000fe400078e0002 */
[----:B--2---:R-:W-:Y:S02]  /*1e6f0*/  IMAD.MOV.U32 R11, RZ, RZ, 0x1f ;  /* 0x0000001fff0b7424 */ /* 0x004fe400078e00ff */
[----:B------:R-:W-:-:S07]  /*1e700*/  IMAD.MOV.U32 R15, RZ, RZ, -0x1 ;  /* 0xffffffffff0f7424 */ /* 0x000fce00078e00ff */
[----:B01-34-:R-:W-:Y:S05]  /*1e710*/  WARPSYNC.COLLECTIVE R15, `(.L_x_2174) ;  /* 0x000000000f087348 */ /* 0x01bfea0003c00000 */
[----:B------:R2:W0:Y:S02]  /*1e720*/  SHFL.IDX P6, R14, R13, R12, R11 ;  /* 0x0000000c0d0e7389 */ /* 0x00042400000c000b */
[----:B01234-:R-:W-:Y:S01]  /*1e730*/  ENDCOLLECTIVE ;  /* 0x000000000000791b */ /* 0x01ffe20003800000 */
.L_x_2174:
[----:B------:R-:W-:Y:S05]  /*1e740*/  BSYNC B0 ;  /* 0x0000000000007941 */ /* 0x000fea0003800000 */
.L_x_2173:
[----:B------:R-:W-:Y:S01]  /*1e750*/  IMAD.MOV.U32 R24, RZ, RZ, R14 ;  /* 0x000000ffff187224 */ /* 0x000fe200078e000e */
[----:B------:R-:W-:Y:S06]  /*1e760*/  BRA `(.L_x_2074) ;  /* 0xffffffd000cc7947 */ /* 0x000fec000383ffff */
.L_x_2081:
[----:B0-----:R0:W1:Y:S02]  /*1e770*/  SYNCS.PHASECHK.TRANS64.TRYWAIT P0, [R6+URZ+0x13220], R0 ;  /* 0x01322000060075a7 */ /* 0x001064000800017f */
[----:B-1----:R-:W-:Y:S05]  /*1e780*/  @!P0 NANOSLEEP.SYNCS 0x989680 ;  /* 0x009896800000895d */ /* 0x002fea0003900000 */
[----:B------:R-:W1:Y:S02]  /*1e790*/  @!P0 SYNCS.PHASECHK.TRANS64 P0, [R6+URZ+0x13220], R0 ;  /* 0x01322000060085a7 */ /* 0x000e64000800007f */
[----:B-1----:R-:W-:Y:S05]  /*1e7a0*/  @!P0 BRA `(.L_x_2081) ;  /* 0xfffffffc00f08947 */ /* 0x002fea000383ffff */
[----:B------:R-:W-:Y:S05]  /*1e7b0*/  BRA `(.L_x_2175) ;  /* 0xffffffdc00287947 */ /* 0x000fea000383ffff */
.L_x_2082:
        /* <DEDUP_REMOVED lines=11> */
.L_x_2177:
[----:B------:R-:W-:Y:S05]  /*1e870*/  BSYNC B0 ;  /* 0x0000000000007941 */ /* 0x000fea0003800000 */
.L_x_2176:
[----:B------:R-:W-:Y:S05]  /*1e880*/  BRA `(.L_x_2178) ;  /* 0xffffffdc00107947 */ /* 0x000fea000383ffff */
.L_x_2083:
[----:B------:R-:W-:Y:S01]  /*1e890*/  BSSY B0, `(.L_x_2179) ;  /* 0x0000006000007945 */ /* 0x000fe20003800000 */
[----:B------:R-:W-:-:S07]  /*1e8a0*/  IMAD.MOV.U32 R15, RZ, RZ, -0x1 ;  /* 0xffffffffff0f7424 */ /* 0x000fce00078e00ff */
[----:B0-2---:R-:W-:Y:S05]  /*1e8b0*/  WARPSYNC.COLLECTIVE R15, `(.L_x_2180) ;  /* 0x000000000f0c7348 */ /* 0x005fea0003c00000 */
[----:B------:R-:W-:Y:S02]  /*1e8c0*/  ELECT P6, UR62, PT ;  /* 0x00000000003e782f */ /* 0x000fe400038c0000 */
[----:B------:R-:W-:Y:S01]  /*1e8d0*/  MOV R14, UR62 ;  /* 0x0000003e000e7c02 */ /* 0x000fe20008000f00 */
[----:B0-2---:R-:W-:Y:S10]  /*1e8e0*/  ENDCOLLECTIVE ;  /* 0x000000000000791b */ /* 0x005ff40003800000 */
.L_x_2180:
[----:B------:R-:W-:Y:S05]  /*1e8f0*/  BSYNC B0 ;  /* 0x0000000000007941 */ /* 0x000fea0003800000 */
.L_x_2179:
[----:B------:R-:W-:Y:S05]  /*1e900*/  BRA `(.L_x_2181) ;  /* 0xffffffdc00047947 */ /* 0x000fea000383ffff */
.L_x_2085:
[----:B0-----:R0:W1:Y:S02]  /*1e910*/  SYNCS.PHASECHK.TRANS64.TRYWAIT P1, [R5+URZ], R4 ;  /* 0x00000004050075a7 */ /* 0x001064000802017f */
[----:B-1----:R-:W-:Y:S05]  /*1e920*/  @!P1 NANOSLEEP.SYNCS 0x989680 ;  /* 0x009896800000995d */ /* 0x002fea0003900000 */
[----:B------:R-:W1:Y:S02]  /*1e930*/  @!P1 SYNCS.PHASECHK.TRANS64 P1, [R5+URZ], R4 ;  /* 0x00000004050095a7 */ /* 0x000e64000802007f */
[----:B-1----:R-:W-:Y:S05]  /*1e940*/  @!P1 BRA `(.L_x_2085) ;  /* 0xfffffffc00f09947 */ /* 0x002fea000383ffff */
[----:B------:R-:W-:Y:S05]  /*1e950*/  BRA `(.L_x_2182) ;  /* 0xffffffdc00387947 */ /* 0x000fea000383ffff */
.L_x_2086:
[----:B-1----:R1:W3:Y:S02]  /*1e960*/  SYNCS.PHASECHK.TRANS64.TRYWAIT P1, [R9+URZ], R0 ;  /* 0x00000000090075a7 */ /* 0x0022e4000802017f */
[----:B---3--:R-:W-:Y:S05]  /*1e970*/  @!P1 NANOSLEEP.SYNCS 0x989680 ;  /* 0x009896800000995d */ /* 0x008fea0003900000 */
[----:B------:R-:W3:Y:S02]  /*1e980*/  @!P1 SYNCS.PHASECHK.TRANS64 P1, [R9+URZ], R0 ;  /* 0x00000000090095a7 */ /* 0x000ee4000802007f */
[----:B---3--:R-:W-:Y:S05]  /*1e990*/  @!P1 BRA `(.L_x_2086) ;  /* 0xfffffffc00f09947 */ /* 0x008fea000383ffff */
[----:B------:R-:W-:Y:S05]  /*1e9a0*/  BRA `(.L_x_2183) ;  /* 0xffffffdc002c7947 */ /* 0x000fea000383ffff */
.L_x_2088:
[----:B---3--:R3:W4:Y:S02]  /*1e9b0*/  SYNCS.PHASECHK.TRANS64.TRYWAIT P1, [R19+URZ+0x13260], R4 ;  /* 0x01326004130075a7 */ /* 0x008724000802017f */
[----:B----4-:R-:W-:Y:S05]  /*1e9c0*/  @!P1 NANOSLEEP.SYNCS 0x989680 ;  /* 0x009896800000995d */ /* 0x010fea0003900000 */
[----:B------:R-:W4:Y:S02]  /*1e9d0*/  @!P1 SYNCS.PHASECHK.TRANS64 P1, [R19+URZ+0x13260], R4 ;  /* 0x01326004130095a7 */ /* 0x000f24000802007f */
[----:B----4-:R-:W-:Y:S05]  /*1e9e0*/  @!P1 BRA `(.L_x_2088) ;  /* 0xfffffffc00f09947 */ /* 0x010fea000383ffff */
[----:B------:R-:W-:Y:S05]  /*1e9f0*/  BRA `(.L_x_2184) ;  /* 0xffffffdc002c7947 */ /* 0x000fea000383ffff */
.L_x_2090:
[----:B----4-:R4:W0:Y:S02]  /*1ea00*/  SYNCS.PHASECHK.TRANS64.TRYWAIT P1, [R7+URZ+0x13260], R0 ;  /* 0x01326000070075a7 */ /* 0x010824000802017f */
[----:B0-----:R-:W-:Y:S05]  /*1ea10*/  @!P1 NANOSLEEP.SYNCS 0x989680 ;  /* 0x009896800000995d */ /* 0x001fea0003900000 */
[----:B------:R-:W0:Y:S02]  /*1ea20*/  @!P1 SYNCS.PHASECHK.TRANS64 P1, [R7+URZ+0x13260], R0 ;  /* 0x01326000070095a7 */ /* 0x000e24000802007f */
[----:B0-----:R-:W-:Y:S05]  /*1ea30*/  @!P1 BRA `(.L_x_2090) ;  /* 0xfffffffc00f09947 */ /* 0x001fea000383ffff */
[----:B------:R-:W-:Y:S05]  /*1ea40*/  BRA `(.L_x_2185) ;  /* 0xffffffdc002c7947 */ /* 0x000fea000383ffff */
.L_x_2092:
[----:B------:R0:W0:Y:S02]  /*1ea50*/  SYNCS.PHASECHK.TRANS64.TRYWAIT P0, [R19+URZ+0x13280], R4 ;  /* 0x01328004130075a7 */ /* 0x000024000800017f */
[----:B0-----:R-:W-:Y:S05]  /*1ea60*/  @!P0 NANOSLEEP.SYNCS 0x989680 ;  /* 0x009896800000895d */ /* 0x001fea0003900000 */
[----:B------:R-:W0:Y:S02]  /*1ea70*/  @!P0 SYNCS.PHASECHK.TRANS64 P0, [R19+URZ+0x13280], R4 ;  /* 0x01328004130085a7 */ /* 0x000e24000800007f */
[----:B0-----:R-:W-:Y:S05]  /*1ea80*/  @!P0 BRA `(.L_x_2092) ;  /* 0xfffffffc00f08947 */ /* 0x001fea000383ffff */
[----:B------:R-:W-:Y:S05]  /*1ea90*/  BRA `(.L_x_2093) ;  /* 0xffffffdc00287947 */ /* 0x000fea000383ffff */
.L_x_2186:
        /* <DEDUP_REMOVED lines=14> */
.L_x_2195:


//--------------------- .nv.global.init           --------------------------
	.section	.nv.global.init,"aw",@progbits
	.align	4
.nv.global.init:
	.type		_ZZN5flash28permute_output_fp8_VcolmajorIN4cute6TensorINS1_11ArrayEngineIfLm32EEENS1_6LayoutINS1_5tupleIJNS6_IJNS1_1CILi2EEES8_NS7_ILi8EEEEEENS7_ILi1EEESB_EEENS6_IJNS6_IJSB_S8_NS7_ILi4EEEEEENS7_ILi0EEESF_EEEEEEEEEvRT_E9upper_map,@object
	.size		_ZZN5flash28permute_output_fp8_VcolmajorIN4cute6TensorINS1_11ArrayEngineIfLm32EEENS1_6LayoutINS1_5tupleIJNS6_IJNS1_1CILi2EEES8_NS7_ILi8EEEEEENS7_ILi1EEESB_EEENS6_IJNS6_IJSB_S8_NS7_ILi4EEEEEENS7_ILi0EEESF_EEEEEEEEEvRT_E9upper_map,($str$23 - _ZZN5flash28permute_output_fp8_VcolmajorIN4cute6TensorINS1_11ArrayEngineIfLm32EEENS1_6LayoutINS1_5tupleIJNS6_IJNS1_1CILi2EEES8_NS7_ILi8EEEEEENS7_ILi1EEESB_EEENS6_IJNS6_IJSB_S8_NS7_ILi4EEEEEENS7_ILi0EEESF_EEEEEEEEEvRT_E9upper_map)
_ZZN5flash28permute_output_fp8_VcolmajorIN4cute6TensorINS1_11ArrayEngineIfLm32EEENS1_6LayoutINS1_5tupleIJNS6_IJNS1_1CILi2EEES8_NS7_ILi8EEEEEENS7_ILi1EEESB_EEENS6_IJNS6_IJSB_S8_NS7_ILi4EEEEEENS7_ILi0EEESF_EEEEEEEEEvRT_E9upper_map:
        /*0000*/ 	.byte	0x00, 0x00, 0x00, 0x00, 0x02, 0x00, 0x00, 0x00, 0x03, 0x00, 0x00, 0x00, 0x01, 0x00, 0x00, 0x00
	.type		$str$23,@object
	.size		$str$23,($str$24 - $str$23)
$str$23:
        /*0010*/ 	.byte	0x28, 0x61, 0x64, 0x64, 0x72, 0x65, 0x73, 0x73, 0x20, 0x26, 0x20, 0x6d, 0x61, 0x73, 0x6b, 0x29
        /*0020*/ 	.byte	0x20, 0x3d, 0x3d, 0x20, 0x30, 0x00
	.type		$str$24,@object
	.size		$str$24,(__unnamed_5 - $str$24)
$str$24:
        /*0026*/ 	.byte	0x2f, 0x74, 0x6d, 0x70, 0x2f, 0x6f, 0x73, 0x73, 0x5f, 0x6b, 0x65, 0x72, 0x6e, 0x65, 0x6c, 0x73
        /*0036*/ 	.byte	0x5f, 0x73, 0x72, 0x63, 0x2f, 0x66, 0x6c, 0x61, 0x73, 0x68, 0x5f, 0x61, 0x74, 0x74, 0x65, 0x6e
        /*0046*/ 	.byte	0x74, 0x69, 0x6f, 0x6e, 0x2f, 0x63, 0x73, 0x72, 0x63, 0x2f, 0x63, 0x75, 0x74, 0x6c, 0x61, 0x73
        /*0056*/ 	.byte	0x73, 0x2f, 0x69, 0x6e, 0x63, 0x6c, 0x75, 0x64, 0x65, 0x2f, 0x63, 0x75, 0x74, 0x65, 0x2f, 0x70
        /*0066*/ 	.byte	0x6f, 0x69, 0x6e, 0x74, 0x65, 0x72, 0x5f, 0x66, 0x6c, 0x61, 0x67, 0x67, 0x65, 0x64, 0x2e, 0x68
        /*0076*/ 	.byte	0x70, 0x70, 0x00
	.type		__unnamed_5,@object
	.size		__unnamed_5,(__unnamed_6 - __unnamed_5)
__unnamed_5:
        /* <DEDUP_REMOVED lines=24> */
        /*01f9*/ 	.byte	0x26, 0x5d, 0x00
	.type		__unnamed_6,@object
	.size		__unnamed_6,(__unnamed_4 - __unnamed_6)
__unnamed_6:
        /* <DEDUP_REMOVED lines=24> */
        /*037c*/ 	.byte	0x3e, 0x3e, 0x20, 0x26, 0x5d, 0x00
	.type		__unnamed_4,@object
	.size		__unnamed_4,(__unnamed_2 - __unnamed_4)
__unnamed_4:
        /* <DEDUP_REMOVED lines=28> */
        /*0542*/ 	.byte	0x3a, 0x43, 0x3c, 0x31, 0x30, 0x32, 0x34, 0x30, 0x3e, 0x3e, 0x3e, 0x3e, 0x3e, 0x5d, 0x00
	.type		__unnamed_2,@object
	.size		__unnamed_2,(__unnamed_1 - __unnamed_2)
__unnamed_2:
        /* <DEDUP_REMOVED lines=29> */
	.type		__unnamed_1,@object
	.size		__unnamed_1,(__unnamed_3 - __unnamed_1)
__unnamed_1:
        /* <DEDUP_REMOVED lines=29> */
        /*08f0*/ 	.byte	0x00
	.type		__unnamed_3,@object
	.size		__unnamed_3,(.L_2 - __unnamed_3)
__unnamed_3:
        /* <DEDUP_REMOVED lines=30> */
.L_2:


//--------------------- .nv.shared._ZN7cutlass13device_kernelIN5flash11enable_sm90INS1_16FlashAttnFwdSm90INS1_25CollectiveMainloopFwdSm90ILi2EN4cute5tupleIJNS5_1CILi1EEES8_S8_EEENS6_IJNS7_ILi192EEENS7_ILi160EEENS7_ILi64EEEEEELi64ENS_12float_e4m3_tEfNS_4arch4Sm90ELb0ELb0ELb1ELb0ELb0ELb0ELb0ELb1ELb1ELb1ELb1ELb0EEENS1_21CollectiveEpilogueFwdINS6_IJSA_SC_SB_EEES9_NS_10bfloat16_tESG_Li384ELb0ELb1ELb1ELb1EEENS1_19SingleTileSchedulerILb0ELb1ELb1ELi192EEEEEEEEEvNT_6ParamsE --------------------------
	.section	.nv.shared._ZN7cutlass13device_kernelIN5flash11enable_sm90INS1_16FlashAttnFwdSm90INS1_25CollectiveMainloopFwdSm90ILi2EN4cute5tupleIJNS5_1CILi1EEES8_S8_EEENS6_IJNS7_ILi192EEENS7_ILi160EEENS7_ILi64EEEEEELi64ENS_12float_e4m3_tEfNS_4arch4Sm90ELb0ELb0ELb1ELb0ELb0ELb0ELb0ELb1ELb1ELb1ELb1ELb0EEENS1_21CollectiveEpilogueFwdINS6_IJSA_SC_SB_EEES9_NS_10bfloat16_tESG_Li384ELb0ELb1ELb1ELb1EEENS1_19SingleTileSchedulerILb0ELb1ELb1ELi192EEEEEEEEEvNT_6ParamsE,"aw",@nobits
	.sectionflags	@""
	.align	16
	.zero		1024


//--------------------- .nv.shared.reserved.0     --------------------------
	.section	.nv.shared.reserved.0,"aw",@nobits
	.weak		__nv_reservedSMEM_offset_0_alias
	.size		__nv_reservedSMEM_offset_0_alias, 0, 0
	.other		__nv_reservedSMEM_offset_0_alias,@"STO_CUDA_RESERVED_SHARED STV_DEFAULT"
__nv_reservedSMEM_offset_0_alias:
	.zero		0


//--------------------- .nv.global                --------------------------
	.section	.nv.global,"aw",@nobits
.nv.global:
	.type		_ZN79_INTERNAL_5e5267d4_43_flash_fwd_hdim64_e4m3_split_softcap_sm90_cu_61719c98_48974cute1_E,@object
	.size		_ZN79_INTERNAL_5e5267d4_43_flash_fwd_hdim64_e4m3_split_softcap_sm90_cu_61719c98_48974cute1_E,(_ZN79_INTERNAL_5e5267d4_43_flash_fwd_hdim64_e4m3_split_softcap_sm90_cu_61719c98_48974cuda3std3__45__cpo6cbeginE - _ZN79_INTERNAL_5e5267d4_43_flash_fwd_hdim64_e4m3_split_softcap_sm90_cu_61719c98_48974cute1_E)
_ZN79_INTERNAL_5e5267d4_43_flash_fwd_hdim64_e4m3_split_softcap_sm90_cu_61719c98_48974cute1_E:
	.zero		1
	.type		_ZN79_INTERNAL_5e5267d4_43_flash_fwd_hdim64_e4m3_split_softcap_sm90_cu_61719c98_48974cuda3std3__45__cpo6cbeginE,@object
	.size		_ZN79_INTERNAL_5e5267d4_43_flash_fwd_hdim64_e4m3_split_softcap_sm90_cu_61719c98_48974cuda3std3__45__cpo6cbeginE,(_ZN79_INTERNAL_5e5267d4_43_flash_fwd_hdim64_e4m3_split_softcap_sm90_cu_61719c98_48974cuda3std3__48in_placeE - _ZN79_INTERNAL_5e5267d4_43_flash_fwd_hdim64_e4m3_split_softcap_sm90_cu_61719c98_48974cuda3std3__45__cpo6cbeginE)
_ZN79_INTERNAL_5e5267d4_43_flash_fwd_hdim64_e4m3_split_softcap_sm90_cu_61719c98_48974cuda3std3__45__cpo6cbeginE:
	.zero		1
	.type		_ZN79_INTERNAL_5e5267d4_43_flash_fwd_hdim64_e4m3_split_softcap_sm90_cu_61719c98_48974cuda3std3__48in_placeE,@object
	.size		_ZN79_INTERNAL_5e5267d4_43_flash_fwd_hdim64_e4m3_split_softcap_sm90_cu_61719c98_48974cuda3std3__48in_placeE,(_ZN79_INTERNAL_5e5267d4_43_flash_fwd_hdim64_e4m3_split_softcap_sm90_cu_61719c98_48974cuda3std6ranges3__45__cpo9iter_moveE - _ZN79_INTERNAL_5e5267d4_43_flash_fwd_hdim64_e4m3_split_softcap_sm90_cu_61719c98_48974cuda3std3__48in_placeE)
_ZN79_INTERNAL_5e5267d4_43_flash_fwd_hdim64_e4m3_split_softcap_sm90_cu_61719c98_48974cuda3std3__48in_placeE:
	.zero		1
	.type		_ZN79_INTERNAL_5e5267d4_43_flash_fwd_hdim64_e4m3_split_softcap_sm90_cu_61719c98_48974cuda3std6ranges3__45__cpo9iter_moveE,@object
	.size		_ZN79_INTERNAL_5e5267d4_43_flash_fwd_hdim64_e4m3_split_softcap_sm90_cu_61719c98_48974cuda3std6ranges3__45__cpo9iter_moveE,(_ZN79_INTERNAL_5e5267d4_43_flash_fwd_hdim64_e4m3_split_softcap_sm90_cu_61719c98_48974cuda3std3__45__cpo5beginE - _ZN79_INTERNAL_5e5267d4_43_flash_fwd_hdim64_e4m3_split_softcap_sm90_cu_61719c98_48974cuda3std6ranges3__45__cpo9iter_moveE)
_ZN79_INTERNAL_5e5267d4_43_flash_fwd_hdim64_e4m3_split_softcap_sm90_cu_61719c98_48974cuda3std6ranges3__45__cpo9iter_moveE:
	.zero		1
	.type		_ZN79_INTERNAL_5e5267d4_43_flash_fwd_hdim64_e4m3_split_softcap_sm90_cu_61719c98_48974cuda3std3__45__cpo5beginE,@object
	.size		_ZN79_INTERNAL_5e5267d4_43_flash_fwd_hdim64_e4m3_split_softcap_sm90_cu_61719c98_48974cuda3std3__45__cpo5beginE,(_ZN79_INTERNAL_5e5267d4_43_flash_fwd_hdim64_e4m3_split_softcap_sm90_cu_61719c98_48974cuda3std3__481_GLOBAL__N__5e5267d4_43_flash_fwd_hdim64_e4m3_split_softcap_sm90_cu_61719c98_48976ignoreE - _ZN79_INTERNAL_5e5267d4_43_flash_fwd_hdim64_e4m3_split_softcap_sm90_cu_61719c98_48974cuda3std3__45__cpo5beginE)
_ZN79_INTERNAL_5e5267d4_43_flash_fwd_hdim64_e4m3_split_softcap_sm90_cu_61719c98_48974cuda3std3__45__cpo5beginE:
	.zero		1
	.type		_ZN79_INTERNAL_5e5267d4_43_flash_fwd_hdim64_e4m3_split_softcap_sm90_cu_61719c98_48974cuda3std3__481_GLOBAL__N__5e5267d4_43_flash_fwd_hdim64_e4m3_split_softcap_sm90_cu_61719c98_48976ignoreE,@object
	.size		_ZN79_INTERNAL_5e5267d4_43_flash_fwd_hdim64_e4m3_split_softcap_sm90_cu_61719c98_48974cuda3std3__481_GLOBAL__N__5e5267d4_43_flash_fwd_hdim64_e4m3_split_softcap_sm90_cu_61719c98_48976ignoreE,(_ZN79_INTERNAL_5e5267d4_43_flash_fwd_hdim64_e4m3_split_softcap_sm90_cu_61719c98_48974cute7productE - _ZN79_INTERNAL_5e5267d4_43_flash_fwd_hdim64_e4m3_split_softcap_sm90_cu_61719c98_48974cuda3std3__481_GLOBAL__N__5e5267d4_43_flash_fwd_hdim64_e4m3_split_softcap_sm90_cu_61719c98_48976ignoreE)
_ZN79_INTERNAL_5e5267d4_43_flash_fwd_hdim64_e4m3_split_softcap_sm90_cu_61719c98_48974cuda3std3__481_GLOBAL__N__5e5267d4_43_flash_fwd_hdim64_e4m3_split_softcap_sm90_cu_61719c98_48976ignoreE:
	.zero		1
	.type		_ZN79_INTERNAL_5e5267d4_43_flash_fwd_hdim64_e4m3_split_softcap_sm90_cu_61719c98_48974cute7productE,@object
	.size		_ZN79_INTERNAL_5e5267d4_43_flash_fwd_hdim64_e4m3_split_softcap_sm90_cu_61719c98_48974cute7productE,(_ZN79_INTERNAL_5e5267d4_43_flash_fwd_hdim64_e4m3_split_softcap_sm90_cu_61719c98_48974cuda3std3__45__cpo3endE - _ZN79_INTERNAL_5e5267d4_43_flash_fwd_hdim64_e4m3_split_softcap_sm90_cu_61719c98_48974cute7productE)
_ZN79_INTERNAL_5e5267d4_43_flash_fwd_hdim64_e4m3_split_softcap_sm90_cu_61719c98_48974cute7productE:
	.zero		1
	.type		_ZN79_INTERNAL_5e5267d4_43_flash_fwd_hdim64_e4m3_split_softcap_sm90_cu_61719c98_48974cuda3std3__45__cpo3endE,@object
	.size		_ZN79_INTERNAL_5e5267d4_43_flash_fwd_hdim64_e4m3_split_softcap_sm90_cu_61719c98_48974cuda3std3__45__cpo3endE,(_ZN79_INTERNAL_5e5267d4_43_flash_fwd_hdim64_e4m3_split_softcap_sm90_cu_61719c98_48974cuda3std3__419piecewise_constructE - _ZN79_INTERNAL_5e5267d4_43_flash_fwd_hdim64_e4m3_split_softcap_sm90_cu_61719c98_48974cuda3std3__45__cpo3endE)
_ZN79_INTERNAL_5e5267d4_43_flash_fwd_hdim64_e4m3_split_softcap_sm90_cu_61719c98_48974cuda3std3__45__cpo3endE:
	.zero		1
	.type		_ZN79_INTERNAL_5e5267d4_43_flash_fwd_hdim64_e4m3_split_softcap_sm90_cu_61719c98_48974cuda3std3__419piecewise_constructE,@object
	.size		_ZN79_INTERNAL_5e5267d4_43_flash_fwd_hdim64_e4m3_split_softcap_sm90_cu_61719c98_48974cuda3std3__419piecewise_constructE,(_ZN79_INTERNAL_5e5267d4_43_flash_fwd_hdim64_e4m3_split_softcap_sm90_cu_61719c98_48974cuda3std3__45__cpo4cendE - _ZN79_INTERNAL_5e5267d4_43_flash_fwd_hdim64_e4m3_split_softcap_sm90_cu_61719c98_48974cuda3std3__419piecewise_constructE)
_ZN79_INTERNAL_5e5267d4_43_flash_fwd_hdim64_e4m3_split_softcap_sm90_cu_61719c98_48974cuda3std3__419piecewise_constructE:
	.zero		1
	.type		_ZN79_INTERNAL_5e5267d4_43_flash_fwd_hdim64_e4m3_split_softcap_sm90_cu_61719c98_48974cuda3std3__45__cpo4cendE,@object
	.size		_ZN79_INTERNAL_5e5267d4_43_flash_fwd_hdim64_e4m3_split_softcap_sm90_cu_61719c98_48974cuda3std3__45__cpo4cendE,(_ZN79_INTERNAL_5e5267d4_43_flash_fwd_hdim64_e4m3_split_softcap_sm90_cu_61719c98_48974cuda3std6ranges3__45__cpo4swapE - _ZN79_INTERNAL_5e5267d4_43_flash_fwd_hdim64_e4m3_split_softcap_sm90_cu_61719c98_48974cuda3std3__45__cpo4cendE)
_ZN79_INTERNAL_5e5267d4_43_flash_fwd_hdim64_e4m3_split_softcap_sm90_cu_61719c98_48974cuda3std3__45__cpo4cendE:
	.zero		1
	.type		_ZN79_INTERNAL_5e5267d4_43_flash_fwd_hdim64_e4m3_split_softcap_sm90_cu_61719c98_48974cuda3std6ranges3__45__cpo4swapE,@object
	.size		_ZN79_INTERNAL_5e5267d4_43_flash_fwd_hdim64_e4m3_split_softcap_sm90_cu_61719c98_48974cuda3std6ranges3__45__cpo4swapE,(.L_14 - _ZN79_INTERNAL_5e5267d4_43_flash_fwd_hdim64_e4m3_split_softcap_sm90_cu_61719c98_48974cuda3std6ranges3__45__cpo4swapE)
_ZN79_INTERNAL_5e5267d4_43_flash_fwd_hdim64_e4m3_split_softcap_sm90_cu_61719c98_48974cuda3std6ranges3__45__cpo4swapE:
	.zero		1
.L_14:


//--------------------- .nv.shared._ZN7cutlass13device_kernelIN5flash11enable_sm90INS1_16FlashAttnFwdSm90INS1_25CollectiveMainloopFwdSm90ILi2EN4cute5tupleIJNS5_1CILi1EEES8_S8_EEENS6_IJNS7_ILi192EEENS7_ILi160EEENS7_ILi64EEEEEELi64ENS_12float_e4m3_tEfNS_4arch4Sm90ELb0ELb0ELb1ELb1ELb0ELb0ELb0ELb1ELb1ELb1ELb1ELb0EEENS1_21CollectiveEpilogueFwdINS6_IJSA_SC_SB_EEES9_NS_10bfloat16_tESG_Li384ELb1ELb1ELb1ELb1EEENS1_36VarlenDynamicPersistentTileSchedulerILi192ELi160ELi384ELi128ELb1ELb1ELb1ELb0ELb1ELb1EEEEEEEEEvNT_6ParamsE --------------------------
	.section	.nv.shared._ZN7cutlass13device_kernelIN5flash11enable_sm90INS1_16FlashAttnFwdSm90INS1_25CollectiveMainloopFwdSm90ILi2EN4cute5tupleIJNS5_1CILi1EEES8_S8_EEENS6_IJNS7_ILi192EEENS7_ILi160EEENS7_ILi64EEEEEELi64ENS_12float_e4m3_tEfNS_4arch4Sm90ELb0ELb0ELb1ELb1ELb0ELb0ELb0ELb1ELb1ELb1ELb1ELb0EEENS1_21CollectiveEpilogueFwdINS6_IJSA_SC_SB_EEES9_NS_10bfloat16_tESG_Li384ELb1ELb1ELb1ELb1EEENS1_36VarlenDynamicPersistentTileSchedulerILi192ELi160ELi384ELi128ELb1ELb1ELb1ELb0ELb1ELb1EEEEEEEEEvNT_6ParamsE,"aw",@nobits
	.sectionflags	@""
	.align	16
	.zero		1024


//--------------------- .nv.shared._ZN7cutlass13device_kernelIN5flash11enable_sm90INS1_16FlashAttnFwdSm90INS1_25CollectiveMainloopFwdSm90ILi2EN4cute5tupleIJNS5_1CILi1EEES8_S8_EEENS6_IJNS7_ILi192EEENS7_ILi160EEENS7_ILi64EEEEEELi64ENS_12float_e4m3_tEfNS_4arch4Sm90ELb0ELb0ELb1ELb1ELb0ELb1ELb0ELb1ELb1ELb1ELb1ELb0EEENS1_21CollectiveEpilogueFwdINS6_IJSA_SC_SB_EEES9_NS_10bfloat16_tESG_Li384ELb1ELb1ELb1ELb1EEENS1_36VarlenDynamicPersistentTileSchedulerILi192ELi160ELi384ELi128ELb1ELb1ELb1ELb0ELb1ELb1EEEEEEEEEvNT_6ParamsE --------------------------
	.section	.nv.shared._ZN7cutlass13device_kernelIN5flash11enable_sm90INS1_16FlashAttnFwdSm90INS1_25CollectiveMainloopFwdSm90ILi2EN4cute5tupleIJNS5_1CILi1EEES8_S8_EEENS6_IJNS7_ILi192EEENS7_ILi160EEENS7_ILi64EEEEEELi64ENS_12float_e4m3_tEfNS_4arch4Sm90ELb0ELb0ELb1ELb1ELb0ELb1ELb0ELb1ELb1ELb1ELb1ELb0EEENS1_21CollectiveEpilogueFwdINS6_IJSA_SC_SB_EEES9_NS_10bfloat16_tESG_Li384ELb1ELb1ELb1ELb1EEENS1_36VarlenDynamicPersistentTileSchedulerILi192ELi160ELi384ELi128ELb1ELb1ELb1ELb0ELb1ELb1EEEEEEEEEvNT_6ParamsE,"aw",@nobits
	.sectionflags	@""
	.align	16
	.zero		1024


//--------------------- .nv.shared._ZN7cutlass13device_kernelIN5flash11enable_sm90INS1_16FlashAttnFwdSm90INS1_25CollectiveMainloopFwdSm90ILi2EN4cute5tupleIJNS5_1CILi1EEES8_S8_EEENS6_IJNS7_ILi192EEENS7_ILi160EEENS7_ILi64EEEEEELi64ENS_12float_e4m3_tEfNS_4arch4Sm90ELb0ELb1ELb1ELb0ELb0ELb0ELb0ELb1ELb1ELb1ELb1ELb0EEENS1_21CollectiveEpilogueFwdINS6_IJSA_SC_SB_EEES9_NS_10bfloat16_tESG_Li384ELb0ELb1ELb1ELb1EEENS1_19SingleTileSchedulerILb0ELb1ELb1ELi192EEEEEEEEEvNT_6ParamsE --------------------------
	.section	.nv.shared._ZN7cutlass13device_kernelIN5flash11enable_sm90INS1_16FlashAttnFwdSm90INS1_25CollectiveMainloopFwdSm90ILi2EN4cute5tupleIJNS5_1CILi1EEES8_S8_EEENS6_IJNS7_ILi192EEENS7_ILi160EEENS7_ILi64EEEEEELi64ENS_12float_e4m3_tEfNS_4arch4Sm90ELb0ELb1ELb1ELb0ELb0ELb0ELb0ELb1ELb1ELb1ELb1ELb0EEENS1_21CollectiveEpilogueFwdINS6_IJSA_SC_SB_EEES9_NS_10bfloat16_tESG_Li384ELb0ELb1ELb1ELb1EEENS1_19SingleTileSchedulerILb0ELb1ELb1ELi192EEEEEEEEEvNT_6ParamsE,"aw",@nobits
	.sectionflags	@""
	.align	16
	.zero		1024


//--------------------- .nv.shared._ZN7cutlass13device_kernelIN5flash11enable_sm90INS1_16FlashAttnFwdSm90INS1_25CollectiveMainloopFwdSm90ILi2EN4cute5tupleIJNS5_1CILi1EEES8_S8_EEENS6_IJNS7_ILi192EEENS7_ILi160EEENS7_ILi64EEEEEELi64ENS_12float_e4m3_tEfNS_4arch4Sm90ELb0ELb1ELb1ELb1ELb0ELb0ELb0ELb1ELb1ELb1ELb1ELb0EEENS1_21CollectiveEpilogueFwdINS6_IJSA_SC_SB_EEES9_NS_10bfloat16_tESG_Li384ELb1ELb1ELb1ELb1EEENS1_36VarlenDynamicPersistentTileSchedulerILi192ELi160ELi384ELi128ELb1ELb1ELb1ELb1ELb0ELb1EEEEEEEEEvNT_6ParamsE --------------------------
	.section	.nv.shared._ZN7cutlass13device_kernelIN5flash11enable_sm90INS1_16FlashAttnFwdSm90INS1_25CollectiveMainloopFwdSm90ILi2EN4cute5tupleIJNS5_1CILi1EEES8_S8_EEENS6_IJNS7_ILi192EEENS7_ILi160EEENS7_ILi64EEEEEELi64ENS_12float_e4m3_tEfNS_4arch4Sm90ELb0ELb1ELb1ELb1ELb0ELb0ELb0ELb1ELb1ELb1ELb1ELb0EEENS1_21CollectiveEpilogueFwdINS6_IJSA_SC_SB_EEES9_NS_10bfloat16_tESG_Li384ELb1ELb1ELb1ELb1EEENS1_36VarlenDynamicPersistentTileSchedulerILi192ELi160ELi384ELi128ELb1ELb1ELb1ELb1ELb0ELb1EEEEEEEEEvNT_6ParamsE,"aw",@nobits
	.sectionflags	@""
	.align	16
	.zero		1024


//--------------------- .nv.shared._ZN7cutlass13device_kernelIN5flash11enable_sm90INS1_16FlashAttnFwdSm90INS1_25CollectiveMainloopFwdSm90ILi2EN4cute5tupleIJNS5_1CILi1EEES8_S8_EEENS6_IJNS7_ILi192EEENS7_ILi160EEENS7_ILi64EEEEEELi64ENS_12float_e4m3_tEfNS_4arch4Sm90ELb0ELb1ELb1ELb1ELb0ELb1ELb0ELb1ELb1ELb1ELb1ELb0EEENS1_21CollectiveEpilogueFwdINS6_IJSA_SC_SB_EEES9_NS_10bfloat16_tESG_Li384ELb1ELb1ELb1ELb1EEENS1_36VarlenDynamicPersistentTileSchedulerILi192ELi160ELi384ELi128ELb1ELb1ELb1ELb1ELb0ELb1EEEEEEEEEvNT_6ParamsE --------------------------
	.section	.nv.shared._ZN7cutlass13device_kernelIN5flash11enable_sm90INS1_16FlashAttnFwdSm90INS1_25CollectiveMainloopFwdSm90ILi2EN4cute5tupleIJNS5_1CILi1EEES8_S8_EEENS6_IJNS7_ILi192EEENS7_ILi160EEENS7_ILi64EEEEEELi64ENS_12float_e4m3_tEfNS_4arch4Sm90ELb0ELb1ELb1ELb1ELb0ELb1ELb0ELb1ELb1ELb1ELb1ELb0EEENS1_21CollectiveEpilogueFwdINS6_IJSA_SC_SB_EEES9_NS_10bfloat16_tESG_Li384ELb1ELb1ELb1ELb1EEENS1_36VarlenDynamicPersistentTileSchedulerILi192ELi160ELi384ELi128ELb1ELb1ELb1ELb1ELb0ELb1EEEEEEEEEvNT_6ParamsE,"aw",@nobits
	.sectionflags	@""
	.align	16
	.zero		1024


//--------------------- .nv.shared._ZN7cutlass13device_kernelIN5flash11enable_sm90INS1_16FlashAttnFwdSm90INS1_25CollectiveMainloopFwdSm90ILi2EN4cute5tupleIJNS5_1CILi1EEES8_S8_EEENS6_IJNS7_ILi192EEENS7_ILi160EEENS7_ILi64EEEEEELi64ENS_12float_e4m3_tEfNS_4arch4Sm90ELb1ELb0ELb1ELb0ELb0ELb0ELb0ELb1ELb1ELb1ELb1ELb0EEENS1_21CollectiveEpilogueFwdINS6_IJSA_SC_SB_EEES9_NS_10bfloat16_tESG_Li384ELb0ELb1ELb1ELb1EEENS1_19SingleTileSchedulerILb0ELb1ELb1ELi192EEEEEEEEEvNT_6ParamsE --------------------------
	.section	.nv.shared._ZN7cutlass13device_kernelIN5flash11enable_sm90INS1_16FlashAttnFwdSm90INS1_25CollectiveMainloopFwdSm90ILi2EN4cute5tupleIJNS5_1CILi1EEES8_S8_EEENS6_IJNS7_ILi192EEENS7_ILi160EEENS7_ILi64EEEEEELi64ENS_12float_e4m3_tEfNS_4arch4Sm90ELb1ELb0ELb1ELb0ELb0ELb0ELb0ELb1ELb1ELb1ELb1ELb0EEENS1_21CollectiveEpilogueFwdINS6_IJSA_SC_SB_EEES9_NS_10bfloat16_tESG_Li384ELb0ELb1ELb1ELb1EEENS1_19SingleTileSchedulerILb0ELb1ELb1ELi192EEEEEEEEEvNT_6ParamsE,"aw",@nobits
	.sectionflags	@""
	.align	16
	.zero		1024


//--------------------- .nv.shared._ZN7cutlass13device_kernelIN5flash11enable_sm90INS1_16FlashAttnFwdSm90INS1_25CollectiveMainloopFwdSm90ILi2EN4cute5tupleIJNS5_1CILi1EEES8_S8_EEENS6_IJNS7_ILi192EEENS7_ILi160EEENS7_ILi64EEEEEELi64ENS_12float_e4m3_tEfNS_4arch4Sm90ELb1ELb0ELb1ELb1ELb0ELb0ELb0ELb1ELb1ELb1ELb1ELb0EEENS1_21CollectiveEpilogueFwdINS6_IJSA_SC_SB_EEES9_NS_10bfloat16_tESG_Li384ELb1ELb1ELb1ELb1EEENS1_36VarlenDynamicPersistentTileSchedulerILi192ELi160ELi384ELi128ELb1ELb1ELb1ELb1ELb1ELb1EEEEEEEEEvNT_6ParamsE --------------------------
	.section	.nv.shared._ZN7cutlass13device_kernelIN5flash11enable_sm90INS1_16FlashAttnFwdSm90INS1_25CollectiveMainloopFwdSm90ILi2EN4cute5tupleIJNS5_1CILi1EEES8_S8_EEENS6_IJNS7_ILi192EEENS7_ILi160EEENS7_ILi64EEEEEELi64ENS_12float_e4m3_tEfNS_4arch4Sm90ELb1ELb0ELb1ELb1ELb0ELb0ELb0ELb1ELb1ELb1ELb1ELb0EEENS1_21CollectiveEpilogueFwdINS6_IJSA_SC_SB_EEES9_NS_10bfloat16_tESG_Li384ELb1ELb1ELb1ELb1EEENS1_36VarlenDynamicPersistentTileSchedulerILi192ELi160ELi384ELi128ELb1ELb1ELb1ELb1ELb1ELb1EEEEEEEEEvNT_6ParamsE,"aw",@nobits
	.sectionflags	@""
	.align	16
	.zero		1024


//--------------------- .nv.shared._ZN7cutlass13device_kernelIN5flash11enable_sm90INS1_16FlashAttnFwdSm90INS1_25CollectiveMainloopFwdSm90ILi2EN4cute5tupleIJNS5_1CILi1EEES8_S8_EEENS6_IJNS7_ILi192EEENS7_ILi160EEENS7_ILi64EEEEEELi64ENS_12float_e4m3_tEfNS_4arch4Sm90ELb1ELb0ELb1ELb1ELb0ELb1ELb0ELb1ELb1ELb1ELb1ELb0EEENS1_21CollectiveEpilogueFwdINS6_IJSA_SC_SB_EEES9_NS_10bfloat16_tESG_Li384ELb1ELb1ELb1ELb1EEENS1_36VarlenDynamicPersistentTileSchedulerILi192ELi160ELi384ELi128ELb1ELb1ELb1ELb1ELb1ELb1EEEEEEEEEvNT_6ParamsE --------------------------
	.section	.nv.shared._ZN7cutlass13device_kernelIN5flash11enable_sm90INS1_16FlashAttnFwdSm90INS1_25CollectiveMainloopFwdSm90ILi2EN4cute5tupleIJNS5_1CILi1EEES8_S8_EEENS6_IJNS7_ILi192EEENS7_ILi160EEENS7_ILi64EEEEEELi64ENS_12float_e4m3_tEfNS_4arch4Sm90ELb1ELb0ELb1ELb1ELb0ELb1ELb0ELb1ELb1ELb1ELb1ELb0EEENS1_21CollectiveEpilogueFwdINS6_IJSA_SC_SB_EEES9_NS_10bfloat16_tESG_Li384ELb1ELb1ELb1ELb1EEENS1_36VarlenDynamicPersistentTileSchedulerILi192ELi160ELi384ELi128ELb1ELb1ELb1ELb1ELb1ELb1EEEEEEEEEvNT_6ParamsE,"aw",@nobits
	.sectionflags	@""
	.align	16
	.zero		1024


//--------------------- .nv.constant0._ZN7cutlass13device_kernelIN5flash11enable_sm90INS1_16FlashAttnFwdSm90INS1_25CollectiveMainloopFwdSm90ILi2EN4cute5tupleIJNS5_1CILi1EEES8_S8_EEENS6_IJNS7_ILi192EEENS7_ILi160EEENS7_ILi64EEEEEELi64ENS_12float_e4m3_tEfNS_4arch4Sm90ELb0ELb0ELb1ELb0ELb0ELb0ELb0ELb1ELb1ELb1ELb1ELb0EEENS1_21CollectiveEpilogueFwdINS6_IJSA_SC_SB_EEES9_NS_10bfloat16_tESG_Li384ELb0ELb1ELb1ELb1EEENS1_19SingleTileSchedulerILb0ELb1ELb1ELi192EEEEEEEEEvNT_6ParamsE --------------------------
	.section	.nv.constant0._ZN7cutlass13device_kernelIN5flash11enable_sm90INS1_16FlashAttnFwdSm90INS1_25CollectiveMainloopFwdSm90ILi2EN4cute5tupleIJNS5_1CILi1EEES8_S8_EEENS6_IJNS7_ILi192EEENS7_ILi160EEENS7_ILi64EEEEEELi64ENS_12float_e4m3_tEfNS_4arch4Sm90ELb0ELb0ELb1ELb0ELb0ELb0ELb0ELb1ELb1ELb1ELb1ELb0EEENS1_21CollectiveEpilogueFwdINS6_IJSA_SC_SB_EEES9_NS_10bfloat16_tESG_Li384ELb0ELb1ELb1ELb1EEENS1_19SingleTileSchedulerILb0ELb1ELb1ELi192EEEEEEEEEvNT_6ParamsE,"a",@progbits
	.sectionflags	@""
	.align	4
.nv.constant0._ZN7cutlass13device_kernelIN5flash11enable_sm90INS1_16FlashAttnFwdSm90INS1_25CollectiveMainloopFwdSm90ILi2EN4cute5tupleIJNS5_1CILi1EEES8_S8_EEENS6_IJNS7_ILi192EEENS7_ILi160EEENS7_ILi64EEEEEELi64ENS_12float_e4m3_tEfNS_4arch4Sm90ELb0ELb0ELb1ELb0ELb0ELb0ELb0ELb1ELb1ELb1ELb1ELb0EEENS1_21CollectiveEpilogueFwdINS6_IJSA_SC_SB_EEES9_NS_10bfloat16_tESG_Li384ELb0ELb1ELb1ELb1EEENS1_19SingleTileSchedulerILb0ELb1ELb1ELi192EEEEEEEEEvNT_6ParamsE:
	.zero		3200


//--------------------- .nv.constant0._ZN7cutlass13device_kernelIN5flash11enable_sm90INS1_16FlashAttnFwdSm90INS1_25CollectiveMainloopFwdSm90ILi2EN4cute5tupleIJNS5_1CILi1EEES8_S8_EEENS6_IJNS7_ILi192EEENS7_ILi160EEENS7_ILi64EEEEEELi64ENS_12float_e4m3_tEfNS_4arch4Sm90ELb0ELb0ELb1ELb1ELb0ELb0ELb0ELb1ELb1ELb1ELb1ELb0EEENS1_21CollectiveEpilogueFwdINS6_IJSA_SC_SB_EEES9_NS_10bfloat16_tESG_Li384ELb1ELb1ELb1ELb1EEENS1_36VarlenDynamicPersistentTileSchedulerILi192ELi160ELi384ELi128ELb1ELb1ELb1ELb0ELb1ELb1EEEEEEEEEvNT_6ParamsE --------------------------
	.section	.nv.constant0._ZN7cutlass13device_kernelIN5flash11enable_sm90INS1_16FlashAttnFwdSm90INS1_25CollectiveMainloopFwdSm90ILi2EN4cute5tupleIJNS5_1CILi1EEES8_S8_EEENS6_IJNS7_ILi192EEENS7_ILi160EEENS7_ILi64EEEEEELi64ENS_12float_e4m3_tEfNS_4arch4Sm90ELb0ELb0ELb1ELb1ELb0ELb0ELb0ELb1ELb1ELb1ELb1ELb0EEENS1_21CollectiveEpilogueFwdINS6_IJSA_SC_SB_EEES9_NS_10bfloat16_tESG_Li384ELb1ELb1ELb1ELb1EEENS1_36VarlenDynamicPersistentTileSchedulerILi192ELi160ELi384ELi128ELb1ELb1ELb1ELb0ELb1ELb1EEEEEEEEEvNT_6ParamsE,"a",@progbits
	.sectionflags	@""
	.align	4
.nv.constant0._ZN7cutlass13device_kernelIN5flash11enable_sm90INS1_16FlashAttnFwdSm90INS1_25CollectiveMainloopFwdSm90ILi2EN4cute5tupleIJNS5_1CILi1EEES8_S8_EEENS6_IJNS7_ILi192EEENS7_ILi160EEENS7_ILi64EEEEEELi64ENS_12float_e4m3_tEfNS_4arch4Sm90ELb0ELb0ELb1ELb1ELb0ELb0ELb0ELb1ELb1ELb1ELb1ELb0EEENS1_21CollectiveEpilogueFwdINS6_IJSA_SC_SB_EEES9_NS_10bfloat16_tESG_Li384ELb1ELb1ELb1ELb1EEENS1_36VarlenDynamicPersistentTileSchedulerILi192ELi160ELi384ELi128ELb1ELb1ELb1ELb0ELb1ELb1EEEEEEEEEvNT_6ParamsE:
	.zero		3328


//--------------------- .nv.constant0._ZN7cutlass13device_kernelIN5flash11enable_sm90INS1_16FlashAttnFwdSm90INS1_25CollectiveMainloopFwdSm90ILi2EN4cute5tupleIJNS5_1CILi1EEES8_S8_EEENS6_IJNS7_ILi192EEENS7_ILi160EEENS7_ILi64EEEEEELi64ENS_12float_e4m3_tEfNS_4arch4Sm90ELb0ELb0ELb1ELb1ELb0ELb1ELb0ELb1ELb1ELb1ELb1ELb0EEENS1_21CollectiveEpilogueFwdINS6_IJSA_SC_SB_EEES9_NS_10bfloat16_tESG_Li384ELb1ELb1ELb1ELb1EEENS1_36VarlenDynamicPersistentTileSchedulerILi192ELi160ELi384ELi128ELb1ELb1ELb1ELb0ELb1ELb1EEEEEEEEEvNT_6ParamsE --------------------------
	.section	.nv.constant0._ZN7cutlass13device_kernelIN5flash11enable_sm90INS1_16FlashAttnFwdSm90INS1_25CollectiveMainloopFwdSm90ILi2EN4cute5tupleIJNS5_1CILi1EEES8_S8_EEENS6_IJNS7_ILi192EEENS7_ILi160EEENS7_ILi64EEEEEELi64ENS_12float_e4m3_tEfNS_4arch4Sm90ELb0ELb0ELb1ELb1ELb0ELb1ELb0ELb1ELb1ELb1ELb1ELb0EEENS1_21CollectiveEpilogueFwdINS6_IJSA_SC_SB_EEES9_NS_10bfloat16_tESG_Li384ELb1ELb1ELb1ELb1EEENS1_36VarlenDynamicPersistentTileSchedulerILi192ELi160ELi384ELi128ELb1ELb1ELb1ELb0ELb1ELb1EEEEEEEEEvNT_6ParamsE,"a",@progbits
	.sectionflags	@""
	.align	4
.nv.constant0._ZN7cutlass13device_kernelIN5flash11enable_sm90INS1_16FlashAttnFwdSm90INS1_25CollectiveMainloopFwdSm90ILi2EN4cute5tupleIJNS5_1CILi1EEES8_S8_EEENS6_IJNS7_ILi192EEENS7_ILi160EEENS7_ILi64EEEEEELi64ENS_12float_e4m3_tEfNS_4arch4Sm90ELb0ELb0ELb1ELb1ELb0ELb1ELb0ELb1ELb1ELb1ELb1ELb0EEENS1_21CollectiveEpilogueFwdINS6_IJSA_SC_SB_EEES9_NS_10bfloat16_tESG_Li384ELb1ELb1ELb1ELb1EEENS1_36VarlenDynamicPersistentTileSchedulerILi192ELi160ELi384ELi128ELb1ELb1ELb1ELb0ELb1ELb1EEEEEEEEEvNT_6ParamsE:
	.zero		3328


//--------------------- .nv.constant0._ZN7cutlass13device_kernelIN5flash11enable_sm90INS1_16FlashAttnFwdSm90INS1_25CollectiveMainloopFwdSm90ILi2EN4cute5tupleIJNS5_1CILi1EEES8_S8_EEENS6_IJNS7_ILi192EEENS7_ILi160EEENS7_ILi64EEEEEELi64ENS_12float_e4m3_tEfNS_4arch4Sm90ELb0ELb1ELb1ELb0ELb0ELb0ELb0ELb1ELb1ELb1ELb1ELb0EEENS1_21CollectiveEpilogueFwdINS6_IJSA_SC_SB_EEES9_NS_10bfloat16_tESG_Li384ELb0ELb1ELb1ELb1EEENS1_19SingleTileSchedulerILb0ELb1ELb1ELi192EEEEEEEEEvNT_6ParamsE --------------------------
	.section	.nv.constant0._ZN7cutlass13device_kernelIN5flash11enable_sm90INS1_16FlashAttnFwdSm90INS1_25CollectiveMainloopFwdSm90ILi2EN4cute5tupleIJNS5_1CILi1EEES8_S8_EEENS6_IJNS7_ILi192EEENS7_ILi160EEENS7_ILi64EEEEEELi64ENS_12float_e4m3_tEfNS_4arch4Sm90ELb0ELb1ELb1ELb0ELb0ELb0ELb0ELb1ELb1ELb1ELb1ELb0EEENS1_21CollectiveEpilogueFwdINS6_IJSA_SC_SB_EEES9_NS_10bfloat16_tESG_Li384ELb0ELb1ELb1ELb1EEENS1_19SingleTileSchedulerILb0ELb1ELb1ELi192EEEEEEEEEvNT_6ParamsE,"a",@progbits
	.sectionflags	@""
	.align	4
.nv.constant0._ZN7cutlass13device_kernelIN5flash11enable_sm90INS1_16FlashAttnFwdSm90INS1_25CollectiveMainloopFwdSm90ILi2EN4cute5tupleIJNS5_1CILi1EEES8_S8_EEENS6_IJNS7_ILi192EEENS7_ILi160EEENS7_ILi64EEEEEELi64ENS_12float_e4m3_tEfNS_4arch4Sm90ELb0ELb1ELb1ELb0ELb0ELb0ELb0ELb1ELb1ELb1ELb1ELb0EEENS1_21CollectiveEpilogueFwdINS6_IJSA_SC_SB_EEES9_NS_10bfloat16_tESG_Li384ELb0ELb1ELb1ELb1EEENS1_19SingleTileSchedulerILb0ELb1ELb1ELi192EEEEEEEEEvNT_6ParamsE:
	.zero		3200


//--------------------- .nv.constant0._ZN7cutlass13device_kernelIN5flash11enable_sm90INS1_16FlashAttnFwdSm90INS1_25CollectiveMainloopFwdSm90ILi2EN4cute5tupleIJNS5_1CILi1EEES8_S8_EEENS6_IJNS7_ILi192EEENS7_ILi160EEENS7_ILi64EEEEEELi64ENS_12float_e4m3_tEfNS_4arch4Sm90ELb0ELb1ELb1ELb1ELb0ELb0ELb0ELb1ELb1ELb1ELb1ELb0EEENS1_21CollectiveEpilogueFwdINS6_IJSA_SC_SB_EEES9_NS_10bfloat16_tESG_Li384ELb1ELb1ELb1ELb1EEENS1_36VarlenDynamicPersistentTileSchedulerILi192ELi160ELi384ELi128ELb1ELb1ELb1ELb1ELb0ELb1EEEEEEEEEvNT_6ParamsE --------------------------
	.section	.nv.constant0._ZN7cutlass13device_kernelIN5flash11enable_sm90INS1_16FlashAttnFwdSm90INS1_25CollectiveMainloopFwdSm90ILi2EN4cute5tupleIJNS5_1CILi1EEES8_S8_EEENS6_IJNS7_ILi192EEENS7_ILi160EEENS7_ILi64EEEEEELi64ENS_12float_e4m3_tEfNS_4arch4Sm90ELb0ELb1ELb1ELb1ELb0ELb0ELb0ELb1ELb1ELb1ELb1ELb0EEENS1_21CollectiveEpilogueFwdINS6_IJSA_SC_SB_EEES9_NS_10bfloat16_tESG_Li384ELb1ELb1ELb1ELb1EEENS1_36VarlenDynamicPersistentTileSchedulerILi192ELi160ELi384ELi128ELb1ELb1ELb1ELb1ELb0ELb1EEEEEEEEEvNT_6ParamsE,"a",@progbits
	.sectionflags	@""
	.align	4
.nv.constant0._ZN7cutlass13device_kernelIN5flash11enable_sm90INS1_16FlashAttnFwdSm90INS1_25CollectiveMainloopFwdSm90ILi2EN4cute5tupleIJNS5_1CILi1EEES8_S8_EEENS6_IJNS7_ILi192EEENS7_ILi160EEENS7_ILi64EEEEEELi64ENS_12float_e4m3_tEfNS_4arch4Sm90ELb0ELb1ELb1ELb1ELb0ELb0ELb0ELb1ELb1ELb1ELb1ELb0EEENS1_21CollectiveEpilogueFwdINS6_IJSA_SC_SB_EEES9_NS_10bfloat16_tESG_Li384ELb1ELb1ELb1ELb1EEENS1_36VarlenDynamicPersistentTileSchedulerILi192ELi160ELi384ELi128ELb1ELb1ELb1ELb1ELb0ELb1EEEEEEEEEvNT_6ParamsE:
	.zero		3328


//--------------------- .nv.constant0._ZN7cutlass13device_kernelIN5flash11enable_sm90INS1_16FlashAttnFwdSm90INS1_25CollectiveMainloopFwdSm90ILi2EN4cute5tupleIJNS5_1CILi1EEES8_S8_EEENS6_IJNS7_ILi192EEENS7_ILi160EEENS7_ILi64EEEEEELi64ENS_12float_e4m3_tEfNS_4arch4Sm90ELb0ELb1ELb1ELb1ELb0ELb1ELb0ELb1ELb1ELb1ELb1ELb0EEENS1_21CollectiveEpilogueFwdINS6_IJSA_SC_SB_EEES9_NS_10bfloat16_tESG_Li384ELb1ELb1ELb1ELb1EEENS1_36VarlenDynamicPersistentTileSchedulerILi192ELi160ELi384ELi128ELb1ELb1ELb1ELb1ELb0ELb1EEEEEEEEEvNT_6ParamsE --------------------------
	.section	.nv.constant0._ZN7cutlass13device_kernelIN5flash11enable_sm90INS1_16FlashAttnFwdSm90INS1_25CollectiveMainloopFwdSm90ILi2EN4cute5tupleIJNS5_1CILi1EEES8_S8_EEENS6_IJNS7_ILi192EEENS7_ILi160EEENS7_ILi64EEEEEELi64ENS_12float_e4m3_tEfNS_4arch4Sm90ELb0ELb1ELb1ELb1ELb0ELb1ELb0ELb1ELb1ELb1ELb1ELb0EEENS1_21CollectiveEpilogueFwdINS6_IJSA_SC_SB_EEES9_NS_10bfloat16_tESG_Li384ELb1ELb1ELb1ELb1EEENS1_36VarlenDynamicPersistentTileSchedulerILi192ELi160ELi384ELi128ELb1ELb1ELb1ELb1ELb0ELb1EEEEEEEEEvNT_6ParamsE,"a",@progbits
	.sectionflags	@""
	.align	4
.nv.constant0._ZN7cutlass13device_kernelIN5flash11enable_sm90INS1_16FlashAttnFwdSm90INS1_25CollectiveMainloopFwdSm90ILi2EN4cute5tupleIJNS5_1CILi1EEES8_S8_EEENS6_IJNS7_ILi192EEENS7_ILi160EEENS7_ILi64EEEEEELi64ENS_12float_e4m3_tEfNS_4arch4Sm90ELb0ELb1ELb1ELb1ELb0ELb1ELb0ELb1ELb1ELb1ELb1ELb0EEENS1_21CollectiveEpilogueFwdINS6_IJSA_SC_SB_EEES9_NS_10bfloat16_tESG_Li384ELb1ELb1ELb1ELb1EEENS1_36VarlenDynamicPersistentTileSchedulerILi192ELi160ELi384ELi128ELb1ELb1ELb1ELb1ELb0ELb1EEEEEEEEEvNT_6ParamsE:
	.zero		3328


//--------------------- .nv.constant0._ZN7cutlass13device_kernelIN5flash11enable_sm90INS1_16FlashAttnFwdSm90INS1_25CollectiveMainloopFwdSm90ILi2EN4cute5tupleIJNS5_1CILi1EEES8_S8_EEENS6_IJNS7_ILi192EEENS7_ILi160EEENS7_ILi64EEEEEELi64ENS_12float_e4m3_tEfNS_4arch4Sm90ELb1ELb0ELb1ELb0ELb0ELb0ELb0ELb1ELb1ELb1ELb1ELb0EEENS1_21CollectiveEpilogueFwdINS6_IJSA_SC_SB_EEES9_NS_10bfloat16_tESG_Li384ELb0ELb1ELb1ELb1EEENS1_19SingleTileSchedulerILb0ELb1ELb1ELi192EEEEEEEEEvNT_6ParamsE --------------------------
	.section	.nv.constant0._ZN7cutlass13device_kernelIN5flash11enable_sm90INS1_16FlashAttnFwdSm90INS1_25CollectiveMainloopFwdSm90ILi2EN4cute5tupleIJNS5_1CILi1EEES8_S8_EEENS6_IJNS7_ILi192EEENS7_ILi160EEENS7_ILi64EEEEEELi64ENS_12float_e4m3_tEfNS_4arch4Sm90ELb1ELb0ELb1ELb0ELb0ELb0ELb0ELb1ELb1ELb1ELb1ELb0EEENS1_21CollectiveEpilogueFwdINS6_IJSA_SC_SB_EEES9_NS_10bfloat16_tESG_Li384ELb0ELb1ELb1ELb1EEENS1_19SingleTileSchedulerILb0ELb1ELb1ELi192EEEEEEEEEvNT_6ParamsE,"a",@progbits
	.sectionflags	@""
	.align	4
.nv.constant0._ZN7cutlass13device_kernelIN5flash11enable_sm90INS1_16FlashAttnFwdSm90INS1_25CollectiveMainloopFwdSm90ILi2EN4cute5tupleIJNS5_1CILi1EEES8_S8_EEENS6_IJNS7_ILi192EEENS7_ILi160EEENS7_ILi64EEEEEELi64ENS_12float_e4m3_tEfNS_4arch4Sm90ELb1ELb0ELb1ELb0ELb0ELb0ELb0ELb1ELb1ELb1ELb1ELb0EEENS1_21CollectiveEpilogueFwdINS6_IJSA_SC_SB_EEES9_NS_10bfloat16_tESG_Li384ELb0ELb1ELb1ELb1EEENS1_19SingleTileSchedulerILb0ELb1ELb1ELi192EEEEEEEEEvNT_6ParamsE:
	.zero		3200


//--------------------- .nv.constant0._ZN7cutlass13device_kernelIN5flash11enable_sm90INS1_16FlashAttnFwdSm90INS1_25CollectiveMainloopFwdSm90ILi2EN4cute5tupleIJNS5_1CILi1EEES8_S8_EEENS6_IJNS7_ILi192EEENS7_ILi160EEENS7_ILi64EEEEEELi64ENS_12float_e4m3_tEfNS_4arch4Sm90ELb1ELb0ELb1ELb1ELb0ELb0ELb0ELb1ELb1ELb1ELb1ELb0EEENS1_21CollectiveEpilogueFwdINS6_IJSA_SC_SB_EEES9_NS_10bfloat16_tESG_Li384ELb1ELb1ELb1ELb1EEENS1_36VarlenDynamicPersistentTileSchedulerILi192ELi160ELi384ELi128ELb1ELb1ELb1ELb1ELb1ELb1EEEEEEEEEvNT_6ParamsE --------------------------
	.section	.nv.constant0._ZN7cutlass13device_kernelIN5flash11enable_sm90INS1_16FlashAttnFwdSm90INS1_25CollectiveMainloopFwdSm90ILi2EN4cute5tupleIJNS5_1CILi1EEES8_S8_EEENS6_IJNS7_ILi192EEENS7_ILi160EEENS7_ILi64EEEEEELi64ENS_12float_e4m3_tEfNS_4arch4Sm90ELb1ELb0ELb1ELb1ELb0ELb0ELb0ELb1ELb1ELb1ELb1ELb0EEENS1_21CollectiveEpilogueFwdINS6_IJSA_SC_SB_EEES9_NS_10bfloat16_tESG_Li384ELb1ELb1ELb1ELb1EEENS1_36VarlenDynamicPersistentTileSchedulerILi192ELi160ELi384ELi128ELb1ELb1ELb1ELb1ELb1ELb1EEEEEEEEEvNT_6ParamsE,"a",@progbits
	.sectionflags	@""
	.align	4
.nv.constant0._ZN7cutlass13device_kernelIN5flash11enable_sm90INS1_16FlashAttnFwdSm90INS1_25CollectiveMainloopFwdSm90ILi2EN4cute5tupleIJNS5_1CILi1EEES8_S8_EEENS6_IJNS7_ILi192EEENS7_ILi160EEENS7_ILi64EEEEEELi64ENS_12float_e4m3_tEfNS_4arch4Sm90ELb1ELb0ELb1ELb1ELb0ELb0ELb0ELb1ELb1ELb1ELb1ELb0EEENS1_21CollectiveEpilogueFwdINS6_IJSA_SC_SB_EEES9_NS_10bfloat16_tESG_Li384ELb1ELb1ELb1ELb1EEENS1_36VarlenDynamicPersistentTileSchedulerILi192ELi160ELi384ELi128ELb1ELb1ELb1ELb1ELb1ELb1EEEEEEEEEvNT_6ParamsE:
	.zero		3328


//--------------------- .nv.constant0._ZN7cutlass13device_kernelIN5flash11enable_sm90INS1_16FlashAttnFwdSm90INS1_25CollectiveMainloopFwdSm90ILi2EN4cute5tupleIJNS5_1CILi1EEES8_S8_EEENS6_IJNS7_ILi192EEENS7_ILi160EEENS7_ILi64EEEEEELi64ENS_12float_e4m3_tEfNS_4arch4Sm90ELb1ELb0ELb1ELb1ELb0ELb1ELb0ELb1ELb1ELb1ELb1ELb0EEENS1_21CollectiveEpilogueFwdINS6_IJSA_SC_SB_EEES9_NS_10bfloat16_tESG_Li384ELb1ELb1ELb1ELb1EEENS1_36VarlenDynamicPersistentTileSchedulerILi192ELi160ELi384ELi128ELb1ELb1ELb1ELb1ELb1ELb1EEEEEEEEEvNT_6ParamsE --------------------------
	.section	.nv.constant0._ZN7cutlass13device_kernelIN5flash11enable_sm90INS1_16FlashAttnFwdSm90INS1_25CollectiveMainloopFwdSm90ILi2EN4cute5tupleIJNS5_1CILi1EEES8_S8_EEENS6_IJNS7_ILi192EEENS7_ILi160EEENS7_ILi64EEEEEELi64ENS_12float_e4m3_tEfNS_4arch4Sm90ELb1ELb0ELb1ELb1ELb0ELb1ELb0ELb1ELb1ELb1ELb1ELb0EEENS1_21CollectiveEpilogueFwdINS6_IJSA_SC_SB_EEES9_NS_10bfloat16_tESG_Li384ELb1ELb1ELb1ELb1EEENS1_36VarlenDynamicPersistentTileSchedulerILi192ELi160ELi384ELi128ELb1ELb1ELb1ELb1ELb1ELb1EEEEEEEEEvNT_6ParamsE,"a",@progbits
	.sectionflags	@""
	.align	4
.nv.constant0._ZN7cutlass13device_kernelIN5flash11enable_sm90INS1_16FlashAttnFwdSm90INS1_25CollectiveMainloopFwdSm90ILi2EN4cute5tupleIJNS5_1CILi1EEES8_S8_EEENS6_IJNS7_ILi192EEENS7_ILi160EEENS7_ILi64EEEEEELi64ENS_12float_e4m3_tEfNS_4arch4Sm90ELb1ELb0ELb1ELb1ELb0ELb1ELb0ELb1ELb1ELb1ELb1ELb0EEENS1_21CollectiveEpilogueFwdINS6_IJSA_SC_SB_EEES9_NS_10bfloat16_tESG_Li384ELb1ELb1ELb1ELb1EEENS1_36VarlenDynamicPersistentTileSchedulerILi192ELi160ELi384ELi128ELb1ELb1ELb1ELb1ELb1ELb1EEEEEEEEEvNT_6ParamsE:
	.zero		3328


//--------------------- SYMBOLS --------------------------

	.type		.nv.reservedSmem.offset0,@object
	.size		.nv.reservedSmem.offset0,0x4
	.type		__assertfail,@function
